	.target	sm_80

	.elftype	@"ET_EXEC"


//--------------------- .note.nv.tkinfo           --------------------------
	.section	.note.nv.tkinfo,"",@"SHT_NOTE"
	.sectionflags	@"SHF_NOTE_NV_TKINFO"
	.tkinfo
        /*0018*/ 	.word	0x00000002
        /*0030*/ 	.string	""
        /*0030*/ 	.string	"ptxas"
        /*0030*/ 	.string	"Cuda compilation tools, release 13.0, V13.0.88"
        /*0030*/ 	.string	"Build cuda_13.0.r13.0/compiler.36424714_0"
        /*0030*/ 	.string	"-arch sm_80 -m 64 "



//--------------------- .note.nv.cuinfo           --------------------------
	.section	.note.nv.cuinfo,"",@"SHT_NOTE"
	.sectionflags	@"SHF_NOTE_NV_CUINFO"
        /*0018*/ 	.short	0x0002
        /*001a*/ 	.short	0x0050
        /*001c*/ 	.short	0x0082
	.zero		2


//--------------------- .nv.info                  --------------------------
	.section	.nv.info,"",@"SHT_CUDA_INFO"
	.align	4


	//----- nvinfo : EIATTR_REGCOUNT
	.align		4
        /*0000*/ 	.byte	0x04, 0x2f
        /*0002*/ 	.short	(.L_12 - .L_11)
	.align		4
.L_11:
        /*0004*/ 	.word	index@(_ZN7cutlass13device_kernelIN5flash22FlashAttnBwdPreprocessIN4cute5tupleIJNS3_1CILi64EEENS5_ILi128EEEEEENS_6half_tEfNS_4arch4Sm80ELb1ELb1EEEEEvNT_6ParamsE)
        /*0008*/ 	.word	0x00000040


	//----- nvinfo : EIATTR_FRAME_SIZE
	.align		4
.L_12:
        /*000c*/ 	.byte	0x04, 0x11
        /*000e*/ 	.short	(.L_14 - .L_13)
	.align		4
.L_13:
        /*0010*/ 	.word	index@(_ZN7cutlass13device_kernelIN5flash22FlashAttnBwdPreprocessIN4cute5tupleIJNS3_1CILi64EEENS5_ILi128EEEEEENS_6half_tEfNS_4arch4Sm80ELb1ELb1EEEEEvNT_6ParamsE)
        /*0014*/ 	.word	0x00000000


	//----- nvinfo : EIATTR_REGCOUNT
	.align		4
.L_14:
        /*0018*/ 	.byte	0x04, 0x2f
        /*001a*/ 	.short	(.L_16 - .L_15)
	.align		4
.L_15:
        /*001c*/ 	.word	index@(_ZN7cutlass13device_kernelIN5flash19enable_sm80_to_sm89INS1_16FlashAttnBwdSm80INS1_25CollectiveMainloopBwdSm80ILi2ELi2EN4cute5tupleIJNS5_1CILi64EEENS7_ILi128EEES9_EEENS_6half_tEfNS_4arch4Sm80ELb1ELb0ELb0ELb1ELb1ELb0ELb0ELb0ELi2ELi2ELi2ELi2ELb0EEENS1_24CollectiveEpilogueBwdGQAISA_fSD_Li256ELb1ELb1EEENS1_25SingleTileBwdLPTSchedulerILb1ELi128ELb1EEEEEEEEEvNT_6ParamsE)
        /*0020*/ 	.word	0x000000ff


	//----- nvinfo : EIATTR_FRAME_SIZE
	.align		4
.L_16:
        /*0024*/ 	.byte	0x04, 0x11
        /*0026*/ 	.short	(.L_18 - .L_17)
	.align		4
.L_17:
        /*0028*/ 	.word	index@($__internal_11_$__cuda_sm70_warpsync)
        /*002c*/ 	.word	0x00000000


	//----- nvinfo : EIATTR_FRAME_SIZE
	.align		4
.L_18:
        /*0030*/ 	.byte	0x04, 0x11
        /*0032*/ 	.short	(.L_20 - .L_19)
	.align		4
.L_19:
        /*0034*/ 	.word	index@(_ZN7cutlass13device_kernelIN5flash19enable_sm80_to_sm89INS1_16FlashAttnBwdSm80INS1_25CollectiveMainloopBwdSm80ILi2ELi2EN4cute5tupleIJNS5_1CILi64EEENS7_ILi128EEES9_EEENS_6half_tEfNS_4arch4Sm80ELb1ELb0ELb0ELb1ELb1ELb0ELb0ELb0ELi2ELi2ELi2ELi2ELb0EEENS1_24CollectiveEpilogueBwdGQAISA_fSD_Li256ELb1ELb1EEENS1_25SingleTileBwdLPTSchedulerILb1ELi128ELb1EEEEEEEEEvNT_6ParamsE)
        /*0038*/ 	.word	0x00000060


	//----- nvinfo : EIATTR_REGCOUNT
	.align		4
.L_20:
        /*003c*/ 	.byte	0x04, 0x2f
        /*003e*/ 	.short	(.L_22 - .L_21)
	.align		4
.L_21:
        /*0040*/ 	.word	index@(_ZN7cutlass13device_kernelIN5flash32FlashAttnBwdPostprocessConvertdQIN4cute5tupleIJNS3_1CILi64EEENS5_ILi128EEEEEENS_6half_tEfNS_4arch4Sm80ELi256ENS3_8TiledMMAINS3_8MMA_AtomIJNS3_28SM80_16x8x16_F32F16F16F32_TNEEEENS3_6LayoutINS4_IJNS5_ILi2EEENS5_ILi4EEENS5_ILi1EEEEEENS4_IJSJ_SH_NS5_ILi0EEEEEEEENS4_IJNS5_ILi32EEES6_NS5_ILi16EEEEEEEELb0EEEEEvNT_6ParamsE)
        /*0044*/ 	.word	0x00000037


	//----- nvinfo : EIATTR_FRAME_SIZE
	.align		4
.L_22:
        /*0048*/ 	.byte	0x04, 0x11
        /*004a*/ 	.short	(.L_24 - .L_23)
	.align		4
.L_23:
        /*004c*/ 	.word	index@(_ZN7cutlass13device_kernelIN5flash32FlashAttnBwdPostprocessConvertdQIN4cute5tupleIJNS3_1CILi64EEENS5_ILi128EEEEEENS_6half_tEfNS_4arch4Sm80ELi256ENS3_8TiledMMAINS3_8MMA_AtomIJNS3_28SM80_16x8x16_F32F16F16F32_TNEEEENS3_6LayoutINS4_IJNS5_ILi2EEENS5_ILi4EEENS5_ILi1EEEEEENS4_IJSJ_SH_NS5_ILi0EEEEEEEENS4_IJNS5_ILi32EEES6_NS5_ILi16EEEEEEEELb0EEEEEvNT_6ParamsE)
        /*0050*/ 	.word	0x00000000


	//----- nvinfo : EIATTR_REGCOUNT
	.align		4
.L_24:
        /*0054*/ 	.byte	0x04, 0x2f
        /*0056*/ 	.short	(.L_26 - .L_25)
	.align		4
.L_25:
        /*0058*/ 	.word	index@(_ZN7cutlass13device_kernelIN5flash32FlashAttnBwdPostprocessConvertdQIN4cute5tupleIJNS3_1CILi128EEES6_EEENS_6half_tEfNS_4arch4Sm80ELi256ENS3_8TiledMMAINS3_8MMA_AtomIJNS3_28SM80_16x8x16_F32F16F16F32_TNEEEENS3_6LayoutINS4_IJNS5_ILi2EEENS5_ILi4EEENS5_ILi1EEEEEENS4_IJSI_SG_NS5_ILi0EEEEEEEENS4_IJNS5_ILi32EEENS5_ILi64EEENS5_ILi16EEEEEEEELb0EEEEEvNT_6ParamsE)
        /*005c*/ 	.word	0x0000005a


	//----- nvinfo : EIATTR_FRAME_SIZE
	.align		4
.L_26:
        /*0060*/ 	.byte	0x04, 0x11
        /*0062*/ 	.short	(.L_28 - .L_27)
	.align		4
.L_27:
        /*0064*/ 	.word	index@(_ZN7cutlass13device_kernelIN5flash32FlashAttnBwdPostprocessConvertdQIN4cute5tupleIJNS3_1CILi128EEES6_EEENS_6half_tEfNS_4arch4Sm80ELi256ENS3_8TiledMMAINS3_8MMA_AtomIJNS3_28SM80_16x8x16_F32F16F16F32_TNEEEENS3_6LayoutINS4_IJNS5_ILi2EEENS5_ILi4EEENS5_ILi1EEEEEENS4_IJSI_SG_NS5_ILi0EEEEEEEENS4_IJNS5_ILi32EEENS5_ILi64EEENS5_ILi16EEEEEEEELb0EEEEEvNT_6ParamsE)
        /*0068*/ 	.word	0x00000000


	//----- nvinfo : EIATTR_REGCOUNT
	.align		4
.L_28:
        /*006c*/ 	.byte	0x04, 0x2f
        /*006e*/ 	.short	(.L_30 - .L_29)
	.align		4
.L_29:
        /*0070*/ 	.word	index@(_ZN7cutlass13device_kernelIN5flash19enable_sm80_to_sm89INS1_16FlashAttnBwdSm80INS1_25CollectiveMainloopBwdSm80ILi2ELi2EN4cute5tupleIJNS5_1CILi64EEENS7_ILi128EEES9_EEENS_6half_tEfNS_4arch4Sm80ELb1ELb0ELb0ELb1ELb0ELb0ELb0ELb0ELi2ELi2ELi2ELi2ELb0EEENS1_24CollectiveEpilogueBwdGQAISA_fSD_Li256ELb1ELb0EEENS1_25SingleTileBwdLPTSchedulerILb1ELi128ELb0EEEEEEEEEvNT_6ParamsE)
        /*0074*/ 	.word	0x000000ff


	//----- nvinfo : EIATTR_FRAME_SIZE
	.align		4
.L_30:
        /*0078*/ 	.byte	0x04, 0x11
        /*007a*/ 	.short	(.L_32 - .L_31)
	.align		4
.L_31:
        /*007c*/ 	.word	index@(_ZN7cutlass13device_kernelIN5flash19enable_sm80_to_sm89INS1_16FlashAttnBwdSm80INS1_25CollectiveMainloopBwdSm80ILi2ELi2EN4cute5tupleIJNS5_1CILi64EEENS7_ILi128EEES9_EEENS_6half_tEfNS_4arch4Sm80ELb1ELb0ELb0ELb1ELb0ELb0ELb0ELb0ELi2ELi2ELi2ELi2ELb0EEENS1_24CollectiveEpilogueBwdGQAISA_fSD_Li256ELb1ELb0EEENS1_25SingleTileBwdLPTSchedulerILb1ELi128ELb0EEEEEEEEEvNT_6ParamsE)
        /*0080*/ 	.word	0x00000068


	//----- nvinfo : EIATTR_REGCOUNT
	.align		4
.L_32:
        /*0084*/ 	.byte	0x04, 0x2f
        /*0086*/ 	.short	(.L_34 - .L_33)
	.align		4
.L_33:
        /*0088*/ 	.word	index@(_ZN7cutlass13device_kernelIN5flash19enable_sm80_to_sm89INS1_16FlashAttnBwdSm80INS1_25CollectiveMainloopBwdSm80ILi2ELi2EN4cute5tupleIJNS5_1CILi64EEENS7_ILi128EEES9_EEENS_6half_tEfNS_4arch4Sm80ELb1ELb0ELb0ELb1ELb1ELb0ELb0ELb0ELi2ELi2ELi2ELi2ELb0EEENS1_21CollectiveEpilogueBwdISA_SB_SD_Li256ELb1ELb0ELi4EEENS1_25SingleTileBwdLPTSchedulerILb1ELi128ELb1EEEEEEEEEvNT_6ParamsE)
        /*008c*/ 	.word	0x000000ff


	//----- nvinfo : EIATTR_FRAME_SIZE
	.align		4
.L_34:
        /*0090*/ 	.byte	0x04, 0x11
        /*0092*/ 	.short	(.L_36 - .L_35)
	.align		4
.L_35:
        /*0094*/ 	.word	index@(_ZN7cutlass13device_kernelIN5flash19enable_sm80_to_sm89INS1_16FlashAttnBwdSm80INS1_25CollectiveMainloopBwdSm80ILi2ELi2EN4cute5tupleIJNS5_1CILi64EEENS7_ILi128EEES9_EEENS_6half_tEfNS_4arch4Sm80ELb1ELb0ELb0ELb1ELb1ELb0ELb0ELb0ELi2ELi2ELi2ELi2ELb0EEENS1_21CollectiveEpilogueBwdISA_SB_SD_Li256ELb1ELb0ELi4EEENS1_25SingleTileBwdLPTSchedulerILb1ELi128ELb1EEEEEEEEEvNT_6ParamsE)
        /*0098*/ 	.word	0x00000068


	//----- nvinfo : EIATTR_REGCOUNT
	.align		4
.L_36:
        /*009c*/ 	.byte	0x04, 0x2f
        /*009e*/ 	.short	(.L_38 - .L_37)
	.align		4
.L_37:
        /*00a0*/ 	.word	index@(_ZN7cutlass13device_kernelIN5flash19enable_sm80_to_sm89INS1_16FlashAttnBwdSm80INS1_25CollectiveMainloopBwdSm80ILi2ELi2EN4cute5tupleIJNS5_1CILi64EEENS7_ILi128EEES9_EEENS_6half_tEfNS_4arch4Sm80ELb1ELb0ELb0ELb1ELb0ELb0ELb0ELb0ELi2ELi2ELi2ELi2ELb0EEENS1_21CollectiveEpilogueBwdISA_SB_SD_Li256ELb1ELb0ELi4EEENS1_25SingleTileBwdLPTSchedulerILb1ELi128ELb0EEEEEEEEEvNT_6ParamsE)
        /*00a4*/ 	.word	0x000000ff


	//----- nvinfo : EIATTR_FRAME_SIZE
	.align		4
.L_38:
        /*00a8*/ 	.byte	0x04, 0x11
        /*00aa*/ 	.short	(.L_40 - .L_39)
	.align		4
.L_39:
        /*00ac*/ 	.word	index@(_ZN7cutlass13device_kernelIN5flash19enable_sm80_to_sm89INS1_16FlashAttnBwdSm80INS1_25CollectiveMainloopBwdSm80ILi2ELi2EN4cute5tupleIJNS5_1CILi64EEENS7_ILi128EEES9_EEENS_6half_tEfNS_4arch4Sm80ELb1ELb0ELb0ELb1ELb0ELb0ELb0ELb0ELi2ELi2ELi2ELi2ELb0EEENS1_21CollectiveEpilogueBwdISA_SB_SD_Li256ELb1ELb0ELi4EEENS1_25SingleTileBwdLPTSchedulerILb1ELi128ELb0EEEEEEEEEvNT_6ParamsE)
        /*00b0*/ 	.word	0x00000060


	//----- nvinfo : EIATTR_REGCOUNT
	.align		4
.L_40:
        /*00b4*/ 	.byte	0x04, 0x2f
        /*00b6*/ 	.short	(.L_42 - .L_41)
	.align		4
.L_41:
        /*00b8*/ 	.word	index@(_ZN7cutlass13device_kernelIN5flash22FlashAttnBwdPreprocessIN4cute5tupleIJNS3_1CILi64EEENS5_ILi128EEEEEENS_6half_tEfNS_4arch4Sm80ELb1ELb0EEEEEvNT_6ParamsE)
        /*00bc*/ 	.word	0x0000003e


	//----- nvinfo : EIATTR_FRAME_SIZE
	.align		4
.L_42:
        /*00c0*/ 	.byte	0x04, 0x11
        /*00c2*/ 	.short	(.L_44 - .L_43)
	.align		4
.L_43:
        /*00c4*/ 	.word	index@(_ZN7cutlass13device_kernelIN5flash22FlashAttnBwdPreprocessIN4cute5tupleIJNS3_1CILi64EEENS5_ILi128EEEEEENS_6half_tEfNS_4arch4Sm80ELb1ELb0EEEEEvNT_6ParamsE)
        /*00c8*/ 	.word	0x00000000


	//----- nvinfo : EIATTR_REGCOUNT
	.align		4
.L_44:
        /*00cc*/ 	.byte	0x04, 0x2f
        /*00ce*/ 	.short	(.L_46 - .L_45)
	.align		4
.L_45:
        /*00d0*/ 	.word	index@(_ZN7cutlass13device_kernelIN5flash19enable_sm80_to_sm89INS1_16FlashAttnBwdSm80INS1_25CollectiveMainloopBwdSm80ILi2ELi2EN4cute5tupleIJNS5_1CILi64EEENS7_ILi128EEES9_EEENS_6half_tEfNS_4arch4Sm80ELb1ELb0ELb0ELb0ELb1ELb0ELb0ELb0ELi2ELi2ELi2ELi2ELb0EEENS1_24CollectiveEpilogueBwdGQAISA_fSD_Li256ELb0ELb1EEENS1_25SingleTileBwdLPTSchedulerILb0ELi128ELb1EEEEEEEEEvNT_6ParamsE)
        /*00d4*/ 	.word	0x000000ff


	//----- nvinfo : EIATTR_FRAME_SIZE
	.align		4
.L_46:
        /*00d8*/ 	.byte	0x04, 0x11
        /*00da*/ 	.short	(.L_48 - .L_47)
	.align		4
.L_47:
        /*00dc*/ 	.word	index@($__internal_10_$__cuda_sm70_warpsync)
        /*00e0*/ 	.word	0x00000000


	//----- nvinfo : EIATTR_FRAME_SIZE
	.align		4
.L_48:
        /*00e4*/ 	.byte	0x04, 0x11
        /*00e6*/ 	.short	(.L_50 - .L_49)
	.align		4
.L_49:
        /*00e8*/ 	.word	index@(_ZN7cutlass13device_kernelIN5flash19enable_sm80_to_sm89INS1_16FlashAttnBwdSm80INS1_25CollectiveMainloopBwdSm80ILi2ELi2EN4cute5tupleIJNS5_1CILi64EEENS7_ILi128EEES9_EEENS_6half_tEfNS_4arch4Sm80ELb1ELb0ELb0ELb0ELb1ELb0ELb0ELb0ELi2ELi2ELi2ELi2ELb0EEENS1_24CollectiveEpilogueBwdGQAISA_fSD_Li256ELb0ELb1EEENS1_25SingleTileBwdLPTSchedulerILb0ELi128ELb1EEEEEEEEEvNT_6ParamsE)
        /*00ec*/ 	.word	0x00000048


	//----- nvinfo : EIATTR_REGCOUNT
	.align		4
.L_50:
        /*00f0*/ 	.byte	0x04, 0x2f
        /*00f2*/ 	.short	(.L_52 - .L_51)
	.align		4
.L_51:
        /*00f4*/ 	.word	index@(_ZN7cutlass13device_kernelIN5flash19enable_sm80_to_sm89INS1_16FlashAttnBwdSm80INS1_25CollectiveMainloopBwdSm80ILi2ELi2EN4cute5tupleIJNS5_1CILi64EEENS7_ILi128EEES9_EEENS_6half_tEfNS_4arch4Sm80ELb1ELb0ELb0ELb0ELb0ELb0ELb0ELb0ELi2ELi2ELi2ELi2ELb0EEENS1_24CollectiveEpilogueBwdGQAISA_fSD_Li256ELb0ELb0EEENS1_25SingleTileBwdLPTSchedulerILb0ELi128ELb0EEEEEEEEEvNT_6ParamsE)
        /*00f8*/ 	.word	0x000000ff


	//----- nvinfo : EIATTR_FRAME_SIZE
	.align		4
.L_52:
        /*00fc*/ 	.byte	0x04, 0x11
        /*00fe*/ 	.short	(.L_54 - .L_53)
	.align		4
.L_53:
        /*0100*/ 	.word	index@(_ZN7cutlass13device_kernelIN5flash19enable_sm80_to_sm89INS1_16FlashAttnBwdSm80INS1_25CollectiveMainloopBwdSm80ILi2ELi2EN4cute5tupleIJNS5_1CILi64EEENS7_ILi128EEES9_EEENS_6half_tEfNS_4arch4Sm80ELb1ELb0ELb0ELb0ELb0ELb0ELb0ELb0ELi2ELi2ELi2ELi2ELb0EEENS1_24CollectiveEpilogueBwdGQAISA_fSD_Li256ELb0ELb0EEENS1_25SingleTileBwdLPTSchedulerILb0ELi128ELb0EEEEEEEEEvNT_6ParamsE)
        /*0104*/ 	.word	0x00000068


	//----- nvinfo : EIATTR_REGCOUNT
	.align		4
.L_54:
        /*0108*/ 	.byte	0x04, 0x2f
        /*010a*/ 	.short	(.L_56 - .L_55)
	.align		4
.L_55:
        /*010c*/ 	.word	index@(_ZN7cutlass13device_kernelIN5flash19enable_sm80_to_sm89INS1_16FlashAttnBwdSm80INS1_25CollectiveMainloopBwdSm80ILi2ELi2EN4cute5tupleIJNS5_1CILi64EEENS7_ILi128EEES9_EEENS_6half_tEfNS_4arch4Sm80ELb1ELb0ELb0ELb0ELb1ELb0ELb0ELb0ELi2ELi2ELi2ELi2ELb0EEENS1_21CollectiveEpilogueBwdISA_SB_SD_Li256ELb0ELb0ELi4EEENS1_25SingleTileBwdLPTSchedulerILb0ELi128ELb1EEEEEEEEEvNT_6ParamsE)
        /*0110*/ 	.word	0x000000ff


	//----- nvinfo : EIATTR_FRAME_SIZE
	.align		4
.L_56:
        /*0114*/ 	.byte	0x04, 0x11
        /*0116*/ 	.short	(.L_58 - .L_57)
	.align		4
.L_57:
        /*0118*/ 	.word	index@(_ZN7cutlass13device_kernelIN5flash19enable_sm80_to_sm89INS1_16FlashAttnBwdSm80INS1_25CollectiveMainloopBwdSm80ILi2ELi2EN4cute5tupleIJNS5_1CILi64EEENS7_ILi128EEES9_EEENS_6half_tEfNS_4arch4Sm80ELb1ELb0ELb0ELb0ELb1ELb0ELb0ELb0ELi2ELi2ELi2ELi2ELb0EEENS1_21CollectiveEpilogueBwdISA_SB_SD_Li256ELb0ELb0ELi4EEENS1_25SingleTileBwdLPTSchedulerILb0ELi128ELb1EEEEEEEEEvNT_6ParamsE)
        /*011c*/ 	.word	0x00000048


	//----- nvinfo : EIATTR_REGCOUNT
	.align		4
.L_58:
        /*0120*/ 	.byte	0x04, 0x2f
        /*0122*/ 	.short	(.L_60 - .L_59)
	.align		4
.L_59:
        /*0124*/ 	.word	index@(_ZN7cutlass13device_kernelIN5flash19enable_sm80_to_sm89INS1_16FlashAttnBwdSm80INS1_25CollectiveMainloopBwdSm80ILi2ELi2EN4cute5tupleIJNS5_1CILi64EEENS7_ILi128EEES9_EEENS_6half_tEfNS_4arch4Sm80ELb1ELb0ELb0ELb0ELb0ELb0ELb0ELb0ELi2ELi2ELi2ELi2ELb0EEENS1_21CollectiveEpilogueBwdISA_SB_SD_Li256ELb0ELb0ELi4EEENS1_25SingleTileBwdLPTSchedulerILb0ELi128ELb0EEEEEEEEEvNT_6ParamsE)
        /*0128*/ 	.word	0x000000ff


	//----- nvinfo : EIATTR_FRAME_SIZE
	.align		4
.L_60:
        /*012c*/ 	.byte	0x04, 0x11
        /*012e*/ 	.short	(.L_62 - .L_61)
	.align		4
.L_61:
        /*0130*/ 	.word	index@(_ZN7cutlass13device_kernelIN5flash19enable_sm80_to_sm89INS1_16FlashAttnBwdSm80INS1_25CollectiveMainloopBwdSm80ILi2ELi2EN4cute5tupleIJNS5_1CILi64EEENS7_ILi128EEES9_EEENS_6half_tEfNS_4arch4Sm80ELb1ELb0ELb0ELb0ELb0ELb0ELb0ELb0ELi2ELi2ELi2ELi2ELb0EEENS1_21CollectiveEpilogueBwdISA_SB_SD_Li256ELb0ELb0ELi4EEENS1_25SingleTileBwdLPTSchedulerILb0ELi128ELb0EEEEEEEEEvNT_6ParamsE)
        /*0134*/ 	.word	0x00000048


	//----- nvinfo : EIATTR_REGCOUNT
	.align		4
.L_62:
        /*0138*/ 	.byte	0x04, 0x2f
        /*013a*/ 	.short	(.L_64 - .L_63)
	.align		4
.L_63:
        /*013c*/ 	.word	index@(_ZN7cutlass13device_kernelIN5flash19enable_sm80_to_sm89INS1_16FlashAttnBwdSm80INS1_25CollectiveMainloopBwdSm80ILi2ELi2EN4cute5tupleIJNS5_1CILi64EEENS7_ILi128EEES9_EEENS_6half_tEfNS_4arch4Sm80ELb0ELb1ELb0ELb1ELb1ELb0ELb0ELb0ELi2ELi2ELi2ELi2ELb0EEENS1_24CollectiveEpilogueBwdGQAISA_fSD_Li256ELb1ELb1EEENS1_19SingleTileSchedulerILb1ELb0ELb0ELi128EEEEEEEEEvNT_6ParamsE)
        /*0140*/ 	.word	0x000000ff


	//----- nvinfo : EIATTR_FRAME_SIZE
	.align		4
.L_64:
        /*0144*/ 	.byte	0x04, 0x11
        /*0146*/ 	.short	(.L_66 - .L_65)
	.align		4
.L_65:
        /*0148*/ 	.word	index@($__internal_9_$__cuda_sm70_warpsync)
        /*014c*/ 	.word	0x00000000


	//----- nvinfo : EIATTR_FRAME_SIZE
	.align		4
.L_66:
        /*0150*/ 	.byte	0x04, 0x11
        /*0152*/ 	.short	(.L_68 - .L_67)
	.align		4
.L_67:
        /*0154*/ 	.word	index@(_ZN7cutlass13device_kernelIN5flash19enable_sm80_to_sm89INS1_16FlashAttnBwdSm80INS1_25CollectiveMainloopBwdSm80ILi2ELi2EN4cute5tupleIJNS5_1CILi64EEENS7_ILi128EEES9_EEENS_6half_tEfNS_4arch4Sm80ELb0ELb1ELb0ELb1ELb1ELb0ELb0ELb0ELi2ELi2ELi2ELi2ELb0EEENS1_24CollectiveEpilogueBwdGQAISA_fSD_Li256ELb1ELb1EEENS1_19SingleTileSchedulerILb1ELb0ELb0ELi128EEEEEEEEEvNT_6ParamsE)
        /*0158*/ 	.word	0x00000070


	//----- nvinfo : EIATTR_REGCOUNT
	.align		4
.L_68:
        /*015c*/ 	.byte	0x04, 0x2f
        /*015e*/ 	.short	(.L_70 - .L_69)
	.align		4
.L_69:
        /*0160*/ 	.word	index@(_ZN7cutlass13device_kernelIN5flash19enable_sm80_to_sm89INS1_16FlashAttnBwdSm80INS1_25CollectiveMainloopBwdSm80ILi2ELi2EN4cute5tupleIJNS5_1CILi64EEENS7_ILi128EEES9_EEENS_6half_tEfNS_4arch4Sm80ELb0ELb1ELb0ELb1ELb0ELb0ELb0ELb0ELi2ELi2ELi2ELi2ELb0EEENS1_24CollectiveEpilogueBwdGQAISA_fSD_Li256ELb1ELb0EEENS1_19SingleTileSchedulerILb1ELb0ELb0ELi128EEEEEEEEEvNT_6ParamsE)
        /*0164*/ 	.word	0x000000ff


	//----- nvinfo : EIATTR_FRAME_SIZE
	.align		4
.L_70:
        /*0168*/ 	.byte	0x04, 0x11
        /*016a*/ 	.short	(.L_72 - .L_71)
	.align		4
.L_71:
        /*016c*/ 	.word	index@(_ZN7cutlass13device_kernelIN5flash19enable_sm80_to_sm89INS1_16FlashAttnBwdSm80INS1_25CollectiveMainloopBwdSm80ILi2ELi2EN4cute5tupleIJNS5_1CILi64EEENS7_ILi128EEES9_EEENS_6half_tEfNS_4arch4Sm80ELb0ELb1ELb0ELb1ELb0ELb0ELb0ELb0ELi2ELi2ELi2ELi2ELb0EEENS1_24CollectiveEpilogueBwdGQAISA_fSD_Li256ELb1ELb0EEENS1_19SingleTileSchedulerILb1ELb0ELb0ELi128EEEEEEEEEvNT_6ParamsE)
        /*0170*/ 	.word	0x00000070


	//----- nvinfo : EIATTR_REGCOUNT
	.align		4
.L_72:
        /*0174*/ 	.byte	0x04, 0x2f
        /*0176*/ 	.short	(.L_74 - .L_73)
	.align		4
.L_73:
        /*0178*/ 	.word	index@(_ZN7cutlass13device_kernelIN5flash19enable_sm80_to_sm89INS1_16FlashAttnBwdSm80INS1_25CollectiveMainloopBwdSm80ILi2ELi2EN4cute5tupleIJNS5_1CILi64EEENS7_ILi128EEES9_EEENS_6half_tEfNS_4arch4Sm80ELb0ELb1ELb0ELb1ELb1ELb0ELb0ELb0ELi2ELi2ELi2ELi2ELb0EEENS1_21CollectiveEpilogueBwdISA_SB_SD_Li256ELb1ELb0ELi4EEENS1_19SingleTileSchedulerILb1ELb0ELb0ELi128EEEEEEEEEvNT_6ParamsE)
        /*017c*/ 	.word	0x000000ff


	//----- nvinfo : EIATTR_FRAME_SIZE
	.align		4
.L_74:
        /*0180*/ 	.byte	0x04, 0x11
        /*0182*/ 	.short	(.L_76 - .L_75)
	.align		4
.L_75:
        /*0184*/ 	.word	index@(_ZN7cutlass13device_kernelIN5flash19enable_sm80_to_sm89INS1_16FlashAttnBwdSm80INS1_25CollectiveMainloopBwdSm80ILi2ELi2EN4cute5tupleIJNS5_1CILi64EEENS7_ILi128EEES9_EEENS_6half_tEfNS_4arch4Sm80ELb0ELb1ELb0ELb1ELb1ELb0ELb0ELb0ELi2ELi2ELi2ELi2ELb0EEENS1_21CollectiveEpilogueBwdISA_SB_SD_Li256ELb1ELb0ELi4EEENS1_19SingleTileSchedulerILb1ELb0ELb0ELi128EEEEEEEEEvNT_6ParamsE)
        /*0188*/ 	.word	0x00000070


	//----- nvinfo : EIATTR_REGCOUNT
	.align		4
.L_76:
        /*018c*/ 	.byte	0x04, 0x2f
        /*018e*/ 	.short	(.L_78 - .L_77)
	.align		4
.L_77:
        /*0190*/ 	.word	index@(_ZN7cutlass13device_kernelIN5flash19enable_sm80_to_sm89INS1_16FlashAttnBwdSm80INS1_25CollectiveMainloopBwdSm80ILi2ELi2EN4cute5tupleIJNS5_1CILi64EEENS7_ILi128EEES9_EEENS_6half_tEfNS_4arch4Sm80ELb0ELb1ELb0ELb1ELb0ELb0ELb0ELb0ELi2ELi2ELi2ELi2ELb0EEENS1_21CollectiveEpilogueBwdISA_SB_SD_Li256ELb1ELb0ELi4EEENS1_19SingleTileSchedulerILb1ELb0ELb0ELi128EEEEEEEEEvNT_6ParamsE)
        /*0194*/ 	.word	0x000000ff


	//----- nvinfo : EIATTR_FRAME_SIZE
	.align		4
.L_78:
        /*0198*/ 	.byte	0x04, 0x11
        /*019a*/ 	.short	(.L_80 - .L_79)
	.align		4
.L_79:
        /*019c*/ 	.word	index@(_ZN7cutlass13device_kernelIN5flash19enable_sm80_to_sm89INS1_16FlashAttnBwdSm80INS1_25CollectiveMainloopBwdSm80ILi2ELi2EN4cute5tupleIJNS5_1CILi64EEENS7_ILi128EEES9_EEENS_6half_tEfNS_4arch4Sm80ELb0ELb1ELb0ELb1ELb0ELb0ELb0ELb0ELi2ELi2ELi2ELi2ELb0EEENS1_21CollectiveEpilogueBwdISA_SB_SD_Li256ELb1ELb0ELi4EEENS1_19SingleTileSchedulerILb1ELb0ELb0ELi128EEEEEEEEEvNT_6ParamsE)
        /*01a0*/ 	.word	0x00000070


	//----- nvinfo : EIATTR_REGCOUNT
	.align		4
.L_80:
        /*01a4*/ 	.byte	0x04, 0x2f
        /*01a6*/ 	.short	(.L_82 - .L_81)
	.align		4
.L_81:
        /*01a8*/ 	.word	index@(_ZN7cutlass13device_kernelIN5flash19enable_sm80_to_sm89INS1_16FlashAttnBwdSm80INS1_25CollectiveMainloopBwdSm80ILi2ELi2EN4cute5tupleIJNS5_1CILi64EEENS7_ILi128EEES9_EEENS_6half_tEfNS_4arch4Sm80ELb0ELb1ELb0ELb0ELb1ELb0ELb0ELb0ELi2ELi2ELi2ELi2ELb0EEENS1_24CollectiveEpilogueBwdGQAISA_fSD_Li256ELb0ELb1EEENS1_19SingleTileSchedulerILb0ELb0ELb0ELi128EEEEEEEEEvNT_6ParamsE)
        /*01ac*/ 	.word	0x000000ff


	//----- nvinfo : EIATTR_FRAME_SIZE
	.align		4
.L_82:
        /*01b0*/ 	.byte	0x04, 0x11
        /*01b2*/ 	.short	(.L_84 - .L_83)
	.align		4
.L_83:
        /*01b4*/ 	.word	index@($__internal_8_$__cuda_sm70_warpsync)
        /*01b8*/ 	.word	0x00000000


	//----- nvinfo : EIATTR_FRAME_SIZE
	.align		4
.L_84:
        /*01bc*/ 	.byte	0x04, 0x11
        /*01be*/ 	.short	(.L_86 - .L_85)
	.align		4
.L_85:
        /*01c0*/ 	.word	index@(_ZN7cutlass13device_kernelIN5flash19enable_sm80_to_sm89INS1_16FlashAttnBwdSm80INS1_25CollectiveMainloopBwdSm80ILi2ELi2EN4cute5tupleIJNS5_1CILi64EEENS7_ILi128EEES9_EEENS_6half_tEfNS_4arch4Sm80ELb0ELb1ELb0ELb0ELb1ELb0ELb0ELb0ELi2ELi2ELi2ELi2ELb0EEENS1_24CollectiveEpilogueBwdGQAISA_fSD_Li256ELb0ELb1EEENS1_19SingleTileSchedulerILb0ELb0ELb0ELi128EEEEEEEEEvNT_6ParamsE)
        /*01c4*/ 	.word	0x00000050


	//----- nvinfo : EIATTR_REGCOUNT
	.align		4
.L_86:
        /*01c8*/ 	.byte	0x04, 0x2f
        /*01ca*/ 	.short	(.L_88 - .L_87)
	.align		4
.L_87:
        /*01cc*/ 	.word	index@(_ZN7cutlass13device_kernelIN5flash19enable_sm80_to_sm89INS1_16FlashAttnBwdSm80INS1_25CollectiveMainloopBwdSm80ILi2ELi2EN4cute5tupleIJNS5_1CILi64EEENS7_ILi128EEES9_EEENS_6half_tEfNS_4arch4Sm80ELb0ELb1ELb0ELb0ELb0ELb0ELb0ELb0ELi2ELi2ELi2ELi2ELb0EEENS1_24CollectiveEpilogueBwdGQAISA_fSD_Li256ELb0ELb0EEENS1_19SingleTileSchedulerILb0ELb0ELb0ELi128EEEEEEEEEvNT_6ParamsE)
        /*01d0*/ 	.word	0x000000ff


	//----- nvinfo : EIATTR_FRAME_SIZE
	.align		4
.L_88:
        /*01d4*/ 	.byte	0x04, 0x11
        /*01d6*/ 	.short	(.L_90 - .L_89)
	.align		4
.L_89:
        /*01d8*/ 	.word	index@(_ZN7cutlass13device_kernelIN5flash19enable_sm80_to_sm89INS1_16FlashAttnBwdSm80INS1_25CollectiveMainloopBwdSm80ILi2ELi2EN4cute5tupleIJNS5_1CILi64EEENS7_ILi128EEES9_EEENS_6half_tEfNS_4arch4Sm80ELb0ELb1ELb0ELb0ELb0ELb0ELb0ELb0ELi2ELi2ELi2ELi2ELb0EEENS1_24CollectiveEpilogueBwdGQAISA_fSD_Li256ELb0ELb0EEENS1_19SingleTileSchedulerILb0ELb0ELb0ELi128EEEEEEEEEvNT_6ParamsE)
        /*01dc*/ 	.word	0x00000048


	//----- nvinfo : EIATTR_REGCOUNT
	.align		4
.L_90:
        /*01e0*/ 	.byte	0x04, 0x2f
        /*01e2*/ 	.short	(.L_92 - .L_91)
	.align		4
.L_91:
        /*01e4*/ 	.word	index@(_ZN7cutlass13device_kernelIN5flash19enable_sm80_to_sm89INS1_16FlashAttnBwdSm80INS1_25CollectiveMainloopBwdSm80ILi2ELi2EN4cute5tupleIJNS5_1CILi64EEENS7_ILi128EEES9_EEENS_6half_tEfNS_4arch4Sm80ELb0ELb1ELb0ELb0ELb1ELb0ELb0ELb0ELi2ELi2ELi2ELi2ELb0EEENS1_21CollectiveEpilogueBwdISA_SB_SD_Li256ELb0ELb0ELi4EEENS1_19SingleTileSchedulerILb0ELb0ELb0ELi128EEEEEEEEEvNT_6ParamsE)
        /*01e8*/ 	.word	0x000000ff


	//----- nvinfo : EIATTR_FRAME_SIZE
	.align		4
.L_92:
        /*01ec*/ 	.byte	0x04, 0x11
        /*01ee*/ 	.short	(.L_94 - .L_93)
	.align		4
.L_93:
        /*01f0*/ 	.word	index@(_ZN7cutlass13device_kernelIN5flash19enable_sm80_to_sm89INS1_16FlashAttnBwdSm80INS1_25CollectiveMainloopBwdSm80ILi2ELi2EN4cute5tupleIJNS5_1CILi64EEENS7_ILi128EEES9_EEENS_6half_tEfNS_4arch4Sm80ELb0ELb1ELb0ELb0ELb1ELb0ELb0ELb0ELi2ELi2ELi2ELi2ELb0EEENS1_21CollectiveEpilogueBwdISA_SB_SD_Li256ELb0ELb0ELi4EEENS1_19SingleTileSchedulerILb0ELb0ELb0ELi128EEEEEEEEEvNT_6ParamsE)
        /*01f4*/ 	.word	0x00000050


	//----- nvinfo : EIATTR_REGCOUNT
	.align		4
.L_94:
        /*01f8*/ 	.byte	0x04, 0x2f
        /*01fa*/ 	.short	(.L_96 - .L_95)
	.align		4
.L_95:
        /*01fc*/ 	.word	index@(_ZN7cutlass13device_kernelIN5flash19enable_sm80_to_sm89INS1_16FlashAttnBwdSm80INS1_25CollectiveMainloopBwdSm80ILi2ELi2EN4cute5tupleIJNS5_1CILi64EEENS7_ILi128EEES9_EEENS_6half_tEfNS_4arch4Sm80ELb0ELb1ELb0ELb0ELb0ELb0ELb0ELb0ELi2ELi2ELi2ELi2ELb0EEENS1_21CollectiveEpilogueBwdISA_SB_SD_Li256ELb0ELb0ELi4EEENS1_19SingleTileSchedulerILb0ELb0ELb0ELi128EEEEEEEEEvNT_6ParamsE)
        /*0200*/ 	.word	0x000000ff


	//----- nvinfo : EIATTR_FRAME_SIZE
	.align		4
.L_96:
        /*0204*/ 	.byte	0x04, 0x11
        /*0206*/ 	.short	(.L_98 - .L_97)
	.align		4
.L_97:
        /*0208*/ 	.word	index@(_ZN7cutlass13device_kernelIN5flash19enable_sm80_to_sm89INS1_16FlashAttnBwdSm80INS1_25CollectiveMainloopBwdSm80ILi2ELi2EN4cute5tupleIJNS5_1CILi64EEENS7_ILi128EEES9_EEENS_6half_tEfNS_4arch4Sm80ELb0ELb1ELb0ELb0ELb0ELb0ELb0ELb0ELi2ELi2ELi2ELi2ELb0EEENS1_21CollectiveEpilogueBwdISA_SB_SD_Li256ELb0ELb0ELi4EEENS1_19SingleTileSchedulerILb0ELb0ELb0ELi128EEEEEEEEEvNT_6ParamsE)
        /*020c*/ 	.word	0x00000050


	//----- nvinfo : EIATTR_REGCOUNT
	.align		4
.L_98:
        /*0210*/ 	.byte	0x04, 0x2f
        /*0212*/ 	.short	(.L_100 - .L_99)
	.align		4
.L_99:
        /*0214*/ 	.word	index@(_ZN7cutlass13device_kernelIN5flash19enable_sm80_to_sm89INS1_16FlashAttnBwdSm80INS1_25CollectiveMainloopBwdSm80ILi2ELi2EN4cute5tupleIJNS5_1CILi64EEENS7_ILi128EEES9_EEENS_6half_tEfNS_4arch4Sm80ELb0ELb0ELb0ELb1ELb1ELb0ELb0ELb0ELi2ELi2ELi2ELi2ELb0EEENS1_24CollectiveEpilogueBwdGQAISA_fSD_Li256ELb1ELb1EEENS1_19SingleTileSchedulerILb1ELb0ELb0ELi128EEEEEEEEEvNT_6ParamsE)
        /*0218*/ 	.word	0x000000ff


	//----- nvinfo : EIATTR_FRAME_SIZE
	.align		4
.L_100:
        /*021c*/ 	.byte	0x04, 0x11
        /*021e*/ 	.short	(.L_102 - .L_101)
	.align		4
.L_101:
        /*0220*/ 	.word	index@($__internal_7_$__cuda_sm70_warpsync)
        /*0224*/ 	.word	0x00000000


	//----- nvinfo : EIATTR_FRAME_SIZE
	.align		4
.L_102:
        /*0228*/ 	.byte	0x04, 0x11
        /*022a*/ 	.short	(.L_104 - .L_103)
	.align		4
.L_103:
        /*022c*/ 	.word	index@(_ZN7cutlass13device_kernelIN5flash19enable_sm80_to_sm89INS1_16FlashAttnBwdSm80INS1_25CollectiveMainloopBwdSm80ILi2ELi2EN4cute5tupleIJNS5_1CILi64EEENS7_ILi128EEES9_EEENS_6half_tEfNS_4arch4Sm80ELb0ELb0ELb0ELb1ELb1ELb0ELb0ELb0ELi2ELi2ELi2ELi2ELb0EEENS1_24CollectiveEpilogueBwdGQAISA_fSD_Li256ELb1ELb1EEENS1_19SingleTileSchedulerILb1ELb0ELb0ELi128EEEEEEEEEvNT_6ParamsE)
        /*0230*/ 	.word	0x00000048


	//----- nvinfo : EIATTR_REGCOUNT
	.align		4
.L_104:
        /*0234*/ 	.byte	0x04, 0x2f
        /*0236*/ 	.short	(.L_106 - .L_105)
	.align		4
.L_105:
        /*0238*/ 	.word	index@(_ZN7cutlass13device_kernelIN5flash19enable_sm80_to_sm89INS1_16FlashAttnBwdSm80INS1_25CollectiveMainloopBwdSm80ILi2ELi2EN4cute5tupleIJNS5_1CILi64EEENS7_ILi128EEES9_EEENS_6half_tEfNS_4arch4Sm80ELb0ELb0ELb0ELb1ELb0ELb0ELb0ELb0ELi2ELi2ELi2ELi2ELb0EEENS1_24CollectiveEpilogueBwdGQAISA_fSD_Li256ELb1ELb0EEENS1_19SingleTileSchedulerILb1ELb0ELb0ELi128EEEEEEEEEvNT_6ParamsE)
        /*023c*/ 	.word	0x000000ff


	//----- nvinfo : EIATTR_FRAME_SIZE
	.align		4
.L_106:
        /*0240*/ 	.byte	0x04, 0x11
        /*0242*/ 	.short	(.L_108 - .L_107)
	.align		4
.L_107:
        /*0244*/ 	.word	index@(_ZN7cutlass13device_kernelIN5flash19enable_sm80_to_sm89INS1_16FlashAttnBwdSm80INS1_25CollectiveMainloopBwdSm80ILi2ELi2EN4cute5tupleIJNS5_1CILi64EEENS7_ILi128EEES9_EEENS_6half_tEfNS_4arch4Sm80ELb0ELb0ELb0ELb1ELb0ELb0ELb0ELb0ELi2ELi2ELi2ELi2ELb0EEENS1_24CollectiveEpilogueBwdGQAISA_fSD_Li256ELb1ELb0EEENS1_19SingleTileSchedulerILb1ELb0ELb0ELi128EEEEEEEEEvNT_6ParamsE)
        /*0248*/ 	.word	0x00000048


	//----- nvinfo : EIATTR_REGCOUNT
	.align		4
.L_108:
        /*024c*/ 	.byte	0x04, 0x2f
        /*024e*/ 	.short	(.L_110 - .L_109)
	.align		4
.L_109:
        /*0250*/ 	.word	index@(_ZN7cutlass13device_kernelIN5flash19enable_sm80_to_sm89INS1_16FlashAttnBwdSm80INS1_25CollectiveMainloopBwdSm80ILi2ELi2EN4cute5tupleIJNS5_1CILi64EEENS7_ILi128EEES9_EEENS_6half_tEfNS_4arch4Sm80ELb0ELb0ELb0ELb1ELb1ELb0ELb0ELb0ELi2ELi2ELi2ELi2ELb0EEENS1_21CollectiveEpilogueBwdISA_SB_SD_Li256ELb1ELb0ELi4EEENS1_19SingleTileSchedulerILb1ELb0ELb0ELi128EEEEEEEEEvNT_6ParamsE)
        /*0254*/ 	.word	0x000000ff


	//----- nvinfo : EIATTR_FRAME_SIZE
	.align		4
.L_110:
        /*0258*/ 	.byte	0x04, 0x11
        /*025a*/ 	.short	(.L_112 - .L_111)
	.align		4
.L_111:
        /*025c*/ 	.word	index@(_ZN7cutlass13device_kernelIN5flash19enable_sm80_to_sm89INS1_16FlashAttnBwdSm80INS1_25CollectiveMainloopBwdSm80ILi2ELi2EN4cute5tupleIJNS5_1CILi64EEENS7_ILi128EEES9_EEENS_6half_tEfNS_4arch4Sm80ELb0ELb0ELb0ELb1ELb1ELb0ELb0ELb0ELi2ELi2ELi2ELi2ELb0EEENS1_21CollectiveEpilogueBwdISA_SB_SD_Li256ELb1ELb0ELi4EEENS1_19SingleTileSchedulerILb1ELb0ELb0ELi128EEEEEEEEEvNT_6ParamsE)
        /*0260*/ 	.word	0x00000048


	//----- nvinfo : EIATTR_REGCOUNT
	.align		4
.L_112:
        /*0264*/ 	.byte	0x04, 0x2f
        /*0266*/ 	.short	(.L_114 - .L_113)
	.align		4
.L_113:
        /*0268*/ 	.word	index@(_ZN7cutlass13device_kernelIN5flash19enable_sm80_to_sm89INS1_16FlashAttnBwdSm80INS1_25CollectiveMainloopBwdSm80ILi2ELi2EN4cute5tupleIJNS5_1CILi64EEENS7_ILi128EEES9_EEENS_6half_tEfNS_4arch4Sm80ELb0ELb0ELb0ELb1ELb0ELb0ELb0ELb0ELi2ELi2ELi2ELi2ELb0EEENS1_21CollectiveEpilogueBwdISA_SB_SD_Li256ELb1ELb0ELi4EEENS1_19SingleTileSchedulerILb1ELb0ELb0ELi128EEEEEEEEEvNT_6ParamsE)
        /*026c*/ 	.word	0x000000ff


	//----- nvinfo : EIATTR_FRAME_SIZE
	.align		4
.L_114:
        /*0270*/ 	.byte	0x04, 0x11
        /*0272*/ 	.short	(.L_116 - .L_115)
	.align		4
.L_115:
        /*0274*/ 	.word	index@(_ZN7cutlass13device_kernelIN5flash19enable_sm80_to_sm89INS1_16FlashAttnBwdSm80INS1_25CollectiveMainloopBwdSm80ILi2ELi2EN4cute5tupleIJNS5_1CILi64EEENS7_ILi128EEES9_EEENS_6half_tEfNS_4arch4Sm80ELb0ELb0ELb0ELb1ELb0ELb0ELb0ELb0ELi2ELi2ELi2ELi2ELb0EEENS1_21CollectiveEpilogueBwdISA_SB_SD_Li256ELb1ELb0ELi4EEENS1_19SingleTileSchedulerILb1ELb0ELb0ELi128EEEEEEEEEvNT_6ParamsE)
        /*0278*/ 	.word	0x00000048


	//----- nvinfo : EIATTR_REGCOUNT
	.align		4
.L_116:
        /*027c*/ 	.byte	0x04, 0x2f
        /*027e*/ 	.short	(.L_118 - .L_117)
	.align		4
.L_117:
        /*0280*/ 	.word	index@(_ZN7cutlass13device_kernelIN5flash19enable_sm80_to_sm89INS1_16FlashAttnBwdSm80INS1_25CollectiveMainloopBwdSm80ILi2ELi2EN4cute5tupleIJNS5_1CILi64EEENS7_ILi128EEES9_EEENS_6half_tEfNS_4arch4Sm80ELb0ELb0ELb0ELb0ELb1ELb0ELb0ELb0ELi2ELi2ELi2ELi2ELb0EEENS1_24CollectiveEpilogueBwdGQAISA_fSD_Li256ELb0ELb1EEENS1_19SingleTileSchedulerILb0ELb0ELb0ELi128EEEEEEEEEvNT_6ParamsE)
        /*0284*/ 	.word	0x000000ff


	//----- nvinfo : EIATTR_FRAME_SIZE
	.align		4
.L_118:
        /*0288*/ 	.byte	0x04, 0x11
        /*028a*/ 	.short	(.L_120 - .L_119)
	.align		4
.L_119:
        /*028c*/ 	.word	index@($__internal_6_$__cuda_sm70_warpsync)
        /*0290*/ 	.word	0x00000000


	//----- nvinfo : EIATTR_FRAME_SIZE
	.align		4
.L_120:
        /*0294*/ 	.byte	0x04, 0x11
        /*0296*/ 	.short	(.L_122 - .L_121)
	.align		4
.L_121:
        /*0298*/ 	.word	index@(_ZN7cutlass13device_kernelIN5flash19enable_sm80_to_sm89INS1_16FlashAttnBwdSm80INS1_25CollectiveMainloopBwdSm80ILi2ELi2EN4cute5tupleIJNS5_1CILi64EEENS7_ILi128EEES9_EEENS_6half_tEfNS_4arch4Sm80ELb0ELb0ELb0ELb0ELb1ELb0ELb0ELb0ELi2ELi2ELi2ELi2ELb0EEENS1_24CollectiveEpilogueBwdGQAISA_fSD_Li256ELb0ELb1EEENS1_19SingleTileSchedulerILb0ELb0ELb0ELi128EEEEEEEEEvNT_6ParamsE)
        /*029c*/ 	.word	0x00000028


	//----- nvinfo : EIATTR_REGCOUNT
	.align		4
.L_122:
        /*02a0*/ 	.byte	0x04, 0x2f
        /*02a2*/ 	.short	(.L_124 - .L_123)
	.align		4
.L_123:
        /*02a4*/ 	.word	index@(_ZN7cutlass13device_kernelIN5flash19enable_sm80_to_sm89INS1_16FlashAttnBwdSm80INS1_25CollectiveMainloopBwdSm80ILi2ELi2EN4cute5tupleIJNS5_1CILi64EEENS7_ILi128EEES9_EEENS_6half_tEfNS_4arch4Sm80ELb0ELb0ELb0ELb0ELb0ELb0ELb0ELb0ELi2ELi2ELi2ELi2ELb0EEENS1_24CollectiveEpilogueBwdGQAISA_fSD_Li256ELb0ELb0EEENS1_19SingleTileSchedulerILb0ELb0ELb0ELi128EEEEEEEEEvNT_6ParamsE)
        /*02a8*/ 	.word	0x000000ff


	//----- nvinfo : EIATTR_FRAME_SIZE
	.align		4
.L_124:
        /*02ac*/ 	.byte	0x04, 0x11
        /*02ae*/ 	.short	(.L_126 - .L_125)
	.align		4
.L_125:
        /*02b0*/ 	.word	index@(_ZN7cutlass13device_kernelIN5flash19enable_sm80_to_sm89INS1_16FlashAttnBwdSm80INS1_25CollectiveMainloopBwdSm80ILi2ELi2EN4cute5tupleIJNS5_1CILi64EEENS7_ILi128EEES9_EEENS_6half_tEfNS_4arch4Sm80ELb0ELb0ELb0ELb0ELb0ELb0ELb0ELb0ELi2ELi2ELi2ELi2ELb0EEENS1_24CollectiveEpilogueBwdGQAISA_fSD_Li256ELb0ELb0EEENS1_19SingleTileSchedulerILb0ELb0ELb0ELi128EEEEEEEEEvNT_6ParamsE)
        /*02b4*/ 	.word	0x00000028


	//----- nvinfo : EIATTR_REGCOUNT
	.align		4
.L_126:
        /*02b8*/ 	.byte	0x04, 0x2f
        /*02ba*/ 	.short	(.L_128 - .L_127)
	.align		4
.L_127:
        /*02bc*/ 	.word	index@(_ZN7cutlass13device_kernelIN5flash19enable_sm80_to_sm89INS1_16FlashAttnBwdSm80INS1_25CollectiveMainloopBwdSm80ILi2ELi2EN4cute5tupleIJNS5_1CILi64EEENS7_ILi128EEES9_EEENS_6half_tEfNS_4arch4Sm80ELb0ELb0ELb0ELb0ELb1ELb0ELb0ELb0ELi2ELi2ELi2ELi2ELb0EEENS1_21CollectiveEpilogueBwdISA_SB_SD_Li256ELb0ELb0ELi4EEENS1_19SingleTileSchedulerILb0ELb0ELb0ELi128EEEEEEEEEvNT_6ParamsE)
        /*02c0*/ 	.word	0x000000ff


	//----- nvinfo : EIATTR_FRAME_SIZE
	.align		4
.L_128:
        /*02c4*/ 	.byte	0x04, 0x11
        /*02c6*/ 	.short	(.L_130 - .L_129)
	.align		4
.L_129:
        /*02c8*/ 	.word	index@(_ZN7cutlass13device_kernelIN5flash19enable_sm80_to_sm89INS1_16FlashAttnBwdSm80INS1_25CollectiveMainloopBwdSm80ILi2ELi2EN4cute5tupleIJNS5_1CILi64EEENS7_ILi128EEES9_EEENS_6half_tEfNS_4arch4Sm80ELb0ELb0ELb0ELb0ELb1ELb0ELb0ELb0ELi2ELi2ELi2ELi2ELb0EEENS1_21CollectiveEpilogueBwdISA_SB_SD_Li256ELb0ELb0ELi4EEENS1_19SingleTileSchedulerILb0ELb0ELb0ELi128EEEEEEEEEvNT_6ParamsE)
        /*02cc*/ 	.word	0x00000000


	//----- nvinfo : EIATTR_REGCOUNT
	.align		4
.L_130:
        /*02d0*/ 	.byte	0x04, 0x2f
        /*02d2*/ 	.short	(.L_132 - .L_131)
	.align		4
.L_131:
        /*02d4*/ 	.word	index@(_ZN7cutlass13device_kernelIN5flash19enable_sm80_to_sm89INS1_16FlashAttnBwdSm80INS1_25CollectiveMainloopBwdSm80ILi2ELi2EN4cute5tupleIJNS5_1CILi64EEENS7_ILi128EEES9_EEENS_6half_tEfNS_4arch4Sm80ELb0ELb0ELb0ELb0ELb0ELb0ELb0ELb0ELi2ELi2ELi2ELi2ELb0EEENS1_21CollectiveEpilogueBwdISA_SB_SD_Li256ELb0ELb0ELi4EEENS1_19SingleTileSchedulerILb0ELb0ELb0ELi128EEEEEEEEEvNT_6ParamsE)
        /*02d8*/ 	.word	0x000000ff


	//----- nvinfo : EIATTR_FRAME_SIZE
	.align		4
.L_132:
        /*02dc*/ 	.byte	0x04, 0x11
        /*02de*/ 	.short	(.L_134 - .L_133)
	.align		4
.L_133:
        /*02e0*/ 	.word	index@(_ZN7cutlass13device_kernelIN5flash19enable_sm80_to_sm89INS1_16FlashAttnBwdSm80INS1_25CollectiveMainloopBwdSm80ILi2ELi2EN4cute5tupleIJNS5_1CILi64EEENS7_ILi128EEES9_EEENS_6half_tEfNS_4arch4Sm80ELb0ELb0ELb0ELb0ELb0ELb0ELb0ELb0ELi2ELi2ELi2ELi2ELb0EEENS1_21CollectiveEpilogueBwdISA_SB_SD_Li256ELb0ELb0ELi4EEENS1_19SingleTileSchedulerILb0ELb0ELb0ELi128EEEEEEEEEvNT_6ParamsE)
        /*02e4*/ 	.word	0x00000000


	//----- nvinfo : EIATTR_REGCOUNT
	.align		4
.L_134:
        /*02e8*/ 	.byte	0x04, 0x2f
        /*02ea*/ 	.short	(.L_136 - .L_135)
	.align		4
.L_135:
        /*02ec*/ 	.word	index@(_ZN7cutlass13device_kernelIN5flash19enable_sm80_to_sm89INS1_16FlashAttnBwdSm80INS1_25CollectiveMainloopBwdSm80ILi2ELi1EN4cute5tupleIJNS5_1CILi64EEENS7_ILi96EEENS7_ILi128EEEEEENS_6half_tEfNS_4arch4Sm80ELb1ELb0ELb0ELb1ELb1ELb0ELb0ELb0ELi2ELi2ELi2ELi2ELb1EEENS1_24CollectiveEpilogueBwdGQAISB_fSE_Li256ELb1ELb1EEENS1_25SingleTileBwdLPTSchedulerILb1ELi96ELb1EEEEEEEEEvNT_6ParamsE)
        /*02f0*/ 	.word	0x000000ff


	//----- nvinfo : EIATTR_FRAME_SIZE
	.align		4
.L_136:
        /*02f4*/ 	.byte	0x04, 0x11
        /*02f6*/ 	.short	(.L_138 - .L_137)
	.align		4
.L_137:
        /*02f8*/ 	.word	index@($__internal_5_$__cuda_sm70_warpsync)
        /*02fc*/ 	.word	0x00000000


	//----- nvinfo : EIATTR_FRAME_SIZE
	.align		4
.L_138:
        /*0300*/ 	.byte	0x04, 0x11
        /*0302*/ 	.short	(.L_140 - .L_139)
	.align		4
.L_139:
        /*0304*/ 	.word	index@(_ZN7cutlass13device_kernelIN5flash19enable_sm80_to_sm89INS1_16FlashAttnBwdSm80INS1_25CollectiveMainloopBwdSm80ILi2ELi1EN4cute5tupleIJNS5_1CILi64EEENS7_ILi96EEENS7_ILi128EEEEEENS_6half_tEfNS_4arch4Sm80ELb1ELb0ELb0ELb1ELb1ELb0ELb0ELb0ELi2ELi2ELi2ELi2ELb1EEENS1_24CollectiveEpilogueBwdGQAISB_fSE_Li256ELb1ELb1EEENS1_25SingleTileBwdLPTSchedulerILb1ELi96ELb1EEEEEEEEEvNT_6ParamsE)
        /*0308*/ 	.word	0x00000038


	//----- nvinfo : EIATTR_REGCOUNT
	.align		4
.L_140:
        /*030c*/ 	.byte	0x04, 0x2f
        /*030e*/ 	.short	(.L_142 - .L_141)
	.align		4
.L_141:
        /*0310*/ 	.word	index@(_ZN7cutlass13device_kernelIN5flash32FlashAttnBwdPostprocessConvertdQIN4cute5tupleIJNS3_1CILi96EEENS5_ILi128EEEEEENS_6half_tEfNS_4arch4Sm80ELi256ENS3_8TiledMMAINS3_8MMA_AtomIJNS3_28SM80_16x8x16_F32F16F16F32_TNEEEENS3_6LayoutINS4_IJNS5_ILi2EEENS5_ILi4EEENS5_ILi1EEEEEENS4_IJSJ_SH_NS5_ILi0EEEEEEEENS4_IJNS5_ILi32EEENS5_ILi64EEENS5_ILi16EEEEEEEELb0EEEEEvNT_6ParamsE)
        /*0314*/ 	.word	0x00000045


	//----- nvinfo : EIATTR_FRAME_SIZE
	.align		4
.L_142:
        /*0318*/ 	.byte	0x04, 0x11
        /*031a*/ 	.short	(.L_144 - .L_143)
	.align		4
.L_143:
        /*031c*/ 	.word	index@(_ZN7cutlass13device_kernelIN5flash32FlashAttnBwdPostprocessConvertdQIN4cute5tupleIJNS3_1CILi96EEENS5_ILi128EEEEEENS_6half_tEfNS_4arch4Sm80ELi256ENS3_8TiledMMAINS3_8MMA_AtomIJNS3_28SM80_16x8x16_F32F16F16F32_TNEEEENS3_6LayoutINS4_IJNS5_ILi2EEENS5_ILi4EEENS5_ILi1EEEEEENS4_IJSJ_SH_NS5_ILi0EEEEEEEENS4_IJNS5_ILi32EEENS5_ILi64EEENS5_ILi16EEEEEEEELb0EEEEEvNT_6ParamsE)
        /*0320*/ 	.word	0x00000000


	//----- nvinfo : EIATTR_REGCOUNT
	.align		4
.L_144:
        /*0324*/ 	.byte	0x04, 0x2f
        /*0326*/ 	.short	(.L_146 - .L_145)
	.align		4
.L_145:
        /*0328*/ 	.word	index@(_ZN7cutlass13device_kernelIN5flash19enable_sm80_to_sm89INS1_16FlashAttnBwdSm80INS1_25CollectiveMainloopBwdSm80ILi2ELi1EN4cute5tupleIJNS5_1CILi64EEENS7_ILi96EEENS7_ILi128EEEEEENS_6half_tEfNS_4arch4Sm80ELb1ELb0ELb0ELb1ELb0ELb0ELb0ELb0ELi2ELi2ELi2ELi2ELb1EEENS1_24CollectiveEpilogueBwdGQAISB_fSE_Li256ELb1ELb0EEENS1_25SingleTileBwdLPTSchedulerILb1ELi96ELb0EEEEEEEEEvNT_6ParamsE)
        /*032c*/ 	.word	0x000000ff


	//----- nvinfo : EIATTR_FRAME_SIZE
	.align		4
.L_146:
        /*0330*/ 	.byte	0x04, 0x11
        /*0332*/ 	.short	(.L_148 - .L_147)
	.align		4
.L_147:
        /*0334*/ 	.word	index@(_ZN7cutlass13device_kernelIN5flash19enable_sm80_to_sm89INS1_16FlashAttnBwdSm80INS1_25CollectiveMainloopBwdSm80ILi2ELi1EN4cute5tupleIJNS5_1CILi64EEENS7_ILi96EEENS7_ILi128EEEEEENS_6half_tEfNS_4arch4Sm80ELb1ELb0ELb0ELb1ELb0ELb0ELb0ELb0ELi2ELi2ELi2ELi2ELb1EEENS1_24CollectiveEpilogueBwdGQAISB_fSE_Li256ELb1ELb0EEENS1_25SingleTileBwdLPTSchedulerILb1ELi96ELb0EEEEEEEEEvNT_6ParamsE)
        /*0338*/ 	.word	0x00000028


	//----- nvinfo : EIATTR_REGCOUNT
	.align		4
.L_148:
        /*033c*/ 	.byte	0x04, 0x2f
        /*033e*/ 	.short	(.L_150 - .L_149)
	.align		4
.L_149:
        /*0340*/ 	.word	index@(_ZN7cutlass13device_kernelIN5flash19enable_sm80_to_sm89INS1_16FlashAttnBwdSm80INS1_25CollectiveMainloopBwdSm80ILi2ELi1EN4cute5tupleIJNS5_1CILi64EEENS7_ILi96EEENS7_ILi128EEEEEENS_6half_tEfNS_4arch4Sm80ELb1ELb0ELb0ELb1ELb1ELb0ELb0ELb0ELi2ELi2ELi2ELi2ELb1EEENS1_21CollectiveEpilogueBwdISB_SC_SE_Li256ELb1ELb0ELi4EEENS1_25SingleTileBwdLPTSchedulerILb1ELi96ELb1EEEEEEEEEvNT_6ParamsE)
        /*0344*/ 	.word	0x000000ff


	//----- nvinfo : EIATTR_FRAME_SIZE
	.align		4
.L_150:
        /*0348*/ 	.byte	0x04, 0x11
        /*034a*/ 	.short	(.L_152 - .L_151)
	.align		4
.L_151:
        /*034c*/ 	.word	index@(_ZN7cutlass13device_kernelIN5flash19enable_sm80_to_sm89INS1_16FlashAttnBwdSm80INS1_25CollectiveMainloopBwdSm80ILi2ELi1EN4cute5tupleIJNS5_1CILi64EEENS7_ILi96EEENS7_ILi128EEEEEENS_6half_tEfNS_4arch4Sm80ELb1ELb0ELb0ELb1ELb1ELb0ELb0ELb0ELi2ELi2ELi2ELi2ELb1EEENS1_21CollectiveEpilogueBwdISB_SC_SE_Li256ELb1ELb0ELi4EEENS1_25SingleTileBwdLPTSchedulerILb1ELi96ELb1EEEEEEEEEvNT_6ParamsE)
        /*0350*/ 	.word	0x00000048


	//----- nvinfo : EIATTR_REGCOUNT
	.align		4
.L_152:
        /*0354*/ 	.byte	0x04, 0x2f
        /*0356*/ 	.short	(.L_154 - .L_153)
	.align		4
.L_153:
        /*0358*/ 	.word	index@(_ZN7cutlass13device_kernelIN5flash19enable_sm80_to_sm89INS1_16FlashAttnBwdSm80INS1_25CollectiveMainloopBwdSm80ILi2ELi1EN4cute5tupleIJNS5_1CILi64EEENS7_ILi96EEENS7_ILi128EEEEEENS_6half_tEfNS_4arch4Sm80ELb1ELb0ELb0ELb1ELb0ELb0ELb0ELb0ELi2ELi2ELi2ELi2ELb1EEENS1_21CollectiveEpilogueBwdISB_SC_SE_Li256ELb1ELb0ELi4EEENS1_25SingleTileBwdLPTSchedulerILb1ELi96ELb0EEEEEEEEEvNT_6ParamsE)
        /*035c*/ 	.word	0x000000ff


	//----- nvinfo : EIATTR_FRAME_SIZE
	.align		4
.L_154:
        /*0360*/ 	.byte	0x04, 0x11
        /*0362*/ 	.short	(.L_156 - .L_155)
	.align		4
.L_155:
        /*0364*/ 	.word	index@(_ZN7cutlass13device_kernelIN5flash19enable_sm80_to_sm89INS1_16FlashAttnBwdSm80INS1_25CollectiveMainloopBwdSm80ILi2ELi1EN4cute5tupleIJNS5_1CILi64EEENS7_ILi96EEENS7_ILi128EEEEEENS_6half_tEfNS_4arch4Sm80ELb1ELb0ELb0ELb1ELb0ELb0ELb0ELb0ELi2ELi2ELi2ELi2ELb1EEENS1_21CollectiveEpilogueBwdISB_SC_SE_Li256ELb1ELb0ELi4EEENS1_25SingleTileBwdLPTSchedulerILb1ELi96ELb0EEEEEEEEEvNT_6ParamsE)
        /*0368*/ 	.word	0x00000040


	//----- nvinfo : EIATTR_REGCOUNT
	.align		4
.L_156:
        /*036c*/ 	.byte	0x04, 0x2f
        /*036e*/ 	.short	(.L_158 - .L_157)
	.align		4
.L_157:
        /*0370*/ 	.word	index@(_ZN7cutlass13device_kernelIN5flash19enable_sm80_to_sm89INS1_16FlashAttnBwdSm80INS1_25CollectiveMainloopBwdSm80ILi2ELi1EN4cute5tupleIJNS5_1CILi64EEENS7_ILi96EEENS7_ILi128EEEEEENS_6half_tEfNS_4arch4Sm80ELb1ELb0ELb0ELb0ELb1ELb0ELb0ELb0ELi2ELi2ELi2ELi2ELb1EEENS1_24CollectiveEpilogueBwdGQAISB_fSE_Li256ELb0ELb1EEENS1_25SingleTileBwdLPTSchedulerILb0ELi96ELb1EEEEEEEEEvNT_6ParamsE)
        /*0374*/ 	.word	0x000000ff


	//----- nvinfo : EIATTR_FRAME_SIZE
	.align		4
.L_158:
        /*0378*/ 	.byte	0x04, 0x11
        /*037a*/ 	.short	(.L_160 - .L_159)
	.align		4
.L_159:
        /*037c*/ 	.word	index@($__internal_4_$__cuda_sm70_warpsync)
        /*0380*/ 	.word	0x00000000


	//----- nvinfo : EIATTR_FRAME_SIZE
	.align		4
.L_160:
        /*0384*/ 	.byte	0x04, 0x11
        /*0386*/ 	.short	(.L_162 - .L_161)
	.align		4
.L_161:
        /*0388*/ 	.word	index@(_ZN7cutlass13device_kernelIN5flash19enable_sm80_to_sm89INS1_16FlashAttnBwdSm80INS1_25CollectiveMainloopBwdSm80ILi2ELi1EN4cute5tupleIJNS5_1CILi64EEENS7_ILi96EEENS7_ILi128EEEEEENS_6half_tEfNS_4arch4Sm80ELb1ELb0ELb0ELb0ELb1ELb0ELb0ELb0ELi2ELi2ELi2ELi2ELb1EEENS1_24CollectiveEpilogueBwdGQAISB_fSE_Li256ELb0ELb1EEENS1_25SingleTileBwdLPTSchedulerILb0ELi96ELb1EEEEEEEEEvNT_6ParamsE)
        /*038c*/ 	.word	0x00000028


	//----- nvinfo : EIATTR_REGCOUNT
	.align		4
.L_162:
        /*0390*/ 	.byte	0x04, 0x2f
        /*0392*/ 	.short	(.L_164 - .L_163)
	.align		4
.L_163:
        /*0394*/ 	.word	index@(_ZN7cutlass13device_kernelIN5flash19enable_sm80_to_sm89INS1_16FlashAttnBwdSm80INS1_25CollectiveMainloopBwdSm80ILi2ELi1EN4cute5tupleIJNS5_1CILi64EEENS7_ILi96EEENS7_ILi128EEEEEENS_6half_tEfNS_4arch4Sm80ELb1ELb0ELb0ELb0ELb0ELb0ELb0ELb0ELi2ELi2ELi2ELi2ELb1EEENS1_24CollectiveEpilogueBwdGQAISB_fSE_Li256ELb0ELb0EEENS1_25SingleTileBwdLPTSchedulerILb0ELi96ELb0EEEEEEEEEvNT_6ParamsE)
        /*0398*/ 	.word	0x000000ff


	//----- nvinfo : EIATTR_FRAME_SIZE
	.align		4
.L_164:
        /*039c*/ 	.byte	0x04, 0x11
        /*039e*/ 	.short	(.L_166 - .L_165)
	.align		4
.L_165:
        /*03a0*/ 	.word	index@(_ZN7cutlass13device_kernelIN5flash19enable_sm80_to_sm89INS1_16FlashAttnBwdSm80INS1_25CollectiveMainloopBwdSm80ILi2ELi1EN4cute5tupleIJNS5_1CILi64EEENS7_ILi96EEENS7_ILi128EEEEEENS_6half_tEfNS_4arch4Sm80ELb1ELb0ELb0ELb0ELb0ELb0ELb0ELb0ELi2ELi2ELi2ELi2ELb1EEENS1_24CollectiveEpilogueBwdGQAISB_fSE_Li256ELb0ELb0EEENS1_25SingleTileBwdLPTSchedulerILb0ELi96ELb0EEEEEEEEEvNT_6ParamsE)
        /*03a4*/ 	.word	0x00000020


	//----- nvinfo : EIATTR_REGCOUNT
	.align		4
.L_166:
        /*03a8*/ 	.byte	0x04, 0x2f
        /*03aa*/ 	.short	(.L_168 - .L_167)
	.align		4
.L_167:
        /*03ac*/ 	.word	index@(_ZN7cutlass13device_kernelIN5flash19enable_sm80_to_sm89INS1_16FlashAttnBwdSm80INS1_25CollectiveMainloopBwdSm80ILi2ELi1EN4cute5tupleIJNS5_1CILi64EEENS7_ILi96EEENS7_ILi128EEEEEENS_6half_tEfNS_4arch4Sm80ELb1ELb0ELb0ELb0ELb1ELb0ELb0ELb0ELi2ELi2ELi2ELi2ELb1EEENS1_21CollectiveEpilogueBwdISB_SC_SE_Li256ELb0ELb0ELi4EEENS1_25SingleTileBwdLPTSchedulerILb0ELi96ELb1EEEEEEEEEvNT_6ParamsE)
        /*03b0*/ 	.word	0x000000ff


	//----- nvinfo : EIATTR_FRAME_SIZE
	.align		4
.L_168:
        /*03b4*/ 	.byte	0x04, 0x11
        /*03b6*/ 	.short	(.L_170 - .L_169)
	.align		4
.L_169:
        /*03b8*/ 	.word	index@(_ZN7cutlass13device_kernelIN5flash19enable_sm80_to_sm89INS1_16FlashAttnBwdSm80INS1_25CollectiveMainloopBwdSm80ILi2ELi1EN4cute5tupleIJNS5_1CILi64EEENS7_ILi96EEENS7_ILi128EEEEEENS_6half_tEfNS_4arch4Sm80ELb1ELb0ELb0ELb0ELb1ELb0ELb0ELb0ELi2ELi2ELi2ELi2ELb1EEENS1_21CollectiveEpilogueBwdISB_SC_SE_Li256ELb0ELb0ELi4EEENS1_25SingleTileBwdLPTSchedulerILb0ELi96ELb1EEEEEEEEEvNT_6ParamsE)
        /*03bc*/ 	.word	0x00000040


	//----- nvinfo : EIATTR_REGCOUNT
	.align		4
.L_170:
        /*03c0*/ 	.byte	0x04, 0x2f
        /*03c2*/ 	.short	(.L_172 - .L_171)
	.align		4
.L_171:
        /*03c4*/ 	.word	index@(_ZN7cutlass13device_kernelIN5flash19enable_sm80_to_sm89INS1_16FlashAttnBwdSm80INS1_25CollectiveMainloopBwdSm80ILi2ELi1EN4cute5tupleIJNS5_1CILi64EEENS7_ILi96EEENS7_ILi128EEEEEENS_6half_tEfNS_4arch4Sm80ELb1ELb0ELb0ELb0ELb0ELb0ELb0ELb0ELi2ELi2ELi2ELi2ELb1EEENS1_21CollectiveEpilogueBwdISB_SC_SE_Li256ELb0ELb0ELi4EEENS1_25SingleTileBwdLPTSchedulerILb0ELi96ELb0EEEEEEEEEvNT_6ParamsE)
        /*03c8*/ 	.word	0x000000ff


	//----- nvinfo : EIATTR_FRAME_SIZE
	.align		4
.L_172:
        /*03cc*/ 	.byte	0x04, 0x11
        /*03ce*/ 	.short	(.L_174 - .L_173)
	.align		4
.L_173:
        /*03d0*/ 	.word	index@(_ZN7cutlass13device_kernelIN5flash19enable_sm80_to_sm89INS1_16FlashAttnBwdSm80INS1_25CollectiveMainloopBwdSm80ILi2ELi1EN4cute5tupleIJNS5_1CILi64EEENS7_ILi96EEENS7_ILi128EEEEEENS_6half_tEfNS_4arch4Sm80ELb1ELb0ELb0ELb0ELb0ELb0ELb0ELb0ELi2ELi2ELi2ELi2ELb1EEENS1_21CollectiveEpilogueBwdISB_SC_SE_Li256ELb0ELb0ELi4EEENS1_25SingleTileBwdLPTSchedulerILb0ELi96ELb0EEEEEEEEEvNT_6ParamsE)
        /*03d4*/ 	.word	0x00000020


	//----- nvinfo : EIATTR_REGCOUNT
	.align		4
.L_174:
        /*03d8*/ 	.byte	0x04, 0x2f
        /*03da*/ 	.short	(.L_176 - .L_175)
	.align		4
.L_175:
        /*03dc*/ 	.word	index@(_ZN7cutlass13device_kernelIN5flash19enable_sm80_to_sm89INS1_16FlashAttnBwdSm80INS1_25CollectiveMainloopBwdSm80ILi2ELi1EN4cute5tupleIJNS5_1CILi64EEENS7_ILi96EEENS7_ILi128EEEEEENS_6half_tEfNS_4arch4Sm80ELb0ELb1ELb0ELb1ELb1ELb0ELb0ELb0ELi2ELi2ELi2ELi2ELb1EEENS1_24CollectiveEpilogueBwdGQAISB_fSE_Li256ELb1ELb1EEENS1_19SingleTileSchedulerILb1ELb0ELb0ELi96EEEEEEEEEvNT_6ParamsE)
        /*03e0*/ 	.word	0x000000ff


	//----- nvinfo : EIATTR_FRAME_SIZE
	.align		4
.L_176:
        /*03e4*/ 	.byte	0x04, 0x11
        /*03e6*/ 	.short	(.L_178 - .L_177)
	.align		4
.L_177:
        /*03e8*/ 	.word	index@($__internal_3_$__cuda_sm70_warpsync)
        /*03ec*/ 	.word	0x00000000


	//----- nvinfo : EIATTR_FRAME_SIZE
	.align		4
.L_178:
        /*03f0*/ 	.byte	0x04, 0x11
        /*03f2*/ 	.short	(.L_180 - .L_179)
	.align		4
.L_179:
        /*03f4*/ 	.word	index@(_ZN7cutlass13device_kernelIN5flash19enable_sm80_to_sm89INS1_16FlashAttnBwdSm80INS1_25CollectiveMainloopBwdSm80ILi2ELi1EN4cute5tupleIJNS5_1CILi64EEENS7_ILi96EEENS7_ILi128EEEEEENS_6half_tEfNS_4arch4Sm80ELb0ELb1ELb0ELb1ELb1ELb0ELb0ELb0ELi2ELi2ELi2ELi2ELb1EEENS1_24CollectiveEpilogueBwdGQAISB_fSE_Li256ELb1ELb1EEENS1_19SingleTileSchedulerILb1ELb0ELb0ELi96EEEEEEEEEvNT_6ParamsE)
        /*03f8*/ 	.word	0x00000018


	//----- nvinfo : EIATTR_REGCOUNT
	.align		4
.L_180:
        /*03fc*/ 	.byte	0x04, 0x2f
        /*03fe*/ 	.short	(.L_182 - .L_181)
	.align		4
.L_181:
        /*0400*/ 	.word	index@(_ZN7cutlass13device_kernelIN5flash19enable_sm80_to_sm89INS1_16FlashAttnBwdSm80INS1_25CollectiveMainloopBwdSm80ILi2ELi1EN4cute5tupleIJNS5_1CILi64EEENS7_ILi96EEENS7_ILi128EEEEEENS_6half_tEfNS_4arch4Sm80ELb0ELb1ELb0ELb1ELb0ELb0ELb0ELb0ELi2ELi2ELi2ELi2ELb1EEENS1_24CollectiveEpilogueBwdGQAISB_fSE_Li256ELb1ELb0EEENS1_19SingleTileSchedulerILb1ELb0ELb0ELi96EEEEEEEEEvNT_6ParamsE)
        /*0404*/ 	.word	0x000000ff


	//----- nvinfo : EIATTR_FRAME_SIZE
	.align		4
.L_182:
        /*0408*/ 	.byte	0x04, 0x11
        /*040a*/ 	.short	(.L_184 - .L_183)
	.align		4
.L_183:
        /*040c*/ 	.word	index@(_ZN7cutlass13device_kernelIN5flash19enable_sm80_to_sm89INS1_16FlashAttnBwdSm80INS1_25CollectiveMainloopBwdSm80ILi2ELi1EN4cute5tupleIJNS5_1CILi64EEENS7_ILi96EEENS7_ILi128EEEEEENS_6half_tEfNS_4arch4Sm80ELb0ELb1ELb0ELb1ELb0ELb0ELb0ELb0ELi2ELi2ELi2ELi2ELb1EEENS1_24CollectiveEpilogueBwdGQAISB_fSE_Li256ELb1ELb0EEENS1_19SingleTileSchedulerILb1ELb0ELb0ELi96EEEEEEEEEvNT_6ParamsE)
        /*0410*/ 	.word	0x00000018


	//----- nvinfo : EIATTR_REGCOUNT
	.align		4
.L_184:
        /*0414*/ 	.byte	0x04, 0x2f
        /*0416*/ 	.short	(.L_186 - .L_185)
	.align		4
.L_185:
        /*0418*/ 	.word	index@(_ZN7cutlass13device_kernelIN5flash19enable_sm80_to_sm89INS1_16FlashAttnBwdSm80INS1_25CollectiveMainloopBwdSm80ILi2ELi1EN4cute5tupleIJNS5_1CILi64EEENS7_ILi96EEENS7_ILi128EEEEEENS_6half_tEfNS_4arch4Sm80ELb0ELb1ELb0ELb1ELb1ELb0ELb0ELb0ELi2ELi2ELi2ELi2ELb1EEENS1_21CollectiveEpilogueBwdISB_SC_SE_Li256ELb1ELb0ELi4EEENS1_19SingleTileSchedulerILb1ELb0ELb0ELi96EEEEEEEEEvNT_6ParamsE)
        /*041c*/ 	.word	0x000000ff


	//----- nvinfo : EIATTR_FRAME_SIZE
	.align		4
.L_186:
        /*0420*/ 	.byte	0x04, 0x11
        /*0422*/ 	.short	(.L_188 - .L_187)
	.align		4
.L_187:
        /*0424*/ 	.word	index@(_ZN7cutlass13device_kernelIN5flash19enable_sm80_to_sm89INS1_16FlashAttnBwdSm80INS1_25CollectiveMainloopBwdSm80ILi2ELi1EN4cute5tupleIJNS5_1CILi64EEENS7_ILi96EEENS7_ILi128EEEEEENS_6half_tEfNS_4arch4Sm80ELb0ELb1ELb0ELb1ELb1ELb0ELb0ELb0ELi2ELi2ELi2ELi2ELb1EEENS1_21CollectiveEpilogueBwdISB_SC_SE_Li256ELb1ELb0ELi4EEENS1_19SingleTileSchedulerILb1ELb0ELb0ELi96EEEEEEEEEvNT_6ParamsE)
        /*0428*/ 	.word	0x00000028


	//----- nvinfo : EIATTR_REGCOUNT
	.align		4
.L_188:
        /*042c*/ 	.byte	0x04, 0x2f
        /*042e*/ 	.short	(.L_190 - .L_189)
	.align		4
.L_189:
        /*0430*/ 	.word	index@(_ZN7cutlass13device_kernelIN5flash19enable_sm80_to_sm89INS1_16FlashAttnBwdSm80INS1_25CollectiveMainloopBwdSm80ILi2ELi1EN4cute5tupleIJNS5_1CILi64EEENS7_ILi96EEENS7_ILi128EEEEEENS_6half_tEfNS_4arch4Sm80ELb0ELb1ELb0ELb1ELb0ELb0ELb0ELb0ELi2ELi2ELi2ELi2ELb1EEENS1_21CollectiveEpilogueBwdISB_SC_SE_Li256ELb1ELb0ELi4EEENS1_19SingleTileSchedulerILb1ELb0ELb0ELi96EEEEEEEEEvNT_6ParamsE)
        /*0434*/ 	.word	0x000000ff


	//----- nvinfo : EIATTR_FRAME_SIZE
	.align		4
.L_190:
        /*0438*/ 	.byte	0x04, 0x11
        /*043a*/ 	.short	(.L_192 - .L_191)
	.align		4
.L_191:
        /*043c*/ 	.word	index@(_ZN7cutlass13device_kernelIN5flash19enable_sm80_to_sm89INS1_16FlashAttnBwdSm80INS1_25CollectiveMainloopBwdSm80ILi2ELi1EN4cute5tupleIJNS5_1CILi64EEENS7_ILi96EEENS7_ILi128EEEEEENS_6half_tEfNS_4arch4Sm80ELb0ELb1ELb0ELb1ELb0ELb0ELb0ELb0ELi2ELi2ELi2ELi2ELb1EEENS1_21CollectiveEpilogueBwdISB_SC_SE_Li256ELb1ELb0ELi4EEENS1_19SingleTileSchedulerILb1ELb0ELb0ELi96EEEEEEEEEvNT_6ParamsE)
        /*0440*/ 	.word	0x00000028


	//----- nvinfo : EIATTR_REGCOUNT
	.align		4
.L_192:
        /*0444*/ 	.byte	0x04, 0x2f
        /*0446*/ 	.short	(.L_194 - .L_193)
	.align		4
.L_193:
        /*0448*/ 	.word	index@(_ZN7cutlass13device_kernelIN5flash19enable_sm80_to_sm89INS1_16FlashAttnBwdSm80INS1_25CollectiveMainloopBwdSm80ILi2ELi1EN4cute5tupleIJNS5_1CILi64EEENS7_ILi96EEENS7_ILi128EEEEEENS_6half_tEfNS_4arch4Sm80ELb0ELb1ELb0ELb0ELb1ELb0ELb0ELb0ELi2ELi2ELi2ELi2ELb1EEENS1_24CollectiveEpilogueBwdGQAISB_fSE_Li256ELb0ELb1EEENS1_19SingleTileSchedulerILb0ELb0ELb0ELi96EEEEEEEEEvNT_6ParamsE)
        /*044c*/ 	.word	0x000000ff


	//----- nvinfo : EIATTR_FRAME_SIZE
	.align		4
.L_194:
        /*0450*/ 	.byte	0x04, 0x11
        /*0452*/ 	.short	(.L_196 - .L_195)
	.align		4
.L_195:
        /*0454*/ 	.word	index@($__internal_2_$__cuda_sm70_warpsync)
        /*0458*/ 	.word	0x00000000


	//----- nvinfo : EIATTR_FRAME_SIZE
	.align		4
.L_196:
        /*045c*/ 	.byte	0x04, 0x11
        /*045e*/ 	.short	(.L_198 - .L_197)
	.align		4
.L_197:
        /*0460*/ 	.word	index@(_ZN7cutlass13device_kernelIN5flash19enable_sm80_to_sm89INS1_16FlashAttnBwdSm80INS1_25CollectiveMainloopBwdSm80ILi2ELi1EN4cute5tupleIJNS5_1CILi64EEENS7_ILi96EEENS7_ILi128EEEEEENS_6half_tEfNS_4arch4Sm80ELb0ELb1ELb0ELb0ELb1ELb0ELb0ELb0ELi2ELi2ELi2ELi2ELb1EEENS1_24CollectiveEpilogueBwdGQAISB_fSE_Li256ELb0ELb1EEENS1_19SingleTileSchedulerILb0ELb0ELb0ELi96EEEEEEEEEvNT_6ParamsE)
        /*0464*/ 	.word	0x00000018


	//----- nvinfo : EIATTR_REGCOUNT
	.align		4
.L_198:
        /*0468*/ 	.byte	0x04, 0x2f
        /*046a*/ 	.short	(.L_200 - .L_199)
	.align		4
.L_199:
        /*046c*/ 	.word	index@(_ZN7cutlass13device_kernelIN5flash19enable_sm80_to_sm89INS1_16FlashAttnBwdSm80INS1_25CollectiveMainloopBwdSm80ILi2ELi1EN4cute5tupleIJNS5_1CILi64EEENS7_ILi96EEENS7_ILi128EEEEEENS_6half_tEfNS_4arch4Sm80ELb0ELb1ELb0ELb0ELb0ELb0ELb0ELb0ELi2ELi2ELi2ELi2ELb1EEENS1_24CollectiveEpilogueBwdGQAISB_fSE_Li256ELb0ELb0EEENS1_19SingleTileSchedulerILb0ELb0ELb0ELi96EEEEEEEEEvNT_6ParamsE)
        /*0470*/ 	.word	0x000000ff


	//----- nvinfo : EIATTR_FRAME_SIZE
	.align		4
.L_200:
        /*0474*/ 	.byte	0x04, 0x11
        /*0476*/ 	.short	(.L_202 - .L_201)
	.align		4
.L_201:
        /*0478*/ 	.word	index@(_ZN7cutlass13device_kernelIN5flash19enable_sm80_to_sm89INS1_16FlashAttnBwdSm80INS1_25CollectiveMainloopBwdSm80ILi2ELi1EN4cute5tupleIJNS5_1CILi64EEENS7_ILi96EEENS7_ILi128EEEEEENS_6half_tEfNS_4arch4Sm80ELb0ELb1ELb0ELb0ELb0ELb0ELb0ELb0ELi2ELi2ELi2ELi2ELb1EEENS1_24CollectiveEpilogueBwdGQAISB_fSE_Li256ELb0ELb0EEENS1_19SingleTileSchedulerILb0ELb0ELb0ELi96EEEEEEEEEvNT_6ParamsE)
        /*047c*/ 	.word	0x00000028


	//----- nvinfo : EIATTR_REGCOUNT
	.align		4
.L_202:
        /*0480*/ 	.byte	0x04, 0x2f
        /*0482*/ 	.short	(.L_204 - .L_203)
	.align		4
.L_203:
        /*0484*/ 	.word	index@(_ZN7cutlass13device_kernelIN5flash19enable_sm80_to_sm89INS1_16FlashAttnBwdSm80INS1_25CollectiveMainloopBwdSm80ILi2ELi1EN4cute5tupleIJNS5_1CILi64EEENS7_ILi96EEENS7_ILi128EEEEEENS_6half_tEfNS_4arch4Sm80ELb0ELb1ELb0ELb0ELb1ELb0ELb0ELb0ELi2ELi2ELi2ELi2ELb1EEENS1_21CollectiveEpilogueBwdISB_SC_SE_Li256ELb0ELb0ELi4EEENS1_19SingleTileSchedulerILb0ELb0ELb0ELi96EEEEEEEEEvNT_6ParamsE)
        /*0488*/ 	.word	0x000000ff


	//----- nvinfo : EIATTR_FRAME_SIZE
	.align		4
.L_204:
        /*048c*/ 	.byte	0x04, 0x11
        /*048e*/ 	.short	(.L_206 - .L_205)
	.align		4
.L_205:
        /*0490*/ 	.word	index@(_ZN7cutlass13device_kernelIN5flash19enable_sm80_to_sm89INS1_16FlashAttnBwdSm80INS1_25CollectiveMainloopBwdSm80ILi2ELi1EN4cute5tupleIJNS5_1CILi64EEENS7_ILi96EEENS7_ILi128EEEEEENS_6half_tEfNS_4arch4Sm80ELb0ELb1ELb0ELb0ELb1ELb0ELb0ELb0ELi2ELi2ELi2ELi2ELb1EEENS1_21CollectiveEpilogueBwdISB_SC_SE_Li256ELb0ELb0ELi4EEENS1_19SingleTileSchedulerILb0ELb0ELb0ELi96EEEEEEEEEvNT_6ParamsE)
        /*0494*/ 	.word	0x00000018


	//----- nvinfo : EIATTR_REGCOUNT
	.align		4
.L_206:
        /*0498*/ 	.byte	0x04, 0x2f
        /*049a*/ 	.short	(.L_208 - .L_207)
	.align		4
.L_207:
        /*049c*/ 	.word	index@(_ZN7cutlass13device_kernelIN5flash19enable_sm80_to_sm89INS1_16FlashAttnBwdSm80INS1_25CollectiveMainloopBwdSm80ILi2ELi1EN4cute5tupleIJNS5_1CILi64EEENS7_ILi96EEENS7_ILi128EEEEEENS_6half_tEfNS_4arch4Sm80ELb0ELb1ELb0ELb0ELb0ELb0ELb0ELb0ELi2ELi2ELi2ELi2ELb1EEENS1_21CollectiveEpilogueBwdISB_SC_SE_Li256ELb0ELb0ELi4EEENS1_19SingleTileSchedulerILb0ELb0ELb0ELi96EEEEEEEEEvNT_6ParamsE)
        /*04a0*/ 	.word	0x000000ff


	//----- nvinfo : EIATTR_FRAME_SIZE
	.align		4
.L_208:
        /*04a4*/ 	.byte	0x04, 0x11
        /*04a6*/ 	.short	(.L_210 - .L_209)
	.align		4
.L_209:
        /*04a8*/ 	.word	index@(_ZN7cutlass13device_kernelIN5flash19enable_sm80_to_sm89INS1_16FlashAttnBwdSm80INS1_25CollectiveMainloopBwdSm80ILi2ELi1EN4cute5tupleIJNS5_1CILi64EEENS7_ILi96EEENS7_ILi128EEEEEENS_6half_tEfNS_4arch4Sm80ELb0ELb1ELb0ELb0ELb0ELb0ELb0ELb0ELi2ELi2ELi2ELi2ELb1EEENS1_21CollectiveEpilogueBwdISB_SC_SE_Li256ELb0ELb0ELi4EEENS1_19SingleTileSchedulerILb0ELb0ELb0ELi96EEEEEEEEEvNT_6ParamsE)
        /*04ac*/ 	.word	0x00000018


	//----- nvinfo : EIATTR_REGCOUNT
	.align		4
.L_210:
        /*04b0*/ 	.byte	0x04, 0x2f
        /*04b2*/ 	.short	(.L_212 - .L_211)
	.align		4
.L_211:
        /*04b4*/ 	.word	index@(_ZN7cutlass13device_kernelIN5flash19enable_sm80_to_sm89INS1_16FlashAttnBwdSm80INS1_25CollectiveMainloopBwdSm80ILi2ELi1EN4cute5tupleIJNS5_1CILi64EEENS7_ILi96EEENS7_ILi128EEEEEENS_6half_tEfNS_4arch4Sm80ELb0ELb0ELb0ELb1ELb1ELb0ELb0ELb0ELi2ELi2ELi2ELi2ELb1EEENS1_24CollectiveEpilogueBwdGQAISB_fSE_Li256ELb1ELb1EEENS1_19SingleTileSchedulerILb1ELb0ELb0ELi96EEEEEEEEEvNT_6ParamsE)
        /*04b8*/ 	.word	0x000000ff


	//----- nvinfo : EIATTR_FRAME_SIZE
	.align		4
.L_212:
        /*04bc*/ 	.byte	0x04, 0x11
        /*04be*/ 	.short	(.L_214 - .L_213)
	.align		4
.L_213:
        /*04c0*/ 	.word	index@($__internal_1_$__cuda_sm70_warpsync)
        /*04c4*/ 	.word	0x00000000


	//----- nvinfo : EIATTR_FRAME_SIZE
	.align		4
.L_214:
        /*04c8*/ 	.byte	0x04, 0x11
        /*04ca*/ 	.short	(.L_216 - .L_215)
	.align		4
.L_215:
        /*04cc*/ 	.word	index@(_ZN7cutlass13device_kernelIN5flash19enable_sm80_to_sm89INS1_16FlashAttnBwdSm80INS1_25CollectiveMainloopBwdSm80ILi2ELi1EN4cute5tupleIJNS5_1CILi64EEENS7_ILi96EEENS7_ILi128EEEEEENS_6half_tEfNS_4arch4Sm80ELb0ELb0ELb0ELb1ELb1ELb0ELb0ELb0ELi2ELi2ELi2ELi2ELb1EEENS1_24CollectiveEpilogueBwdGQAISB_fSE_Li256ELb1ELb1EEENS1_19SingleTileSchedulerILb1ELb0ELb0ELi96EEEEEEEEEvNT_6ParamsE)
        /*04d0*/ 	.word	0x00000020


	//----- nvinfo : EIATTR_REGCOUNT
	.align		4
.L_216:
        /*04d4*/ 	.byte	0x04, 0x2f
        /*04d6*/ 	.short	(.L_218 - .L_217)
	.align		4
.L_217:
        /*04d8*/ 	.word	index@(_ZN7cutlass13device_kernelIN5flash19enable_sm80_to_sm89INS1_16FlashAttnBwdSm80INS1_25CollectiveMainloopBwdSm80ILi2ELi1EN4cute5tupleIJNS5_1CILi64EEENS7_ILi96EEENS7_ILi128EEEEEENS_6half_tEfNS_4arch4Sm80ELb0ELb0ELb0ELb1ELb0ELb0ELb0ELb0ELi2ELi2ELi2ELi2ELb1EEENS1_24CollectiveEpilogueBwdGQAISB_fSE_Li256ELb1ELb0EEENS1_19SingleTileSchedulerILb1ELb0ELb0ELi96EEEEEEEEEvNT_6ParamsE)
        /*04dc*/ 	.word	0x000000ff


	//----- nvinfo : EIATTR_FRAME_SIZE
	.align		4
.L_218:
        /*04e0*/ 	.byte	0x04, 0x11
        /*04e2*/ 	.short	(.L_220 - .L_219)
	.align		4
.L_219:
        /*04e4*/ 	.word	index@(_ZN7cutlass13device_kernelIN5flash19enable_sm80_to_sm89INS1_16FlashAttnBwdSm80INS1_25CollectiveMainloopBwdSm80ILi2ELi1EN4cute5tupleIJNS5_1CILi64EEENS7_ILi96EEENS7_ILi128EEEEEENS_6half_tEfNS_4arch4Sm80ELb0ELb0ELb0ELb1ELb0ELb0ELb0ELb0ELi2ELi2ELi2ELi2ELb1EEENS1_24CollectiveEpilogueBwdGQAISB_fSE_Li256ELb1ELb0EEENS1_19SingleTileSchedulerILb1ELb0ELb0ELi96EEEEEEEEEvNT_6ParamsE)
        /*04e8*/ 	.word	0x00000020


	//----- nvinfo : EIATTR_REGCOUNT
	.align		4
.L_220:
        /*04ec*/ 	.byte	0x04, 0x2f
        /*04ee*/ 	.short	(.L_222 - .L_221)
	.align		4
.L_221:
        /*04f0*/ 	.word	index@(_ZN7cutlass13device_kernelIN5flash19enable_sm80_to_sm89INS1_16FlashAttnBwdSm80INS1_25CollectiveMainloopBwdSm80ILi2ELi1EN4cute5tupleIJNS5_1CILi64EEENS7_ILi96EEENS7_ILi128EEEEEENS_6half_tEfNS_4arch4Sm80ELb0ELb0ELb0ELb1ELb1ELb0ELb0ELb0ELi2ELi2ELi2ELi2ELb1EEENS1_21CollectiveEpilogueBwdISB_SC_SE_Li256ELb1ELb0ELi4EEENS1_19SingleTileSchedulerILb1ELb0ELb0ELi96EEEEEEEEEvNT_6ParamsE)
        /*04f4*/ 	.word	0x000000ff


	//----- nvinfo : EIATTR_FRAME_SIZE
	.align		4
.L_222:
        /*04f8*/ 	.byte	0x04, 0x11
        /*04fa*/ 	.short	(.L_224 - .L_223)
	.align		4
.L_223:
        /*04fc*/ 	.word	index@(_ZN7cutlass13device_kernelIN5flash19enable_sm80_to_sm89INS1_16FlashAttnBwdSm80INS1_25CollectiveMainloopBwdSm80ILi2ELi1EN4cute5tupleIJNS5_1CILi64EEENS7_ILi96EEENS7_ILi128EEEEEENS_6half_tEfNS_4arch4Sm80ELb0ELb0ELb0ELb1ELb1ELb0ELb0ELb0ELi2ELi2ELi2ELi2ELb1EEENS1_21CollectiveEpilogueBwdISB_SC_SE_Li256ELb1ELb0ELi4EEENS1_19SingleTileSchedulerILb1ELb0ELb0ELi96EEEEEEEEEvNT_6ParamsE)
        /*0500*/ 	.word	0x00000020


	//----- nvinfo : EIATTR_REGCOUNT
	.align		4
.L_224:
        /*0504*/ 	.byte	0x04, 0x2f
        /*0506*/ 	.short	(.L_226 - .L_225)
	.align		4
.L_225:
        /*0508*/ 	.word	index@(_ZN7cutlass13device_kernelIN5flash19enable_sm80_to_sm89INS1_16FlashAttnBwdSm80INS1_25CollectiveMainloopBwdSm80ILi2ELi1EN4cute5tupleIJNS5_1CILi64EEENS7_ILi96EEENS7_ILi128EEEEEENS_6half_tEfNS_4arch4Sm80ELb0ELb0ELb0ELb1ELb0ELb0ELb0ELb0ELi2ELi2ELi2ELi2ELb1EEENS1_21CollectiveEpilogueBwdISB_SC_SE_Li256ELb1ELb0ELi4EEENS1_19SingleTileSchedulerILb1ELb0ELb0ELi96EEEEEEEEEvNT_6ParamsE)
        /*050c*/ 	.word	0x000000ff


	//----- nvinfo : EIATTR_FRAME_SIZE
	.align		4
.L_226:
        /*0510*/ 	.byte	0x04, 0x11
        /*0512*/ 	.short	(.L_228 - .L_227)
	.align		4
.L_227:
        /*0514*/ 	.word	index@(_ZN7cutlass13device_kernelIN5flash19enable_sm80_to_sm89INS1_16FlashAttnBwdSm80INS1_25CollectiveMainloopBwdSm80ILi2ELi1EN4cute5tupleIJNS5_1CILi64EEENS7_ILi96EEENS7_ILi128EEEEEENS_6half_tEfNS_4arch4Sm80ELb0ELb0ELb0ELb1ELb0ELb0ELb0ELb0ELi2ELi2ELi2ELi2ELb1EEENS1_21CollectiveEpilogueBwdISB_SC_SE_Li256ELb1ELb0ELi4EEENS1_19SingleTileSchedulerILb1ELb0ELb0ELi96EEEEEEEEEvNT_6ParamsE)
        /*0518*/ 	.word	0x00000020


	//----- nvinfo : EIATTR_REGCOUNT
	.align		4
.L_228:
        /*051c*/ 	.byte	0x04, 0x2f
        /*051e*/ 	.short	(.L_230 - .L_229)
	.align		4
.L_229:
        /*0520*/ 	.word	index@(_ZN7cutlass13device_kernelIN5flash19enable_sm80_to_sm89INS1_16FlashAttnBwdSm80INS1_25CollectiveMainloopBwdSm80ILi2ELi1EN4cute5tupleIJNS5_1CILi64EEENS7_ILi96EEENS7_ILi128EEEEEENS_6half_tEfNS_4arch4Sm80ELb0ELb0ELb0ELb0ELb1ELb0ELb0ELb0ELi2ELi2ELi2ELi2ELb1EEENS1_24CollectiveEpilogueBwdGQAISB_fSE_Li256ELb0ELb1EEENS1_19SingleTileSchedulerILb0ELb0ELb0ELi96EEEEEEEEEvNT_6ParamsE)
        /*0524*/ 	.word	0x000000ff


	//----- nvinfo : EIATTR_FRAME_SIZE
	.align		4
.L_230:
        /*0528*/ 	.byte	0x04, 0x11
        /*052a*/ 	.short	(.L_232 - .L_231)
	.align		4
.L_231:
        /*052c*/ 	.word	index@($__internal_0_$__cuda_sm70_warpsync)
        /*0530*/ 	.word	0x00000000


	//----- nvinfo : EIATTR_FRAME_SIZE
	.align		4
.L_232:
        /*0534*/ 	.byte	0x04, 0x11
        /*0536*/ 	.short	(.L_234 - .L_233)
	.align		4
.L_233:
        /*0538*/ 	.word	index@(_ZN7cutlass13device_kernelIN5flash19enable_sm80_to_sm89INS1_16FlashAttnBwdSm80INS1_25CollectiveMainloopBwdSm80ILi2ELi1EN4cute5tupleIJNS5_1CILi64EEENS7_ILi96EEENS7_ILi128EEEEEENS_6half_tEfNS_4arch4Sm80ELb0ELb0ELb0ELb0ELb1ELb0ELb0ELb0ELi2ELi2ELi2ELi2ELb1EEENS1_24CollectiveEpilogueBwdGQAISB_fSE_Li256ELb0ELb1EEENS1_19SingleTileSchedulerILb0ELb0ELb0ELi96EEEEEEEEEvNT_6ParamsE)
        /*053c*/ 	.word	0x00000008


	//----- nvinfo : EIATTR_REGCOUNT
	.align		4
.L_234:
        /*0540*/ 	.byte	0x04, 0x2f
        /*0542*/ 	.short	(.L_236 - .L_235)
	.align		4
.L_235:
        /*0544*/ 	.word	index@(_ZN7cutlass13device_kernelIN5flash19enable_sm80_to_sm89INS1_16FlashAttnBwdSm80INS1_25CollectiveMainloopBwdSm80ILi2ELi1EN4cute5tupleIJNS5_1CILi64EEENS7_ILi96EEENS7_ILi128EEEEEENS_6half_tEfNS_4arch4Sm80ELb0ELb0ELb0ELb0ELb0ELb0ELb0ELb0ELi2ELi2ELi2ELi2ELb1EEENS1_24CollectiveEpilogueBwdGQAISB_fSE_Li256ELb0ELb0EEENS1_19SingleTileSchedulerILb0ELb0ELb0ELi96EEEEEEEEEvNT_6ParamsE)
        /*0548*/ 	.word	0x000000ff


	//----- nvinfo : EIATTR_FRAME_SIZE
	.align		4
.L_236:
        /*054c*/ 	.byte	0x04, 0x11
        /*054e*/ 	.short	(.L_238 - .L_237)
	.align		4
.L_237:
        /*0550*/ 	.word	index@(_ZN7cutlass13device_kernelIN5flash19enable_sm80_to_sm89INS1_16FlashAttnBwdSm80INS1_25CollectiveMainloopBwdSm80ILi2ELi1EN4cute5tupleIJNS5_1CILi64EEENS7_ILi96EEENS7_ILi128EEEEEENS_6half_tEfNS_4arch4Sm80ELb0ELb0ELb0ELb0ELb0ELb0ELb0ELb0ELi2ELi2ELi2ELi2ELb1EEENS1_24CollectiveEpilogueBwdGQAISB_fSE_Li256ELb0ELb0EEENS1_19SingleTileSchedulerILb0ELb0ELb0ELi96EEEEEEEEEvNT_6ParamsE)
        /*0554*/ 	.word	0x00000008


	//----- nvinfo : EIATTR_REGCOUNT
	.align		4
.L_238:
        /*0558*/ 	.byte	0x04, 0x2f
        /*055a*/ 	.short	(.L_240 - .L_239)
	.align		4
.L_239:
        /*055c*/ 	.word	index@(_ZN7cutlass13device_kernelIN5flash19enable_sm80_to_sm89INS1_16FlashAttnBwdSm80INS1_25CollectiveMainloopBwdSm80ILi2ELi1EN4cute5tupleIJNS5_1CILi64EEENS7_ILi96EEENS7_ILi128EEEEEENS_6half_tEfNS_4arch4Sm80ELb0ELb0ELb0ELb0ELb1ELb0ELb0ELb0ELi2ELi2ELi2ELi2ELb1EEENS1_21CollectiveEpilogueBwdISB_SC_SE_Li256ELb0ELb0ELi4EEENS1_19SingleTileSchedulerILb0ELb0ELb0ELi96EEEEEEEEEvNT_6ParamsE)
        /*0560*/ 	.word	0x000000ff


	//----- nvinfo : EIATTR_FRAME_SIZE
	.align		4
.L_240:
        /*0564*/ 	.byte	0x04, 0x11
        /*0566*/ 	.short	(.L_242 - .L_241)
	.align		4
.L_241:
        /*0568*/ 	.word	index@(_ZN7cutlass13device_kernelIN5flash19enable_sm80_to_sm89INS1_16FlashAttnBwdSm80INS1_25CollectiveMainloopBwdSm80ILi2ELi1EN4cute5tupleIJNS5_1CILi64EEENS7_ILi96EEENS7_ILi128EEEEEENS_6half_tEfNS_4arch4Sm80ELb0ELb0ELb0ELb0ELb1ELb0ELb0ELb0ELi2ELi2ELi2ELi2ELb1EEENS1_21CollectiveEpilogueBwdISB_SC_SE_Li256ELb0ELb0ELi4EEENS1_19SingleTileSchedulerILb0ELb0ELb0ELi96EEEEEEEEEvNT_6ParamsE)
        /*056c*/ 	.word	0x00000028


	//----- nvinfo : EIATTR_REGCOUNT
	.align		4
.L_242:
        /*0570*/ 	.byte	0x04, 0x2f
        /*0572*/ 	.short	(.L_244 - .L_243)
	.align		4
.L_243:
        /*0574*/ 	.word	index@(_ZN7cutlass13device_kernelIN5flash19enable_sm80_to_sm89INS1_16FlashAttnBwdSm80INS1_25CollectiveMainloopBwdSm80ILi2ELi1EN4cute5tupleIJNS5_1CILi64EEENS7_ILi96EEENS7_ILi128EEEEEENS_6half_tEfNS_4arch4Sm80ELb0ELb0ELb0ELb0ELb0ELb0ELb0ELb0ELi2ELi2ELi2ELi2ELb1EEENS1_21CollectiveEpilogueBwdISB_SC_SE_Li256ELb0ELb0ELi4EEENS1_19SingleTileSchedulerILb0ELb0ELb0ELi96EEEEEEEEEvNT_6ParamsE)
        /*0578*/ 	.word	0x000000ff


	//----- nvinfo : EIATTR_FRAME_SIZE
	.align		4
.L_244:
        /*057c*/ 	.byte	0x04, 0x11
        /*057e*/ 	.short	(.L_246 - .L_245)
	.align		4
.L_245:
        /*0580*/ 	.word	index@(_ZN7cutlass13device_kernelIN5flash19enable_sm80_to_sm89INS1_16FlashAttnBwdSm80INS1_25CollectiveMainloopBwdSm80ILi2ELi1EN4cute5tupleIJNS5_1CILi64EEENS7_ILi96EEENS7_ILi128EEEEEENS_6half_tEfNS_4arch4Sm80ELb0ELb0ELb0ELb0ELb0ELb0ELb0ELb0ELi2ELi2ELi2ELi2ELb1EEENS1_21CollectiveEpilogueBwdISB_SC_SE_Li256ELb0ELb0ELi4EEENS1_19SingleTileSchedulerILb0ELb0ELb0ELi96EEEEEEEEEvNT_6ParamsE)
        /*0584*/ 	.word	0x00000028


	//----- nvinfo : EIATTR_MIN_STACK_SIZE
	.align		4
.L_246:
        /*0588*/ 	.byte	0x04, 0x12
        /*058a*/ 	.short	(.L_248 - .L_247)
	.align		4
.L_247:
        /*058c*/ 	.word	index@(_ZN7cutlass13device_kernelIN5flash19enable_sm80_to_sm89INS1_16FlashAttnBwdSm80INS1_25CollectiveMainloopBwdSm80ILi2ELi1EN4cute5tupleIJNS5_1CILi64EEENS7_ILi96EEENS7_ILi128EEEEEENS_6half_tEfNS_4arch4Sm80ELb0ELb0ELb0ELb0ELb0ELb0ELb0ELb0ELi2ELi2ELi2ELi2ELb1EEENS1_21CollectiveEpilogueBwdISB_SC_SE_Li256ELb0ELb0ELi4EEENS1_19SingleTileSchedulerILb0ELb0ELb0ELi96EEEEEEEEEvNT_6ParamsE)
        /*0590*/ 	.word	0x00000028


	//----- nvinfo : EIATTR_MIN_STACK_SIZE
	.align		4
.L_248:
        /*0594*/ 	.byte	0x04, 0x12
        /*0596*/ 	.short	(.L_250 - .L_249)
	.align		4
.L_249:
        /*0598*/ 	.word	index@(_ZN7cutlass13device_kernelIN5flash19enable_sm80_to_sm89INS1_16FlashAttnBwdSm80INS1_25CollectiveMainloopBwdSm80ILi2ELi1EN4cute5tupleIJNS5_1CILi64EEENS7_ILi96EEENS7_ILi128EEEEEENS_6half_tEfNS_4arch4Sm80ELb0ELb0ELb0ELb0ELb1ELb0ELb0ELb0ELi2ELi2ELi2ELi2ELb1EEENS1_21CollectiveEpilogueBwdISB_SC_SE_Li256ELb0ELb0ELi4EEENS1_19SingleTileSchedulerILb0ELb0ELb0ELi96EEEEEEEEEvNT_6ParamsE)
        /*059c*/ 	.word	0x00000028


	//----- nvinfo : EIATTR_MIN_STACK_SIZE
	.align		4
.L_250:
        /*05a0*/ 	.byte	0x04, 0x12
        /*05a2*/ 	.short	(.L_252 - .L_251)
	.align		4
.L_251:
        /*05a4*/ 	.word	index@(_ZN7cutlass13device_kernelIN5flash19enable_sm80_to_sm89INS1_16FlashAttnBwdSm80INS1_25CollectiveMainloopBwdSm80ILi2ELi1EN4cute5tupleIJNS5_1CILi64EEENS7_ILi96EEENS7_ILi128EEEEEENS_6half_tEfNS_4arch4Sm80ELb0ELb0ELb0ELb0ELb0ELb0ELb0ELb0ELi2ELi2ELi2ELi2ELb1EEENS1_24CollectiveEpilogueBwdGQAISB_fSE_Li256ELb0ELb0EEENS1_19SingleTileSchedulerILb0ELb0ELb0ELi96EEEEEEEEEvNT_6ParamsE)
        /*05a8*/ 	.word	0x00000008


	//----- nvinfo : EIATTR_MIN_STACK_SIZE
	.align		4
.L_252:
        /*05ac*/ 	.byte	0x04, 0x12
        /*05ae*/ 	.short	(.L_254 - .L_253)
	.align		4
.L_253:
        /*05b0*/ 	.word	index@(_ZN7cutlass13device_kernelIN5flash19enable_sm80_to_sm89INS1_16FlashAttnBwdSm80INS1_25CollectiveMainloopBwdSm80ILi2ELi1EN4cute5tupleIJNS5_1CILi64EEENS7_ILi96EEENS7_ILi128EEEEEENS_6half_tEfNS_4arch4Sm80ELb0ELb0ELb0ELb0ELb1ELb0ELb0ELb0ELi2ELi2ELi2ELi2ELb1EEENS1_24CollectiveEpilogueBwdGQAISB_fSE_Li256ELb0ELb1EEENS1_19SingleTileSchedulerILb0ELb0ELb0ELi96EEEEEEEEEvNT_6ParamsE)
        /*05b4*/ 	.word	0x00000008


	//----- nvinfo : EIATTR_MIN_STACK_SIZE
	.align		4
.L_254:
        /*05b8*/ 	.byte	0x04, 0x12
        /*05ba*/ 	.short	(.L_256 - .L_255)
	.align		4
.L_255:
        /*05bc*/ 	.word	index@(_ZN7cutlass13device_kernelIN5flash19enable_sm80_to_sm89INS1_16FlashAttnBwdSm80INS1_25CollectiveMainloopBwdSm80ILi2ELi1EN4cute5tupleIJNS5_1CILi64EEENS7_ILi96EEENS7_ILi128EEEEEENS_6half_tEfNS_4arch4Sm80ELb0ELb0ELb0ELb1ELb0ELb0ELb0ELb0ELi2ELi2ELi2ELi2ELb1EEENS1_21CollectiveEpilogueBwdISB_SC_SE_Li256ELb1ELb0ELi4EEENS1_19SingleTileSchedulerILb1ELb0ELb0ELi96EEEEEEEEEvNT_6ParamsE)
        /*05c0*/ 	.word	0x00000020


	//----- nvinfo : EIATTR_MIN_STACK_SIZE
	.align		4
.L_256:
        /*05c4*/ 	.byte	0x04, 0x12
        /*05c6*/ 	.short	(.L_258 - .L_257)
	.align		4
.L_257:
        /*05c8*/ 	.word	index@(_ZN7cutlass13device_kernelIN5flash19enable_sm80_to_sm89INS1_16FlashAttnBwdSm80INS1_25CollectiveMainloopBwdSm80ILi2ELi1EN4cute5tupleIJNS5_1CILi64EEENS7_ILi96EEENS7_ILi128EEEEEENS_6half_tEfNS_4arch4Sm80ELb0ELb0ELb0ELb1ELb1ELb0ELb0ELb0ELi2ELi2ELi2ELi2ELb1EEENS1_21CollectiveEpilogueBwdISB_SC_SE_Li256ELb1ELb0ELi4EEENS1_19SingleTileSchedulerILb1ELb0ELb0ELi96EEEEEEEEEvNT_6ParamsE)
        /*05cc*/ 	.word	0x00000020


	//----- nvinfo : EIATTR_MIN_STACK_SIZE
	.align		4
.L_258:
        /*05d0*/ 	.byte	0x04, 0x12
        /*05d2*/ 	.short	(.L_260 - .L_259)
	.align		4
.L_259:
        /*05d4*/ 	.word	index@(_ZN7cutlass13device_kernelIN5flash19enable_sm80_to_sm89INS1_16FlashAttnBwdSm80INS1_25CollectiveMainloopBwdSm80ILi2ELi1EN4cute5tupleIJNS5_1CILi64EEENS7_ILi96EEENS7_ILi128EEEEEENS_6half_tEfNS_4arch4Sm80ELb0ELb0ELb0ELb1ELb0ELb0ELb0ELb0ELi2ELi2ELi2ELi2ELb1EEENS1_24CollectiveEpilogueBwdGQAISB_fSE_Li256ELb1ELb0EEENS1_19SingleTileSchedulerILb1ELb0ELb0ELi96EEEEEEEEEvNT_6ParamsE)
        /*05d8*/ 	.word	0x00000020


	//----- nvinfo : EIATTR_MIN_STACK_SIZE
	.align		4
.L_260:
        /*05dc*/ 	.byte	0x04, 0x12
        /*05de*/ 	.short	(.L_262 - .L_261)
	.align		4
.L_261:
        /*05e0*/ 	.word	index@(_ZN7cutlass13device_kernelIN5flash19enable_sm80_to_sm89INS1_16FlashAttnBwdSm80INS1_25CollectiveMainloopBwdSm80ILi2ELi1EN4cute5tupleIJNS5_1CILi64EEENS7_ILi96EEENS7_ILi128EEEEEENS_6half_tEfNS_4arch4Sm80ELb0ELb0ELb0ELb1ELb1ELb0ELb0ELb0ELi2ELi2ELi2ELi2ELb1EEENS1_24CollectiveEpilogueBwdGQAISB_fSE_Li256ELb1ELb1EEENS1_19SingleTileSchedulerILb1ELb0ELb0ELi96EEEEEEEEEvNT_6ParamsE)
        /*05e4*/ 	.word	0x00000020


	//----- nvinfo : EIATTR_MIN_STACK_SIZE
	.align		4
.L_262:
        /*05e8*/ 	.byte	0x04, 0x12
        /*05ea*/ 	.short	(.L_264 - .L_263)
	.align		4
.L_263:
        /*05ec*/ 	.word	index@(_ZN7cutlass13device_kernelIN5flash19enable_sm80_to_sm89INS1_16FlashAttnBwdSm80INS1_25CollectiveMainloopBwdSm80ILi2ELi1EN4cute5tupleIJNS5_1CILi64EEENS7_ILi96EEENS7_ILi128EEEEEENS_6half_tEfNS_4arch4Sm80ELb0ELb1ELb0ELb0ELb0ELb0ELb0ELb0ELi2ELi2ELi2ELi2ELb1EEENS1_21CollectiveEpilogueBwdISB_SC_SE_Li256ELb0ELb0ELi4EEENS1_19SingleTileSchedulerILb0ELb0ELb0ELi96EEEEEEEEEvNT_6ParamsE)
        /*05f0*/ 	.word	0x00000018


	//----- nvinfo : EIATTR_MIN_STACK_SIZE
	.align		4
.L_264:
        /*05f4*/ 	.byte	0x04, 0x12
        /*05f6*/ 	.short	(.L_266 - .L_265)
	.align		4
.L_265:
        /*05f8*/ 	.word	index@(_ZN7cutlass13device_kernelIN5flash19enable_sm80_to_sm89INS1_16FlashAttnBwdSm80INS1_25CollectiveMainloopBwdSm80ILi2ELi1EN4cute5tupleIJNS5_1CILi64EEENS7_ILi96EEENS7_ILi128EEEEEENS_6half_tEfNS_4arch4Sm80ELb0ELb1ELb0ELb0ELb1ELb0ELb0ELb0ELi2ELi2ELi2ELi2ELb1EEENS1_21CollectiveEpilogueBwdISB_SC_SE_Li256ELb0ELb0ELi4EEENS1_19SingleTileSchedulerILb0ELb0ELb0ELi96EEEEEEEEEvNT_6ParamsE)
        /*05fc*/ 	.word	0x00000018


	//----- nvinfo : EIATTR_MIN_STACK_SIZE
	.align		4
.L_266:
        /*0600*/ 	.byte	0x04, 0x12
        /*0602*/ 	.short	(.L_268 - .L_267)
	.align		4
.L_267:
        /*0604*/ 	.word	index@(_ZN7cutlass13device_kernelIN5flash19enable_sm80_to_sm89INS1_16FlashAttnBwdSm80INS1_25CollectiveMainloopBwdSm80ILi2ELi1EN4cute5tupleIJNS5_1CILi64EEENS7_ILi96EEENS7_ILi128EEEEEENS_6half_tEfNS_4arch4Sm80ELb0ELb1ELb0ELb0ELb0ELb0ELb0ELb0ELi2ELi2ELi2ELi2ELb1EEENS1_24CollectiveEpilogueBwdGQAISB_fSE_Li256ELb0ELb0EEENS1_19SingleTileSchedulerILb0ELb0ELb0ELi96EEEEEEEEEvNT_6ParamsE)
        /*0608*/ 	.word	0x00000028


	//----- nvinfo : EIATTR_MIN_STACK_SIZE
	.align		4
.L_268:
        /*060c*/ 	.byte	0x04, 0x12
        /*060e*/ 	.short	(.L_270 - .L_269)
	.align		4
.L_269:
        /*0610*/ 	.word	index@(_ZN7cutlass13device_kernelIN5flash19enable_sm80_to_sm89INS1_16FlashAttnBwdSm80INS1_25CollectiveMainloopBwdSm80ILi2ELi1EN4cute5tupleIJNS5_1CILi64EEENS7_ILi96EEENS7_ILi128EEEEEENS_6half_tEfNS_4arch4Sm80ELb0ELb1ELb0ELb0ELb1ELb0ELb0ELb0ELi2ELi2ELi2ELi2ELb1EEENS1_24CollectiveEpilogueBwdGQAISB_fSE_Li256ELb0ELb1EEENS1_19SingleTileSchedulerILb0ELb0ELb0ELi96EEEEEEEEEvNT_6ParamsE)
        /*0614*/ 	.word	0x00000018


	//----- nvinfo : EIATTR_MIN_STACK_SIZE
	.align		4
.L_270:
        /*0618*/ 	.byte	0x04, 0x12
        /*061a*/ 	.short	(.L_272 - .L_271)
	.align		4
.L_271:
        /*061c*/ 	.word	index@(_ZN7cutlass13device_kernelIN5flash19enable_sm80_to_sm89INS1_16FlashAttnBwdSm80INS1_25CollectiveMainloopBwdSm80ILi2ELi1EN4cute5tupleIJNS5_1CILi64EEENS7_ILi96EEENS7_ILi128EEEEEENS_6half_tEfNS_4arch4Sm80ELb0ELb1ELb0ELb1ELb0ELb0ELb0ELb0ELi2ELi2ELi2ELi2ELb1EEENS1_21CollectiveEpilogueBwdISB_SC_SE_Li256ELb1ELb0ELi4EEENS1_19SingleTileSchedulerILb1ELb0ELb0ELi96EEEEEEEEEvNT_6ParamsE)
        /*0620*/ 	.word	0x00000028


	//----- nvinfo : EIATTR_MIN_STACK_SIZE
	.align		4
.L_272:
        /*0624*/ 	.byte	0x04, 0x12
        /*0626*/ 	.short	(.L_274 - .L_273)
	.align		4
.L_273:
        /*0628*/ 	.word	index@(_ZN7cutlass13device_kernelIN5flash19enable_sm80_to_sm89INS1_16FlashAttnBwdSm80INS1_25CollectiveMainloopBwdSm80ILi2ELi1EN4cute5tupleIJNS5_1CILi64EEENS7_ILi96EEENS7_ILi128EEEEEENS_6half_tEfNS_4arch4Sm80ELb0ELb1ELb0ELb1ELb1ELb0ELb0ELb0ELi2ELi2ELi2ELi2ELb1EEENS1_21CollectiveEpilogueBwdISB_SC_SE_Li256ELb1ELb0ELi4EEENS1_19SingleTileSchedulerILb1ELb0ELb0ELi96EEEEEEEEEvNT_6ParamsE)
        /*062c*/ 	.word	0x00000028


	//----- nvinfo : EIATTR_MIN_STACK_SIZE
	.align		4
.L_274:
        /*0630*/ 	.byte	0x04, 0x12
        /*0632*/ 	.short	(.L_276 - .L_275)
	.align		4
.L_275:
        /*0634*/ 	.word	index@(_ZN7cutlass13device_kernelIN5flash19enable_sm80_to_sm89INS1_16FlashAttnBwdSm80INS1_25CollectiveMainloopBwdSm80ILi2ELi1EN4cute5tupleIJNS5_1CILi64EEENS7_ILi96EEENS7_ILi128EEEEEENS_6half_tEfNS_4arch4Sm80ELb0ELb1ELb0ELb1ELb0ELb0ELb0ELb0ELi2ELi2ELi2ELi2ELb1EEENS1_24CollectiveEpilogueBwdGQAISB_fSE_Li256ELb1ELb0EEENS1_19SingleTileSchedulerILb1ELb0ELb0ELi96EEEEEEEEEvNT_6ParamsE)
        /*0638*/ 	.word	0x00000018


	//----- nvinfo : EIATTR_MIN_STACK_SIZE
	.align		4
.L_276:
        /*063c*/ 	.byte	0x04, 0x12
        /*063e*/ 	.short	(.L_278 - .L_277)
	.align		4
.L_277:
        /*0640*/ 	.word	index@(_ZN7cutlass13device_kernelIN5flash19enable_sm80_to_sm89INS1_16FlashAttnBwdSm80INS1_25CollectiveMainloopBwdSm80ILi2ELi1EN4cute5tupleIJNS5_1CILi64EEENS7_ILi96EEENS7_ILi128EEEEEENS_6half_tEfNS_4arch4Sm80ELb0ELb1ELb0ELb1ELb1ELb0ELb0ELb0ELi2ELi2ELi2ELi2ELb1EEENS1_24CollectiveEpilogueBwdGQAISB_fSE_Li256ELb1ELb1EEENS1_19SingleTileSchedulerILb1ELb0ELb0ELi96EEEEEEEEEvNT_6ParamsE)
        /*0644*/ 	.word	0x00000018


	//----- nvinfo : EIATTR_MIN_STACK_SIZE
	.align		4
.L_278:
        /*0648*/ 	.byte	0x04, 0x12
        /*064a*/ 	.short	(.L_280 - .L_279)
	.align		4
.L_279:
        /*064c*/ 	.word	index@(_ZN7cutlass13device_kernelIN5flash19enable_sm80_to_sm89INS1_16FlashAttnBwdSm80INS1_25CollectiveMainloopBwdSm80ILi2ELi1EN4cute5tupleIJNS5_1CILi64EEENS7_ILi96EEENS7_ILi128EEEEEENS_6half_tEfNS_4arch4Sm80ELb1ELb0ELb0ELb0ELb0ELb0ELb0ELb0ELi2ELi2ELi2ELi2ELb1EEENS1_21CollectiveEpilogueBwdISB_SC_SE_Li256ELb0ELb0ELi4EEENS1_25SingleTileBwdLPTSchedulerILb0ELi96ELb0EEEEEEEEEvNT_6ParamsE)
        /*0650*/ 	.word	0x00000020


	//----- nvinfo : EIATTR_MIN_STACK_SIZE
	.align		4
.L_280:
        /*0654*/ 	.byte	0x04, 0x12
        /*0656*/ 	.short	(.L_282 - .L_281)
	.align		4
.L_281:
        /*0658*/ 	.word	index@(_ZN7cutlass13device_kernelIN5flash19enable_sm80_to_sm89INS1_16FlashAttnBwdSm80INS1_25CollectiveMainloopBwdSm80ILi2ELi1EN4cute5tupleIJNS5_1CILi64EEENS7_ILi96EEENS7_ILi128EEEEEENS_6half_tEfNS_4arch4Sm80ELb1ELb0ELb0ELb0ELb1ELb0ELb0ELb0ELi2ELi2ELi2ELi2ELb1EEENS1_21CollectiveEpilogueBwdISB_SC_SE_Li256ELb0ELb0ELi4EEENS1_25SingleTileBwdLPTSchedulerILb0ELi96ELb1EEEEEEEEEvNT_6ParamsE)
        /*065c*/ 	.word	0x00000040


	//----- nvinfo : EIATTR_MIN_STACK_SIZE
	.align		4
.L_282:
        /*0660*/ 	.byte	0x04, 0x12
        /*0662*/ 	.short	(.L_284 - .L_283)
	.align		4
.L_283:
        /*0664*/ 	.word	index@(_ZN7cutlass13device_kernelIN5flash19enable_sm80_to_sm89INS1_16FlashAttnBwdSm80INS1_25CollectiveMainloopBwdSm80ILi2ELi1EN4cute5tupleIJNS5_1CILi64EEENS7_ILi96EEENS7_ILi128EEEEEENS_6half_tEfNS_4arch4Sm80ELb1ELb0ELb0ELb0ELb0ELb0ELb0ELb0ELi2ELi2ELi2ELi2ELb1EEENS1_24CollectiveEpilogueBwdGQAISB_fSE_Li256ELb0ELb0EEENS1_25SingleTileBwdLPTSchedulerILb0ELi96ELb0EEEEEEEEEvNT_6ParamsE)
        /*0668*/ 	.word	0x00000020


	//----- nvinfo : EIATTR_MIN_STACK_SIZE
	.align		4
.L_284:
        /*066c*/ 	.byte	0x04, 0x12
        /*066e*/ 	.short	(.L_286 - .L_285)
	.align		4
.L_285:
        /*0670*/ 	.word	index@(_ZN7cutlass13device_kernelIN5flash19enable_sm80_to_sm89INS1_16FlashAttnBwdSm80INS1_25CollectiveMainloopBwdSm80ILi2ELi1EN4cute5tupleIJNS5_1CILi64EEENS7_ILi96EEENS7_ILi128EEEEEENS_6half_tEfNS_4arch4Sm80ELb1ELb0ELb0ELb0ELb1ELb0ELb0ELb0ELi2ELi2ELi2ELi2ELb1EEENS1_24CollectiveEpilogueBwdGQAISB_fSE_Li256ELb0ELb1EEENS1_25SingleTileBwdLPTSchedulerILb0ELi96ELb1EEEEEEEEEvNT_6ParamsE)
        /*0674*/ 	.word	0x00000028


	//----- nvinfo : EIATTR_MIN_STACK_SIZE
	.align		4
.L_286:
        /*0678*/ 	.byte	0x04, 0x12
        /*067a*/ 	.short	(.L_288 - .L_287)
	.align		4
.L_287:
        /*067c*/ 	.word	index@(_ZN7cutlass13device_kernelIN5flash19enable_sm80_to_sm89INS1_16FlashAttnBwdSm80INS1_25CollectiveMainloopBwdSm80ILi2ELi1EN4cute5tupleIJNS5_1CILi64EEENS7_ILi96EEENS7_ILi128EEEEEENS_6half_tEfNS_4arch4Sm80ELb1ELb0ELb0ELb1ELb0ELb0ELb0ELb0ELi2ELi2ELi2ELi2ELb1EEENS1_21CollectiveEpilogueBwdISB_SC_SE_Li256ELb1ELb0ELi4EEENS1_25SingleTileBwdLPTSchedulerILb1ELi96ELb0EEEEEEEEEvNT_6ParamsE)
        /*0680*/ 	.word	0x00000040


	//----- nvinfo : EIATTR_MIN_STACK_SIZE
	.align		4
.L_288:
        /*0684*/ 	.byte	0x04, 0x12
        /*0686*/ 	.short	(.L_290 - .L_289)
	.align		4
.L_289:
        /*0688*/ 	.word	index@(_ZN7cutlass13device_kernelIN5flash19enable_sm80_to_sm89INS1_16FlashAttnBwdSm80INS1_25CollectiveMainloopBwdSm80ILi2ELi1EN4cute5tupleIJNS5_1CILi64EEENS7_ILi96EEENS7_ILi128EEEEEENS_6half_tEfNS_4arch4Sm80ELb1ELb0ELb0ELb1ELb1ELb0ELb0ELb0ELi2ELi2ELi2ELi2ELb1EEENS1_21CollectiveEpilogueBwdISB_SC_SE_Li256ELb1ELb0ELi4EEENS1_25SingleTileBwdLPTSchedulerILb1ELi96ELb1EEEEEEEEEvNT_6ParamsE)
        /*068c*/ 	.word	0x00000048


	//----- nvinfo : EIATTR_MIN_STACK_SIZE
	.align		4
.L_290:
        /*0690*/ 	.byte	0x04, 0x12
        /*0692*/ 	.short	(.L_292 - .L_291)
	.align		4
.L_291:
        /*0694*/ 	.word	index@(_ZN7cutlass13device_kernelIN5flash19enable_sm80_to_sm89INS1_16FlashAttnBwdSm80INS1_25CollectiveMainloopBwdSm80ILi2ELi1EN4cute5tupleIJNS5_1CILi64EEENS7_ILi96EEENS7_ILi128EEEEEENS_6half_tEfNS_4arch4Sm80ELb1ELb0ELb0ELb1ELb0ELb0ELb0ELb0ELi2ELi2ELi2ELi2ELb1EEENS1_24CollectiveEpilogueBwdGQAISB_fSE_Li256ELb1ELb0EEENS1_25SingleTileBwdLPTSchedulerILb1ELi96ELb0EEEEEEEEEvNT_6ParamsE)
        /*0698*/ 	.word	0x00000028


	//----- nvinfo : EIATTR_MIN_STACK_SIZE
	.align		4
.L_292:
        /*069c*/ 	.byte	0x04, 0x12
        /*069e*/ 	.short	(.L_294 - .L_293)
	.align		4
.L_293:
        /*06a0*/ 	.word	index@(_ZN7cutlass13device_kernelIN5flash32FlashAttnBwdPostprocessConvertdQIN4cute5tupleIJNS3_1CILi96EEENS5_ILi128EEEEEENS_6half_tEfNS_4arch4Sm80ELi256ENS3_8TiledMMAINS3_8MMA_AtomIJNS3_28SM80_16x8x16_F32F16F16F32_TNEEEENS3_6LayoutINS4_IJNS5_ILi2EEENS5_ILi4EEENS5_ILi1EEEEEENS4_IJSJ_SH_NS5_ILi0EEEEEEEENS4_IJNS5_ILi32EEENS5_ILi64EEENS5_ILi16EEEEEEEELb0EEEEEvNT_6ParamsE)
        /*06a4*/ 	.word	0x00000000


	//----- nvinfo : EIATTR_MIN_STACK_SIZE
	.align		4
.L_294:
        /*06a8*/ 	.byte	0x04, 0x12
        /*06aa*/ 	.short	(.L_296 - .L_295)
	.align		4
.L_295:
        /*06ac*/ 	.word	index@(_ZN7cutlass13device_kernelIN5flash19enable_sm80_to_sm89INS1_16FlashAttnBwdSm80INS1_25CollectiveMainloopBwdSm80ILi2ELi1EN4cute5tupleIJNS5_1CILi64EEENS7_ILi96EEENS7_ILi128EEEEEENS_6half_tEfNS_4arch4Sm80ELb1ELb0ELb0ELb1ELb1ELb0ELb0ELb0ELi2ELi2ELi2ELi2ELb1EEENS1_24CollectiveEpilogueBwdGQAISB_fSE_Li256ELb1ELb1EEENS1_25SingleTileBwdLPTSchedulerILb1ELi96ELb1EEEEEEEEEvNT_6ParamsE)
        /*06b0*/ 	.word	0x00000038


	//----- nvinfo : EIATTR_MIN_STACK_SIZE
	.align		4
.L_296:
        /*06b4*/ 	.byte	0x04, 0x12
        /*06b6*/ 	.short	(.L_298 - .L_297)
	.align		4
.L_297:
        /*06b8*/ 	.word	index@(_ZN7cutlass13device_kernelIN5flash19enable_sm80_to_sm89INS1_16FlashAttnBwdSm80INS1_25CollectiveMainloopBwdSm80ILi2ELi2EN4cute5tupleIJNS5_1CILi64EEENS7_ILi128EEES9_EEENS_6half_tEfNS_4arch4Sm80ELb0ELb0ELb0ELb0ELb0ELb0ELb0ELb0ELi2ELi2ELi2ELi2ELb0EEENS1_21CollectiveEpilogueBwdISA_SB_SD_Li256ELb0ELb0ELi4EEENS1_19SingleTileSchedulerILb0ELb0ELb0ELi128EEEEEEEEEvNT_6ParamsE)
        /*06bc*/ 	.word	0x00000000


	//----- nvinfo : EIATTR_MIN_STACK_SIZE
	.align		4
.L_298:
        /*06c0*/ 	.byte	0x04, 0x12
        /*06c2*/ 	.short	(.L_300 - .L_299)
	.align		4
.L_299:
        /*06c4*/ 	.word	index@(_ZN7cutlass13device_kernelIN5flash19enable_sm80_to_sm89INS1_16FlashAttnBwdSm80INS1_25CollectiveMainloopBwdSm80ILi2ELi2EN4cute5tupleIJNS5_1CILi64EEENS7_ILi128EEES9_EEENS_6half_tEfNS_4arch4Sm80ELb0ELb0ELb0ELb0ELb1ELb0ELb0ELb0ELi2ELi2ELi2ELi2ELb0EEENS1_21CollectiveEpilogueBwdISA_SB_SD_Li256ELb0ELb0ELi4EEENS1_19SingleTileSchedulerILb0ELb0ELb0ELi128EEEEEEEEEvNT_6ParamsE)
        /*06c8*/ 	.word	0x00000000


	//----- nvinfo : EIATTR_MIN_STACK_SIZE
	.align		4
.L_300:
        /*06cc*/ 	.byte	0x04, 0x12
        /*06ce*/ 	.short	(.L_302 - .L_301)
	.align		4
.L_301:
        /*06d0*/ 	.word	index@(_ZN7cutlass13device_kernelIN5flash19enable_sm80_to_sm89INS1_16FlashAttnBwdSm80INS1_25CollectiveMainloopBwdSm80ILi2ELi2EN4cute5tupleIJNS5_1CILi64EEENS7_ILi128EEES9_EEENS_6half_tEfNS_4arch4Sm80ELb0ELb0ELb0ELb0ELb0ELb0ELb0ELb0ELi2ELi2ELi2ELi2ELb0EEENS1_24CollectiveEpilogueBwdGQAISA_fSD_Li256ELb0ELb0EEENS1_19SingleTileSchedulerILb0ELb0ELb0ELi128EEEEEEEEEvNT_6ParamsE)
        /*06d4*/ 	.word	0x00000028


	//----- nvinfo : EIATTR_MIN_STACK_SIZE
	.align		4
.L_302:
        /*06d8*/ 	.byte	0x04, 0x12
        /*06da*/ 	.short	(.L_304 - .L_303)
	.align		4
.L_303:
        /*06dc*/ 	.word	index@(_ZN7cutlass13device_kernelIN5flash19enable_sm80_to_sm89INS1_16FlashAttnBwdSm80INS1_25CollectiveMainloopBwdSm80ILi2ELi2EN4cute5tupleIJNS5_1CILi64EEENS7_ILi128EEES9_EEENS_6half_tEfNS_4arch4Sm80ELb0ELb0ELb0ELb0ELb1ELb0ELb0ELb0ELi2ELi2ELi2ELi2ELb0EEENS1_24CollectiveEpilogueBwdGQAISA_fSD_Li256ELb0ELb1EEENS1_19SingleTileSchedulerILb0ELb0ELb0ELi128EEEEEEEEEvNT_6ParamsE)
        /*06e0*/ 	.word	0x00000028


	//----- nvinfo : EIATTR_MIN_STACK_SIZE
	.align		4
.L_304:
        /*06e4*/ 	.byte	0x04, 0x12
        /*06e6*/ 	.short	(.L_306 - .L_305)
	.align		4
.L_305:
        /*06e8*/ 	.word	index@(_ZN7cutlass13device_kernelIN5flash19enable_sm80_to_sm89INS1_16FlashAttnBwdSm80INS1_25CollectiveMainloopBwdSm80ILi2ELi2EN4cute5tupleIJNS5_1CILi64EEENS7_ILi128EEES9_EEENS_6half_tEfNS_4arch4Sm80ELb0ELb0ELb0ELb1ELb0ELb0ELb0ELb0ELi2ELi2ELi2ELi2ELb0EEENS1_21CollectiveEpilogueBwdISA_SB_SD_Li256ELb1ELb0ELi4EEENS1_19SingleTileSchedulerILb1ELb0ELb0ELi128EEEEEEEEEvNT_6ParamsE)
        /*06ec*/ 	.word	0x00000048


	//----- nvinfo : EIATTR_MIN_STACK_SIZE
	.align		4
.L_306:
        /*06f0*/ 	.byte	0x04, 0x12
        /*06f2*/ 	.short	(.L_308 - .L_307)
	.align		4
.L_307:
        /*06f4*/ 	.word	index@(_ZN7cutlass13device_kernelIN5flash19enable_sm80_to_sm89INS1_16FlashAttnBwdSm80INS1_25CollectiveMainloopBwdSm80ILi2ELi2EN4cute5tupleIJNS5_1CILi64EEENS7_ILi128EEES9_EEENS_6half_tEfNS_4arch4Sm80ELb0ELb0ELb0ELb1ELb1ELb0ELb0ELb0ELi2ELi2ELi2ELi2ELb0EEENS1_21CollectiveEpilogueBwdISA_SB_SD_Li256ELb1ELb0ELi4EEENS1_19SingleTileSchedulerILb1ELb0ELb0ELi128EEEEEEEEEvNT_6ParamsE)
        /*06f8*/ 	.word	0x00000048


	//----- nvinfo : EIATTR_MIN_STACK_SIZE
	.align		4
.L_308:
        /*06fc*/ 	.byte	0x04, 0x12
        /*06fe*/ 	.short	(.L_310 - .L_309)
	.align		4
.L_309:
        /*0700*/ 	.word	index@(_ZN7cutlass13device_kernelIN5flash19enable_sm80_to_sm89INS1_16FlashAttnBwdSm80INS1_25CollectiveMainloopBwdSm80ILi2ELi2EN4cute5tupleIJNS5_1CILi64EEENS7_ILi128EEES9_EEENS_6half_tEfNS_4arch4Sm80ELb0ELb0ELb0ELb1ELb0ELb0ELb0ELb0ELi2ELi2ELi2ELi2ELb0EEENS1_24CollectiveEpilogueBwdGQAISA_fSD_Li256ELb1ELb0EEENS1_19SingleTileSchedulerILb1ELb0ELb0ELi128EEEEEEEEEvNT_6ParamsE)
        /*0704*/ 	.word	0x00000048


	//----- nvinfo : EIATTR_MIN_STACK_SIZE
	.align		4
.L_310:
        /*0708*/ 	.byte	0x04, 0x12
        /*070a*/ 	.short	(.L_312 - .L_311)
	.align		4
.L_311:
        /*070c*/ 	.word	index@(_ZN7cutlass13device_kernelIN5flash19enable_sm80_to_sm89INS1_16FlashAttnBwdSm80INS1_25CollectiveMainloopBwdSm80ILi2ELi2EN4cute5tupleIJNS5_1CILi64EEENS7_ILi128EEES9_EEENS_6half_tEfNS_4arch4Sm80ELb0ELb0ELb0ELb1ELb1ELb0ELb0ELb0ELi2ELi2ELi2ELi2ELb0EEENS1_24CollectiveEpilogueBwdGQAISA_fSD_Li256ELb1ELb1EEENS1_19SingleTileSchedulerILb1ELb0ELb0ELi128EEEEEEEEEvNT_6ParamsE)
        /*0710*/ 	.word	0x00000048


	//----- nvinfo : EIATTR_MIN_STACK_SIZE
	.align		4
.L_312:
        /*0714*/ 	.byte	0x04, 0x12
        /*0716*/ 	.short	(.L_314 - .L_313)
	.align		4
.L_313:
        /*0718*/ 	.word	index@(_ZN7cutlass13device_kernelIN5flash19enable_sm80_to_sm89INS1_16FlashAttnBwdSm80INS1_25CollectiveMainloopBwdSm80ILi2ELi2EN4cute5tupleIJNS5_1CILi64EEENS7_ILi128EEES9_EEENS_6half_tEfNS_4arch4Sm80ELb0ELb1ELb0ELb0ELb0ELb0ELb0ELb0ELi2ELi2ELi2ELi2ELb0EEENS1_21CollectiveEpilogueBwdISA_SB_SD_Li256ELb0ELb0ELi4EEENS1_19SingleTileSchedulerILb0ELb0ELb0ELi128EEEEEEEEEvNT_6ParamsE)
        /*071c*/ 	.word	0x00000050


	//----- nvinfo : EIATTR_MIN_STACK_SIZE
	.align		4
.L_314:
        /*0720*/ 	.byte	0x04, 0x12
        /*0722*/ 	.short	(.L_316 - .L_315)
	.align		4
.L_315:
        /*0724*/ 	.word	index@(_ZN7cutlass13device_kernelIN5flash19enable_sm80_to_sm89INS1_16FlashAttnBwdSm80INS1_25CollectiveMainloopBwdSm80ILi2ELi2EN4cute5tupleIJNS5_1CILi64EEENS7_ILi128EEES9_EEENS_6half_tEfNS_4arch4Sm80ELb0ELb1ELb0ELb0ELb1ELb0ELb0ELb0ELi2ELi2ELi2ELi2ELb0EEENS1_21CollectiveEpilogueBwdISA_SB_SD_Li256ELb0ELb0ELi4EEENS1_19SingleTileSchedulerILb0ELb0ELb0ELi128EEEEEEEEEvNT_6ParamsE)
        /*0728*/ 	.word	0x00000050


	//----- nvinfo : EIATTR_MIN_STACK_SIZE
	.align		4
.L_316:
        /*072c*/ 	.byte	0x04, 0x12
        /*072e*/ 	.short	(.L_318 - .L_317)
	.align		4
.L_317:
        /*0730*/ 	.word	index@(_ZN7cutlass13device_kernelIN5flash19enable_sm80_to_sm89INS1_16FlashAttnBwdSm80INS1_25CollectiveMainloopBwdSm80ILi2ELi2EN4cute5tupleIJNS5_1CILi64EEENS7_ILi128EEES9_EEENS_6half_tEfNS_4arch4Sm80ELb0ELb1ELb0ELb0ELb0ELb0ELb0ELb0ELi2ELi2ELi2ELi2ELb0EEENS1_24CollectiveEpilogueBwdGQAISA_fSD_Li256ELb0ELb0EEENS1_19SingleTileSchedulerILb0ELb0ELb0ELi128EEEEEEEEEvNT_6ParamsE)
        /*0734*/ 	.word	0x00000048


	//----- nvinfo : EIATTR_MIN_STACK_SIZE
	.align		4
.L_318:
        /*0738*/ 	.byte	0x04, 0x12
        /*073a*/ 	.short	(.L_320 - .L_319)
	.align		4
.L_319:
        /*073c*/ 	.word	index@(_ZN7cutlass13device_kernelIN5flash19enable_sm80_to_sm89INS1_16FlashAttnBwdSm80INS1_25CollectiveMainloopBwdSm80ILi2ELi2EN4cute5tupleIJNS5_1CILi64EEENS7_ILi128EEES9_EEENS_6half_tEfNS_4arch4Sm80ELb0ELb1ELb0ELb0ELb1ELb0ELb0ELb0ELi2ELi2ELi2ELi2ELb0EEENS1_24CollectiveEpilogueBwdGQAISA_fSD_Li256ELb0ELb1EEENS1_19SingleTileSchedulerILb0ELb0ELb0ELi128EEEEEEEEEvNT_6ParamsE)
        /*0740*/ 	.word	0x00000050


	//----- nvinfo : EIATTR_MIN_STACK_SIZE
	.align		4
.L_320:
        /*0744*/ 	.byte	0x04, 0x12
        /*0746*/ 	.short	(.L_322 - .L_321)
	.align		4
.L_321:
        /*0748*/ 	.word	index@(_ZN7cutlass13device_kernelIN5flash19enable_sm80_to_sm89INS1_16FlashAttnBwdSm80INS1_25CollectiveMainloopBwdSm80ILi2ELi2EN4cute5tupleIJNS5_1CILi64EEENS7_ILi128EEES9_EEENS_6half_tEfNS_4arch4Sm80ELb0ELb1ELb0ELb1ELb0ELb0ELb0ELb0ELi2ELi2ELi2ELi2ELb0EEENS1_21CollectiveEpilogueBwdISA_SB_SD_Li256ELb1ELb0ELi4EEENS1_19SingleTileSchedulerILb1ELb0ELb0ELi128EEEEEEEEEvNT_6ParamsE)
        /*074c*/ 	.word	0x00000070


	//----- nvinfo : EIATTR_MIN_STACK_SIZE
	.align		4
.L_322:
        /*0750*/ 	.byte	0x04, 0x12
        /*0752*/ 	.short	(.L_324 - .L_323)
	.align		4
.L_323:
        /*0754*/ 	.word	index@(_ZN7cutlass13device_kernelIN5flash19enable_sm80_to_sm89INS1_16FlashAttnBwdSm80INS1_25CollectiveMainloopBwdSm80ILi2ELi2EN4cute5tupleIJNS5_1CILi64EEENS7_ILi128EEES9_EEENS_6half_tEfNS_4arch4Sm80ELb0ELb1ELb0ELb1ELb1ELb0ELb0ELb0ELi2ELi2ELi2ELi2ELb0EEENS1_21CollectiveEpilogueBwdISA_SB_SD_Li256ELb1ELb0ELi4EEENS1_19SingleTileSchedulerILb1ELb0ELb0ELi128EEEEEEEEEvNT_6ParamsE)
        /*0758*/ 	.word	0x00000070


	//----- nvinfo : EIATTR_MIN_STACK_SIZE
	.align		4
.L_324:
        /*075c*/ 	.byte	0x04, 0x12
        /*075e*/ 	.short	(.L_326 - .L_325)
	.align		4
.L_325:
        /*0760*/ 	.word	index@(_ZN7cutlass13device_kernelIN5flash19enable_sm80_to_sm89INS1_16FlashAttnBwdSm80INS1_25CollectiveMainloopBwdSm80ILi2ELi2EN4cute5tupleIJNS5_1CILi64EEENS7_ILi128EEES9_EEENS_6half_tEfNS_4arch4Sm80ELb0ELb1ELb0ELb1ELb0ELb0ELb0ELb0ELi2ELi2ELi2ELi2ELb0EEENS1_24CollectiveEpilogueBwdGQAISA_fSD_Li256ELb1ELb0EEENS1_19SingleTileSchedulerILb1ELb0ELb0ELi128EEEEEEEEEvNT_6ParamsE)
        /*0764*/ 	.word	0x00000070


	//----- nvinfo : EIATTR_MIN_STACK_SIZE
	.align		4
.L_326:
        /*0768*/ 	.byte	0x04, 0x12
        /*076a*/ 	.short	(.L_328 - .L_327)
	.align		4
.L_327:
        /*076c*/ 	.word	index@(_ZN7cutlass13device_kernelIN5flash19enable_sm80_to_sm89INS1_16FlashAttnBwdSm80INS1_25CollectiveMainloopBwdSm80ILi2ELi2EN4cute5tupleIJNS5_1CILi64EEENS7_ILi128EEES9_EEENS_6half_tEfNS_4arch4Sm80ELb0ELb1ELb0ELb1ELb1ELb0ELb0ELb0ELi2ELi2ELi2ELi2ELb0EEENS1_24CollectiveEpilogueBwdGQAISA_fSD_Li256ELb1ELb1EEENS1_19SingleTileSchedulerILb1ELb0ELb0ELi128EEEEEEEEEvNT_6ParamsE)
        /*0770*/ 	.word	0x00000070


	//----- nvinfo : EIATTR_MIN_STACK_SIZE
	.align		4
.L_328:
        /*0774*/ 	.byte	0x04, 0x12
        /*0776*/ 	.short	(.L_330 - .L_329)
	.align		4
.L_329:
        /*0778*/ 	.word	index@(_ZN7cutlass13device_kernelIN5flash19enable_sm80_to_sm89INS1_16FlashAttnBwdSm80INS1_25CollectiveMainloopBwdSm80ILi2ELi2EN4cute5tupleIJNS5_1CILi64EEENS7_ILi128EEES9_EEENS_6half_tEfNS_4arch4Sm80ELb1ELb0ELb0ELb0ELb0ELb0ELb0ELb0ELi2ELi2ELi2ELi2ELb0EEENS1_21CollectiveEpilogueBwdISA_SB_SD_Li256ELb0ELb0ELi4EEENS1_25SingleTileBwdLPTSchedulerILb0ELi128ELb0EEEEEEEEEvNT_6ParamsE)
        /*077c*/ 	.word	0x00000048


	//----- nvinfo : EIATTR_MIN_STACK_SIZE
	.align		4
.L_330:
        /*0780*/ 	.byte	0x04, 0x12
        /*0782*/ 	.short	(.L_332 - .L_331)
	.align		4
.L_331:
        /*0784*/ 	.word	index@(_ZN7cutlass13device_kernelIN5flash19enable_sm80_to_sm89INS1_16FlashAttnBwdSm80INS1_25CollectiveMainloopBwdSm80ILi2ELi2EN4cute5tupleIJNS5_1CILi64EEENS7_ILi128EEES9_EEENS_6half_tEfNS_4arch4Sm80ELb1ELb0ELb0ELb0ELb1ELb0ELb0ELb0ELi2ELi2ELi2ELi2ELb0EEENS1_21CollectiveEpilogueBwdISA_SB_SD_Li256ELb0ELb0ELi4EEENS1_25SingleTileBwdLPTSchedulerILb0ELi128ELb1EEEEEEEEEvNT_6ParamsE)
        /*0788*/ 	.word	0x00000048


	//----- nvinfo : EIATTR_MIN_STACK_SIZE
	.align		4
.L_332:
        /*078c*/ 	.byte	0x04, 0x12
        /*078e*/ 	.short	(.L_334 - .L_333)
	.align		4
.L_333:
        /*0790*/ 	.word	index@(_ZN7cutlass13device_kernelIN5flash19enable_sm80_to_sm89INS1_16FlashAttnBwdSm80INS1_25CollectiveMainloopBwdSm80ILi2ELi2EN4cute5tupleIJNS5_1CILi64EEENS7_ILi128EEES9_EEENS_6half_tEfNS_4arch4Sm80ELb1ELb0ELb0ELb0ELb0ELb0ELb0ELb0ELi2ELi2ELi2ELi2ELb0EEENS1_24CollectiveEpilogueBwdGQAISA_fSD_Li256ELb0ELb0EEENS1_25SingleTileBwdLPTSchedulerILb0ELi128ELb0EEEEEEEEEvNT_6ParamsE)
        /*0794*/ 	.word	0x00000068


	//----- nvinfo : EIATTR_MIN_STACK_SIZE
	.align		4
.L_334:
        /*0798*/ 	.byte	0x04, 0x12
        /*079a*/ 	.short	(.L_336 - .L_335)
	.align		4
.L_335:
        /*079c*/ 	.word	index@(_ZN7cutlass13device_kernelIN5flash19enable_sm80_to_sm89INS1_16FlashAttnBwdSm80INS1_25CollectiveMainloopBwdSm80ILi2ELi2EN4cute5tupleIJNS5_1CILi64EEENS7_ILi128EEES9_EEENS_6half_tEfNS_4arch4Sm80ELb1ELb0ELb0ELb0ELb1ELb0ELb0ELb0ELi2ELi2ELi2ELi2ELb0EEENS1_24CollectiveEpilogueBwdGQAISA_fSD_Li256ELb0ELb1EEENS1_25SingleTileBwdLPTSchedulerILb0ELi128ELb1EEEEEEEEEvNT_6ParamsE)
        /*07a0*/ 	.word	0x00000048


	//----- nvinfo : EIATTR_MIN_STACK_SIZE
	.align		4
.L_336:
        /*07a4*/ 	.byte	0x04, 0x12
        /*07a6*/ 	.short	(.L_338 - .L_337)
	.align		4
.L_337:
        /*07a8*/ 	.word	index@(_ZN7cutlass13device_kernelIN5flash22FlashAttnBwdPreprocessIN4cute5tupleIJNS3_1CILi64EEENS5_ILi128EEEEEENS_6half_tEfNS_4arch4Sm80ELb1ELb0EEEEEvNT_6ParamsE)
        /*07ac*/ 	.word	0x00000000


	//----- nvinfo : EIATTR_MIN_STACK_SIZE
	.align		4
.L_338:
        /*07b0*/ 	.byte	0x04, 0x12
        /*07b2*/ 	.short	(.L_340 - .L_339)
	.align		4
.L_339:
        /*07b4*/ 	.word	index@(_ZN7cutlass13device_kernelIN5flash19enable_sm80_to_sm89INS1_16FlashAttnBwdSm80INS1_25CollectiveMainloopBwdSm80ILi2ELi2EN4cute5tupleIJNS5_1CILi64EEENS7_ILi128EEES9_EEENS_6half_tEfNS_4arch4Sm80ELb1ELb0ELb0ELb1ELb0ELb0ELb0ELb0ELi2ELi2ELi2ELi2ELb0EEENS1_21CollectiveEpilogueBwdISA_SB_SD_Li256ELb1ELb0ELi4EEENS1_25SingleTileBwdLPTSchedulerILb1ELi128ELb0EEEEEEEEEvNT_6ParamsE)
        /*07b8*/ 	.word	0x00000060


	//----- nvinfo : EIATTR_MIN_STACK_SIZE
	.align		4
.L_340:
        /*07bc*/ 	.byte	0x04, 0x12
        /*07be*/ 	.short	(.L_342 - .L_341)
	.align		4
.L_341:
        /*07c0*/ 	.word	index@(_ZN7cutlass13device_kernelIN5flash19enable_sm80_to_sm89INS1_16FlashAttnBwdSm80INS1_25CollectiveMainloopBwdSm80ILi2ELi2EN4cute5tupleIJNS5_1CILi64EEENS7_ILi128EEES9_EEENS_6half_tEfNS_4arch4Sm80ELb1ELb0ELb0ELb1ELb1ELb0ELb0ELb0ELi2ELi2ELi2ELi2ELb0EEENS1_21CollectiveEpilogueBwdISA_SB_SD_Li256ELb1ELb0ELi4EEENS1_25SingleTileBwdLPTSchedulerILb1ELi128ELb1EEEEEEEEEvNT_6ParamsE)
        /*07c4*/ 	.word	0x00000068


	//----- nvinfo : EIATTR_MIN_STACK_SIZE
	.align		4
.L_342:
        /*07c8*/ 	.byte	0x04, 0x12
        /*07ca*/ 	.short	(.L_344 - .L_343)
	.align		4
.L_343:
        /*07cc*/ 	.word	index@(_ZN7cutlass13device_kernelIN5flash19enable_sm80_to_sm89INS1_16FlashAttnBwdSm80INS1_25CollectiveMainloopBwdSm80ILi2ELi2EN4cute5tupleIJNS5_1CILi64EEENS7_ILi128EEES9_EEENS_6half_tEfNS_4arch4Sm80ELb1ELb0ELb0ELb1ELb0ELb0ELb0ELb0ELi2ELi2ELi2ELi2ELb0EEENS1_24CollectiveEpilogueBwdGQAISA_fSD_Li256ELb1ELb0EEENS1_25SingleTileBwdLPTSchedulerILb1ELi128ELb0EEEEEEEEEvNT_6ParamsE)
        /*07d0*/ 	.word	0x00000068


	//----- nvinfo : EIATTR_MIN_STACK_SIZE
	.align		4
.L_344:
        /*07d4*/ 	.byte	0x04, 0x12
        /*07d6*/ 	.short	(.L_346 - .L_345)
	.align		4
.L_345:
        /*07d8*/ 	.word	index@(_ZN7cutlass13device_kernelIN5flash32FlashAttnBwdPostprocessConvertdQIN4cute5tupleIJNS3_1CILi128EEES6_EEENS_6half_tEfNS_4arch4Sm80ELi256ENS3_8TiledMMAINS3_8MMA_AtomIJNS3_28SM80_16x8x16_F32F16F16F32_TNEEEENS3_6LayoutINS4_IJNS5_ILi2EEENS5_ILi4EEENS5_ILi1EEEEEENS4_IJSI_SG_NS5_ILi0EEEEEEEENS4_IJNS5_ILi32EEENS5_ILi64EEENS5_ILi16EEEEEEEELb0EEEEEvNT_6ParamsE)
        /*07dc*/ 	.word	0x00000000


	//----- nvinfo : EIATTR_MIN_STACK_SIZE
	.align		4
.L_346:
        /*07e0*/ 	.byte	0x04, 0x12
        /*07e2*/ 	.short	(.L_348 - .L_347)
	.align		4
.L_347:
        /*07e4*/ 	.word	index@(_ZN7cutlass13device_kernelIN5flash32FlashAttnBwdPostprocessConvertdQIN4cute5tupleIJNS3_1CILi64EEENS5_ILi128EEEEEENS_6half_tEfNS_4arch4Sm80ELi256ENS3_8TiledMMAINS3_8MMA_AtomIJNS3_28SM80_16x8x16_F32F16F16F32_TNEEEENS3_6LayoutINS4_IJNS5_ILi2EEENS5_ILi4EEENS5_ILi1EEEEEENS4_IJSJ_SH_NS5_ILi0EEEEEEEENS4_IJNS5_ILi32EEES6_NS5_ILi16EEEEEEEELb0EEEEEvNT_6ParamsE)
        /*07e8*/ 	.word	0x00000000


	//----- nvinfo : EIATTR_MIN_STACK_SIZE
	.align		4
.L_348:
        /*07ec*/ 	.byte	0x04, 0x12
        /*07ee*/ 	.short	(.L_350 - .L_349)
	.align		4
.L_349:
        /*07f0*/ 	.word	index@(_ZN7cutlass13device_kernelIN5flash19enable_sm80_to_sm89INS1_16FlashAttnBwdSm80INS1_25CollectiveMainloopBwdSm80ILi2ELi2EN4cute5tupleIJNS5_1CILi64EEENS7_ILi128EEES9_EEENS_6half_tEfNS_4arch4Sm80ELb1ELb0ELb0ELb1ELb1ELb0ELb0ELb0ELi2ELi2ELi2ELi2ELb0EEENS1_24CollectiveEpilogueBwdGQAISA_fSD_Li256ELb1ELb1EEENS1_25SingleTileBwdLPTSchedulerILb1ELi128ELb1EEEEEEEEEvNT_6ParamsE)
        /*07f4*/ 	.word	0x00000060


	//----- nvinfo : EIATTR_MIN_STACK_SIZE
	.align		4
.L_350:
        /*07f8*/ 	.byte	0x04, 0x12
        /*07fa*/ 	.short	(.L_352 - .L_351)
	.align		4
.L_351:
        /*07fc*/ 	.word	index@(_ZN7cutlass13device_kernelIN5flash22FlashAttnBwdPreprocessIN4cute5tupleIJNS3_1CILi64EEENS5_ILi128EEEEEENS_6half_tEfNS_4arch4Sm80ELb1ELb1EEEEEvNT_6ParamsE)
        /*0800*/ 	.word	0x00000000
.L_352:


//--------------------- .nv.info._ZN7cutlass13device_kernelIN5flash19enable_sm80_to_sm89INS1_16FlashAttnBwdSm80INS1_25CollectiveMainloopBwdSm80ILi2ELi1EN4cute5tupleIJNS5_1CILi64EEENS7_ILi96EEENS7_ILi128EEEEEENS_6half_tEfNS_4arch4Sm80ELb0ELb0ELb0ELb0ELb0ELb0ELb0ELb0ELi2ELi2ELi2ELi2ELb1EEENS1_21CollectiveEpilogueBwdISB_SC_SE_Li256ELb0ELb0ELi4EEENS1_19SingleTileSchedulerILb0ELb0ELb0ELi96EEEEEEEEEvNT_6ParamsE --------------------------
	.section	.nv.info._ZN7cutlass13device_kernelIN5flash19enable_sm80_to_sm89INS1_16FlashAttnBwdSm80INS1_25CollectiveMainloopBwdSm80ILi2ELi1EN4cute5tupleIJNS5_1CILi64EEENS7_ILi96EEENS7_ILi128EEEEEENS_6half_tEfNS_4arch4Sm80ELb0ELb0ELb0ELb0ELb0ELb0ELb0ELb0ELi2ELi2ELi2ELi2ELb1EEENS1_21CollectiveEpilogueBwdISB_SC_SE_Li256ELb0ELb0ELi4EEENS1_19SingleTileSchedulerILb0ELb0ELb0ELi96EEEEEEEEEvNT_6ParamsE,"",@"SHT_CUDA_INFO"
	.sectionflags	@""
	.align	4


	//----- nvinfo : EIATTR_CUDA_API_VERSION
	.align		4
        /*0000*/ 	.byte	0x04, 0x37
        /*0002*/ 	.short	(.L_354 - .L_353)
.L_353:
        /*0004*/ 	.word	0x00000082


	//----- nvinfo : EIATTR_SW2861232_WAR
	.align		4
.L_354:
        /*0008*/ 	.byte	0x01, 0x35
	.zero		2


	//----- nvinfo : EIATTR_PARAM_CBANK
	.align		4
        /*000c*/ 	.byte	0x04, 0x0a
        /*000e*/ 	.short	(.L_356 - .L_355)
	.align		4
.L_355:
        /*0010*/ 	.word	index@(.nv.constant0._ZN7cutlass13device_kernelIN5flash19enable_sm80_to_sm89INS1_16FlashAttnBwdSm80INS1_25CollectiveMainloopBwdSm80ILi2ELi1EN4cute5tupleIJNS5_1CILi64EEENS7_ILi96EEENS7_ILi128EEEEEENS_6half_tEfNS_4arch4Sm80ELb0ELb0ELb0ELb0ELb0ELb0ELb0ELb0ELi2ELi2ELi2ELi2ELb1EEENS1_21CollectiveEpilogueBwdISB_SC_SE_Li256ELb0ELb0ELi4EEENS1_19SingleTileSchedulerILb0ELb0ELb0ELi96EEEEEEEEEvNT_6ParamsE)
        /*0014*/ 	.short	0x0160
        /*0016*/ 	.short	0x0270


	//----- nvinfo : EIATTR_CBANK_PARAM_SIZE
	.align		4
.L_356:
        /*0018*/ 	.byte	0x03, 0x19
        /*001a*/ 	.short	0x0270


	//----- nvinfo : EIATTR_KPARAM_INFO
	.align		4
        /*001c*/ 	.byte	0x04, 0x17
        /*001e*/ 	.short	(.L_358 - .L_357)
.L_357:
        /*0020*/ 	.word	0x00000000
        /*0024*/ 	.short	0x0000
        /*0026*/ 	.short	0x0000
        /*0028*/ 	.byte	0x00, 0xf0, 0xc1, 0x09


	//----- nvinfo : EIATTR_MAXREG_COUNT
	.align		4
.L_358:
        /*002c*/ 	.byte	0x03, 0x1b
        /*002e*/ 	.short	0x00ff


	//----- nvinfo : EIATTR_NUM_BARRIERS
	.align		4
        /*0030*/ 	.byte	0x02, 0x4c
        /*0032*/ 	.byte	0x02
	.zero		1


	//----- nvinfo : EIATTR_ANNOTATIONS
	.align		4
        /*0034*/ 	.byte	0x04, 0x55
        /*0036*/ 	.short	(.L_360 - .L_359)


	//   ....[0]....
.L_359:
        /*0038*/ 	.word	0x00000001
        /*003c*/ 	.byte	0x60, 0x02, 0x00, 0x00, 0x01, 0x00, 0x00, 0x00, 0x70, 0x11, 0x00, 0x00, 0x01, 0x00, 0x00, 0x00
        /*004c*/ 	.byte	0x50, 0x16, 0x00, 0x00, 0x01, 0x00, 0x00, 0x00, 0x80, 0x16, 0x00, 0x00, 0x01, 0x00, 0x00, 0x00
        /*005c*/ 	.byte	0x90, 0x1b, 0x00, 0x00, 0x01, 0x00, 0x00, 0x00, 0x90, 0x1c, 0x00, 0x00, 0x01, 0x00, 0x00, 0x00
        /*006c*/ 	.byte	0xd0, 0x1c, 0x00, 0x00, 0x01, 0x00, 0x00, 0x00, 0x70, 0x29, 0x00, 0x00, 0x01, 0x00, 0x00, 0x00
        /*007c*/ 	.byte	0x50, 0x31, 0x00, 0x00, 0x01, 0x00, 0x00, 0x00, 0x00, 0x33, 0x00, 0x00, 0x01, 0x00, 0x00, 0x00
        /*008c*/ 	.byte	0xa0, 0x41, 0x00, 0x00, 0x01, 0x00, 0x00, 0x00, 0x00, 0x45, 0x00, 0x00, 0x01, 0x00, 0x00, 0x00
        /*009c*/ 	.byte	0x30, 0x45, 0x00, 0x00, 0x01, 0x00, 0x00, 0x00, 0x90, 0x50, 0x00, 0x00, 0x01, 0x00, 0x00, 0x00
        /*00ac*/ 	.byte	0xd0, 0x50, 0x00, 0x00, 0x01, 0x00, 0x00, 0x00, 0x00, 0x51, 0x00, 0x00


	//----- nvinfo : EIATTR_MERCURY_ISA_VERSION
	.align		4
.L_360:
        /*00b8*/ 	.byte	0x03, 0x5f
        /*00ba*/ 	.short	0x0000


	//----- nvinfo : EIATTR_EXIT_INSTR_OFFSETS
	.align		4
        /*00bc*/ 	.byte	0x04, 0x1c
        /*00be*/ 	.short	(.L_362 - .L_361)


	//   ....[0]....
.L_361:
        /*00c0*/ 	.word	0x00000040


	//   ....[1]....
        /*00c4*/ 	.word	0x00006a40


	//   ....[2]....
        /*00c8*/ 	.word	0x00006b00


	//----- nvinfo : EIATTR_CTAIDZ_USED
	.align		4
.L_362:
        /*00cc*/ 	.byte	0x01, 0x04
	.zero		2


	//----- nvinfo : EIATTR_MAX_THREADS
	.align		4
        /*00d0*/ 	.byte	0x04, 0x05
        /*00d2*/ 	.short	(.L_364 - .L_363)
.L_363:
        /*00d4*/ 	.word	0x00000100
        /*00d8*/ 	.word	0x00000001
        /*00dc*/ 	.word	0x00000001


	//----- nvinfo : EIATTR_CRS_STACK_SIZE
	.align		4
.L_364:
        /*00e0*/ 	.byte	0x04, 0x1e
        /*00e2*/ 	.short	(.L_366 - .L_365)
.L_365:
        /*00e4*/ 	.word	0x00000000
.L_366:


//--------------------- .nv.info._ZN7cutlass13device_kernelIN5flash19enable_sm80_to_sm89INS1_16FlashAttnBwdSm80INS1_25CollectiveMainloopBwdSm80ILi2ELi1EN4cute5tupleIJNS5_1CILi64EEENS7_ILi96EEENS7_ILi128EEEEEENS_6half_tEfNS_4arch4Sm80ELb0ELb0ELb0ELb0ELb1ELb0ELb0ELb0ELi2ELi2ELi2ELi2ELb1EEENS1_21CollectiveEpilogueBwdISB_SC_SE_Li256ELb0ELb0ELi4EEENS1_19SingleTileSchedulerILb0ELb0ELb0ELi96EEEEEEEEEvNT_6ParamsE --------------------------
	.section	.nv.info._ZN7cutlass13device_kernelIN5flash19enable_sm80_to_sm89INS1_16FlashAttnBwdSm80INS1_25CollectiveMainloopBwdSm80ILi2ELi1EN4cute5tupleIJNS5_1CILi64EEENS7_ILi96EEENS7_ILi128EEEEEENS_6half_tEfNS_4arch4Sm80ELb0ELb0ELb0ELb0ELb1ELb0ELb0ELb0ELi2ELi2ELi2ELi2ELb1EEENS1_21CollectiveEpilogueBwdISB_SC_SE_Li256ELb0ELb0ELi4EEENS1_19SingleTileSchedulerILb0ELb0ELb0ELi96EEEEEEEEEvNT_6ParamsE,"",@"SHT_CUDA_INFO"
	.sectionflags	@""
	.align	4


	//----- nvinfo : EIATTR_CUDA_API_VERSION
	.align		4
        /*0000*/ 	.byte	0x04, 0x37
        /*0002*/ 	.short	(.L_368 - .L_367)
.L_367:
        /*0004*/ 	.word	0x00000082


	//----- nvinfo : EIATTR_SW2861232_WAR
	.align		4
.L_368:
        /*0008*/ 	.byte	0x01, 0x35
	.zero		2


	//----- nvinfo : EIATTR_PARAM_CBANK
	.align		4
        /*000c*/ 	.byte	0x04, 0x0a
        /*000e*/ 	.short	(.L_370 - .L_369)
	.align		4
.L_369:
        /*0010*/ 	.word	index@(.nv.constant0._ZN7cutlass13device_kernelIN5flash19enable_sm80_to_sm89INS1_16FlashAttnBwdSm80INS1_25CollectiveMainloopBwdSm80ILi2ELi1EN4cute5tupleIJNS5_1CILi64EEENS7_ILi96EEENS7_ILi128EEEEEENS_6half_tEfNS_4arch4Sm80ELb0ELb0ELb0ELb0ELb1ELb0ELb0ELb0ELi2ELi2ELi2ELi2ELb1EEENS1_21CollectiveEpilogueBwdISB_SC_SE_Li256ELb0ELb0ELi4EEENS1_19SingleTileSchedulerILb0ELb0ELb0ELi96EEEEEEEEEvNT_6ParamsE)
        /*0014*/ 	.short	0x0160
        /*0016*/ 	.short	0x0270


	//----- nvinfo : EIATTR_CBANK_PARAM_SIZE
	.align		4
.L_370:
        /*0018*/ 	.byte	0x03, 0x19
        /*001a*/ 	.short	0x0270


	//----- nvinfo : EIATTR_KPARAM_INFO
	.align		4
        /*001c*/ 	.byte	0x04, 0x17
        /*001e*/ 	.short	(.L_372 - .L_371)
.L_371:
        /*0020*/ 	.word	0x00000000
        /*0024*/ 	.short	0x0000
        /*0026*/ 	.short	0x0000
        /*0028*/ 	.byte	0x00, 0xf0, 0xc1, 0x09


	//----- nvinfo : EIATTR_MAXREG_COUNT
	.align		4
.L_372:
        /*002c*/ 	.byte	0x03, 0x1b
        /*002e*/ 	.short	0x00ff


	//----- nvinfo : EIATTR_NUM_BARRIERS
	.align		4
        /*0030*/ 	.byte	0x02, 0x4c
        /*0032*/ 	.byte	0x02
	.zero		1


	//----- nvinfo : EIATTR_ANNOTATIONS
	.align		4
        /*0034*/ 	.byte	0x04, 0x55
        /*0036*/ 	.short	(.L_374 - .L_373)


	//   ....[0]....
.L_373:
        /* <DEDUP_REMOVED lines=9> */


	//----- nvinfo : EIATTR_MERCURY_ISA_VERSION
	.align		4
.L_374:
        /*00b8*/ 	.byte	0x03, 0x5f
        /*00ba*/ 	.short	0x0000


	//----- nvinfo : EIATTR_EXIT_INSTR_OFFSETS
	.align		4
        /*00bc*/ 	.byte	0x04, 0x1c
        /*00be*/ 	.short	(.L_376 - .L_375)


	//   ....[0]....
.L_375:
        /*00c0*/ 	.word	0x00000040


	//   ....[1]....
        /*00c4*/ 	.word	0x00006a40


	//   ....[2]....
        /*00c8*/ 	.word	0x00006b00


	//----- nvinfo : EIATTR_CTAIDZ_USED
	.align		4
.L_376:
        /*00cc*/ 	.byte	0x01, 0x04
	.zero		2


	//----- nvinfo : EIATTR_MAX_THREADS
	.align		4
        /*00d0*/ 	.byte	0x04, 0x05
        /*00d2*/ 	.short	(.L_378 - .L_377)
.L_377:
        /*00d4*/ 	.word	0x00000100
        /*00d8*/ 	.word	0x00000001
        /*00dc*/ 	.word	0x00000001


	//----- nvinfo : EIATTR_CRS_STACK_SIZE
	.align		4
.L_378:
        /*00e0*/ 	.byte	0x04, 0x1e
        /*00e2*/ 	.short	(.L_380 - .L_379)
.L_379:
        /*00e4*/ 	.word	0x00000000
.L_380:


//--------------------- .nv.info._ZN7cutlass13device_kernelIN5flash19enable_sm80_to_sm89INS1_16FlashAttnBwdSm80INS1_25CollectiveMainloopBwdSm80ILi2ELi1EN4cute5tupleIJNS5_1CILi64EEENS7_ILi96EEENS7_ILi128EEEEEENS_6half_tEfNS_4arch4Sm80ELb0ELb0ELb0ELb0ELb0ELb0ELb0ELb0ELi2ELi2ELi2ELi2ELb1EEENS1_24CollectiveEpilogueBwdGQAISB_fSE_Li256ELb0ELb0EEENS1_19SingleTileSchedulerILb0ELb0ELb0ELi96EEEEEEEEEvNT_6ParamsE --------------------------
	.section	.nv.info._ZN7cutlass13device_kernelIN5flash19enable_sm80_to_sm89INS1_16FlashAttnBwdSm80INS1_25CollectiveMainloopBwdSm80ILi2ELi1EN4cute5tupleIJNS5_1CILi64EEENS7_ILi96EEENS7_ILi128EEEEEENS_6half_tEfNS_4arch4Sm80ELb0ELb0ELb0ELb0ELb0ELb0ELb0ELb0ELi2ELi2ELi2ELi2ELb1EEENS1_24CollectiveEpilogueBwdGQAISB_fSE_Li256ELb0ELb0EEENS1_19SingleTileSchedulerILb0ELb0ELb0ELi96EEEEEEEEEvNT_6ParamsE,"",@"SHT_CUDA_INFO"
	.sectionflags	@""
	.align	4


	//----- nvinfo : EIATTR_CUDA_API_VERSION
	.align		4
        /*0000*/ 	.byte	0x04, 0x37
        /*0002*/ 	.short	(.L_382 - .L_381)
.L_381:
        /*0004*/ 	.word	0x00000082


	//----- nvinfo : EIATTR_SW2861232_WAR
	.align		4
.L_382:
        /*0008*/ 	.byte	0x01, 0x35
	.zero		2


	//----- nvinfo : EIATTR_PARAM_CBANK
	.align		4
        /*000c*/ 	.byte	0x04, 0x0a
        /*000e*/ 	.short	(.L_384 - .L_383)
	.align		4
.L_383:
        /*0010*/ 	.word	index@(.nv.constant0._ZN7cutlass13device_kernelIN5flash19enable_sm80_to_sm89INS1_16FlashAttnBwdSm80INS1_25CollectiveMainloopBwdSm80ILi2ELi1EN4cute5tupleIJNS5_1CILi64EEENS7_ILi96EEENS7_ILi128EEEEEENS_6half_tEfNS_4arch4Sm80ELb0ELb0ELb0ELb0ELb0ELb0ELb0ELb0ELi2ELi2ELi2ELi2ELb1EEENS1_24CollectiveEpilogueBwdGQAISB_fSE_Li256ELb0ELb0EEENS1_19SingleTileSchedulerILb0ELb0ELb0ELi96EEEEEEEEEvNT_6ParamsE)
        /*0014*/ 	.short	0x0160
        /*0016*/ 	.short	0x0278


	//----- nvinfo : EIATTR_CBANK_PARAM_SIZE
	.align		4
.L_384:
        /*0018*/ 	.byte	0x03, 0x19
        /*001a*/ 	.short	0x0278


	//----- nvinfo : EIATTR_KPARAM_INFO
	.align		4
        /*001c*/ 	.byte	0x04, 0x17
        /*001e*/ 	.short	(.L_386 - .L_385)
.L_385:
        /*0020*/ 	.word	0x00000000
        /*0024*/ 	.short	0x0000
        /*0026*/ 	.short	0x0000
        /*0028*/ 	.byte	0x00, 0xf0, 0xe1, 0x09


	//----- nvinfo : EIATTR_MAXREG_COUNT
	.align		4
.L_386:
        /*002c*/ 	.byte	0x03, 0x1b
        /*002e*/ 	.short	0x00ff


	//----- nvinfo : EIATTR_NUM_BARRIERS
	.align		4
        /*0030*/ 	.byte	0x02, 0x4c
        /*0032*/ 	.byte	0x02
	.zero		1


	//----- nvinfo : EIATTR_ANNOTATIONS
	.align		4
        /*0034*/ 	.byte	0x04, 0x55
        /*0036*/ 	.short	(.L_388 - .L_387)


	//   ....[0]....
.L_387:
        /*0038*/ 	.word	0x00000001
        /*003c*/ 	.byte	0x50, 0x1c, 0x00, 0x00, 0x01, 0x00, 0x00, 0x00, 0x10, 0x47, 0x00, 0x00


	//----- nvinfo : EIATTR_MERCURY_ISA_VERSION
	.align		4
.L_388:
        /*0048*/ 	.byte	0x03, 0x5f
        /*004a*/ 	.short	0x0000


	//----- nvinfo : EIATTR_EXIT_INSTR_OFFSETS
	.align		4
        /*004c*/ 	.byte	0x04, 0x1c
        /*004e*/ 	.short	(.L_390 - .L_389)


	//   ....[0]....
.L_389:
        /*0050*/ 	.word	0x00000040


	//   ....[1]....
        /*0054*/ 	.word	0x00005ae0


	//----- nvinfo : EIATTR_CTAIDZ_USED
	.align		4
.L_390:
        /*0058*/ 	.byte	0x01, 0x04
	.zero		2


	//----- nvinfo : EIATTR_MAX_THREADS
	.align		4
        /*005c*/ 	.byte	0x04, 0x05
        /*005e*/ 	.short	(.L_392 - .L_391)
.L_391:
        /*0060*/ 	.word	0x00000100
        /*0064*/ 	.word	0x00000001
        /*0068*/ 	.word	0x00000001
.L_392:


//--------------------- .nv.info._ZN7cutlass13device_kernelIN5flash19enable_sm80_to_sm89INS1_16FlashAttnBwdSm80INS1_25CollectiveMainloopBwdSm80ILi2ELi1EN4cute5tupleIJNS5_1CILi64EEENS7_ILi96EEENS7_ILi128EEEEEENS_6half_tEfNS_4arch4Sm80ELb0ELb0ELb0ELb0ELb1ELb0ELb0ELb0ELi2ELi2ELi2ELi2ELb1EEENS1_24CollectiveEpilogueBwdGQAISB_fSE_Li256ELb0ELb1EEENS1_19SingleTileSchedulerILb0ELb0ELb0ELi96EEEEEEEEEvNT_6ParamsE --------------------------
	.section	.nv.info._ZN7cutlass13device_kernelIN5flash19enable_sm80_to_sm89INS1_16FlashAttnBwdSm80INS1_25CollectiveMainloopBwdSm80ILi2ELi1EN4cute5tupleIJNS5_1CILi64EEENS7_ILi96EEENS7_ILi128EEEEEENS_6half_tEfNS_4arch4Sm80ELb0ELb0ELb0ELb0ELb1ELb0ELb0ELb0ELi2ELi2ELi2ELi2ELb1EEENS1_24CollectiveEpilogueBwdGQAISB_fSE_Li256ELb0ELb1EEENS1_19SingleTileSchedulerILb0ELb0ELb0ELi96EEEEEEEEEvNT_6ParamsE,"",@"SHT_CUDA_INFO"
	.sectionflags	@""
	.align	4


	//----- nvinfo : EIATTR_CUDA_API_VERSION
	.align		4
        /*0000*/ 	.byte	0x04, 0x37
        /*0002*/ 	.short	(.L_394 - .L_393)
.L_393:
        /*0004*/ 	.word	0x00000082


	//----- nvinfo : EIATTR_SW2861232_WAR
	.align		4
.L_394:
        /*0008*/ 	.byte	0x01, 0x35
	.zero		2


	//----- nvinfo : EIATTR_PARAM_CBANK
	.align		4
        /*000c*/ 	.byte	0x04, 0x0a
        /*000e*/ 	.short	(.L_396 - .L_395)
	.align		4
.L_395:
        /*0010*/ 	.word	index@(.nv.constant0._ZN7cutlass13device_kernelIN5flash19enable_sm80_to_sm89INS1_16FlashAttnBwdSm80INS1_25CollectiveMainloopBwdSm80ILi2ELi1EN4cute5tupleIJNS5_1CILi64EEENS7_ILi96EEENS7_ILi128EEEEEENS_6half_tEfNS_4arch4Sm80ELb0ELb0ELb0ELb0ELb1ELb0ELb0ELb0ELi2ELi2ELi2ELi2ELb1EEENS1_24CollectiveEpilogueBwdGQAISB_fSE_Li256ELb0ELb1EEENS1_19SingleTileSchedulerILb0ELb0ELb0ELi96EEEEEEEEEvNT_6ParamsE)
        /*0014*/ 	.short	0x0160
        /*0016*/ 	.short	0x0278


	//----- nvinfo : EIATTR_CBANK_PARAM_SIZE
	.align		4
.L_396:
        /*0018*/ 	.byte	0x03, 0x19
        /*001a*/ 	.short	0x0278


	//----- nvinfo : EIATTR_KPARAM_INFO
	.align		4
        /*001c*/ 	.byte	0x04, 0x17
        /*001e*/ 	.short	(.L_398 - .L_397)
.L_397:
        /*0020*/ 	.word	0x00000000
        /*0024*/ 	.short	0x0000
        /*0026*/ 	.short	0x0000
        /*0028*/ 	.byte	0x00, 0xf0, 0xe1, 0x09


	//----- nvinfo : EIATTR_MAXREG_COUNT
	.align		4
.L_398:
        /*002c*/ 	.byte	0x03, 0x1b
        /*002e*/ 	.short	0x00ff


	//----- nvinfo : EIATTR_NUM_BARRIERS
	.align		4
        /*0030*/ 	.byte	0x02, 0x4c
        /*0032*/ 	.byte	0x02
	.zero		1


	//----- nvinfo : EIATTR_ANNOTATIONS
	.align		4
        /*0034*/ 	.byte	0x04, 0x55
        /*0036*/ 	.short	(.L_400 - .L_399)


	//   ....[0]....
.L_399:
        /*0038*/ 	.word	0x00000001
        /*003c*/ 	.byte	0x70, 0x1b, 0x00, 0x00, 0x01, 0x00, 0x00, 0x00, 0x00, 0x46, 0x00, 0x00


	//----- nvinfo : EIATTR_MERCURY_ISA_VERSION
	.align		4
.L_400:
        /*0048*/ 	.byte	0x03, 0x5f
        /*004a*/ 	.short	0x0000


	//----- nvinfo : EIATTR_COOP_GROUP_MASK_REGIDS
	.align		4
        /*004c*/ 	.byte	0x04, 0x29
        /*004e*/ 	.short	(.L_402 - .L_401)


	//   ....[0]....
.L_401:
        /*0050*/ 	.word	0xffffffff


	//   ....[1]....
        /*0054*/ 	.word	0xffffffff


	//   ....[2]....
        /*0058*/ 	.word	0xffffffff


	//   ....[3]....
        /*005c*/ 	.word	0xffffffff


	//   ....[4]....
        /*0060*/ 	.word	0xffffffff


	//   ....[5]....
        /*0064*/ 	.word	0xffffffff


	//   ....[6]....
        /*0068*/ 	.word	0xffffffff


	//   ....[7]....
        /*006c*/ 	.word	0xffffffff


	//----- nvinfo : EIATTR_COOP_GROUP_INSTR_OFFSETS
	.align		4
.L_402:
        /*0070*/ 	.byte	0x04, 0x28
        /*0072*/ 	.short	(.L_404 - .L_403)


	//   ....[0]....
.L_403:
        /*0074*/ 	.word	0x000053d0


	//   ....[1]....
        /*0078*/ 	.word	0x00005400


	//   ....[2]....
        /*007c*/ 	.word	0x000057f0


	//   ....[3]....
        /*0080*/ 	.word	0x00005800


	//   ....[4]....
        /*0084*/ 	.word	0x00005990


	//   ....[5]....
        /*0088*/ 	.word	0x000059e0


	//   ....[6]....
        /*008c*/ 	.word	0x00005d90


	//   ....[7]....
        /*0090*/ 	.word	0x00005da0


	//----- nvinfo : EIATTR_EXIT_INSTR_OFFSETS
	.align		4
.L_404:
        /*0094*/ 	.byte	0x04, 0x1c
        /*0096*/ 	.short	(.L_406 - .L_405)


	//   ....[0]....
.L_405:
        /*0098*/ 	.word	0x00000040


	//   ....[1]....
        /*009c*/ 	.word	0x00005db0


	//   ....[2]....
        /*00a0*/ 	.word	0x00005e50


	//----- nvinfo : EIATTR_CTAIDZ_USED
	.align		4
.L_406:
        /*00a4*/ 	.byte	0x01, 0x04
	.zero		2


	//----- nvinfo : EIATTR_MAX_THREADS
	.align		4
        /*00a8*/ 	.byte	0x04, 0x05
        /*00aa*/ 	.short	(.L_408 - .L_407)
.L_407:
        /*00ac*/ 	.word	0x00000100
        /*00b0*/ 	.word	0x00000001
        /*00b4*/ 	.word	0x00000001


	//----- nvinfo : EIATTR_CRS_STACK_SIZE
	.align		4
.L_408:
        /*00b8*/ 	.byte	0x04, 0x1e
        /*00ba*/ 	.short	(.L_410 - .L_409)
.L_409:
        /*00bc*/ 	.word	0x00000000
.L_410:


//--------------------- .nv.info._ZN7cutlass13device_kernelIN5flash19enable_sm80_to_sm89INS1_16FlashAttnBwdSm80INS1_25CollectiveMainloopBwdSm80ILi2ELi1EN4cute5tupleIJNS5_1CILi64EEENS7_ILi96EEENS7_ILi128EEEEEENS_6half_tEfNS_4arch4Sm80ELb0ELb0ELb0ELb1ELb0ELb0ELb0ELb0ELi2ELi2ELi2ELi2ELb1EEENS1_21CollectiveEpilogueBwdISB_SC_SE_Li256ELb1ELb0ELi4EEENS1_19SingleTileSchedulerILb1ELb0ELb0ELi96EEEEEEEEEvNT_6ParamsE --------------------------
	.section	.nv.info._ZN7cutlass13device_kernelIN5flash19enable_sm80_to_sm89INS1_16FlashAttnBwdSm80INS1_25CollectiveMainloopBwdSm80ILi2ELi1EN4cute5tupleIJNS5_1CILi64EEENS7_ILi96EEENS7_ILi128EEEEEENS_6half_tEfNS_4arch4Sm80ELb0ELb0ELb0ELb1ELb0ELb0ELb0ELb0ELi2ELi2ELi2ELi2ELb1EEENS1_21CollectiveEpilogueBwdISB_SC_SE_Li256ELb1ELb0ELi4EEENS1_19SingleTileSchedulerILb1ELb0ELb0ELi96EEEEEEEEEvNT_6ParamsE,"",@"SHT_CUDA_INFO"
	.sectionflags	@""
	.align	4


	//----- nvinfo : EIATTR_CUDA_API_VERSION
	.align		4
        /*0000*/ 	.byte	0x04, 0x37
        /*0002*/ 	.short	(.L_412 - .L_411)
.L_411:
        /*0004*/ 	.word	0x00000082


	//----- nvinfo : EIATTR_SW2861232_WAR
	.align		4
.L_412:
        /*0008*/ 	.byte	0x01, 0x35
	.zero		2


	//----- nvinfo : EIATTR_PARAM_CBANK
	.align		4
        /*000c*/ 	.byte	0x04, 0x0a
        /*000e*/ 	.short	(.L_414 - .L_413)
	.align		4
.L_413:
        /*0010*/ 	.word	index@(.nv.constant0._ZN7cutlass13device_kernelIN5flash19enable_sm80_to_sm89INS1_16FlashAttnBwdSm80INS1_25CollectiveMainloopBwdSm80ILi2ELi1EN4cute5tupleIJNS5_1CILi64EEENS7_ILi96EEENS7_ILi128EEEEEENS_6half_tEfNS_4arch4Sm80ELb0ELb0ELb0ELb1ELb0ELb0ELb0ELb0ELi2ELi2ELi2ELi2ELb1EEENS1_21CollectiveEpilogueBwdISB_SC_SE_Li256ELb1ELb0ELi4EEENS1_19SingleTileSchedulerILb1ELb0ELb0ELi96EEEEEEEEEvNT_6ParamsE)
        /*0014*/ 	.short	0x0160
        /*0016*/ 	.short	0x0270


	//----- nvinfo : EIATTR_CBANK_PARAM_SIZE
	.align		4
.L_414:
        /*0018*/ 	.byte	0x03, 0x19
        /*001a*/ 	.short	0x0270


	//----- nvinfo : EIATTR_KPARAM_INFO
	.align		4
        /*001c*/ 	.byte	0x04, 0x17
        /*001e*/ 	.short	(.L_416 - .L_415)
.L_415:
        /*0020*/ 	.word	0x00000000
        /*0024*/ 	.short	0x0000
        /*0026*/ 	.short	0x0000
        /*0028*/ 	.byte	0x00, 0xf0, 0xc1, 0x09


	//----- nvinfo : EIATTR_MAXREG_COUNT
	.align		4
.L_416:
        /*002c*/ 	.byte	0x03, 0x1b
        /*002e*/ 	.short	0x00ff


	//----- nvinfo : EIATTR_NUM_BARRIERS
	.align		4
        /*0030*/ 	.byte	0x02, 0x4c
        /*0032*/ 	.byte	0x02
	.zero		1


	//----- nvinfo : EIATTR_ANNOTATIONS
	.align		4
        /*0034*/ 	.byte	0x04, 0x55
        /*0036*/ 	.short	(.L_418 - .L_417)


	//   ....[0]....
.L_417:
        /*0038*/ 	.word	0x00000001
        /*003c*/ 	.byte	0xe0, 0x01, 0x00, 0x00, 0x01, 0x00, 0x00, 0x00, 0x10, 0x03, 0x00, 0x00, 0x01, 0x00, 0x00, 0x00
        /*004c*/ 	.byte	0x20, 0x03, 0x00, 0x00, 0x01, 0x00, 0x00, 0x00, 0xf0, 0x12, 0x00, 0x00, 0x01, 0x00, 0x00, 0x00
        /*005c*/ 	.byte	0x30, 0x13, 0x00, 0x00, 0x01, 0x00, 0x00, 0x00, 0x60, 0x20, 0x00, 0x00, 0x01, 0x00, 0x00, 0x00
        /*006c*/ 	.byte	0xa0, 0x2d, 0x00, 0x00, 0x01, 0x00, 0x00, 0x00, 0x40, 0x44, 0x00, 0x00, 0x01, 0x00, 0x00, 0x00
        /*007c*/ 	.byte	0x70, 0x46, 0x00, 0x00, 0x01, 0x00, 0x00, 0x00, 0xe0, 0x54, 0x00, 0x00, 0x01, 0x00, 0x00, 0x00
        /*008c*/ 	.byte	0x20, 0x6d, 0x00, 0x00


	//----- nvinfo : EIATTR_MERCURY_ISA_VERSION
	.align		4
.L_418:
        /*0090*/ 	.byte	0x03, 0x5f
        /*0092*/ 	.short	0x0000


	//----- nvinfo : EIATTR_COOP_GROUP_MASK_REGIDS
	.align		4
        /*0094*/ 	.byte	0x04, 0x29
        /*0096*/ 	.short	(.L_420 - .L_419)


	//   ....[0]....
.L_419:
        /*0098*/ 	.word	0xffffffff


	//----- nvinfo : EIATTR_COOP_GROUP_INSTR_OFFSETS
	.align		4
.L_420:
        /*009c*/ 	.byte	0x04, 0x28
        /*009e*/ 	.short	(.L_422 - .L_421)


	//   ....[0]....
.L_421:
        /*00a0*/ 	.word	0x000000a0


	//----- nvinfo : EIATTR_EXIT_INSTR_OFFSETS
	.align		4
.L_422:
        /*00a4*/ 	.byte	0x04, 0x1c
        /*00a6*/ 	.short	(.L_424 - .L_423)


	//   ....[0]....
.L_423:
        /*00a8*/ 	.word	0x00000340


	//   ....[1]....
        /*00ac*/ 	.word	0x00006c50


	//   ....[2]....
        /*00b0*/ 	.word	0x00006d10


	//   ....[3]....
        /*00b4*/ 	.word	0x00007b10


	//   ....[4]....
        /*00b8*/ 	.word	0x00007bc0


	//----- nvinfo : EIATTR_CTAIDZ_USED
	.align		4
.L_424:
        /*00bc*/ 	.byte	0x01, 0x04
	.zero		2


	//----- nvinfo : EIATTR_MAX_THREADS
	.align		4
        /*00c0*/ 	.byte	0x04, 0x05
        /*00c2*/ 	.short	(.L_426 - .L_425)
.L_425:
        /*00c4*/ 	.word	0x00000100
        /*00c8*/ 	.word	0x00000001
        /*00cc*/ 	.word	0x00000001


	//----- nvinfo : EIATTR_CRS_STACK_SIZE
	.align		4
.L_426:
        /*00d0*/ 	.byte	0x04, 0x1e
        /*00d2*/ 	.short	(.L_428 - .L_427)
.L_427:
        /*00d4*/ 	.word	0x00000000
.L_428:


//--------------------- .nv.info._ZN7cutlass13device_kernelIN5flash19enable_sm80_to_sm89INS1_16FlashAttnBwdSm80INS1_25CollectiveMainloopBwdSm80ILi2ELi1EN4cute5tupleIJNS5_1CILi64EEENS7_ILi96EEENS7_ILi128EEEEEENS_6half_tEfNS_4arch4Sm80ELb0ELb0ELb0ELb1ELb1ELb0ELb0ELb0ELi2ELi2ELi2ELi2ELb1EEENS1_21CollectiveEpilogueBwdISB_SC_SE_Li256ELb1ELb0ELi4EEENS1_19SingleTileSchedulerILb1ELb0ELb0ELi96EEEEEEEEEvNT_6ParamsE --------------------------
	.section	.nv.info._ZN7cutlass13device_kernelIN5flash19enable_sm80_to_sm89INS1_16FlashAttnBwdSm80INS1_25CollectiveMainloopBwdSm80ILi2ELi1EN4cute5tupleIJNS5_1CILi64EEENS7_ILi96EEENS7_ILi128EEEEEENS_6half_tEfNS_4arch4Sm80ELb0ELb0ELb0ELb1ELb1ELb0ELb0ELb0ELi2ELi2ELi2ELi2ELb1EEENS1_21CollectiveEpilogueBwdISB_SC_SE_Li256ELb1ELb0ELi4EEENS1_19SingleTileSchedulerILb1ELb0ELb0ELi96EEEEEEEEEvNT_6ParamsE,"",@"SHT_CUDA_INFO"
	.sectionflags	@""
	.align	4


	//----- nvinfo : EIATTR_CUDA_API_VERSION
	.align		4
        /*0000*/ 	.byte	0x04, 0x37
        /*0002*/ 	.short	(.L_430 - .L_429)
.L_429:
        /*0004*/ 	.word	0x00000082


	//----- nvinfo : EIATTR_SW2861232_WAR
	.align		4
.L_430:
        /*0008*/ 	.byte	0x01, 0x35
	.zero		2


	//----- nvinfo : EIATTR_PARAM_CBANK
	.align		4
        /*000c*/ 	.byte	0x04, 0x0a
        /*000e*/ 	.short	(.L_432 - .L_431)
	.align		4
.L_431:
        /*0010*/ 	.word	index@(.nv.constant0._ZN7cutlass13device_kernelIN5flash19enable_sm80_to_sm89INS1_16FlashAttnBwdSm80INS1_25CollectiveMainloopBwdSm80ILi2ELi1EN4cute5tupleIJNS5_1CILi64EEENS7_ILi96EEENS7_ILi128EEEEEENS_6half_tEfNS_4arch4Sm80ELb0ELb0ELb0ELb1ELb1ELb0ELb0ELb0ELi2ELi2ELi2ELi2ELb1EEENS1_21CollectiveEpilogueBwdISB_SC_SE_Li256ELb1ELb0ELi4EEENS1_19SingleTileSchedulerILb1ELb0ELb0ELi96EEEEEEEEEvNT_6ParamsE)
        /*0014*/ 	.short	0x0160
        /*0016*/ 	.short	0x0270


	//----- nvinfo : EIATTR_CBANK_PARAM_SIZE
	.align		4
.L_432:
        /*0018*/ 	.byte	0x03, 0x19
        /*001a*/ 	.short	0x0270


	//----- nvinfo : EIATTR_KPARAM_INFO
	.align		4
        /*001c*/ 	.byte	0x04, 0x17
        /*001e*/ 	.short	(.L_434 - .L_433)
.L_433:
        /*0020*/ 	.word	0x00000000
        /*0024*/ 	.short	0x0000
        /*0026*/ 	.short	0x0000
        /*0028*/ 	.byte	0x00, 0xf0, 0xc1, 0x09


	//----- nvinfo : EIATTR_MAXREG_COUNT
	.align		4
.L_434:
        /*002c*/ 	.byte	0x03, 0x1b
        /*002e*/ 	.short	0x00ff


	//----- nvinfo : EIATTR_NUM_BARRIERS
	.align		4
        /*0030*/ 	.byte	0x02, 0x4c
        /*0032*/ 	.byte	0x02
	.zero		1


	//----- nvinfo : EIATTR_ANNOTATIONS
	.align		4
        /*0034*/ 	.byte	0x04, 0x55
        /*0036*/ 	.short	(.L_436 - .L_435)


	//   ....[0]....
.L_435:
        /*0038*/ 	.word	0x00000001
        /*003c*/ 	.byte	0xe0, 0x01, 0x00, 0x00, 0x01, 0x00, 0x00, 0x00, 0x10, 0x03, 0x00, 0x00, 0x01, 0x00, 0x00, 0x00
        /*004c*/ 	.byte	0x20, 0x03, 0x00, 0x00, 0x01, 0x00, 0x00, 0x00, 0xf0, 0x12, 0x00, 0x00, 0x01, 0x00, 0x00, 0x00
        /*005c*/ 	.byte	0x30, 0x13, 0x00, 0x00, 0x01, 0x00, 0x00, 0x00, 0x60, 0x20, 0x00, 0x00, 0x01, 0x00, 0x00, 0x00
        /*006c*/ 	.byte	0xa0, 0x2d, 0x00, 0x00, 0x01, 0x00, 0x00, 0x00, 0x40, 0x44, 0x00, 0x00, 0x01, 0x00, 0x00, 0x00
        /*007c*/ 	.byte	0x70, 0x46, 0x00, 0x00, 0x01, 0x00, 0x00, 0x00, 0xe0, 0x54, 0x00, 0x00, 0x01, 0x00, 0x00, 0x00
        /*008c*/ 	.byte	0x20, 0x6d, 0x00, 0x00


	//----- nvinfo : EIATTR_MERCURY_ISA_VERSION
	.align		4
.L_436:
        /*0090*/ 	.byte	0x03, 0x5f
        /*0092*/ 	.short	0x0000


	//----- nvinfo : EIATTR_COOP_GROUP_MASK_REGIDS
	.align		4
        /*0094*/ 	.byte	0x04, 0x29
        /*0096*/ 	.short	(.L_438 - .L_437)


	//   ....[0]....
.L_437:
        /*0098*/ 	.word	0xffffffff


	//----- nvinfo : EIATTR_COOP_GROUP_INSTR_OFFSETS
	.align		4
.L_438:
        /*009c*/ 	.byte	0x04, 0x28
        /*009e*/ 	.short	(.L_440 - .L_439)


	//   ....[0]....
.L_439:
        /*00a0*/ 	.word	0x000000a0


	//----- nvinfo : EIATTR_EXIT_INSTR_OFFSETS
	.align		4
.L_440:
        /*00a4*/ 	.byte	0x04, 0x1c
        /*00a6*/ 	.short	(.L_442 - .L_441)


	//   ....[0]....
.L_441:
        /*00a8*/ 	.word	0x00000340


	//   ....[1]....
        /*00ac*/ 	.word	0x00006c50


	//   ....[2]....
        /*00b0*/ 	.word	0x00006d10


	//   ....[3]....
        /*00b4*/ 	.word	0x00007b10


	//   ....[4]....
        /*00b8*/ 	.word	0x00007bc0


	//----- nvinfo : EIATTR_CTAIDZ_USED
	.align		4
.L_442:
        /*00bc*/ 	.byte	0x01, 0x04
	.zero		2


	//----- nvinfo : EIATTR_MAX_THREADS
	.align		4
        /*00c0*/ 	.byte	0x04, 0x05
        /*00c2*/ 	.short	(.L_444 - .L_443)
.L_443:
        /*00c4*/ 	.word	0x00000100
        /*00c8*/ 	.word	0x00000001
        /*00cc*/ 	.word	0x00000001


	//----- nvinfo : EIATTR_CRS_STACK_SIZE
	.align		4
.L_444:
        /*00d0*/ 	.byte	0x04, 0x1e
        /*00d2*/ 	.short	(.L_446 - .L_445)
.L_445:
        /*00d4*/ 	.word	0x00000000
.L_446:


//--------------------- .nv.info._ZN7cutlass13device_kernelIN5flash19enable_sm80_to_sm89INS1_16FlashAttnBwdSm80INS1_25CollectiveMainloopBwdSm80ILi2ELi1EN4cute5tupleIJNS5_1CILi64EEENS7_ILi96EEENS7_ILi128EEEEEENS_6half_tEfNS_4arch4Sm80ELb0ELb0ELb0ELb1ELb0ELb0ELb0ELb0ELi2ELi2ELi2ELi2ELb1EEENS1_24CollectiveEpilogueBwdGQAISB_fSE_Li256ELb1ELb0EEENS1_19SingleTileSchedulerILb1ELb0ELb0ELi96EEEEEEEEEvNT_6ParamsE --------------------------
	.section	.nv.info._ZN7cutlass13device_kernelIN5flash19enable_sm80_to_sm89INS1_16FlashAttnBwdSm80INS1_25CollectiveMainloopBwdSm80ILi2ELi1EN4cute5tupleIJNS5_1CILi64EEENS7_ILi96EEENS7_ILi128EEEEEENS_6half_tEfNS_4arch4Sm80ELb0ELb0ELb0ELb1ELb0ELb0ELb0ELb0ELi2ELi2ELi2ELi2ELb1EEENS1_24CollectiveEpilogueBwdGQAISB_fSE_Li256ELb1ELb0EEENS1_19SingleTileSchedulerILb1ELb0ELb0ELi96EEEEEEEEEvNT_6ParamsE,"",@"SHT_CUDA_INFO"
	.sectionflags	@""
	.align	4


	//----- nvinfo : EIATTR_CUDA_API_VERSION
	.align		4
        /*0000*/ 	.byte	0x04, 0x37
        /*0002*/ 	.short	(.L_448 - .L_447)
.L_447:
        /*0004*/ 	.word	0x00000082


	//----- nvinfo : EIATTR_SW2861232_WAR
	.align		4
.L_448:
        /*0008*/ 	.byte	0x01, 0x35
	.zero		2


	//----- nvinfo : EIATTR_PARAM_CBANK
	.align		4
        /*000c*/ 	.byte	0x04, 0x0a
        /*000e*/ 	.short	(.L_450 - .L_449)
	.align		4
.L_449:
        /*0010*/ 	.word	index@(.nv.constant0._ZN7cutlass13device_kernelIN5flash19enable_sm80_to_sm89INS1_16FlashAttnBwdSm80INS1_25CollectiveMainloopBwdSm80ILi2ELi1EN4cute5tupleIJNS5_1CILi64EEENS7_ILi96EEENS7_ILi128EEEEEENS_6half_tEfNS_4arch4Sm80ELb0ELb0ELb0ELb1ELb0ELb0ELb0ELb0ELi2ELi2ELi2ELi2ELb1EEENS1_24CollectiveEpilogueBwdGQAISB_fSE_Li256ELb1ELb0EEENS1_19SingleTileSchedulerILb1ELb0ELb0ELi96EEEEEEEEEvNT_6ParamsE)
        /*0014*/ 	.short	0x0160
        /*0016*/ 	.short	0x0278


	//----- nvinfo : EIATTR_CBANK_PARAM_SIZE
	.align		4
.L_450:
        /*0018*/ 	.byte	0x03, 0x19
        /*001a*/ 	.short	0x0278


	//----- nvinfo : EIATTR_KPARAM_INFO
	.align		4
        /*001c*/ 	.byte	0x04, 0x17
        /*001e*/ 	.short	(.L_452 - .L_451)
.L_451:
        /*0020*/ 	.word	0x00000000
        /*0024*/ 	.short	0x0000
        /*0026*/ 	.short	0x0000
        /*0028*/ 	.byte	0x00, 0xf0, 0xe1, 0x09


	//----- nvinfo : EIATTR_MAXREG_COUNT
	.align		4
.L_452:
        /*002c*/ 	.byte	0x03, 0x1b
        /*002e*/ 	.short	0x00ff


	//----- nvinfo : EIATTR_NUM_BARRIERS
	.align		4
        /*0030*/ 	.byte	0x02, 0x4c
        /*0032*/ 	.byte	0x02
	.zero		1


	//----- nvinfo : EIATTR_ANNOTATIONS
	.align		4
        /*0034*/ 	.byte	0x04, 0x55
        /*0036*/ 	.short	(.L_454 - .L_453)


	//   ....[0]....
.L_453:
        /*0038*/ 	.word	0x00000001
        /*003c*/ 	.byte	0xe0, 0x01, 0x00, 0x00, 0x01, 0x00, 0x00, 0x00, 0x10, 0x03, 0x00, 0x00, 0x01, 0x00, 0x00, 0x00
        /*004c*/ 	.byte	0x20, 0x03, 0x00, 0x00, 0x01, 0x00, 0x00, 0x00, 0x20, 0x12, 0x00, 0x00, 0x01, 0x00, 0x00, 0x00
        /*005c*/ 	.byte	0x20, 0x13, 0x00, 0x00, 0x01, 0x00, 0x00, 0x00, 0x20, 0x20, 0x00, 0x00, 0x01, 0x00, 0x00, 0x00
        /*006c*/ 	.byte	0x80, 0x25, 0x00, 0x00, 0x01, 0x00, 0x00, 0x00, 0xe0, 0x2d, 0x00, 0x00, 0x01, 0x00, 0x00, 0x00
        /*007c*/ 	.byte	0x50, 0x44, 0x00, 0x00, 0x01, 0x00, 0x00, 0x00, 0x80, 0x46, 0x00, 0x00, 0x01, 0x00, 0x00, 0x00
        /*008c*/ 	.byte	0xb0, 0x46, 0x00, 0x00, 0x01, 0x00, 0x00, 0x00, 0x10, 0x55, 0x00, 0x00


	//----- nvinfo : EIATTR_MERCURY_ISA_VERSION
	.align		4
.L_454:
        /*0098*/ 	.byte	0x03, 0x5f
        /*009a*/ 	.short	0x0000


	//----- nvinfo : EIATTR_COOP_GROUP_MASK_REGIDS
	.align		4
        /*009c*/ 	.byte	0x04, 0x29
        /*009e*/ 	.short	(.L_456 - .L_455)


	//   ....[0]....
.L_455:
        /*00a0*/ 	.word	0xffffffff


	//----- nvinfo : EIATTR_COOP_GROUP_INSTR_OFFSETS
	.align		4
.L_456:
        /*00a4*/ 	.byte	0x04, 0x28
        /*00a6*/ 	.short	(.L_458 - .L_457)


	//   ....[0]....
.L_457:
        /*00a8*/ 	.word	0x000000a0


	//----- nvinfo : EIATTR_EXIT_INSTR_OFFSETS
	.align		4
.L_458:
        /*00ac*/ 	.byte	0x04, 0x1c
        /*00ae*/ 	.short	(.L_460 - .L_459)


	//   ....[0]....
.L_459:
        /*00b0*/ 	.word	0x00000340


	//   ....[1]....
        /*00b4*/ 	.word	0x00005500


	//   ....[2]....
        /*00b8*/ 	.word	0x00005e40


	//----- nvinfo : EIATTR_CTAIDZ_USED
	.align		4
.L_460:
        /*00bc*/ 	.byte	0x01, 0x04
	.zero		2


	//----- nvinfo : EIATTR_MAX_THREADS
	.align		4
        /*00c0*/ 	.byte	0x04, 0x05
        /*00c2*/ 	.short	(.L_462 - .L_461)
.L_461:
        /*00c4*/ 	.word	0x00000100
        /*00c8*/ 	.word	0x00000001
        /*00cc*/ 	.word	0x00000001
.L_462:


//--------------------- .nv.info._ZN7cutlass13device_kernelIN5flash19enable_sm80_to_sm89INS1_16FlashAttnBwdSm80INS1_25CollectiveMainloopBwdSm80ILi2ELi1EN4cute5tupleIJNS5_1CILi64EEENS7_ILi96EEENS7_ILi128EEEEEENS_6half_tEfNS_4arch4Sm80ELb0ELb0ELb0ELb1ELb1ELb0ELb0ELb0ELi2ELi2ELi2ELi2ELb1EEENS1_24CollectiveEpilogueBwdGQAISB_fSE_Li256ELb1ELb1EEENS1_19SingleTileSchedulerILb1ELb0ELb0ELi96EEEEEEEEEvNT_6ParamsE --------------------------
	.section	.nv.info._ZN7cutlass13device_kernelIN5flash19enable_sm80_to_sm89INS1_16FlashAttnBwdSm80INS1_25CollectiveMainloopBwdSm80ILi2ELi1EN4cute5tupleIJNS5_1CILi64EEENS7_ILi96EEENS7_ILi128EEEEEENS_6half_tEfNS_4arch4Sm80ELb0ELb0ELb0ELb1ELb1ELb0ELb0ELb0ELi2ELi2ELi2ELi2ELb1EEENS1_24CollectiveEpilogueBwdGQAISB_fSE_Li256ELb1ELb1EEENS1_19SingleTileSchedulerILb1ELb0ELb0ELi96EEEEEEEEEvNT_6ParamsE,"",@"SHT_CUDA_INFO"
	.sectionflags	@""
	.align	4


	//----- nvinfo : EIATTR_CUDA_API_VERSION
	.align		4
        /*0000*/ 	.byte	0x04, 0x37
        /*0002*/ 	.short	(.L_464 - .L_463)
.L_463:
        /*0004*/ 	.word	0x00000082


	//----- nvinfo : EIATTR_SW2861232_WAR
	.align		4
.L_464:
        /*0008*/ 	.byte	0x01, 0x35
	.zero		2


	//----- nvinfo : EIATTR_PARAM_CBANK
	.align		4
        /*000c*/ 	.byte	0x04, 0x0a
        /*000e*/ 	.short	(.L_466 - .L_465)
	.align		4
.L_465:
        /*0010*/ 	.word	index@(.nv.constant0._ZN7cutlass13device_kernelIN5flash19enable_sm80_to_sm89INS1_16FlashAttnBwdSm80INS1_25CollectiveMainloopBwdSm80ILi2ELi1EN4cute5tupleIJNS5_1CILi64EEENS7_ILi96EEENS7_ILi128EEEEEENS_6half_tEfNS_4arch4Sm80ELb0ELb0ELb0ELb1ELb1ELb0ELb0ELb0ELi2ELi2ELi2ELi2ELb1EEENS1_24CollectiveEpilogueBwdGQAISB_fSE_Li256ELb1ELb1EEENS1_19SingleTileSchedulerILb1ELb0ELb0ELi96EEEEEEEEEvNT_6ParamsE)
        /*0014*/ 	.short	0x0160
        /*0016*/ 	.short	0x0278


	//----- nvinfo : EIATTR_CBANK_PARAM_SIZE
	.align		4
.L_466:
        /*0018*/ 	.byte	0x03, 0x19
        /*001a*/ 	.short	0x0278


	//----- nvinfo : EIATTR_KPARAM_INFO
	.align		4
        /*001c*/ 	.byte	0x04, 0x17
        /*001e*/ 	.short	(.L_468 - .L_467)
.L_467:
        /*0020*/ 	.word	0x00000000
        /*0024*/ 	.short	0x0000
        /*0026*/ 	.short	0x0000
        /*0028*/ 	.byte	0x00, 0xf0, 0xe1, 0x09


	//----- nvinfo : EIATTR_MAXREG_COUNT
	.align		4
.L_468:
        /*002c*/ 	.byte	0x03, 0x1b
        /*002e*/ 	.short	0x00ff


	//----- nvinfo : EIATTR_NUM_BARRIERS
	.align		4
        /*0030*/ 	.byte	0x02, 0x4c
        /*0032*/ 	.byte	0x02
	.zero		1


	//----- nvinfo : EIATTR_ANNOTATIONS
	.align		4
        /*0034*/ 	.byte	0x04, 0x55
        /*0036*/ 	.short	(.L_470 - .L_469)


	//   ....[0]....
.L_469:
        /*0038*/ 	.word	0x00000001
        /*003c*/ 	.byte	0xe0, 0x01, 0x00, 0x00, 0x01, 0x00, 0x00, 0x00, 0x10, 0x03, 0x00, 0x00, 0x01, 0x00, 0x00, 0x00
        /*004c*/ 	.byte	0x20, 0x03, 0x00, 0x00, 0x01, 0x00, 0x00, 0x00, 0x20, 0x12, 0x00, 0x00, 0x01, 0x00, 0x00, 0x00
        /*005c*/ 	.byte	0x20, 0x13, 0x00, 0x00, 0x01, 0x00, 0x00, 0x00, 0x20, 0x20, 0x00, 0x00, 0x01, 0x00, 0x00, 0x00
        /*006c*/ 	.byte	0x80, 0x25, 0x00, 0x00, 0x01, 0x00, 0x00, 0x00, 0xe0, 0x2d, 0x00, 0x00, 0x01, 0x00, 0x00, 0x00
        /*007c*/ 	.byte	0x50, 0x44, 0x00, 0x00, 0x01, 0x00, 0x00, 0x00, 0x80, 0x46, 0x00, 0x00, 0x01, 0x00, 0x00, 0x00
        /*008c*/ 	.byte	0xb0, 0x46, 0x00, 0x00, 0x01, 0x00, 0x00, 0x00, 0x10, 0x55, 0x00, 0x00


	//----- nvinfo : EIATTR_MERCURY_ISA_VERSION
	.align		4
.L_470:
        /*0098*/ 	.byte	0x03, 0x5f
        /*009a*/ 	.short	0x0000


	//----- nvinfo : EIATTR_COOP_GROUP_MASK_REGIDS
	.align		4
        /*009c*/ 	.byte	0x04, 0x29
        /*009e*/ 	.short	(.L_472 - .L_471)


	//   ....[0]....
.L_471:
        /*00a0*/ 	.word	0xffffffff


	//   ....[1]....
        /*00a4*/ 	.word	0xffffffff


	//   ....[2]....
        /*00a8*/ 	.word	0xffffffff


	//   ....[3]....
        /*00ac*/ 	.word	0xffffffff


	//   ....[4]....
        /*00b0*/ 	.word	0xffffffff


	//   ....[5]....
        /*00b4*/ 	.word	0xffffffff


	//   ....[6]....
        /*00b8*/ 	.word	0xffffffff


	//   ....[7]....
        /*00bc*/ 	.word	0xffffffff


	//   ....[8]....
        /*00c0*/ 	.word	0xffffffff


	//----- nvinfo : EIATTR_COOP_GROUP_INSTR_OFFSETS
	.align		4
.L_472:
        /*00c4*/ 	.byte	0x04, 0x28
        /*00c6*/ 	.short	(.L_474 - .L_473)


	//   ....[0]....
.L_473:
        /*00c8*/ 	.word	0x000000a0


	//   ....[1]....
        /*00cc*/ 	.word	0x00005860


	//   ....[2]....
        /*00d0*/ 	.word	0x00005890


	//   ....[3]....
        /*00d4*/ 	.word	0x00005ca0


	//   ....[4]....
        /*00d8*/ 	.word	0x00005cb0


	//   ....[5]....
        /*00dc*/ 	.word	0x00005e40


	//   ....[6]....
        /*00e0*/ 	.word	0x00005e90


	//   ....[7]....
        /*00e4*/ 	.word	0x00006240


	//   ....[8]....
        /*00e8*/ 	.word	0x00006250


	//----- nvinfo : EIATTR_EXIT_INSTR_OFFSETS
	.align		4
.L_474:
        /*00ec*/ 	.byte	0x04, 0x1c
        /*00ee*/ 	.short	(.L_476 - .L_475)


	//   ....[0]....
.L_475:
        /*00f0*/ 	.word	0x00000340


	//   ....[1]....
        /*00f4*/ 	.word	0x00005500


	//   ....[2]....
        /*00f8*/ 	.word	0x00006260


	//   ....[3]....
        /*00fc*/ 	.word	0x00006300


	//----- nvinfo : EIATTR_CTAIDZ_USED
	.align		4
.L_476:
        /*0100*/ 	.byte	0x01, 0x04
	.zero		2


	//----- nvinfo : EIATTR_MAX_THREADS
	.align		4
        /*0104*/ 	.byte	0x04, 0x05
        /*0106*/ 	.short	(.L_478 - .L_477)
.L_477:
        /*0108*/ 	.word	0x00000100
        /*010c*/ 	.word	0x00000001
        /*0110*/ 	.word	0x00000001


	//----- nvinfo : EIATTR_CRS_STACK_SIZE
	.align		4
.L_478:
        /*0114*/ 	.byte	0x04, 0x1e
        /*0116*/ 	.short	(.L_480 - .L_479)
.L_479:
        /*0118*/ 	.word	0x00000000
.L_480:


//--------------------- .nv.info._ZN7cutlass13device_kernelIN5flash19enable_sm80_to_sm89INS1_16FlashAttnBwdSm80INS1_25CollectiveMainloopBwdSm80ILi2ELi1EN4cute5tupleIJNS5_1CILi64EEENS7_ILi96EEENS7_ILi128EEEEEENS_6half_tEfNS_4arch4Sm80ELb0ELb1ELb0ELb0ELb0ELb0ELb0ELb0ELi2ELi2ELi2ELi2ELb1EEENS1_21CollectiveEpilogueBwdISB_SC_SE_Li256ELb0ELb0ELi4EEENS1_19SingleTileSchedulerILb0ELb0ELb0ELi96EEEEEEEEEvNT_6ParamsE --------------------------
	.section	.nv.info._ZN7cutlass13device_kernelIN5flash19enable_sm80_to_sm89INS1_16FlashAttnBwdSm80INS1_25CollectiveMainloopBwdSm80ILi2ELi1EN4cute5tupleIJNS5_1CILi64EEENS7_ILi96EEENS7_ILi128EEEEEENS_6half_tEfNS_4arch4Sm80ELb0ELb1ELb0ELb0ELb0ELb0ELb0ELb0ELi2ELi2ELi2ELi2ELb1EEENS1_21CollectiveEpilogueBwdISB_SC_SE_Li256ELb0ELb0ELi4EEENS1_19SingleTileSchedulerILb0ELb0ELb0ELi96EEEEEEEEEvNT_6ParamsE,"",@"SHT_CUDA_INFO"
	.sectionflags	@""
	.align	4


	//----- nvinfo : EIATTR_CUDA_API_VERSION
	.align		4
        /*0000*/ 	.byte	0x04, 0x37
        /*0002*/ 	.short	(.L_482 - .L_481)
.L_481:
        /*0004*/ 	.word	0x00000082


	//----- nvinfo : EIATTR_SW2861232_WAR
	.align		4
.L_482:
        /*0008*/ 	.byte	0x01, 0x35
	.zero		2


	//----- nvinfo : EIATTR_PARAM_CBANK
	.align		4
        /*000c*/ 	.byte	0x04, 0x0a
        /*000e*/ 	.short	(.L_484 - .L_483)
	.align		4
.L_483:
        /*0010*/ 	.word	index@(.nv.constant0._ZN7cutlass13device_kernelIN5flash19enable_sm80_to_sm89INS1_16FlashAttnBwdSm80INS1_25CollectiveMainloopBwdSm80ILi2ELi1EN4cute5tupleIJNS5_1CILi64EEENS7_ILi96EEENS7_ILi128EEEEEENS_6half_tEfNS_4arch4Sm80ELb0ELb1ELb0ELb0ELb0ELb0ELb0ELb0ELi2ELi2ELi2ELi2ELb1EEENS1_21CollectiveEpilogueBwdISB_SC_SE_Li256ELb0ELb0ELi4EEENS1_19SingleTileSchedulerILb0ELb0ELb0ELi96EEEEEEEEEvNT_6ParamsE)
        /*0014*/ 	.short	0x0160
        /*0016*/ 	.short	0x0270


	//----- nvinfo : EIATTR_CBANK_PARAM_SIZE
	.align		4
.L_484:
        /*0018*/ 	.byte	0x03, 0x19
        /*001a*/ 	.short	0x0270


	//----- nvinfo : EIATTR_KPARAM_INFO
	.align		4
        /*001c*/ 	.byte	0x04, 0x17
        /*001e*/ 	.short	(.L_486 - .L_485)
.L_485:
        /*0020*/ 	.word	0x00000000
        /*0024*/ 	.short	0x0000
        /*0026*/ 	.short	0x0000
        /*0028*/ 	.byte	0x00, 0xf0, 0xc1, 0x09


	//----- nvinfo : EIATTR_MAXREG_COUNT
	.align		4
.L_486:
        /*002c*/ 	.byte	0x03, 0x1b
        /*002e*/ 	.short	0x00ff


	//----- nvinfo : EIATTR_NUM_BARRIERS
	.align		4
        /*0030*/ 	.byte	0x02, 0x4c
        /*0032*/ 	.byte	0x02
	.zero		1


	//----- nvinfo : EIATTR_ANNOTATIONS
	.align		4
        /*0034*/ 	.byte	0x04, 0x55
        /*0036*/ 	.short	(.L_488 - .L_487)


	//   ....[0]....
.L_487:
        /*0038*/ 	.word	0x00000001
        /*003c*/ 	.byte	0xd0, 0x1c, 0x00, 0x00, 0x01, 0x00, 0x00, 0x00, 0xf0, 0x23, 0x00, 0x00, 0x01, 0x00, 0x00, 0x00
        /*004c*/ 	.byte	0x10, 0x25, 0x00, 0x00, 0x01, 0x00, 0x00, 0x00, 0x20, 0x25, 0x00, 0x00, 0x01, 0x00, 0x00, 0x00
        /*005c*/ 	.byte	0xc0, 0x35, 0x00, 0x00, 0x01, 0x00, 0x00, 0x00, 0xe0, 0x51, 0x00, 0x00, 0x01, 0x00, 0x00, 0x00
        /*006c*/ 	.byte	0x30, 0x55, 0x00, 0x00, 0x01, 0x00, 0x00, 0x00, 0x20, 0x57, 0x00, 0x00


	//----- nvinfo : EIATTR_MERCURY_ISA_VERSION
	.align		4
.L_488:
        /*0078*/ 	.byte	0x03, 0x5f
        /*007a*/ 	.short	0x0000


	//----- nvinfo : EIATTR_EXIT_INSTR_OFFSETS
	.align		4
        /*007c*/ 	.byte	0x04, 0x1c
        /*007e*/ 	.short	(.L_490 - .L_489)


	//   ....[0]....
.L_489:
        /*0080*/ 	.word	0x00000040


	//   ....[1]....
        /*0084*/ 	.word	0x000079f0


	//   ....[2]....
        /*0088*/ 	.word	0x00007ab0


	//   ....[3]....
        /*008c*/ 	.word	0x00008760


	//   ....[4]....
        /*0090*/ 	.word	0x00008810


	//----- nvinfo : EIATTR_CTAIDZ_USED
	.align		4
.L_490:
        /*0094*/ 	.byte	0x01, 0x04
	.zero		2


	//----- nvinfo : EIATTR_MAX_THREADS
	.align		4
        /*0098*/ 	.byte	0x04, 0x05
        /*009a*/ 	.short	(.L_492 - .L_491)
.L_491:
        /*009c*/ 	.word	0x00000100
        /*00a0*/ 	.word	0x00000001
        /*00a4*/ 	.word	0x00000001


	//----- nvinfo : EIATTR_CRS_STACK_SIZE
	.align		4
.L_492:
        /*00a8*/ 	.byte	0x04, 0x1e
        /*00aa*/ 	.short	(.L_494 - .L_493)
.L_493:
        /*00ac*/ 	.word	0x00000000
.L_494:


//--------------------- .nv.info._ZN7cutlass13device_kernelIN5flash19enable_sm80_to_sm89INS1_16FlashAttnBwdSm80INS1_25CollectiveMainloopBwdSm80ILi2ELi1EN4cute5tupleIJNS5_1CILi64EEENS7_ILi96EEENS7_ILi128EEEEEENS_6half_tEfNS_4arch4Sm80ELb0ELb1ELb0ELb0ELb1ELb0ELb0ELb0ELi2ELi2ELi2ELi2ELb1EEENS1_21CollectiveEpilogueBwdISB_SC_SE_Li256ELb0ELb0ELi4EEENS1_19SingleTileSchedulerILb0ELb0ELb0ELi96EEEEEEEEEvNT_6ParamsE --------------------------
	.section	.nv.info._ZN7cutlass13device_kernelIN5flash19enable_sm80_to_sm89INS1_16FlashAttnBwdSm80INS1_25CollectiveMainloopBwdSm80ILi2ELi1EN4cute5tupleIJNS5_1CILi64EEENS7_ILi96EEENS7_ILi128EEEEEENS_6half_tEfNS_4arch4Sm80ELb0ELb1ELb0ELb0ELb1ELb0ELb0ELb0ELi2ELi2ELi2ELi2ELb1EEENS1_21CollectiveEpilogueBwdISB_SC_SE_Li256ELb0ELb0ELi4EEENS1_19SingleTileSchedulerILb0ELb0ELb0ELi96EEEEEEEEEvNT_6ParamsE,"",@"SHT_CUDA_INFO"
	.sectionflags	@""
	.align	4


	//----- nvinfo : EIATTR_CUDA_API_VERSION
	.align		4
        /*0000*/ 	.byte	0x04, 0x37
        /*0002*/ 	.short	(.L_496 - .L_495)
.L_495:
        /*0004*/ 	.word	0x00000082


	//----- nvinfo : EIATTR_SW2861232_WAR
	.align		4
.L_496:
        /*0008*/ 	.byte	0x01, 0x35
	.zero		2


	//----- nvinfo : EIATTR_PARAM_CBANK
	.align		4
        /*000c*/ 	.byte	0x04, 0x0a
        /*000e*/ 	.short	(.L_498 - .L_497)
	.align		4
.L_497:
        /*0010*/ 	.word	index@(.nv.constant0._ZN7cutlass13device_kernelIN5flash19enable_sm80_to_sm89INS1_16FlashAttnBwdSm80INS1_25CollectiveMainloopBwdSm80ILi2ELi1EN4cute5tupleIJNS5_1CILi64EEENS7_ILi96EEENS7_ILi128EEEEEENS_6half_tEfNS_4arch4Sm80ELb0ELb1ELb0ELb0ELb1ELb0ELb0ELb0ELi2ELi2ELi2ELi2ELb1EEENS1_21CollectiveEpilogueBwdISB_SC_SE_Li256ELb0ELb0ELi4EEENS1_19SingleTileSchedulerILb0ELb0ELb0ELi96EEEEEEEEEvNT_6ParamsE)
        /*0014*/ 	.short	0x0160
        /*0016*/ 	.short	0x0270


	//----- nvinfo : EIATTR_CBANK_PARAM_SIZE
	.align		4
.L_498:
        /*0018*/ 	.byte	0x03, 0x19
        /*001a*/ 	.short	0x0270


	//----- nvinfo : EIATTR_KPARAM_INFO
	.align		4
        /*001c*/ 	.byte	0x04, 0x17
        /*001e*/ 	.short	(.L_500 - .L_499)
.L_499:
        /*0020*/ 	.word	0x00000000
        /*0024*/ 	.short	0x0000
        /*0026*/ 	.short	0x0000
        /*0028*/ 	.byte	0x00, 0xf0, 0xc1, 0x09


	//----- nvinfo : EIATTR_MAXREG_COUNT
	.align		4
.L_500:
        /*002c*/ 	.byte	0x03, 0x1b
        /*002e*/ 	.short	0x00ff


	//----- nvinfo : EIATTR_NUM_BARRIERS
	.align		4
        /*0030*/ 	.byte	0x02, 0x4c
        /*0032*/ 	.byte	0x02
	.zero		1


	//----- nvinfo : EIATTR_ANNOTATIONS
	.align		4
        /*0034*/ 	.byte	0x04, 0x55
        /*0036*/ 	.short	(.L_502 - .L_501)


	//   ....[0]....
.L_501:
        /*0038*/ 	.word	0x00000001
        /*003c*/ 	.byte	0xd0, 0x1c, 0x00, 0x00, 0x01, 0x00, 0x00, 0x00, 0xf0, 0x23, 0x00, 0x00, 0x01, 0x00, 0x00, 0x00
        /*004c*/ 	.byte	0x10, 0x25, 0x00, 0x00, 0x01, 0x00, 0x00, 0x00, 0x20, 0x25, 0x00, 0x00, 0x01, 0x00, 0x00, 0x00
        /*005c*/ 	.byte	0xc0, 0x35, 0x00, 0x00, 0x01, 0x00, 0x00, 0x00, 0xe0, 0x51, 0x00, 0x00, 0x01, 0x00, 0x00, 0x00
        /*006c*/ 	.byte	0x30, 0x55, 0x00, 0x00, 0x01, 0x00, 0x00, 0x00, 0x20, 0x57, 0x00, 0x00


	//----- nvinfo : EIATTR_MERCURY_ISA_VERSION
	.align		4
.L_502:
        /*0078*/ 	.byte	0x03, 0x5f
        /*007a*/ 	.short	0x0000


	//----- nvinfo : EIATTR_EXIT_INSTR_OFFSETS
	.align		4
        /*007c*/ 	.byte	0x04, 0x1c
        /*007e*/ 	.short	(.L_504 - .L_503)


	//   ....[0]....
.L_503:
        /*0080*/ 	.word	0x00000040


	//   ....[1]....
        /*0084*/ 	.word	0x000079f0


	//   ....[2]....
        /*0088*/ 	.word	0x00007ab0


	//   ....[3]....
        /*008c*/ 	.word	0x00008760


	//   ....[4]....
        /*0090*/ 	.word	0x00008810


	//----- nvinfo : EIATTR_CTAIDZ_USED
	.align		4
.L_504:
        /*0094*/ 	.byte	0x01, 0x04
	.zero		2


	//----- nvinfo : EIATTR_MAX_THREADS
	.align		4
        /*0098*/ 	.byte	0x04, 0x05
        /*009a*/ 	.short	(.L_506 - .L_505)
.L_505:
        /*009c*/ 	.word	0x00000100
        /*00a0*/ 	.word	0x00000001
        /*00a4*/ 	.word	0x00000001


	//----- nvinfo : EIATTR_CRS_STACK_SIZE
	.align		4
.L_506:
        /*00a8*/ 	.byte	0x04, 0x1e
        /*00aa*/ 	.short	(.L_508 - .L_507)
.L_507:
        /*00ac*/ 	.word	0x00000000
.L_508:


//--------------------- .nv.info._ZN7cutlass13device_kernelIN5flash19enable_sm80_to_sm89INS1_16FlashAttnBwdSm80INS1_25CollectiveMainloopBwdSm80ILi2ELi1EN4cute5tupleIJNS5_1CILi64EEENS7_ILi96EEENS7_ILi128EEEEEENS_6half_tEfNS_4arch4Sm80ELb0ELb1ELb0ELb0ELb0ELb0ELb0ELb0ELi2ELi2ELi2ELi2ELb1EEENS1_24CollectiveEpilogueBwdGQAISB_fSE_Li256ELb0ELb0EEENS1_19SingleTileSchedulerILb0ELb0ELb0ELi96EEEEEEEEEvNT_6ParamsE --------------------------
	.section	.nv.info._ZN7cutlass13device_kernelIN5flash19enable_sm80_to_sm89INS1_16FlashAttnBwdSm80INS1_25CollectiveMainloopBwdSm80ILi2ELi1EN4cute5tupleIJNS5_1CILi64EEENS7_ILi96EEENS7_ILi128EEEEEENS_6half_tEfNS_4arch4Sm80ELb0ELb1ELb0ELb0ELb0ELb0ELb0ELb0ELi2ELi2ELi2ELi2ELb1EEENS1_24CollectiveEpilogueBwdGQAISB_fSE_Li256ELb0ELb0EEENS1_19SingleTileSchedulerILb0ELb0ELb0ELi96EEEEEEEEEvNT_6ParamsE,"",@"SHT_CUDA_INFO"
	.sectionflags	@""
	.align	4


	//----- nvinfo : EIATTR_CUDA_API_VERSION
	.align		4
        /*0000*/ 	.byte	0x04, 0x37
        /*0002*/ 	.short	(.L_510 - .L_509)
.L_509:
        /*0004*/ 	.word	0x00000082


	//----- nvinfo : EIATTR_SW2861232_WAR
	.align		4
.L_510:
        /*0008*/ 	.byte	0x01, 0x35
	.zero		2


	//----- nvinfo : EIATTR_PARAM_CBANK
	.align		4
        /*000c*/ 	.byte	0x04, 0x0a
        /*000e*/ 	.short	(.L_512 - .L_511)
	.align		4
.L_511:
        /*0010*/ 	.word	index@(.nv.constant0._ZN7cutlass13device_kernelIN5flash19enable_sm80_to_sm89INS1_16FlashAttnBwdSm80INS1_25CollectiveMainloopBwdSm80ILi2ELi1EN4cute5tupleIJNS5_1CILi64EEENS7_ILi96EEENS7_ILi128EEEEEENS_6half_tEfNS_4arch4Sm80ELb0ELb1ELb0ELb0ELb0ELb0ELb0ELb0ELi2ELi2ELi2ELi2ELb1EEENS1_24CollectiveEpilogueBwdGQAISB_fSE_Li256ELb0ELb0EEENS1_19SingleTileSchedulerILb0ELb0ELb0ELi96EEEEEEEEEvNT_6ParamsE)
        /*0014*/ 	.short	0x0160
        /*0016*/ 	.short	0x0278


	//----- nvinfo : EIATTR_CBANK_PARAM_SIZE
	.align		4
.L_512:
        /*0018*/ 	.byte	0x03, 0x19
        /*001a*/ 	.short	0x0278


	//----- nvinfo : EIATTR_KPARAM_INFO
	.align		4
        /*001c*/ 	.byte	0x04, 0x17
        /*001e*/ 	.short	(.L_514 - .L_513)
.L_513:
        /*0020*/ 	.word	0x00000000
        /*0024*/ 	.short	0x0000
        /*0026*/ 	.short	0x0000
        /*0028*/ 	.byte	0x00, 0xf0, 0xe1, 0x09


	//----- nvinfo : EIATTR_MAXREG_COUNT
	.align		4
.L_514:
        /*002c*/ 	.byte	0x03, 0x1b
        /*002e*/ 	.short	0x00ff


	//----- nvinfo : EIATTR_NUM_BARRIERS
	.align		4
        /*0030*/ 	.byte	0x02, 0x4c
        /*0032*/ 	.byte	0x02
	.zero		1


	//----- nvinfo : EIATTR_ANNOTATIONS
	.align		4
        /*0034*/ 	.byte	0x04, 0x55
        /*0036*/ 	.short	(.L_516 - .L_515)


	//   ....[0]....
.L_515:
        /*0038*/ 	.word	0x00000001
        /*003c*/ 	.byte	0x20, 0x12, 0x00, 0x00, 0x01, 0x00, 0x00, 0x00, 0x60, 0x12, 0x00, 0x00, 0x01, 0x00, 0x00, 0x00
        /*004c*/ 	.byte	0xa0, 0x12, 0x00, 0x00, 0x01, 0x00, 0x00, 0x00, 0x80, 0x1a, 0x00, 0x00, 0x01, 0x00, 0x00, 0x00
        /*005c*/ 	.byte	0x80, 0x25, 0x00, 0x00, 0x01, 0x00, 0x00, 0x00, 0xb0, 0x25, 0x00, 0x00, 0x01, 0x00, 0x00, 0x00
        /*006c*/ 	.byte	0xd0, 0x35, 0x00, 0x00, 0x01, 0x00, 0x00, 0x00, 0x10, 0x36, 0x00, 0x00, 0x01, 0x00, 0x00, 0x00
        /*007c*/ 	.byte	0x90, 0x51, 0x00, 0x00, 0x01, 0x00, 0x00, 0x00, 0xd0, 0x51, 0x00, 0x00, 0x01, 0x00, 0x00, 0x00
        /*008c*/ 	.byte	0xf0, 0x54, 0x00, 0x00, 0x01, 0x00, 0x00, 0x00, 0x20, 0x55, 0x00, 0x00


	//----- nvinfo : EIATTR_MERCURY_ISA_VERSION
	.align		4
.L_516:
        /*0098*/ 	.byte	0x03, 0x5f
        /*009a*/ 	.short	0x0000


	//----- nvinfo : EIATTR_EXIT_INSTR_OFFSETS
	.align		4
        /*009c*/ 	.byte	0x04, 0x1c
        /*009e*/ 	.short	(.L_518 - .L_517)


	//   ....[0]....
.L_517:
        /*00a0*/ 	.word	0x00000040


	//   ....[1]....
        /*00a4*/ 	.word	0x00006390


	//   ....[2]....
        /*00a8*/ 	.word	0x00006bc0


	//----- nvinfo : EIATTR_CTAIDZ_USED
	.align		4
.L_518:
        /*00ac*/ 	.byte	0x01, 0x04
	.zero		2


	//----- nvinfo : EIATTR_MAX_THREADS
	.align		4
        /*00b0*/ 	.byte	0x04, 0x05
        /*00b2*/ 	.short	(.L_520 - .L_519)
.L_519:
        /*00b4*/ 	.word	0x00000100
        /*00b8*/ 	.word	0x00000001
        /*00bc*/ 	.word	0x00000001


	//----- nvinfo : EIATTR_CRS_STACK_SIZE
	.align		4
.L_520:
        /*00c0*/ 	.byte	0x04, 0x1e
        /*00c2*/ 	.short	(.L_522 - .L_521)
.L_521:
        /*00c4*/ 	.word	0x00000000
.L_522:


//--------------------- .nv.info._ZN7cutlass13device_kernelIN5flash19enable_sm80_to_sm89INS1_16FlashAttnBwdSm80INS1_25CollectiveMainloopBwdSm80ILi2ELi1EN4cute5tupleIJNS5_1CILi64EEENS7_ILi96EEENS7_ILi128EEEEEENS_6half_tEfNS_4arch4Sm80ELb0ELb1ELb0ELb0ELb1ELb0ELb0ELb0ELi2ELi2ELi2ELi2ELb1EEENS1_24CollectiveEpilogueBwdGQAISB_fSE_Li256ELb0ELb1EEENS1_19SingleTileSchedulerILb0ELb0ELb0ELi96EEEEEEEEEvNT_6ParamsE --------------------------
	.section	.nv.info._ZN7cutlass13device_kernelIN5flash19enable_sm80_to_sm89INS1_16FlashAttnBwdSm80INS1_25CollectiveMainloopBwdSm80ILi2ELi1EN4cute5tupleIJNS5_1CILi64EEENS7_ILi96EEENS7_ILi128EEEEEENS_6half_tEfNS_4arch4Sm80ELb0ELb1ELb0ELb0ELb1ELb0ELb0ELb0ELi2ELi2ELi2ELi2ELb1EEENS1_24CollectiveEpilogueBwdGQAISB_fSE_Li256ELb0ELb1EEENS1_19SingleTileSchedulerILb0ELb0ELb0ELi96EEEEEEEEEvNT_6ParamsE,"",@"SHT_CUDA_INFO"
	.sectionflags	@""
	.align	4


	//----- nvinfo : EIATTR_CUDA_API_VERSION
	.align		4
        /*0000*/ 	.byte	0x04, 0x37
        /*0002*/ 	.short	(.L_524 - .L_523)
.L_523:
        /*0004*/ 	.word	0x00000082


	//----- nvinfo : EIATTR_SW2861232_WAR
	.align		4
.L_524:
        /*0008*/ 	.byte	0x01, 0x35
	.zero		2


	//----- nvinfo : EIATTR_PARAM_CBANK
	.align		4
        /*000c*/ 	.byte	0x04, 0x0a
        /*000e*/ 	.short	(.L_526 - .L_525)
	.align		4
.L_525:
        /*0010*/ 	.word	index@(.nv.constant0._ZN7cutlass13device_kernelIN5flash19enable_sm80_to_sm89INS1_16FlashAttnBwdSm80INS1_25CollectiveMainloopBwdSm80ILi2ELi1EN4cute5tupleIJNS5_1CILi64EEENS7_ILi96EEENS7_ILi128EEEEEENS_6half_tEfNS_4arch4Sm80ELb0ELb1ELb0ELb0ELb1ELb0ELb0ELb0ELi2ELi2ELi2ELi2ELb1EEENS1_24CollectiveEpilogueBwdGQAISB_fSE_Li256ELb0ELb1EEENS1_19SingleTileSchedulerILb0ELb0ELb0ELi96EEEEEEEEEvNT_6ParamsE)
        /*0014*/ 	.short	0x0160
        /*0016*/ 	.short	0x0278


	//----- nvinfo : EIATTR_CBANK_PARAM_SIZE
	.align		4
.L_526:
        /*0018*/ 	.byte	0x03, 0x19
        /*001a*/ 	.short	0x0278


	//----- nvinfo : EIATTR_KPARAM_INFO
	.align		4
        /*001c*/ 	.byte	0x04, 0x17
        /*001e*/ 	.short	(.L_528 - .L_527)
.L_527:
        /*0020*/ 	.word	0x00000000
        /*0024*/ 	.short	0x0000
        /*0026*/ 	.short	0x0000
        /*0028*/ 	.byte	0x00, 0xf0, 0xe1, 0x09


	//----- nvinfo : EIATTR_MAXREG_COUNT
	.align		4
.L_528:
        /*002c*/ 	.byte	0x03, 0x1b
        /*002e*/ 	.short	0x00ff


	//----- nvinfo : EIATTR_NUM_BARRIERS
	.align		4
        /*0030*/ 	.byte	0x02, 0x4c
        /*0032*/ 	.byte	0x02
	.zero		1


	//----- nvinfo : EIATTR_ANNOTATIONS
	.align		4
        /*0034*/ 	.byte	0x04, 0x55
        /*0036*/ 	.short	(.L_530 - .L_529)


	//   ....[0]....
.L_529:
        /*0038*/ 	.word	0x00000001
        /*003c*/ 	.byte	0x10, 0x1c, 0x00, 0x00, 0x01, 0x00, 0x00, 0x00, 0x30, 0x23, 0x00, 0x00, 0x01, 0x00, 0x00, 0x00
        /*004c*/ 	.byte	0x50, 0x24, 0x00, 0x00, 0x01, 0x00, 0x00, 0x00, 0x60, 0x24, 0x00, 0x00, 0x01, 0x00, 0x00, 0x00
        /*005c*/ 	.byte	0x00, 0x35, 0x00, 0x00, 0x01, 0x00, 0x00, 0x00, 0x20, 0x51, 0x00, 0x00, 0x01, 0x00, 0x00, 0x00
        /*006c*/ 	.byte	0x70, 0x54, 0x00, 0x00, 0x01, 0x00, 0x00, 0x00, 0x60, 0x56, 0x00, 0x00


	//----- nvinfo : EIATTR_MERCURY_ISA_VERSION
	.align		4
.L_530:
        /*0078*/ 	.byte	0x03, 0x5f
        /*007a*/ 	.short	0x0000


	//----- nvinfo : EIATTR_COOP_GROUP_MASK_REGIDS
	.align		4
        /*007c*/ 	.byte	0x04, 0x29
        /*007e*/ 	.short	(.L_532 - .L_531)


	//   ....[0]....
.L_531:
        /*0080*/ 	.word	0xffffffff


	//   ....[1]....
        /*0084*/ 	.word	0xffffffff


	//   ....[2]....
        /*0088*/ 	.word	0xffffffff


	//   ....[3]....
        /*008c*/ 	.word	0xffffffff


	//   ....[4]....
        /*0090*/ 	.word	0xffffffff


	//   ....[5]....
        /*0094*/ 	.word	0xffffffff


	//   ....[6]....
        /*0098*/ 	.word	0xffffffff


	//   ....[7]....
        /*009c*/ 	.word	0xffffffff


	//----- nvinfo : EIATTR_COOP_GROUP_INSTR_OFFSETS
	.align		4
.L_532:
        /*00a0*/ 	.byte	0x04, 0x28
        /*00a2*/ 	.short	(.L_534 - .L_533)


	//   ....[0]....
.L_533:
        /*00a4*/ 	.word	0x00006580


	//   ....[1]....
        /*00a8*/ 	.word	0x000065b0


	//   ....[2]....
        /*00ac*/ 	.word	0x000069a0


	//   ....[3]....
        /*00b0*/ 	.word	0x000069b0


	//   ....[4]....
        /*00b4*/ 	.word	0x00006b40


	//   ....[5]....
        /*00b8*/ 	.word	0x00006b90


	//   ....[6]....
        /*00bc*/ 	.word	0x00006f40


	//   ....[7]....
        /*00c0*/ 	.word	0x00006f50


	//----- nvinfo : EIATTR_EXIT_INSTR_OFFSETS
	.align		4
.L_534:
        /*00c4*/ 	.byte	0x04, 0x1c
        /*00c6*/ 	.short	(.L_536 - .L_535)


	//   ....[0]....
.L_535:
        /*00c8*/ 	.word	0x00000040


	//   ....[1]....
        /*00cc*/ 	.word	0x00006310


	//   ....[2]....
        /*00d0*/ 	.word	0x00006f60


	//   ....[3]....
        /*00d4*/ 	.word	0x00007000


	//----- nvinfo : EIATTR_CTAIDZ_USED
	.align		4
.L_536:
        /*00d8*/ 	.byte	0x01, 0x04
	.zero		2


	//----- nvinfo : EIATTR_MAX_THREADS
	.align		4
        /*00dc*/ 	.byte	0x04, 0x05
        /*00de*/ 	.short	(.L_538 - .L_537)
.L_537:
        /*00e0*/ 	.word	0x00000100
        /*00e4*/ 	.word	0x00000001
        /*00e8*/ 	.word	0x00000001


	//----- nvinfo : EIATTR_CRS_STACK_SIZE
	.align		4
.L_538:
        /*00ec*/ 	.byte	0x04, 0x1e
        /*00ee*/ 	.short	(.L_540 - .L_539)
.L_539:
        /*00f0*/ 	.word	0x00000000
.L_540:


//--------------------- .nv.info._ZN7cutlass13device_kernelIN5flash19enable_sm80_to_sm89INS1_16FlashAttnBwdSm80INS1_25CollectiveMainloopBwdSm80ILi2ELi1EN4cute5tupleIJNS5_1CILi64EEENS7_ILi96EEENS7_ILi128EEEEEENS_6half_tEfNS_4arch4Sm80ELb0ELb1ELb0ELb1ELb0ELb0ELb0ELb0ELi2ELi2ELi2ELi2ELb1EEENS1_21CollectiveEpilogueBwdISB_SC_SE_Li256ELb1ELb0ELi4EEENS1_19SingleTileSchedulerILb1ELb0ELb0ELi96EEEEEEEEEvNT_6ParamsE --------------------------
	.section	.nv.info._ZN7cutlass13device_kernelIN5flash19enable_sm80_to_sm89INS1_16FlashAttnBwdSm80INS1_25CollectiveMainloopBwdSm80ILi2ELi1EN4cute5tupleIJNS5_1CILi64EEENS7_ILi96EEENS7_ILi128EEEEEENS_6half_tEfNS_4arch4Sm80ELb0ELb1ELb0ELb1ELb0ELb0ELb0ELb0ELi2ELi2ELi2ELi2ELb1EEENS1_21CollectiveEpilogueBwdISB_SC_SE_Li256ELb1ELb0ELi4EEENS1_19SingleTileSchedulerILb1ELb0ELb0ELi96EEEEEEEEEvNT_6ParamsE,"",@"SHT_CUDA_INFO"
	.sectionflags	@""
	.align	4


	//----- nvinfo : EIATTR_CUDA_API_VERSION
	.align		4
        /*0000*/ 	.byte	0x04, 0x37
        /*0002*/ 	.short	(.L_542 - .L_541)
.L_541:
        /*0004*/ 	.word	0x00000082


	//----- nvinfo : EIATTR_SW2861232_WAR
	.align		4
.L_542:
        /*0008*/ 	.byte	0x01, 0x35
	.zero		2


	//----- nvinfo : EIATTR_PARAM_CBANK
	.align		4
        /*000c*/ 	.byte	0x04, 0x0a
        /*000e*/ 	.short	(.L_544 - .L_543)
	.align		4
.L_543:
        /*0010*/ 	.word	index@(.nv.constant0._ZN7cutlass13device_kernelIN5flash19enable_sm80_to_sm89INS1_16FlashAttnBwdSm80INS1_25CollectiveMainloopBwdSm80ILi2ELi1EN4cute5tupleIJNS5_1CILi64EEENS7_ILi96EEENS7_ILi128EEEEEENS_6half_tEfNS_4arch4Sm80ELb0ELb1ELb0ELb1ELb0ELb0ELb0ELb0ELi2ELi2ELi2ELi2ELb1EEENS1_21CollectiveEpilogueBwdISB_SC_SE_Li256ELb1ELb0ELi4EEENS1_19SingleTileSchedulerILb1ELb0ELb0ELi96EEEEEEEEEvNT_6ParamsE)
        /*0014*/ 	.short	0x0160
        /*0016*/ 	.short	0x0270


	//----- nvinfo : EIATTR_CBANK_PARAM_SIZE
	.align		4
.L_544:
        /*0018*/ 	.byte	0x03, 0x19
        /*001a*/ 	.short	0x0270


	//----- nvinfo : EIATTR_KPARAM_INFO
	.align		4
        /*001c*/ 	.byte	0x04, 0x17
        /*001e*/ 	.short	(.L_546 - .L_545)
.L_545:
        /*0020*/ 	.word	0x00000000
        /*0024*/ 	.short	0x0000
        /*0026*/ 	.short	0x0000
        /*0028*/ 	.byte	0x00, 0xf0, 0xc1, 0x09


	//----- nvinfo : EIATTR_MAXREG_COUNT
	.align		4
.L_546:
        /*002c*/ 	.byte	0x03, 0x1b
        /*002e*/ 	.short	0x00ff


	//----- nvinfo : EIATTR_NUM_BARRIERS
	.align		4
        /*0030*/ 	.byte	0x02, 0x4c
        /*0032*/ 	.byte	0x02
	.zero		1


	//----- nvinfo : EIATTR_ANNOTATIONS
	.align		4
        /*0034*/ 	.byte	0x04, 0x55
        /*0036*/ 	.short	(.L_548 - .L_547)


	//   ....[0]....
.L_547:
        /*0038*/ 	.word	0x00000001
        /*003c*/ 	.byte	0x20, 0x21, 0x00, 0x00, 0x01, 0x00, 0x00, 0x00, 0x50, 0x21, 0x00, 0x00, 0x01, 0x00, 0x00, 0x00
        /*004c*/ 	.byte	0x00, 0x26, 0x00, 0x00, 0x01, 0x00, 0x00, 0x00, 0x80, 0x26, 0x00, 0x00, 0x01, 0x00, 0x00, 0x00
        /*005c*/ 	.byte	0xf0, 0x28, 0x00, 0x00, 0x01, 0x00, 0x00, 0x00, 0xb0, 0x2c, 0x00, 0x00, 0x01, 0x00, 0x00, 0x00
        /*006c*/ 	.byte	0xc0, 0x2c, 0x00, 0x00, 0x01, 0x00, 0x00, 0x00, 0x20, 0x3c, 0x00, 0x00, 0x01, 0x00, 0x00, 0x00
        /*007c*/ 	.byte	0x60, 0x3c, 0x00, 0x00, 0x01, 0x00, 0x00, 0x00, 0xa0, 0x3c, 0x00, 0x00, 0x01, 0x00, 0x00, 0x00
        /*008c*/ 	.byte	0xa0, 0x57, 0x00, 0x00, 0x01, 0x00, 0x00, 0x00, 0xe0, 0x57, 0x00, 0x00, 0x01, 0x00, 0x00, 0x00
        /*009c*/ 	.byte	0x70, 0x5a, 0x00, 0x00, 0x01, 0x00, 0x00, 0x00, 0xb0, 0x5a, 0x00, 0x00


	//----- nvinfo : EIATTR_MERCURY_ISA_VERSION
	.align		4
.L_548:
        /*00a8*/ 	.byte	0x03, 0x5f
        /*00aa*/ 	.short	0x0000


	//----- nvinfo : EIATTR_COOP_GROUP_MASK_REGIDS
	.align		4
        /*00ac*/ 	.byte	0x04, 0x29
        /*00ae*/ 	.short	(.L_550 - .L_549)


	//   ....[0]....
.L_549:
        /*00b0*/ 	.word	0xffffffff


	//----- nvinfo : EIATTR_COOP_GROUP_INSTR_OFFSETS
	.align		4
.L_550:
        /*00b4*/ 	.byte	0x04, 0x28
        /*00b6*/ 	.short	(.L_552 - .L_551)


	//   ....[0]....
.L_551:
        /*00b8*/ 	.word	0x000000b0


	//----- nvinfo : EIATTR_EXIT_INSTR_OFFSETS
	.align		4
.L_552:
        /*00bc*/ 	.byte	0x04, 0x1c
        /*00be*/ 	.short	(.L_554 - .L_553)


	//   ....[0]....
.L_553:
        /*00c0*/ 	.word	0x00000420


	//   ....[1]....
        /*00c4*/ 	.word	0x00008170


	//   ....[2]....
        /*00c8*/ 	.word	0x00008230


	//   ....[3]....
        /*00cc*/ 	.word	0x00009120


	//   ....[4]....
        /*00d0*/ 	.word	0x000091d0


	//----- nvinfo : EIATTR_CTAIDZ_USED
	.align		4
.L_554:
        /*00d4*/ 	.byte	0x01, 0x04
	.zero		2


	//----- nvinfo : EIATTR_MAX_THREADS
	.align		4
        /*00d8*/ 	.byte	0x04, 0x05
        /*00da*/ 	.short	(.L_556 - .L_555)
.L_555:
        /*00dc*/ 	.word	0x00000100
        /*00e0*/ 	.word	0x00000001
        /*00e4*/ 	.word	0x00000001


	//----- nvinfo : EIATTR_CRS_STACK_SIZE
	.align		4
.L_556:
        /*00e8*/ 	.byte	0x04, 0x1e
        /*00ea*/ 	.short	(.L_558 - .L_557)
.L_557:
        /*00ec*/ 	.word	0x00000000
.L_558:


//--------------------- .nv.info._ZN7cutlass13device_kernelIN5flash19enable_sm80_to_sm89INS1_16FlashAttnBwdSm80INS1_25CollectiveMainloopBwdSm80ILi2ELi1EN4cute5tupleIJNS5_1CILi64EEENS7_ILi96EEENS7_ILi128EEEEEENS_6half_tEfNS_4arch4Sm80ELb0ELb1ELb0ELb1ELb1ELb0ELb0ELb0ELi2ELi2ELi2ELi2ELb1EEENS1_21CollectiveEpilogueBwdISB_SC_SE_Li256ELb1ELb0ELi4EEENS1_19SingleTileSchedulerILb1ELb0ELb0ELi96EEEEEEEEEvNT_6ParamsE --------------------------
	.section	.nv.info._ZN7cutlass13device_kernelIN5flash19enable_sm80_to_sm89INS1_16FlashAttnBwdSm80INS1_25CollectiveMainloopBwdSm80ILi2ELi1EN4cute5tupleIJNS5_1CILi64EEENS7_ILi96EEENS7_ILi128EEEEEENS_6half_tEfNS_4arch4Sm80ELb0ELb1ELb0ELb1ELb1ELb0ELb0ELb0ELi2ELi2ELi2ELi2ELb1EEENS1_21CollectiveEpilogueBwdISB_SC_SE_Li256ELb1ELb0ELi4EEENS1_19SingleTileSchedulerILb1ELb0ELb0ELi96EEEEEEEEEvNT_6ParamsE,"",@"SHT_CUDA_INFO"
	.sectionflags	@""
	.align	4


	//----- nvinfo : EIATTR_CUDA_API_VERSION
	.align		4
        /*0000*/ 	.byte	0x04, 0x37
        /*0002*/ 	.short	(.L_560 - .L_559)
.L_559:
        /*0004*/ 	.word	0x00000082


	//----- nvinfo : EIATTR_SW2861232_WAR
	.align		4
.L_560:
        /*0008*/ 	.byte	0x01, 0x35
	.zero		2


	//----- nvinfo : EIATTR_PARAM_CBANK
	.align		4
        /*000c*/ 	.byte	0x04, 0x0a
        /*000e*/ 	.short	(.L_562 - .L_561)
	.align		4
.L_561:
        /*0010*/ 	.word	index@(.nv.constant0._ZN7cutlass13device_kernelIN5flash19enable_sm80_to_sm89INS1_16FlashAttnBwdSm80INS1_25CollectiveMainloopBwdSm80ILi2ELi1EN4cute5tupleIJNS5_1CILi64EEENS7_ILi96EEENS7_ILi128EEEEEENS_6half_tEfNS_4arch4Sm80ELb0ELb1ELb0ELb1ELb1ELb0ELb0ELb0ELi2ELi2ELi2ELi2ELb1EEENS1_21CollectiveEpilogueBwdISB_SC_SE_Li256ELb1ELb0ELi4EEENS1_19SingleTileSchedulerILb1ELb0ELb0ELi96EEEEEEEEEvNT_6ParamsE)
        /*0014*/ 	.short	0x0160
        /*0016*/ 	.short	0x0270


	//----- nvinfo : EIATTR_CBANK_PARAM_SIZE
	.align		4
.L_562:
        /*0018*/ 	.byte	0x03, 0x19
        /*001a*/ 	.short	0x0270


	//----- nvinfo : EIATTR_KPARAM_INFO
	.align		4
        /*001c*/ 	.byte	0x04, 0x17
        /*001e*/ 	.short	(.L_564 - .L_563)
.L_563:
        /*0020*/ 	.word	0x00000000
        /*0024*/ 	.short	0x0000
        /*0026*/ 	.short	0x0000
        /*0028*/ 	.byte	0x00, 0xf0, 0xc1, 0x09


	//----- nvinfo : EIATTR_MAXREG_COUNT
	.align		4
.L_564:
        /*002c*/ 	.byte	0x03, 0x1b
        /*002e*/ 	.short	0x00ff


	//----- nvinfo : EIATTR_NUM_BARRIERS
	.align		4
        /*0030*/ 	.byte	0x02, 0x4c
        /*0032*/ 	.byte	0x02
	.zero		1


	//----- nvinfo : EIATTR_ANNOTATIONS
	.align		4
        /*0034*/ 	.byte	0x04, 0x55
        /*0036*/ 	.short	(.L_566 - .L_565)


	//   ....[0]....
.L_565:
        /* <DEDUP_REMOVED lines=8> */


	//----- nvinfo : EIATTR_MERCURY_ISA_VERSION
	.align		4
.L_566:
        /*00a8*/ 	.byte	0x03, 0x5f
        /*00aa*/ 	.short	0x0000


	//----- nvinfo : EIATTR_COOP_GROUP_MASK_REGIDS
	.align		4
        /*00ac*/ 	.byte	0x04, 0x29
        /*00ae*/ 	.short	(.L_568 - .L_567)


	//   ....[0]....
.L_567:
        /*00b0*/ 	.word	0xffffffff


	//----- nvinfo : EIATTR_COOP_GROUP_INSTR_OFFSETS
	.align		4
.L_568:
        /*00b4*/ 	.byte	0x04, 0x28
        /*00b6*/ 	.short	(.L_570 - .L_569)


	//   ....[0]....
.L_569:
        /*00b8*/ 	.word	0x000000b0


	//----- nvinfo : EIATTR_EXIT_INSTR_OFFSETS
	.align		4
.L_570:
        /*00bc*/ 	.byte	0x04, 0x1c
        /*00be*/ 	.short	(.L_572 - .L_571)


	//   ....[0]....
.L_571:
        /*00c0*/ 	.word	0x00000420


	//   ....[1]....
        /*00c4*/ 	.word	0x00008170


	//   ....[2]....
        /*00c8*/ 	.word	0x00008230


	//   ....[3]....
        /*00cc*/ 	.word	0x00009120


	//   ....[4]....
        /*00d0*/ 	.word	0x000091d0


	//----- nvinfo : EIATTR_CTAIDZ_USED
	.align		4
.L_572:
        /*00d4*/ 	.byte	0x01, 0x04
	.zero		2


	//----- nvinfo : EIATTR_MAX_THREADS
	.align		4
        /*00d8*/ 	.byte	0x04, 0x05
        /*00da*/ 	.short	(.L_574 - .L_573)
.L_573:
        /*00dc*/ 	.word	0x00000100
        /*00e0*/ 	.word	0x00000001
        /*00e4*/ 	.word	0x00000001


	//----- nvinfo : EIATTR_CRS_STACK_SIZE
	.align		4
.L_574:
        /*00e8*/ 	.byte	0x04, 0x1e
        /*00ea*/ 	.short	(.L_576 - .L_575)
.L_575:
        /*00ec*/ 	.word	0x00000000
.L_576:


//--------------------- .nv.info._ZN7cutlass13device_kernelIN5flash19enable_sm80_to_sm89INS1_16FlashAttnBwdSm80INS1_25CollectiveMainloopBwdSm80ILi2ELi1EN4cute5tupleIJNS5_1CILi64EEENS7_ILi96EEENS7_ILi128EEEEEENS_6half_tEfNS_4arch4Sm80ELb0ELb1ELb0ELb1ELb0ELb0ELb0ELb0ELi2ELi2ELi2ELi2ELb1EEENS1_24CollectiveEpilogueBwdGQAISB_fSE_Li256ELb1ELb0EEENS1_19SingleTileSchedulerILb1ELb0ELb0ELi96EEEEEEEEEvNT_6ParamsE --------------------------
	.section	.nv.info._ZN7cutlass13device_kernelIN5flash19enable_sm80_to_sm89INS1_16FlashAttnBwdSm80INS1_25CollectiveMainloopBwdSm80ILi2ELi1EN4cute5tupleIJNS5_1CILi64EEENS7_ILi96EEENS7_ILi128EEEEEENS_6half_tEfNS_4arch4Sm80ELb0ELb1ELb0ELb1ELb0ELb0ELb0ELb0ELi2ELi2ELi2ELi2ELb1EEENS1_24CollectiveEpilogueBwdGQAISB_fSE_Li256ELb1ELb0EEENS1_19SingleTileSchedulerILb1ELb0ELb0ELi96EEEEEEEEEvNT_6ParamsE,"",@"SHT_CUDA_INFO"
	.sectionflags	@""
	.align	4


	//----- nvinfo : EIATTR_CUDA_API_VERSION
	.align		4
        /*0000*/ 	.byte	0x04, 0x37
        /*0002*/ 	.short	(.L_578 - .L_577)
.L_577:
        /*0004*/ 	.word	0x00000082


	//----- nvinfo : EIATTR_SW2861232_WAR
	.align		4
.L_578:
        /*0008*/ 	.byte	0x01, 0x35
	.zero		2


	//----- nvinfo : EIATTR_PARAM_CBANK
	.align		4
        /*000c*/ 	.byte	0x04, 0x0a
        /*000e*/ 	.short	(.L_580 - .L_579)
	.align		4
.L_579:
        /*0010*/ 	.word	index@(.nv.constant0._ZN7cutlass13device_kernelIN5flash19enable_sm80_to_sm89INS1_16FlashAttnBwdSm80INS1_25CollectiveMainloopBwdSm80ILi2ELi1EN4cute5tupleIJNS5_1CILi64EEENS7_ILi96EEENS7_ILi128EEEEEENS_6half_tEfNS_4arch4Sm80ELb0ELb1ELb0ELb1ELb0ELb0ELb0ELb0ELi2ELi2ELi2ELi2ELb1EEENS1_24CollectiveEpilogueBwdGQAISB_fSE_Li256ELb1ELb0EEENS1_19SingleTileSchedulerILb1ELb0ELb0ELi96EEEEEEEEEvNT_6ParamsE)
        /*0014*/ 	.short	0x0160
        /*0016*/ 	.short	0x0278


	//----- nvinfo : EIATTR_CBANK_PARAM_SIZE
	.align		4
.L_580:
        /*0018*/ 	.byte	0x03, 0x19
        /*001a*/ 	.short	0x0278


	//----- nvinfo : EIATTR_KPARAM_INFO
	.align		4
        /*001c*/ 	.byte	0x04, 0x17
        /*001e*/ 	.short	(.L_582 - .L_581)
.L_581:
        /*0020*/ 	.word	0x00000000
        /*0024*/ 	.short	0x0000
        /*0026*/ 	.short	0x0000
        /*0028*/ 	.byte	0x00, 0xf0, 0xe1, 0x09


	//----- nvinfo : EIATTR_MAXREG_COUNT
	.align		4
.L_582:
        /*002c*/ 	.byte	0x03, 0x1b
        /*002e*/ 	.short	0x00ff


	//----- nvinfo : EIATTR_NUM_BARRIERS
	.align		4
        /*0030*/ 	.byte	0x02, 0x4c
        /*0032*/ 	.byte	0x02
	.zero		1


	//----- nvinfo : EIATTR_ANNOTATIONS
	.align		4
        /*0034*/ 	.byte	0x04, 0x55
        /*0036*/ 	.short	(.L_584 - .L_583)


	//   ....[0]....
.L_583:
        /*0038*/ 	.word	0x00000001
        /*003c*/ 	.byte	0xe0, 0x25, 0x00, 0x00, 0x01, 0x00, 0x00, 0x00, 0x60, 0x26, 0x00, 0x00, 0x01, 0x00, 0x00, 0x00
        /*004c*/ 	.byte	0x70, 0x2c, 0x00, 0x00, 0x01, 0x00, 0x00, 0x00, 0x80, 0x2c, 0x00, 0x00, 0x01, 0x00, 0x00, 0x00
        /*005c*/ 	.byte	0x60, 0x3c, 0x00, 0x00, 0x01, 0x00, 0x00, 0x00, 0xa0, 0x3c, 0x00, 0x00, 0x01, 0x00, 0x00, 0x00
        /*006c*/ 	.byte	0x70, 0x5a, 0x00, 0x00, 0x01, 0x00, 0x00, 0x00, 0x00, 0x5c, 0x00, 0x00


	//----- nvinfo : EIATTR_MERCURY_ISA_VERSION
	.align		4
.L_584:
        /*0078*/ 	.byte	0x03, 0x5f
        /*007a*/ 	.short	0x0000


	//----- nvinfo : EIATTR_COOP_GROUP_MASK_REGIDS
	.align		4
        /*007c*/ 	.byte	0x04, 0x29
        /*007e*/ 	.short	(.L_586 - .L_585)


	//   ....[0]....
.L_585:
        /*0080*/ 	.word	0xffffffff


	//----- nvinfo : EIATTR_COOP_GROUP_INSTR_OFFSETS
	.align		4
.L_586:
        /*0084*/ 	.byte	0x04, 0x28
        /*0086*/ 	.short	(.L_588 - .L_587)


	//   ....[0]....
.L_587:
        /*0088*/ 	.word	0x000000b0


	//----- nvinfo : EIATTR_EXIT_INSTR_OFFSETS
	.align		4
.L_588:
        /*008c*/ 	.byte	0x04, 0x1c
        /*008e*/ 	.short	(.L_590 - .L_589)


	//   ....[0]....
.L_589:
        /*0090*/ 	.word	0x00000420


	//   ....[1]....
        /*0094*/ 	.word	0x00006910


	//   ....[2]....
        /*0098*/ 	.word	0x00007310


	//----- nvinfo : EIATTR_CTAIDZ_USED
	.align		4
.L_590:
        /*009c*/ 	.byte	0x01, 0x04
	.zero		2


	//----- nvinfo : EIATTR_MAX_THREADS
	.align		4
        /*00a0*/ 	.byte	0x04, 0x05
        /*00a2*/ 	.short	(.L_592 - .L_591)
.L_591:
        /*00a4*/ 	.word	0x00000100
        /*00a8*/ 	.word	0x00000001
        /*00ac*/ 	.word	0x00000001


	//----- nvinfo : EIATTR_CRS_STACK_SIZE
	.align		4
.L_592:
        /*00b0*/ 	.byte	0x04, 0x1e
        /*00b2*/ 	.short	(.L_594 - .L_593)
.L_593:
        /*00b4*/ 	.word	0x00000000
.L_594:


//--------------------- .nv.info._ZN7cutlass13device_kernelIN5flash19enable_sm80_to_sm89INS1_16FlashAttnBwdSm80INS1_25CollectiveMainloopBwdSm80ILi2ELi1EN4cute5tupleIJNS5_1CILi64EEENS7_ILi96EEENS7_ILi128EEEEEENS_6half_tEfNS_4arch4Sm80ELb0ELb1ELb0ELb1ELb1ELb0ELb0ELb0ELi2ELi2ELi2ELi2ELb1EEENS1_24CollectiveEpilogueBwdGQAISB_fSE_Li256ELb1ELb1EEENS1_19SingleTileSchedulerILb1ELb0ELb0ELi96EEEEEEEEEvNT_6ParamsE --------------------------
	.section	.nv.info._ZN7cutlass13device_kernelIN5flash19enable_sm80_to_sm89INS1_16FlashAttnBwdSm80INS1_25CollectiveMainloopBwdSm80ILi2ELi1EN4cute5tupleIJNS5_1CILi64EEENS7_ILi96EEENS7_ILi128EEEEEENS_6half_tEfNS_4arch4Sm80ELb0ELb1ELb0ELb1ELb1ELb0ELb0ELb0ELi2ELi2ELi2ELi2ELb1EEENS1_24CollectiveEpilogueBwdGQAISB_fSE_Li256ELb1ELb1EEENS1_19SingleTileSchedulerILb1ELb0ELb0ELi96EEEEEEEEEvNT_6ParamsE,"",@"SHT_CUDA_INFO"
	.sectionflags	@""
	.align	4


	//----- nvinfo : EIATTR_CUDA_API_VERSION
	.align		4
        /*0000*/ 	.byte	0x04, 0x37
        /*0002*/ 	.short	(.L_596 - .L_595)
.L_595:
        /*0004*/ 	.word	0x00000082


	//----- nvinfo : EIATTR_SW2861232_WAR
	.align		4
.L_596:
        /*0008*/ 	.byte	0x01, 0x35
	.zero		2


	//----- nvinfo : EIATTR_PARAM_CBANK
	.align		4
        /*000c*/ 	.byte	0x04, 0x0a
        /*000e*/ 	.short	(.L_598 - .L_597)
	.align		4
.L_597:
        /*0010*/ 	.word	index@(.nv.constant0._ZN7cutlass13device_kernelIN5flash19enable_sm80_to_sm89INS1_16FlashAttnBwdSm80INS1_25CollectiveMainloopBwdSm80ILi2ELi1EN4cute5tupleIJNS5_1CILi64EEENS7_ILi96EEENS7_ILi128EEEEEENS_6half_tEfNS_4arch4Sm80ELb0ELb1ELb0ELb1ELb1ELb0ELb0ELb0ELi2ELi2ELi2ELi2ELb1EEENS1_24CollectiveEpilogueBwdGQAISB_fSE_Li256ELb1ELb1EEENS1_19SingleTileSchedulerILb1ELb0ELb0ELi96EEEEEEEEEvNT_6ParamsE)
        /*0014*/ 	.short	0x0160
        /*0016*/ 	.short	0x0278


	//----- nvinfo : EIATTR_CBANK_PARAM_SIZE
	.align		4
.L_598:
        /*0018*/ 	.byte	0x03, 0x19
        /*001a*/ 	.short	0x0278


	//----- nvinfo : EIATTR_KPARAM_INFO
	.align		4
        /*001c*/ 	.byte	0x04, 0x17
        /*001e*/ 	.short	(.L_600 - .L_599)
.L_599:
        /*0020*/ 	.word	0x00000000
        /*0024*/ 	.short	0x0000
        /*0026*/ 	.short	0x0000
        /*0028*/ 	.byte	0x00, 0xf0, 0xe1, 0x09


	//----- nvinfo : EIATTR_MAXREG_COUNT
	.align		4
.L_600:
        /*002c*/ 	.byte	0x03, 0x1b
        /*002e*/ 	.short	0x00ff


	//----- nvinfo : EIATTR_NUM_BARRIERS
	.align		4
        /*0030*/ 	.byte	0x02, 0x4c
        /*0032*/ 	.byte	0x02
	.zero		1


	//----- nvinfo : EIATTR_ANNOTATIONS
	.align		4
        /*0034*/ 	.byte	0x04, 0x55
        /*0036*/ 	.short	(.L_602 - .L_601)


	//   ....[0]....
.L_601:
        /*0038*/ 	.word	0x00000001
        /*003c*/ 	.byte	0xe0, 0x25, 0x00, 0x00, 0x01, 0x00, 0x00, 0x00, 0x60, 0x26, 0x00, 0x00, 0x01, 0x00, 0x00, 0x00
        /*004c*/ 	.byte	0x70, 0x2c, 0x00, 0x00, 0x01, 0x00, 0x00, 0x00, 0x80, 0x2c, 0x00, 0x00, 0x01, 0x00, 0x00, 0x00
        /*005c*/ 	.byte	0x60, 0x3c, 0x00, 0x00, 0x01, 0x00, 0x00, 0x00, 0xa0, 0x3c, 0x00, 0x00, 0x01, 0x00, 0x00, 0x00
        /*006c*/ 	.byte	0x80, 0x5a, 0x00, 0x00, 0x01, 0x00, 0x00, 0x00, 0x10, 0x5c, 0x00, 0x00


	//----- nvinfo : EIATTR_MERCURY_ISA_VERSION
	.align		4
.L_602:
        /*0078*/ 	.byte	0x03, 0x5f
        /*007a*/ 	.short	0x0000


	//----- nvinfo : EIATTR_COOP_GROUP_MASK_REGIDS
	.align		4
        /*007c*/ 	.byte	0x04, 0x29
        /*007e*/ 	.short	(.L_604 - .L_603)


	//   ....[0]....
.L_603:
        /*0080*/ 	.word	0xffffffff


	//   ....[1]....
        /*0084*/ 	.word	0xffffffff


	//   ....[2]....
        /*0088*/ 	.word	0xffffffff


	//   ....[3]....
        /*008c*/ 	.word	0xffffffff


	//   ....[4]....
        /*0090*/ 	.word	0xffffffff


	//   ....[5]....
        /*0094*/ 	.word	0xffffffff


	//   ....[6]....
        /*0098*/ 	.word	0xffffffff


	//   ....[7]....
        /*009c*/ 	.word	0xffffffff


	//   ....[8]....
        /*00a0*/ 	.word	0xffffffff


	//----- nvinfo : EIATTR_COOP_GROUP_INSTR_OFFSETS
	.align		4
.L_604:
        /*00a4*/ 	.byte	0x04, 0x28
        /*00a6*/ 	.short	(.L_606 - .L_605)


	//   ....[0]....
.L_605:
        /*00a8*/ 	.word	0x000000b0


	//   ....[1]....
        /*00ac*/ 	.word	0x00006d30


	//   ....[2]....
        /*00b0*/ 	.word	0x00006d70


	//   ....[3]....
        /*00b4*/ 	.word	0x000071d0


	//   ....[4]....
        /*00b8*/ 	.word	0x000071e0


	//   ....[5]....
        /*00bc*/ 	.word	0x000073a0


	//   ....[6]....
        /*00c0*/ 	.word	0x000074a0


	//   ....[7]....
        /*00c4*/ 	.word	0x000077d0


	//   ....[8]....
        /*00c8*/ 	.word	0x000077e0


	//----- nvinfo : EIATTR_EXIT_INSTR_OFFSETS
	.align		4
.L_606:
        /*00cc*/ 	.byte	0x04, 0x1c
        /*00ce*/ 	.short	(.L_608 - .L_607)


	//   ....[0]....
.L_607:
        /*00d0*/ 	.word	0x00000420


	//   ....[1]....
        /*00d4*/ 	.word	0x00006920


	//   ....[2]....
        /*00d8*/ 	.word	0x000077f0


	//   ....[3]....
        /*00dc*/ 	.word	0x00007890


	//----- nvinfo : EIATTR_CTAIDZ_USED
	.align		4
.L_608:
        /*00e0*/ 	.byte	0x01, 0x04
	.zero		2


	//----- nvinfo : EIATTR_MAX_THREADS
	.align		4
        /*00e4*/ 	.byte	0x04, 0x05
        /*00e6*/ 	.short	(.L_610 - .L_609)
.L_609:
        /*00e8*/ 	.word	0x00000100
        /*00ec*/ 	.word	0x00000001
        /*00f0*/ 	.word	0x00000001


	//----- nvinfo : EIATTR_CRS_STACK_SIZE
	.align		4
.L_610:
        /*00f4*/ 	.byte	0x04, 0x1e
        /*00f6*/ 	.short	(.L_612 - .L_611)
.L_611:
        /*00f8*/ 	.word	0x00000000
.L_612:


//--------------------- .nv.info._ZN7cutlass13device_kernelIN5flash19enable_sm80_to_sm89INS1_16FlashAttnBwdSm80INS1_25CollectiveMainloopBwdSm80ILi2ELi1EN4cute5tupleIJNS5_1CILi64EEENS7_ILi96EEENS7_ILi128EEEEEENS_6half_tEfNS_4arch4Sm80ELb1ELb0ELb0ELb0ELb0ELb0ELb0ELb0ELi2ELi2ELi2ELi2ELb1EEENS1_21CollectiveEpilogueBwdISB_SC_SE_Li256ELb0ELb0ELi4EEENS1_25SingleTileBwdLPTSchedulerILb0ELi96ELb0EEEEEEEEEvNT_6ParamsE --------------------------
	.section	.nv.info._ZN7cutlass13device_kernelIN5flash19enable_sm80_to_sm89INS1_16FlashAttnBwdSm80INS1_25CollectiveMainloopBwdSm80ILi2ELi1EN4cute5tupleIJNS5_1CILi64EEENS7_ILi96EEENS7_ILi128EEEEEENS_6half_tEfNS_4arch4Sm80ELb1ELb0ELb0ELb0ELb0ELb0ELb0ELb0ELi2ELi2ELi2ELi2ELb1EEENS1_21CollectiveEpilogueBwdISB_SC_SE_Li256ELb0ELb0ELi4EEENS1_25SingleTileBwdLPTSchedulerILb0ELi96ELb0EEEEEEEEEvNT_6ParamsE,"",@"SHT_CUDA_INFO"
	.sectionflags	@""
	.align	4


	//----- nvinfo : EIATTR_CUDA_API_VERSION
	.align		4
        /*0000*/ 	.byte	0x04, 0x37
        /*0002*/ 	.short	(.L_614 - .L_613)
.L_613:
        /*0004*/ 	.word	0x00000082


	//----- nvinfo : EIATTR_SW2861232_WAR
	.align		4
.L_614:
        /*0008*/ 	.byte	0x01, 0x35
	.zero		2


	//----- nvinfo : EIATTR_PARAM_CBANK
	.align		4
        /*000c*/ 	.byte	0x04, 0x0a
        /*000e*/ 	.short	(.L_616 - .L_615)
	.align		4
.L_615:
        /*0010*/ 	.word	index@(.nv.constant0._ZN7cutlass13device_kernelIN5flash19enable_sm80_to_sm89INS1_16FlashAttnBwdSm80INS1_25CollectiveMainloopBwdSm80ILi2ELi1EN4cute5tupleIJNS5_1CILi64EEENS7_ILi96EEENS7_ILi128EEEEEENS_6half_tEfNS_4arch4Sm80ELb1ELb0ELb0ELb0ELb0ELb0ELb0ELb0ELi2ELi2ELi2ELi2ELb1EEENS1_21CollectiveEpilogueBwdISB_SC_SE_Li256ELb0ELb0ELi4EEENS1_25SingleTileBwdLPTSchedulerILb0ELi96ELb0EEEEEEEEEvNT_6ParamsE)
        /*0014*/ 	.short	0x0160
        /*0016*/ 	.short	0x0288


	//----- nvinfo : EIATTR_CBANK_PARAM_SIZE
	.align		4
.L_616:
        /*0018*/ 	.byte	0x03, 0x19
        /*001a*/ 	.short	0x0288


	//----- nvinfo : EIATTR_KPARAM_INFO
	.align		4
        /*001c*/ 	.byte	0x04, 0x17
        /*001e*/ 	.short	(.L_618 - .L_617)
.L_617:
        /*0020*/ 	.word	0x00000000
        /*0024*/ 	.short	0x0000
        /*0026*/ 	.short	0x0000
        /*0028*/ 	.byte	0x00, 0xf0, 0x21, 0x0a


	//----- nvinfo : EIATTR_MAXREG_COUNT
	.align		4
.L_618:
        /*002c*/ 	.byte	0x03, 0x1b
        /*002e*/ 	.short	0x00ff


	//----- nvinfo : EIATTR_NUM_BARRIERS
	.align		4
        /*0030*/ 	.byte	0x02, 0x4c
        /*0032*/ 	.byte	0x02
	.zero		1


	//----- nvinfo : EIATTR_ANNOTATIONS
	.align		4
        /*0034*/ 	.byte	0x04, 0x55
        /*0036*/ 	.short	(.L_620 - .L_619)


	//   ....[0]....
.L_619:
        /*0038*/ 	.word	0x00000001
        /*003c*/ 	.byte	0xc0, 0x0c, 0x00, 0x00, 0x01, 0x00, 0x00, 0x00, 0x50, 0x18, 0x00, 0x00, 0x01, 0x00, 0x00, 0x00
        /*004c*/ 	.byte	0x80, 0x18, 0x00, 0x00, 0x01, 0x00, 0x00, 0x00, 0xc0, 0x18, 0x00, 0x00, 0x01, 0x00, 0x00, 0x00
        /*005c*/ 	.byte	0x00, 0x2d, 0x00, 0x00, 0x01, 0x00, 0x00, 0x00, 0x40, 0x2d, 0x00, 0x00, 0x01, 0x00, 0x00, 0x00
        /*006c*/ 	.byte	0x20, 0x46, 0x00, 0x00, 0x01, 0x00, 0x00, 0x00, 0x60, 0x46, 0x00, 0x00, 0x01, 0x00, 0x00, 0x00
        /*007c*/ 	.byte	0xa0, 0x46, 0x00, 0x00


	//----- nvinfo : EIATTR_MERCURY_ISA_VERSION
	.align		4
.L_620:
        /*0080*/ 	.byte	0x03, 0x5f
        /*0082*/ 	.short	0x0000


	//----- nvinfo : EIATTR_COOP_GROUP_MASK_REGIDS
	.align		4
        /*0084*/ 	.byte	0x04, 0x29
        /*0086*/ 	.short	(.L_622 - .L_621)


	//   ....[0]....
.L_621:
        /*0088*/ 	.word	0xffffffff


	//----- nvinfo : EIATTR_COOP_GROUP_INSTR_OFFSETS
	.align		4
.L_622:
        /*008c*/ 	.byte	0x04, 0x28
        /*008e*/ 	.short	(.L_624 - .L_623)


	//   ....[0]....
.L_623:
        /*0090*/ 	.word	0x00000050


	//----- nvinfo : EIATTR_EXIT_INSTR_OFFSETS
	.align		4
.L_624:
        /*0094*/ 	.byte	0x04, 0x1c
        /*0096*/ 	.short	(.L_626 - .L_625)


	//   ....[0]....
.L_625:
        /*0098*/ 	.word	0x00000480


	//   ....[1]....
        /*009c*/ 	.word	0x00006e00


	//   ....[2]....
        /*00a0*/ 	.word	0x00006ec0


	//   ....[3]....
        /*00a4*/ 	.word	0x00007b50


	//   ....[4]....
        /*00a8*/ 	.word	0x00007c10


	//----- nvinfo : EIATTR_MAX_THREADS
	.align		4
.L_626:
        /*00ac*/ 	.byte	0x04, 0x05
        /*00ae*/ 	.short	(.L_628 - .L_627)
.L_627:
        /*00b0*/ 	.word	0x00000100
        /*00b4*/ 	.word	0x00000001
        /*00b8*/ 	.word	0x00000001


	//----- nvinfo : EIATTR_CRS_STACK_SIZE
	.align		4
.L_628:
        /*00bc*/ 	.byte	0x04, 0x1e
        /*00be*/ 	.short	(.L_630 - .L_629)
.L_629:
        /*00c0*/ 	.word	0x00000000
.L_630:


//--------------------- .nv.info._ZN7cutlass13device_kernelIN5flash19enable_sm80_to_sm89INS1_16FlashAttnBwdSm80INS1_25CollectiveMainloopBwdSm80ILi2ELi1EN4cute5tupleIJNS5_1CILi64EEENS7_ILi96EEENS7_ILi128EEEEEENS_6half_tEfNS_4arch4Sm80ELb1ELb0ELb0ELb0ELb1ELb0ELb0ELb0ELi2ELi2ELi2ELi2ELb1EEENS1_21CollectiveEpilogueBwdISB_SC_SE_Li256ELb0ELb0ELi4EEENS1_25SingleTileBwdLPTSchedulerILb0ELi96ELb1EEEEEEEEEvNT_6ParamsE --------------------------
	.section	.nv.info._ZN7cutlass13device_kernelIN5flash19enable_sm80_to_sm89INS1_16FlashAttnBwdSm80INS1_25CollectiveMainloopBwdSm80ILi2ELi1EN4cute5tupleIJNS5_1CILi64EEENS7_ILi96EEENS7_ILi128EEEEEENS_6half_tEfNS_4arch4Sm80ELb1ELb0ELb0ELb0ELb1ELb0ELb0ELb0ELi2ELi2ELi2ELi2ELb1EEENS1_21CollectiveEpilogueBwdISB_SC_SE_Li256ELb0ELb0ELi4EEENS1_25SingleTileBwdLPTSchedulerILb0ELi96ELb1EEEEEEEEEvNT_6ParamsE,"",@"SHT_CUDA_INFO"
	.sectionflags	@""
	.align	4


	//----- nvinfo : EIATTR_CUDA_API_VERSION
	.align		4
        /*0000*/ 	.byte	0x04, 0x37
        /*0002*/ 	.short	(.L_632 - .L_631)
.L_631:
        /*0004*/ 	.word	0x00000082


	//----- nvinfo : EIATTR_SW2861232_WAR
	.align		4
.L_632:
        /*0008*/ 	.byte	0x01, 0x35
	.zero		2


	//----- nvinfo : EIATTR_PARAM_CBANK
	.align		4
        /*000c*/ 	.byte	0x04, 0x0a
        /*000e*/ 	.short	(.L_634 - .L_633)
	.align		4
.L_633:
        /*0010*/ 	.word	index@(.nv.constant0._ZN7cutlass13device_kernelIN5flash19enable_sm80_to_sm89INS1_16FlashAttnBwdSm80INS1_25CollectiveMainloopBwdSm80ILi2ELi1EN4cute5tupleIJNS5_1CILi64EEENS7_ILi96EEENS7_ILi128EEEEEENS_6half_tEfNS_4arch4Sm80ELb1ELb0ELb0ELb0ELb1ELb0ELb0ELb0ELi2ELi2ELi2ELi2ELb1EEENS1_21CollectiveEpilogueBwdISB_SC_SE_Li256ELb0ELb0ELi4EEENS1_25SingleTileBwdLPTSchedulerILb0ELi96ELb1EEEEEEEEEvNT_6ParamsE)
        /*0014*/ 	.short	0x0160
        /*0016*/ 	.short	0x0288


	//----- nvinfo : EIATTR_CBANK_PARAM_SIZE
	.align		4
.L_634:
        /*0018*/ 	.byte	0x03, 0x19
        /*001a*/ 	.short	0x0288


	//----- nvinfo : EIATTR_KPARAM_INFO
	.align		4
        /*001c*/ 	.byte	0x04, 0x17
        /*001e*/ 	.short	(.L_636 - .L_635)
.L_635:
        /*0020*/ 	.word	0x00000000
        /*0024*/ 	.short	0x0000
        /*0026*/ 	.short	0x0000
        /*0028*/ 	.byte	0x00, 0xf0, 0x21, 0x0a


	//----- nvinfo : EIATTR_MAXREG_COUNT
	.align		4
.L_636:
        /*002c*/ 	.byte	0x03, 0x1b
        /*002e*/ 	.short	0x00ff


	//----- nvinfo : EIATTR_NUM_BARRIERS
	.align		4
        /*0030*/ 	.byte	0x02, 0x4c
        /*0032*/ 	.byte	0x02
	.zero		1


	//----- nvinfo : EIATTR_ANNOTATIONS
	.align		4
        /*0034*/ 	.byte	0x04, 0x55
        /*0036*/ 	.short	(.L_638 - .L_637)


	//   ....[0]....
.L_637:
        /* <DEDUP_REMOVED lines=14> */
        /*010c*/ 	.byte	0x80, 0x6f, 0x00, 0x00


	//----- nvinfo : EIATTR_MERCURY_ISA_VERSION
	.align		4
.L_638:
        /*0110*/ 	.byte	0x03, 0x5f
        /*0112*/ 	.short	0x0000


	//----- nvinfo : EIATTR_COOP_GROUP_MASK_REGIDS
	.align		4
        /*0114*/ 	.byte	0x04, 0x29
        /*0116*/ 	.short	(.L_640 - .L_639)


	//   ....[0]....
.L_639:
        /*0118*/ 	.word	0xffffffff


	//----- nvinfo : EIATTR_COOP_GROUP_INSTR_OFFSETS
	.align		4
.L_640:
        /*011c*/ 	.byte	0x04, 0x28
        /*011e*/ 	.short	(.L_642 - .L_641)


	//   ....[0]....
.L_641:
        /*0120*/ 	.word	0x00000050


	//----- nvinfo : EIATTR_EXIT_INSTR_OFFSETS
	.align		4
.L_642:
        /*0124*/ 	.byte	0x04, 0x1c
        /*0126*/ 	.short	(.L_644 - .L_643)


	//   ....[0]....
.L_643:
        /*0128*/ 	.word	0x000004e0


	//   ....[1]....
        /*012c*/ 	.word	0x00006eb0


	//   ....[2]....
        /*0130*/ 	.word	0x00006f70


	//   ....[3]....
        /*0134*/ 	.word	0x00007c00


	//   ....[4]....
        /*0138*/ 	.word	0x00007cb0


	//----- nvinfo : EIATTR_MAX_THREADS
	.align		4
.L_644:
        /*013c*/ 	.byte	0x04, 0x05
        /*013e*/ 	.short	(.L_646 - .L_645)
.L_645:
        /*0140*/ 	.word	0x00000100
        /*0144*/ 	.word	0x00000001
        /*0148*/ 	.word	0x00000001


	//----- nvinfo : EIATTR_CRS_STACK_SIZE
	.align		4
.L_646:
        /*014c*/ 	.byte	0x04, 0x1e
        /*014e*/ 	.short	(.L_648 - .L_647)
.L_647:
        /*0150*/ 	.word	0x00000000
.L_648:


//--------------------- .nv.info._ZN7cutlass13device_kernelIN5flash19enable_sm80_to_sm89INS1_16FlashAttnBwdSm80INS1_25CollectiveMainloopBwdSm80ILi2ELi1EN4cute5tupleIJNS5_1CILi64EEENS7_ILi96EEENS7_ILi128EEEEEENS_6half_tEfNS_4arch4Sm80ELb1ELb0ELb0ELb0ELb0ELb0ELb0ELb0ELi2ELi2ELi2ELi2ELb1EEENS1_24CollectiveEpilogueBwdGQAISB_fSE_Li256ELb0ELb0EEENS1_25SingleTileBwdLPTSchedulerILb0ELi96ELb0EEEEEEEEEvNT_6ParamsE --------------------------
	.section	.nv.info._ZN7cutlass13device_kernelIN5flash19enable_sm80_to_sm89INS1_16FlashAttnBwdSm80INS1_25CollectiveMainloopBwdSm80ILi2ELi1EN4cute5tupleIJNS5_1CILi64EEENS7_ILi96EEENS7_ILi128EEEEEENS_6half_tEfNS_4arch4Sm80ELb1ELb0ELb0ELb0ELb0ELb0ELb0ELb0ELi2ELi2ELi2ELi2ELb1EEENS1_24CollectiveEpilogueBwdGQAISB_fSE_Li256ELb0ELb0EEENS1_25SingleTileBwdLPTSchedulerILb0ELi96ELb0EEEEEEEEEvNT_6ParamsE,"",@"SHT_CUDA_INFO"
	.sectionflags	@""
	.align	4


	//----- nvinfo : EIATTR_CUDA_API_VERSION
	.align		4
        /*0000*/ 	.byte	0x04, 0x37
        /*0002*/ 	.short	(.L_650 - .L_649)
.L_649:
        /*0004*/ 	.word	0x00000082


	//----- nvinfo : EIATTR_SW2861232_WAR
	.align		4
.L_650:
        /*0008*/ 	.byte	0x01, 0x35
	.zero		2


	//----- nvinfo : EIATTR_PARAM_CBANK
	.align		4
        /*000c*/ 	.byte	0x04, 0x0a
        /*000e*/ 	.short	(.L_652 - .L_651)
	.align		4
.L_651:
        /*0010*/ 	.word	index@(.nv.constant0._ZN7cutlass13device_kernelIN5flash19enable_sm80_to_sm89INS1_16FlashAttnBwdSm80INS1_25CollectiveMainloopBwdSm80ILi2ELi1EN4cute5tupleIJNS5_1CILi64EEENS7_ILi96EEENS7_ILi128EEEEEENS_6half_tEfNS_4arch4Sm80ELb1ELb0ELb0ELb0ELb0ELb0ELb0ELb0ELi2ELi2ELi2ELi2ELb1EEENS1_24CollectiveEpilogueBwdGQAISB_fSE_Li256ELb0ELb0EEENS1_25SingleTileBwdLPTSchedulerILb0ELi96ELb0EEEEEEEEEvNT_6ParamsE)
        /*0014*/ 	.short	0x0160
        /*0016*/ 	.short	0x0290


	//----- nvinfo : EIATTR_CBANK_PARAM_SIZE
	.align		4
.L_652:
        /*0018*/ 	.byte	0x03, 0x19
        /*001a*/ 	.short	0x0290


	//----- nvinfo : EIATTR_KPARAM_INFO
	.align		4
        /*001c*/ 	.byte	0x04, 0x17
        /*001e*/ 	.short	(.L_654 - .L_653)
.L_653:
        /*0020*/ 	.word	0x00000000
        /*0024*/ 	.short	0x0000
        /*0026*/ 	.short	0x0000
        /*0028*/ 	.byte	0x00, 0xf0, 0x41, 0x0a


	//----- nvinfo : EIATTR_MAXREG_COUNT
	.align		4
.L_654:
        /*002c*/ 	.byte	0x03, 0x1b
        /*002e*/ 	.short	0x00ff


	//----- nvinfo : EIATTR_NUM_BARRIERS
	.align		4
        /*0030*/ 	.byte	0x02, 0x4c
        /*0032*/ 	.byte	0x02
	.zero		1


	//----- nvinfo : EIATTR_ANNOTATIONS
	.align		4
        /*0034*/ 	.byte	0x04, 0x55
        /*0036*/ 	.short	(.L_656 - .L_655)


	//   ....[0]....
.L_655:
        /*0038*/ 	.word	0x00000001
        /*003c*/ 	.byte	0x30, 0x0b, 0x00, 0x00, 0x01, 0x00, 0x00, 0x00, 0x20, 0x1f, 0x00, 0x00, 0x01, 0x00, 0x00, 0x00
        /*004c*/ 	.byte	0x30, 0x1f, 0x00, 0x00, 0x01, 0x00, 0x00, 0x00, 0x20, 0x22, 0x00, 0x00, 0x01, 0x00, 0x00, 0x00
        /*005c*/ 	.byte	0x20, 0x28, 0x00, 0x00, 0x01, 0x00, 0x00, 0x00, 0x70, 0x30, 0x00, 0x00, 0x01, 0x00, 0x00, 0x00
        /*006c*/ 	.byte	0xb0, 0x30, 0x00, 0x00, 0x01, 0x00, 0x00, 0x00, 0xf0, 0x30, 0x00, 0x00, 0x01, 0x00, 0x00, 0x00
        /*007c*/ 	.byte	0x30, 0x31, 0x00, 0x00, 0x01, 0x00, 0x00, 0x00, 0x60, 0x49, 0x00, 0x00


	//----- nvinfo : EIATTR_MERCURY_ISA_VERSION
	.align		4
.L_656:
        /*0088*/ 	.byte	0x03, 0x5f
        /*008a*/ 	.short	0x0000


	//----- nvinfo : EIATTR_COOP_GROUP_MASK_REGIDS
	.align		4
        /*008c*/ 	.byte	0x04, 0x29
        /*008e*/ 	.short	(.L_658 - .L_657)


	//   ....[0]....
.L_657:
        /*0090*/ 	.word	0xffffffff


	//----- nvinfo : EIATTR_COOP_GROUP_INSTR_OFFSETS
	.align		4
.L_658:
        /*0094*/ 	.byte	0x04, 0x28
        /*0096*/ 	.short	(.L_660 - .L_659)


	//   ....[0]....
.L_659:
        /*0098*/ 	.word	0x00000050


	//----- nvinfo : EIATTR_EXIT_INSTR_OFFSETS
	.align		4
.L_660:
        /*009c*/ 	.byte	0x04, 0x1c
        /*009e*/ 	.short	(.L_662 - .L_661)


	//   ....[0]....
.L_661:
        /*00a0*/ 	.word	0x00000540


	//   ....[1]....
        /*00a4*/ 	.word	0x00005b50


	//   ....[2]....
        /*00a8*/ 	.word	0x000063f0


	//----- nvinfo : EIATTR_MAX_THREADS
	.align		4
.L_662:
        /*00ac*/ 	.byte	0x04, 0x05
        /*00ae*/ 	.short	(.L_664 - .L_663)
.L_663:
        /*00b0*/ 	.word	0x00000100
        /*00b4*/ 	.word	0x00000001
        /*00b8*/ 	.word	0x00000001
.L_664:


//--------------------- .nv.info._ZN7cutlass13device_kernelIN5flash19enable_sm80_to_sm89INS1_16FlashAttnBwdSm80INS1_25CollectiveMainloopBwdSm80ILi2ELi1EN4cute5tupleIJNS5_1CILi64EEENS7_ILi96EEENS7_ILi128EEEEEENS_6half_tEfNS_4arch4Sm80ELb1ELb0ELb0ELb0ELb1ELb0ELb0ELb0ELi2ELi2ELi2ELi2ELb1EEENS1_24CollectiveEpilogueBwdGQAISB_fSE_Li256ELb0ELb1EEENS1_25SingleTileBwdLPTSchedulerILb0ELi96ELb1EEEEEEEEEvNT_6ParamsE --------------------------
	.section	.nv.info._ZN7cutlass13device_kernelIN5flash19enable_sm80_to_sm89INS1_16FlashAttnBwdSm80INS1_25CollectiveMainloopBwdSm80ILi2ELi1EN4cute5tupleIJNS5_1CILi64EEENS7_ILi96EEENS7_ILi128EEEEEENS_6half_tEfNS_4arch4Sm80ELb1ELb0ELb0ELb0ELb1ELb0ELb0ELb0ELi2ELi2ELi2ELi2ELb1EEENS1_24CollectiveEpilogueBwdGQAISB_fSE_Li256ELb0ELb1EEENS1_25SingleTileBwdLPTSchedulerILb0ELi96ELb1EEEEEEEEEvNT_6ParamsE,"",@"SHT_CUDA_INFO"
	.sectionflags	@""
	.align	4


	//----- nvinfo : EIATTR_CUDA_API_VERSION
	.align		4
        /*0000*/ 	.byte	0x04, 0x37
        /*0002*/ 	.short	(.L_666 - .L_665)
.L_665:
        /*0004*/ 	.word	0x00000082


	//----- nvinfo : EIATTR_SW2861232_WAR
	.align		4
.L_666:
        /*0008*/ 	.byte	0x01, 0x35
	.zero		2


	//----- nvinfo : EIATTR_PARAM_CBANK
	.align		4
        /*000c*/ 	.byte	0x04, 0x0a
        /*000e*/ 	.short	(.L_668 - .L_667)
	.align		4
.L_667:
        /*0010*/ 	.word	index@(.nv.constant0._ZN7cutlass13device_kernelIN5flash19enable_sm80_to_sm89INS1_16FlashAttnBwdSm80INS1_25CollectiveMainloopBwdSm80ILi2ELi1EN4cute5tupleIJNS5_1CILi64EEENS7_ILi96EEENS7_ILi128EEEEEENS_6half_tEfNS_4arch4Sm80ELb1ELb0ELb0ELb0ELb1ELb0ELb0ELb0ELi2ELi2ELi2ELi2ELb1EEENS1_24CollectiveEpilogueBwdGQAISB_fSE_Li256ELb0ELb1EEENS1_25SingleTileBwdLPTSchedulerILb0ELi96ELb1EEEEEEEEEvNT_6ParamsE)
        /*0014*/ 	.short	0x0160
        /*0016*/ 	.short	0x0290


	//----- nvinfo : EIATTR_CBANK_PARAM_SIZE
	.align		4
.L_668:
        /*0018*/ 	.byte	0x03, 0x19
        /*001a*/ 	.short	0x0290


	//----- nvinfo : EIATTR_KPARAM_INFO
	.align		4
        /*001c*/ 	.byte	0x04, 0x17
        /*001e*/ 	.short	(.L_670 - .L_669)
.L_669:
        /*0020*/ 	.word	0x00000000
        /*0024*/ 	.short	0x0000
        /*0026*/ 	.short	0x0000
        /*0028*/ 	.byte	0x00, 0xf0, 0x41, 0x0a


	//----- nvinfo : EIATTR_MAXREG_COUNT
	.align		4
.L_670:
        /*002c*/ 	.byte	0x03, 0x1b
        /*002e*/ 	.short	0x00ff


	//----- nvinfo : EIATTR_NUM_BARRIERS
	.align		4
        /*0030*/ 	.byte	0x02, 0x4c
        /*0032*/ 	.byte	0x02
	.zero		1


	//----- nvinfo : EIATTR_ANNOTATIONS
	.align		4
        /*0034*/ 	.byte	0x04, 0x55
        /*0036*/ 	.short	(.L_672 - .L_671)


	//   ....[0]....
.L_671:
        /* <DEDUP_REMOVED lines=10> */


	//----- nvinfo : EIATTR_MERCURY_ISA_VERSION
	.align		4
.L_672:
        /*00c8*/ 	.byte	0x03, 0x5f
        /*00ca*/ 	.short	0x0000


	//----- nvinfo : EIATTR_COOP_GROUP_MASK_REGIDS
	.align		4
        /*00cc*/ 	.byte	0x04, 0x29
        /*00ce*/ 	.short	(.L_674 - .L_673)


	//   ....[0]....
.L_673:
        /*00d0*/ 	.word	0xffffffff


	//   ....[1]....
        /*00d4*/ 	.word	0xffffffff


	//   ....[2]....
        /*00d8*/ 	.word	0xffffffff


	//   ....[3]....
        /*00dc*/ 	.word	0xffffffff


	//   ....[4]....
        /*00e0*/ 	.word	0xffffffff


	//   ....[5]....
        /*00e4*/ 	.word	0xffffffff


	//   ....[6]....
        /*00e8*/ 	.word	0xffffffff


	//   ....[7]....
        /*00ec*/ 	.word	0xffffffff


	//   ....[8]....
        /*00f0*/ 	.word	0xffffffff


	//----- nvinfo : EIATTR_COOP_GROUP_INSTR_OFFSETS
	.align		4
.L_674:
        /*00f4*/ 	.byte	0x04, 0x28
        /*00f6*/ 	.short	(.L_676 - .L_675)


	//   ....[0]....
.L_675:
        /*00f8*/ 	.word	0x00000050


	//   ....[1]....
        /*00fc*/ 	.word	0x00005a20


	//   ....[2]....
        /*0100*/ 	.word	0x00005a50


	//   ....[3]....
        /*0104*/ 	.word	0x00005e50


	//   ....[4]....
        /*0108*/ 	.word	0x00005e60


	//   ....[5]....
        /*010c*/ 	.word	0x00005ff0


	//   ....[6]....
        /*0110*/ 	.word	0x00006040


	//   ....[7]....
        /*0114*/ 	.word	0x000063f0


	//   ....[8]....
        /*0118*/ 	.word	0x00006400


	//----- nvinfo : EIATTR_EXIT_INSTR_OFFSETS
	.align		4
.L_676:
        /*011c*/ 	.byte	0x04, 0x1c
        /*011e*/ 	.short	(.L_678 - .L_677)


	//   ....[0]....
.L_677:
        /*0120*/ 	.word	0x000004e0


	//   ....[1]....
        /*0124*/ 	.word	0x000057f0


	//   ....[2]....
        /*0128*/ 	.word	0x00006410


	//   ....[3]....
        /*012c*/ 	.word	0x000064b0


	//----- nvinfo : EIATTR_MAX_THREADS
	.align		4
.L_678:
        /*0130*/ 	.byte	0x04, 0x05
        /*0132*/ 	.short	(.L_680 - .L_679)
.L_679:
        /*0134*/ 	.word	0x00000100
        /*0138*/ 	.word	0x00000001
        /*013c*/ 	.word	0x00000001


	//----- nvinfo : EIATTR_CRS_STACK_SIZE
	.align		4
.L_680:
        /*0140*/ 	.byte	0x04, 0x1e
        /*0142*/ 	.short	(.L_682 - .L_681)
.L_681:
        /*0144*/ 	.word	0x00000000
.L_682:


//--------------------- .nv.info._ZN7cutlass13device_kernelIN5flash19enable_sm80_to_sm89INS1_16FlashAttnBwdSm80INS1_25CollectiveMainloopBwdSm80ILi2ELi1EN4cute5tupleIJNS5_1CILi64EEENS7_ILi96EEENS7_ILi128EEEEEENS_6half_tEfNS_4arch4Sm80ELb1ELb0ELb0ELb1ELb0ELb0ELb0ELb0ELi2ELi2ELi2ELi2ELb1EEENS1_21CollectiveEpilogueBwdISB_SC_SE_Li256ELb1ELb0ELi4EEENS1_25SingleTileBwdLPTSchedulerILb1ELi96ELb0EEEEEEEEEvNT_6ParamsE --------------------------
	.section	.nv.info._ZN7cutlass13device_kernelIN5flash19enable_sm80_to_sm89INS1_16FlashAttnBwdSm80INS1_25CollectiveMainloopBwdSm80ILi2ELi1EN4cute5tupleIJNS5_1CILi64EEENS7_ILi96EEENS7_ILi128EEEEEENS_6half_tEfNS_4arch4Sm80ELb1ELb0ELb0ELb1ELb0ELb0ELb0ELb0ELi2ELi2ELi2ELi2ELb1EEENS1_21CollectiveEpilogueBwdISB_SC_SE_Li256ELb1ELb0ELi4EEENS1_25SingleTileBwdLPTSchedulerILb1ELi96ELb0EEEEEEEEEvNT_6ParamsE,"",@"SHT_CUDA_INFO"
	.sectionflags	@""
	.align	4


	//----- nvinfo : EIATTR_CUDA_API_VERSION
	.align		4
        /*0000*/ 	.byte	0x04, 0x37
        /*0002*/ 	.short	(.L_684 - .L_683)
.L_683:
        /*0004*/ 	.word	0x00000082


	//----- nvinfo : EIATTR_SW2861232_WAR
	.align		4
.L_684:
        /*0008*/ 	.byte	0x01, 0x35
	.zero		2


	//----- nvinfo : EIATTR_PARAM_CBANK
	.align		4
        /*000c*/ 	.byte	0x04, 0x0a
        /*000e*/ 	.short	(.L_686 - .L_685)
	.align		4
.L_685:
        /*0010*/ 	.word	index@(.nv.constant0._ZN7cutlass13device_kernelIN5flash19enable_sm80_to_sm89INS1_16FlashAttnBwdSm80INS1_25CollectiveMainloopBwdSm80ILi2ELi1EN4cute5tupleIJNS5_1CILi64EEENS7_ILi96EEENS7_ILi128EEEEEENS_6half_tEfNS_4arch4Sm80ELb1ELb0ELb0ELb1ELb0ELb0ELb0ELb0ELi2ELi2ELi2ELi2ELb1EEENS1_21CollectiveEpilogueBwdISB_SC_SE_Li256ELb1ELb0ELi4EEENS1_25SingleTileBwdLPTSchedulerILb1ELi96ELb0EEEEEEEEEvNT_6ParamsE)
        /*0014*/ 	.short	0x0160
        /*0016*/ 	.short	0x0288


	//----- nvinfo : EIATTR_CBANK_PARAM_SIZE
	.align		4
.L_686:
        /*0018*/ 	.byte	0x03, 0x19
        /*001a*/ 	.short	0x0288


	//----- nvinfo : EIATTR_KPARAM_INFO
	.align		4
        /*001c*/ 	.byte	0x04, 0x17
        /*001e*/ 	.short	(.L_688 - .L_687)
.L_687:
        /*0020*/ 	.word	0x00000000
        /*0024*/ 	.short	0x0000
        /*0026*/ 	.short	0x0000
        /*0028*/ 	.byte	0x00, 0xf0, 0x21, 0x0a


	//----- nvinfo : EIATTR_MAXREG_COUNT
	.align		4
.L_688:
        /*002c*/ 	.byte	0x03, 0x1b
        /*002e*/ 	.short	0x00ff


	//----- nvinfo : EIATTR_NUM_BARRIERS
	.align		4
        /*0030*/ 	.byte	0x02, 0x4c
        /*0032*/ 	.byte	0x02
	.zero		1


	//----- nvinfo : EIATTR_ANNOTATIONS
	.align		4
        /*0034*/ 	.byte	0x04, 0x55
        /*0036*/ 	.short	(.L_690 - .L_689)


	//   ....[0]....
.L_689:
        /* <DEDUP_REMOVED lines=19> */


	//----- nvinfo : EIATTR_MERCURY_ISA_VERSION
	.align		4
.L_690:
        /*0158*/ 	.byte	0x03, 0x5f
        /*015a*/ 	.short	0x0000


	//----- nvinfo : EIATTR_COOP_GROUP_MASK_REGIDS
	.align		4
        /*015c*/ 	.byte	0x04, 0x29
        /*015e*/ 	.short	(.L_692 - .L_691)


	//   ....[0]....
.L_691:
        /*0160*/ 	.word	0xffffffff


	//----- nvinfo : EIATTR_COOP_GROUP_INSTR_OFFSETS
	.align		4
.L_692:
        /*0164*/ 	.byte	0x04, 0x28
        /*0166*/ 	.short	(.L_694 - .L_693)


	//   ....[0]....
.L_693:
        /*0168*/ 	.word	0x00000060


	//----- nvinfo : EIATTR_EXIT_INSTR_OFFSETS
	.align		4
.L_694:
        /*016c*/ 	.byte	0x04, 0x1c
        /*016e*/ 	.short	(.L_696 - .L_695)


	//   ....[0]....
.L_695:
        /*0170*/ 	.word	0x00000820


	//   ....[1]....
        /*0174*/ 	.word	0x00007740


	//   ....[2]....
        /*0178*/ 	.word	0x00007800


	//   ....[3]....
        /*017c*/ 	.word	0x00008630


	//   ....[4]....
        /*0180*/ 	.word	0x000086f0


	//----- nvinfo : EIATTR_MAX_THREADS
	.align		4
.L_696:
        /*0184*/ 	.byte	0x04, 0x05
        /*0186*/ 	.short	(.L_698 - .L_697)
.L_697:
        /*0188*/ 	.word	0x00000100
        /*018c*/ 	.word	0x00000001
        /*0190*/ 	.word	0x00000001


	//----- nvinfo : EIATTR_CRS_STACK_SIZE
	.align		4
.L_698:
        /*0194*/ 	.byte	0x04, 0x1e
        /*0196*/ 	.short	(.L_700 - .L_699)
.L_699:
        /*0198*/ 	.word	0x00000000
.L_700:


//--------------------- .nv.info._ZN7cutlass13device_kernelIN5flash19enable_sm80_to_sm89INS1_16FlashAttnBwdSm80INS1_25CollectiveMainloopBwdSm80ILi2ELi1EN4cute5tupleIJNS5_1CILi64EEENS7_ILi96EEENS7_ILi128EEEEEENS_6half_tEfNS_4arch4Sm80ELb1ELb0ELb0ELb1ELb1ELb0ELb0ELb0ELi2ELi2ELi2ELi2ELb1EEENS1_21CollectiveEpilogueBwdISB_SC_SE_Li256ELb1ELb0ELi4EEENS1_25SingleTileBwdLPTSchedulerILb1ELi96ELb1EEEEEEEEEvNT_6ParamsE --------------------------
	.section	.nv.info._ZN7cutlass13device_kernelIN5flash19enable_sm80_to_sm89INS1_16FlashAttnBwdSm80INS1_25CollectiveMainloopBwdSm80ILi2ELi1EN4cute5tupleIJNS5_1CILi64EEENS7_ILi96EEENS7_ILi128EEEEEENS_6half_tEfNS_4arch4Sm80ELb1ELb0ELb0ELb1ELb1ELb0ELb0ELb0ELi2ELi2ELi2ELi2ELb1EEENS1_21CollectiveEpilogueBwdISB_SC_SE_Li256ELb1ELb0ELi4EEENS1_25SingleTileBwdLPTSchedulerILb1ELi96ELb1EEEEEEEEEvNT_6ParamsE,"",@"SHT_CUDA_INFO"
	.sectionflags	@""
	.align	4


	//----- nvinfo : EIATTR_CUDA_API_VERSION
	.align		4
        /*0000*/ 	.byte	0x04, 0x37
        /*0002*/ 	.short	(.L_702 - .L_701)
.L_701:
        /*0004*/ 	.word	0x00000082


	//----- nvinfo : EIATTR_SW2861232_WAR
	.align		4
.L_702:
        /*0008*/ 	.byte	0x01, 0x35
	.zero		2


	//----- nvinfo : EIATTR_PARAM_CBANK
	.align		4
        /*000c*/ 	.byte	0x04, 0x0a
        /*000e*/ 	.short	(.L_704 - .L_703)
	.align		4
.L_703:
        /*0010*/ 	.word	index@(.nv.constant0._ZN7cutlass13device_kernelIN5flash19enable_sm80_to_sm89INS1_16FlashAttnBwdSm80INS1_25CollectiveMainloopBwdSm80ILi2ELi1EN4cute5tupleIJNS5_1CILi64EEENS7_ILi96EEENS7_ILi128EEEEEENS_6half_tEfNS_4arch4Sm80ELb1ELb0ELb0ELb1ELb1ELb0ELb0ELb0ELi2ELi2ELi2ELi2ELb1EEENS1_21CollectiveEpilogueBwdISB_SC_SE_Li256ELb1ELb0ELi4EEENS1_25SingleTileBwdLPTSchedulerILb1ELi96ELb1EEEEEEEEEvNT_6ParamsE)
        /*0014*/ 	.short	0x0160
        /*0016*/ 	.short	0x0288


	//----- nvinfo : EIATTR_CBANK_PARAM_SIZE
	.align		4
.L_704:
        /*0018*/ 	.byte	0x03, 0x19
        /*001a*/ 	.short	0x0288


	//----- nvinfo : EIATTR_KPARAM_INFO
	.align		4
        /*001c*/ 	.byte	0x04, 0x17
        /*001e*/ 	.short	(.L_706 - .L_705)
.L_705:
        /*0020*/ 	.word	0x00000000
        /*0024*/ 	.short	0x0000
        /*0026*/ 	.short	0x0000
        /*0028*/ 	.byte	0x00, 0xf0, 0x21, 0x0a


	//----- nvinfo : EIATTR_MAXREG_COUNT
	.align		4
.L_706:
        /*002c*/ 	.byte	0x03, 0x1b
        /*002e*/ 	.short	0x00ff


	//----- nvinfo : EIATTR_NUM_BARRIERS
	.align		4
        /*0030*/ 	.byte	0x02, 0x4c
        /*0032*/ 	.byte	0x02
	.zero		1


	//----- nvinfo : EIATTR_ANNOTATIONS
	.align		4
        /*0034*/ 	.byte	0x04, 0x55
        /*0036*/ 	.short	(.L_708 - .L_707)


	//   ....[0]....
.L_707:
        /* <DEDUP_REMOVED lines=18> */


	//----- nvinfo : EIATTR_MERCURY_ISA_VERSION
	.align		4
.L_708:
        /*0148*/ 	.byte	0x03, 0x5f
        /*014a*/ 	.short	0x0000


	//----- nvinfo : EIATTR_COOP_GROUP_MASK_REGIDS
	.align		4
        /*014c*/ 	.byte	0x04, 0x29
        /*014e*/ 	.short	(.L_710 - .L_709)


	//   ....[0]....
.L_709:
        /*0150*/ 	.word	0xffffffff


	//----- nvinfo : EIATTR_COOP_GROUP_INSTR_OFFSETS
	.align		4
.L_710:
        /*0154*/ 	.byte	0x04, 0x28
        /*0156*/ 	.short	(.L_712 - .L_711)


	//   ....[0]....
.L_711:
        /*0158*/ 	.word	0x00000060


	//----- nvinfo : EIATTR_EXIT_INSTR_OFFSETS
	.align		4
.L_712:
        /*015c*/ 	.byte	0x04, 0x1c
        /*015e*/ 	.short	(.L_714 - .L_713)


	//   ....[0]....
.L_713:
        /*0160*/ 	.word	0x00000820


	//   ....[1]....
        /*0164*/ 	.word	0x00007670


	//   ....[2]....
        /*0168*/ 	.word	0x00007730


	//   ....[3]....
        /*016c*/ 	.word	0x00008560


	//   ....[4]....
        /*0170*/ 	.word	0x00008620


	//----- nvinfo : EIATTR_MAX_THREADS
	.align		4
.L_714:
        /*0174*/ 	.byte	0x04, 0x05
        /*0176*/ 	.short	(.L_716 - .L_715)
.L_715:
        /*0178*/ 	.word	0x00000100
        /*017c*/ 	.word	0x00000001
        /*0180*/ 	.word	0x00000001


	//----- nvinfo : EIATTR_CRS_STACK_SIZE
	.align		4
.L_716:
        /*0184*/ 	.byte	0x04, 0x1e
        /*0186*/ 	.short	(.L_718 - .L_717)
.L_717:
        /*0188*/ 	.word	0x00000000
.L_718:


//--------------------- .nv.info._ZN7cutlass13device_kernelIN5flash19enable_sm80_to_sm89INS1_16FlashAttnBwdSm80INS1_25CollectiveMainloopBwdSm80ILi2ELi1EN4cute5tupleIJNS5_1CILi64EEENS7_ILi96EEENS7_ILi128EEEEEENS_6half_tEfNS_4arch4Sm80ELb1ELb0ELb0ELb1ELb0ELb0ELb0ELb0ELi2ELi2ELi2ELi2ELb1EEENS1_24CollectiveEpilogueBwdGQAISB_fSE_Li256ELb1ELb0EEENS1_25SingleTileBwdLPTSchedulerILb1ELi96ELb0EEEEEEEEEvNT_6ParamsE --------------------------
	.section	.nv.info._ZN7cutlass13device_kernelIN5flash19enable_sm80_to_sm89INS1_16FlashAttnBwdSm80INS1_25CollectiveMainloopBwdSm80ILi2ELi1EN4cute5tupleIJNS5_1CILi64EEENS7_ILi96EEENS7_ILi128EEEEEENS_6half_tEfNS_4arch4Sm80ELb1ELb0ELb0ELb1ELb0ELb0ELb0ELb0ELi2ELi2ELi2ELi2ELb1EEENS1_24CollectiveEpilogueBwdGQAISB_fSE_Li256ELb1ELb0EEENS1_25SingleTileBwdLPTSchedulerILb1ELi96ELb0EEEEEEEEEvNT_6ParamsE,"",@"SHT_CUDA_INFO"
	.sectionflags	@""
	.align	4


	//----- nvinfo : EIATTR_CUDA_API_VERSION
	.align		4
        /*0000*/ 	.byte	0x04, 0x37
        /*0002*/ 	.short	(.L_720 - .L_719)
.L_719:
        /*0004*/ 	.word	0x00000082


	//----- nvinfo : EIATTR_SW2861232_WAR
	.align		4
.L_720:
        /*0008*/ 	.byte	0x01, 0x35
	.zero		2


	//----- nvinfo : EIATTR_PARAM_CBANK
	.align		4
        /*000c*/ 	.byte	0x04, 0x0a
        /*000e*/ 	.short	(.L_722 - .L_721)
	.align		4
.L_721:
        /*0010*/ 	.word	index@(.nv.constant0._ZN7cutlass13device_kernelIN5flash19enable_sm80_to_sm89INS1_16FlashAttnBwdSm80INS1_25CollectiveMainloopBwdSm80ILi2ELi1EN4cute5tupleIJNS5_1CILi64EEENS7_ILi96EEENS7_ILi128EEEEEENS_6half_tEfNS_4arch4Sm80ELb1ELb0ELb0ELb1ELb0ELb0ELb0ELb0ELi2ELi2ELi2ELi2ELb1EEENS1_24CollectiveEpilogueBwdGQAISB_fSE_Li256ELb1ELb0EEENS1_25SingleTileBwdLPTSchedulerILb1ELi96ELb0EEEEEEEEEvNT_6ParamsE)
        /*0014*/ 	.short	0x0160
        /*0016*/ 	.short	0x0290


	//----- nvinfo : EIATTR_CBANK_PARAM_SIZE
	.align		4
.L_722:
        /*0018*/ 	.byte	0x03, 0x19
        /*001a*/ 	.short	0x0290


	//----- nvinfo : EIATTR_KPARAM_INFO
	.align		4
        /*001c*/ 	.byte	0x04, 0x17
        /*001e*/ 	.short	(.L_724 - .L_723)
.L_723:
        /*0020*/ 	.word	0x00000000
        /*0024*/ 	.short	0x0000
        /*0026*/ 	.short	0x0000
        /*0028*/ 	.byte	0x00, 0xf0, 0x41, 0x0a


	//----- nvinfo : EIATTR_MAXREG_COUNT
	.align		4
.L_724:
        /*002c*/ 	.byte	0x03, 0x1b
        /*002e*/ 	.short	0x00ff


	//----- nvinfo : EIATTR_NUM_BARRIERS
	.align		4
        /*0030*/ 	.byte	0x02, 0x4c
        /*0032*/ 	.byte	0x02
	.zero		1


	//----- nvinfo : EIATTR_ANNOTATIONS
	.align		4
        /*0034*/ 	.byte	0x04, 0x55
        /*0036*/ 	.short	(.L_726 - .L_725)


	//   ....[0]....
.L_725:
        /* <DEDUP_REMOVED lines=12> */


	//----- nvinfo : EIATTR_MERCURY_ISA_VERSION
	.align		4
.L_726:
        /*00e8*/ 	.byte	0x03, 0x5f
        /*00ea*/ 	.short	0x0000


	//----- nvinfo : EIATTR_COOP_GROUP_MASK_REGIDS
	.align		4
        /*00ec*/ 	.byte	0x04, 0x29
        /*00ee*/ 	.short	(.L_728 - .L_727)


	//   ....[0]....
.L_727:
        /*00f0*/ 	.word	0xffffffff


	//----- nvinfo : EIATTR_COOP_GROUP_INSTR_OFFSETS
	.align		4
.L_728:
        /*00f4*/ 	.byte	0x04, 0x28
        /*00f6*/ 	.short	(.L_730 - .L_729)


	//   ....[0]....
.L_729:
        /*00f8*/ 	.word	0x00000060


	//----- nvinfo : EIATTR_EXIT_INSTR_OFFSETS
	.align		4
.L_730:
        /*00fc*/ 	.byte	0x04, 0x1c
        /*00fe*/ 	.short	(.L_732 - .L_731)


	//   ....[0]....
.L_731:
        /*0100*/ 	.word	0x00000800


	//   ....[1]....
        /*0104*/ 	.word	0x00005ec0


	//   ....[2]....
        /*0108*/ 	.word	0x000067e0


	//----- nvinfo : EIATTR_MAX_THREADS
	.align		4
.L_732:
        /*010c*/ 	.byte	0x04, 0x05
        /*010e*/ 	.short	(.L_734 - .L_733)
.L_733:
        /*0110*/ 	.word	0x00000100
        /*0114*/ 	.word	0x00000001
        /*0118*/ 	.word	0x00000001
.L_734:


//--------------------- .nv.info._ZN7cutlass13device_kernelIN5flash32FlashAttnBwdPostprocessConvertdQIN4cute5tupleIJNS3_1CILi96EEENS5_ILi128EEEEEENS_6half_tEfNS_4arch4Sm80ELi256ENS3_8TiledMMAINS3_8MMA_AtomIJNS3_28SM80_16x8x16_F32F16F16F32_TNEEEENS3_6LayoutINS4_IJNS5_ILi2EEENS5_ILi4EEENS5_ILi1EEEEEENS4_IJSJ_SH_NS5_ILi0EEEEEEEENS4_IJNS5_ILi32EEENS5_ILi64EEENS5_ILi16EEEEEEEELb0EEEEEvNT_6ParamsE --------------------------
	.section	.nv.info._ZN7cutlass13device_kernelIN5flash32FlashAttnBwdPostprocessConvertdQIN4cute5tupleIJNS3_1CILi96EEENS5_ILi128EEEEEENS_6half_tEfNS_4arch4Sm80ELi256ENS3_8TiledMMAINS3_8MMA_AtomIJNS3_28SM80_16x8x16_F32F16F16F32_TNEEEENS3_6LayoutINS4_IJNS5_ILi2EEENS5_ILi4EEENS5_ILi1EEEEEENS4_IJSJ_SH_NS5_ILi0EEEEEEEENS4_IJNS5_ILi32EEENS5_ILi64EEENS5_ILi16EEEEEEEELb0EEEEEvNT_6ParamsE,"",@"SHT_CUDA_INFO"
	.sectionflags	@""
	.align	4


	//----- nvinfo : EIATTR_CUDA_API_VERSION
	.align		4
        /*0000*/ 	.byte	0x04, 0x37
        /*0002*/ 	.short	(.L_736 - .L_735)
.L_735:
        /*0004*/ 	.word	0x00000082


	//----- nvinfo : EIATTR_SW2861232_WAR
	.align		4
.L_736:
        /*0008*/ 	.byte	0x01, 0x35
	.zero		2


	//----- nvinfo : EIATTR_PARAM_CBANK
	.align		4
        /*000c*/ 	.byte	0x04, 0x0a
        /*000e*/ 	.short	(.L_738 - .L_737)
	.align		4
.L_737:
        /*0010*/ 	.word	index@(.nv.constant0._ZN7cutlass13device_kernelIN5flash32FlashAttnBwdPostprocessConvertdQIN4cute5tupleIJNS3_1CILi96EEENS5_ILi128EEEEEENS_6half_tEfNS_4arch4Sm80ELi256ENS3_8TiledMMAINS3_8MMA_AtomIJNS3_28SM80_16x8x16_F32F16F16F32_TNEEEENS3_6LayoutINS4_IJNS5_ILi2EEENS5_ILi4EEENS5_ILi1EEEEEENS4_IJSJ_SH_NS5_ILi0EEEEEEEENS4_IJNS5_ILi32EEENS5_ILi64EEENS5_ILi16EEEEEEEELb0EEEEEvNT_6ParamsE)
        /*0014*/ 	.short	0x0160
        /*0016*/ 	.short	0x0070


	//----- nvinfo : EIATTR_CBANK_PARAM_SIZE
	.align		4
.L_738:
        /*0018*/ 	.byte	0x03, 0x19
        /*001a*/ 	.short	0x0070


	//----- nvinfo : EIATTR_KPARAM_INFO
	.align		4
        /*001c*/ 	.byte	0x04, 0x17
        /*001e*/ 	.short	(.L_740 - .L_739)
.L_739:
        /*0020*/ 	.word	0x00000000
        /*0024*/ 	.short	0x0000
        /*0026*/ 	.short	0x0000
        /*0028*/ 	.byte	0x00, 0xf0, 0xc1, 0x01


	//----- nvinfo : EIATTR_MAXREG_COUNT
	.align		4
.L_740:
        /*002c*/ 	.byte	0x03, 0x1b
        /*002e*/ 	.short	0x0080


	//----- nvinfo : EIATTR_NUM_BARRIERS
	.align		4
        /*0030*/ 	.byte	0x02, 0x4c
        /*0032*/ 	.byte	0x01
	.zero		1


	//----- nvinfo : EIATTR_MERCURY_ISA_VERSION
	.align		4
        /*0034*/ 	.byte	0x03, 0x5f
        /*0036*/ 	.short	0x0000


	//----- nvinfo : EIATTR_EXIT_INSTR_OFFSETS
	.align		4
        /*0038*/ 	.byte	0x04, 0x1c
        /*003a*/ 	.short	(.L_742 - .L_741)


	//   ....[0]....
.L_741:
        /*003c*/ 	.word	0x00000180


	//   ....[1]....
        /*0040*/ 	.word	0x00001800


	//   ....[2]....
        /*0044*/ 	.word	0x000018b0


	//----- nvinfo : EIATTR_CTAIDZ_USED
	.align		4
.L_742:
        /*0048*/ 	.byte	0x01, 0x04
	.zero		2


	//----- nvinfo : EIATTR_MAX_THREADS
	.align		4
        /*004c*/ 	.byte	0x04, 0x05
        /*004e*/ 	.short	(.L_744 - .L_743)
.L_743:
        /*0050*/ 	.word	0x00000100
        /*0054*/ 	.word	0x00000001
        /*0058*/ 	.word	0x00000001


	//----- nvinfo : EIATTR_CRS_STACK_SIZE
	.align		4
.L_744:
        /*005c*/ 	.byte	0x04, 0x1e
        /*005e*/ 	.short	(.L_746 - .L_745)
.L_745:
        /*0060*/ 	.word	0x00000000
.L_746:


//--------------------- .nv.info._ZN7cutlass13device_kernelIN5flash19enable_sm80_to_sm89INS1_16FlashAttnBwdSm80INS1_25CollectiveMainloopBwdSm80ILi2ELi1EN4cute5tupleIJNS5_1CILi64EEENS7_ILi96EEENS7_ILi128EEEEEENS_6half_tEfNS_4arch4Sm80ELb1ELb0ELb0ELb1ELb1ELb0ELb0ELb0ELi2ELi2ELi2ELi2ELb1EEENS1_24CollectiveEpilogueBwdGQAISB_fSE_Li256ELb1ELb1EEENS1_25SingleTileBwdLPTSchedulerILb1ELi96ELb1EEEEEEEEEvNT_6ParamsE --------------------------
	.section	.nv.info._ZN7cutlass13device_kernelIN5flash19enable_sm80_to_sm89INS1_16FlashAttnBwdSm80INS1_25CollectiveMainloopBwdSm80ILi2ELi1EN4cute5tupleIJNS5_1CILi64EEENS7_ILi96EEENS7_ILi128EEEEEENS_6half_tEfNS_4arch4Sm80ELb1ELb0ELb0ELb1ELb1ELb0ELb0ELb0ELi2ELi2ELi2ELi2ELb1EEENS1_24CollectiveEpilogueBwdGQAISB_fSE_Li256ELb1ELb1EEENS1_25SingleTileBwdLPTSchedulerILb1ELi96ELb1EEEEEEEEEvNT_6ParamsE,"",@"SHT_CUDA_INFO"
	.sectionflags	@""
	.align	4


	//----- nvinfo : EIATTR_CUDA_API_VERSION
	.align		4
        /*0000*/ 	.byte	0x04, 0x37
        /*0002*/ 	.short	(.L_748 - .L_747)
.L_747:
        /*0004*/ 	.word	0x00000082


	//----- nvinfo : EIATTR_SW2861232_WAR
	.align		4
.L_748:
        /*0008*/ 	.byte	0x01, 0x35
	.zero		2


	//----- nvinfo : EIATTR_PARAM_CBANK
	.align		4
        /*000c*/ 	.byte	0x04, 0x0a
        /*000e*/ 	.short	(.L_750 - .L_749)
	.align		4
.L_749:
        /*0010*/ 	.word	index@(.nv.constant0._ZN7cutlass13device_kernelIN5flash19enable_sm80_to_sm89INS1_16FlashAttnBwdSm80INS1_25CollectiveMainloopBwdSm80ILi2ELi1EN4cute5tupleIJNS5_1CILi64EEENS7_ILi96EEENS7_ILi128EEEEEENS_6half_tEfNS_4arch4Sm80ELb1ELb0ELb0ELb1ELb1ELb0ELb0ELb0ELi2ELi2ELi2ELi2ELb1EEENS1_24CollectiveEpilogueBwdGQAISB_fSE_Li256ELb1ELb1EEENS1_25SingleTileBwdLPTSchedulerILb1ELi96ELb1EEEEEEEEEvNT_6ParamsE)
        /*0014*/ 	.short	0x0160
        /*0016*/ 	.short	0x0290


	//----- nvinfo : EIATTR_CBANK_PARAM_SIZE
	.align		4
.L_750:
        /*0018*/ 	.byte	0x03, 0x19
        /*001a*/ 	.short	0x0290


	//----- nvinfo : EIATTR_KPARAM_INFO
	.align		4
        /*001c*/ 	.byte	0x04, 0x17
        /*001e*/ 	.short	(.L_752 - .L_751)
.L_751:
        /*0020*/ 	.word	0x00000000
        /*0024*/ 	.short	0x0000
        /*0026*/ 	.short	0x0000
        /*0028*/ 	.byte	0x00, 0xf0, 0x41, 0x0a


	//----- nvinfo : EIATTR_MAXREG_COUNT
	.align		4
.L_752:
        /*002c*/ 	.byte	0x03, 0x1b
        /*002e*/ 	.short	0x00ff


	//----- nvinfo : EIATTR_NUM_BARRIERS
	.align		4
        /*0030*/ 	.byte	0x02, 0x4c
        /*0032*/ 	.byte	0x02
	.zero		1


	//----- nvinfo : EIATTR_ANNOTATIONS
	.align		4
        /*0034*/ 	.byte	0x04, 0x55
        /*0036*/ 	.short	(.L_754 - .L_753)


	//   ....[0]....
.L_753:
        /* <DEDUP_REMOVED lines=15> */


	//----- nvinfo : EIATTR_MERCURY_ISA_VERSION
	.align		4
.L_754:
        /*0118*/ 	.byte	0x03, 0x5f
        /*011a*/ 	.short	0x0000


	//----- nvinfo : EIATTR_COOP_GROUP_MASK_REGIDS
	.align		4
        /*011c*/ 	.byte	0x04, 0x29
        /*011e*/ 	.short	(.L_756 - .L_755)


	//   ....[0]....
.L_755:
        /*0120*/ 	.word	0xffffffff


	//   ....[1]....
        /*0124*/ 	.word	0xffffffff


	//   ....[2]....
        /*0128*/ 	.word	0xffffffff


	//   ....[3]....
        /*012c*/ 	.word	0xffffffff


	//   ....[4]....
        /*0130*/ 	.word	0xffffffff


	//   ....[5]....
        /*0134*/ 	.word	0xffffffff


	//   ....[6]....
        /*0138*/ 	.word	0xffffffff


	//   ....[7]....
        /*013c*/ 	.word	0xffffffff


	//   ....[8]....
        /*0140*/ 	.word	0xffffffff


	//----- nvinfo : EIATTR_COOP_GROUP_INSTR_OFFSETS
	.align		4
.L_756:
        /*0144*/ 	.byte	0x04, 0x28
        /*0146*/ 	.short	(.L_758 - .L_757)


	//   ....[0]....
.L_757:
        /*0148*/ 	.word	0x00000060


	//   ....[1]....
        /*014c*/ 	.word	0x00006210


	//   ....[2]....
        /*0150*/ 	.word	0x00006250


	//   ....[3]....
        /*0154*/ 	.word	0x00006660


	//   ....[4]....
        /*0158*/ 	.word	0x00006670


	//   ....[5]....
        /*015c*/ 	.word	0x00006800


	//   ....[6]....
        /*0160*/ 	.word	0x00006850


	//   ....[7]....
        /*0164*/ 	.word	0x00006c00


	//   ....[8]....
        /*0168*/ 	.word	0x00006c10


	//----- nvinfo : EIATTR_EXIT_INSTR_OFFSETS
	.align		4
.L_758:
        /*016c*/ 	.byte	0x04, 0x1c
        /*016e*/ 	.short	(.L_760 - .L_759)


	//   ....[0]....
.L_759:
        /*0170*/ 	.word	0x00000820


	//   ....[1]....
        /*0174*/ 	.word	0x00005ed0


	//   ....[2]....
        /*0178*/ 	.word	0x00006c20


	//   ....[3]....
        /*017c*/ 	.word	0x00006cc0


	//----- nvinfo : EIATTR_MAX_THREADS
	.align		4
.L_760:
        /*0180*/ 	.byte	0x04, 0x05
        /*0182*/ 	.short	(.L_762 - .L_761)
.L_761:
        /*0184*/ 	.word	0x00000100
        /*0188*/ 	.word	0x00000001
        /*018c*/ 	.word	0x00000001


	//----- nvinfo : EIATTR_CRS_STACK_SIZE
	.align		4
.L_762:
        /*0190*/ 	.byte	0x04, 0x1e
        /*0192*/ 	.short	(.L_764 - .L_763)
.L_763:
        /*0194*/ 	.word	0x00000000
.L_764:


//--------------------- .nv.info._ZN7cutlass13device_kernelIN5flash19enable_sm80_to_sm89INS1_16FlashAttnBwdSm80INS1_25CollectiveMainloopBwdSm80ILi2ELi2EN4cute5tupleIJNS5_1CILi64EEENS7_ILi128EEES9_EEENS_6half_tEfNS_4arch4Sm80ELb0ELb0ELb0ELb0ELb0ELb0ELb0ELb0ELi2ELi2ELi2ELi2ELb0EEENS1_21CollectiveEpilogueBwdISA_SB_SD_Li256ELb0ELb0ELi4EEENS1_19SingleTileSchedulerILb0ELb0ELb0ELi128EEEEEEEEEvNT_6ParamsE --------------------------
	.section	.nv.info._ZN7cutlass13device_kernelIN5flash19enable_sm80_to_sm89INS1_16FlashAttnBwdSm80INS1_25CollectiveMainloopBwdSm80ILi2ELi2EN4cute5tupleIJNS5_1CILi64EEENS7_ILi128EEES9_EEENS_6half_tEfNS_4arch4Sm80ELb0ELb0ELb0ELb0ELb0ELb0ELb0ELb0ELi2ELi2ELi2ELi2ELb0EEENS1_21CollectiveEpilogueBwdISA_SB_SD_Li256ELb0ELb0ELi4EEENS1_19SingleTileSchedulerILb0ELb0ELb0ELi128EEEEEEEEEvNT_6ParamsE,"",@"SHT_CUDA_INFO"
	.sectionflags	@""
	.align	4


	//----- nvinfo : EIATTR_CUDA_API_VERSION
	.align		4
        /*0000*/ 	.byte	0x04, 0x37
        /*0002*/ 	.short	(.L_766 - .L_765)
.L_765:
        /*0004*/ 	.word	0x00000082


	//----- nvinfo : EIATTR_SW2861232_WAR
	.align		4
.L_766:
        /*0008*/ 	.byte	0x01, 0x35
	.zero		2


	//----- nvinfo : EIATTR_PARAM_CBANK
	.align		4
        /*000c*/ 	.byte	0x04, 0x0a
        /*000e*/ 	.short	(.L_768 - .L_767)
	.align		4
.L_767:
        /*0010*/ 	.word	index@(.nv.constant0._ZN7cutlass13device_kernelIN5flash19enable_sm80_to_sm89INS1_16FlashAttnBwdSm80INS1_25CollectiveMainloopBwdSm80ILi2ELi2EN4cute5tupleIJNS5_1CILi64EEENS7_ILi128EEES9_EEENS_6half_tEfNS_4arch4Sm80ELb0ELb0ELb0ELb0ELb0ELb0ELb0ELb0ELi2ELi2ELi2ELi2ELb0EEENS1_21CollectiveEpilogueBwdISA_SB_SD_Li256ELb0ELb0ELi4EEENS1_19SingleTileSchedulerILb0ELb0ELb0ELi128EEEEEEEEEvNT_6ParamsE)
        /*0014*/ 	.short	0x0160
        /*0016*/ 	.short	0x0270


	//----- nvinfo : EIATTR_CBANK_PARAM_SIZE
	.align		4
.L_768:
        /*0018*/ 	.byte	0x03, 0x19
        /*001a*/ 	.short	0x0270


	//----- nvinfo : EIATTR_KPARAM_INFO
	.align		4
        /*001c*/ 	.byte	0x04, 0x17
        /*001e*/ 	.short	(.L_770 - .L_769)
.L_769:
        /*0020*/ 	.word	0x00000000
        /*0024*/ 	.short	0x0000
        /*0026*/ 	.short	0x0000
        /*0028*/ 	.byte	0x00, 0xf0, 0xc1, 0x09


	//----- nvinfo : EIATTR_MAXREG_COUNT
	.align		4
.L_770:
        /*002c*/ 	.byte	0x03, 0x1b
        /*002e*/ 	.short	0x00ff


	//----- nvinfo : EIATTR_NUM_BARRIERS
	.align		4
        /*0030*/ 	.byte	0x02, 0x4c
        /*0032*/ 	.byte	0x02
	.zero		1


	//----- nvinfo : EIATTR_MERCURY_ISA_VERSION
	.align		4
        /*0034*/ 	.byte	0x03, 0x5f
        /*0036*/ 	.short	0x0000


	//----- nvinfo : EIATTR_EXIT_INSTR_OFFSETS
	.align		4
        /*0038*/ 	.byte	0x04, 0x1c
        /*003a*/ 	.short	(.L_772 - .L_771)


	//   ....[0]....
.L_771:
        /*003c*/ 	.word	0x00000030


	//   ....[1]....
        /*0040*/ 	.word	0x00007da0


	//   ....[2]....
        /*0044*/ 	.word	0x00007e60


	//----- nvinfo : EIATTR_CTAIDZ_USED
	.align		4
.L_772:
        /*0048*/ 	.byte	0x01, 0x04
	.zero		2


	//----- nvinfo : EIATTR_MAX_THREADS
	.align		4
        /*004c*/ 	.byte	0x04, 0x05
        /*004e*/ 	.short	(.L_774 - .L_773)
.L_773:
        /*0050*/ 	.word	0x00000100
        /*0054*/ 	.word	0x00000001
        /*0058*/ 	.word	0x00000001


	//----- nvinfo : EIATTR_CRS_STACK_SIZE
	.align		4
.L_774:
        /*005c*/ 	.byte	0x04, 0x1e
        /*005e*/ 	.short	(.L_776 - .L_775)
.L_775:
        /*0060*/ 	.word	0x00000000
.L_776:


//--------------------- .nv.info._ZN7cutlass13device_kernelIN5flash19enable_sm80_to_sm89INS1_16FlashAttnBwdSm80INS1_25CollectiveMainloopBwdSm80ILi2ELi2EN4cute5tupleIJNS5_1CILi64EEENS7_ILi128EEES9_EEENS_6half_tEfNS_4arch4Sm80ELb0ELb0ELb0ELb0ELb1ELb0ELb0ELb0ELi2ELi2ELi2ELi2ELb0EEENS1_21CollectiveEpilogueBwdISA_SB_SD_Li256ELb0ELb0ELi4EEENS1_19SingleTileSchedulerILb0ELb0ELb0ELi128EEEEEEEEEvNT_6ParamsE --------------------------
	.section	.nv.info._ZN7cutlass13device_kernelIN5flash19enable_sm80_to_sm89INS1_16FlashAttnBwdSm80INS1_25CollectiveMainloopBwdSm80ILi2ELi2EN4cute5tupleIJNS5_1CILi64EEENS7_ILi128EEES9_EEENS_6half_tEfNS_4arch4Sm80ELb0ELb0ELb0ELb0ELb1ELb0ELb0ELb0ELi2ELi2ELi2ELi2ELb0EEENS1_21CollectiveEpilogueBwdISA_SB_SD_Li256ELb0ELb0ELi4EEENS1_19SingleTileSchedulerILb0ELb0ELb0ELi128EEEEEEEEEvNT_6ParamsE,"",@"SHT_CUDA_INFO"
	.sectionflags	@""
	.align	4


	//----- nvinfo : EIATTR_CUDA_API_VERSION
	.align		4
        /*0000*/ 	.byte	0x04, 0x37
        /*0002*/ 	.short	(.L_778 - .L_777)
.L_777:
        /*0004*/ 	.word	0x00000082


	//----- nvinfo : EIATTR_SW2861232_WAR
	.align		4
.L_778:
        /*0008*/ 	.byte	0x01, 0x35
	.zero		2


	//----- nvinfo : EIATTR_PARAM_CBANK
	.align		4
        /*000c*/ 	.byte	0x04, 0x0a
        /*000e*/ 	.short	(.L_780 - .L_779)
	.align		4
.L_779:
        /*0010*/ 	.word	index@(.nv.constant0._ZN7cutlass13device_kernelIN5flash19enable_sm80_to_sm89INS1_16FlashAttnBwdSm80INS1_25CollectiveMainloopBwdSm80ILi2ELi2EN4cute5tupleIJNS5_1CILi64EEENS7_ILi128EEES9_EEENS_6half_tEfNS_4arch4Sm80ELb0ELb0ELb0ELb0ELb1ELb0ELb0ELb0ELi2ELi2ELi2ELi2ELb0EEENS1_21CollectiveEpilogueBwdISA_SB_SD_Li256ELb0ELb0ELi4EEENS1_19SingleTileSchedulerILb0ELb0ELb0ELi128EEEEEEEEEvNT_6ParamsE)
        /*0014*/ 	.short	0x0160
        /*0016*/ 	.short	0x0270


	//----- nvinfo : EIATTR_CBANK_PARAM_SIZE
	.align		4
.L_780:
        /*0018*/ 	.byte	0x03, 0x19
        /*001a*/ 	.short	0x0270


	//----- nvinfo : EIATTR_KPARAM_INFO
	.align		4
        /*001c*/ 	.byte	0x04, 0x17
        /*001e*/ 	.short	(.L_782 - .L_781)
.L_781:
        /*0020*/ 	.word	0x00000000
        /*0024*/ 	.short	0x0000
        /*0026*/ 	.short	0x0000
        /*0028*/ 	.byte	0x00, 0xf0, 0xc1, 0x09


	//----- nvinfo : EIATTR_MAXREG_COUNT
	.align		4
.L_782:
        /*002c*/ 	.byte	0x03, 0x1b
        /*002e*/ 	.short	0x00ff


	//----- nvinfo : EIATTR_NUM_BARRIERS
	.align		4
        /*0030*/ 	.byte	0x02, 0x4c
        /*0032*/ 	.byte	0x02
	.zero		1


	//----- nvinfo : EIATTR_MERCURY_ISA_VERSION
	.align		4
        /*0034*/ 	.byte	0x03, 0x5f
        /*0036*/ 	.short	0x0000


	//----- nvinfo : EIATTR_EXIT_INSTR_OFFSETS
	.align		4
        /*0038*/ 	.byte	0x04, 0x1c
        /*003a*/ 	.short	(.L_784 - .L_783)


	//   ....[0]....
.L_783:
        /*003c*/ 	.word	0x00000030


	//   ....[1]....
        /*0040*/ 	.word	0x00007da0


	//   ....[2]....
        /*0044*/ 	.word	0x00007e60


	//----- nvinfo : EIATTR_CTAIDZ_USED
	.align		4
.L_784:
        /*0048*/ 	.byte	0x01, 0x04
	.zero		2


	//----- nvinfo : EIATTR_MAX_THREADS
	.align		4
        /*004c*/ 	.byte	0x04, 0x05
        /*004e*/ 	.short	(.L_786 - .L_785)
.L_785:
        /*0050*/ 	.word	0x00000100
        /*0054*/ 	.word	0x00000001
        /*0058*/ 	.word	0x00000001


	//----- nvinfo : EIATTR_CRS_STACK_SIZE
	.align		4
.L_786:
        /*005c*/ 	.byte	0x04, 0x1e
        /*005e*/ 	.short	(.L_788 - .L_787)
.L_787:
        /*0060*/ 	.word	0x00000000
.L_788:


//--------------------- .nv.info._ZN7cutlass13device_kernelIN5flash19enable_sm80_to_sm89INS1_16FlashAttnBwdSm80INS1_25CollectiveMainloopBwdSm80ILi2ELi2EN4cute5tupleIJNS5_1CILi64EEENS7_ILi128EEES9_EEENS_6half_tEfNS_4arch4Sm80ELb0ELb0ELb0ELb0ELb0ELb0ELb0ELb0ELi2ELi2ELi2ELi2ELb0EEENS1_24CollectiveEpilogueBwdGQAISA_fSD_Li256ELb0ELb0EEENS1_19SingleTileSchedulerILb0ELb0ELb0ELi128EEEEEEEEEvNT_6ParamsE --------------------------
	.section	.nv.info._ZN7cutlass13device_kernelIN5flash19enable_sm80_to_sm89INS1_16FlashAttnBwdSm80INS1_25CollectiveMainloopBwdSm80ILi2ELi2EN4cute5tupleIJNS5_1CILi64EEENS7_ILi128EEES9_EEENS_6half_tEfNS_4arch4Sm80ELb0ELb0ELb0ELb0ELb0ELb0ELb0ELb0ELi2ELi2ELi2ELi2ELb0EEENS1_24CollectiveEpilogueBwdGQAISA_fSD_Li256ELb0ELb0EEENS1_19SingleTileSchedulerILb0ELb0ELb0ELi128EEEEEEEEEvNT_6ParamsE,"",@"SHT_CUDA_INFO"
	.sectionflags	@""
	.align	4


	//----- nvinfo : EIATTR_CUDA_API_VERSION
	.align		4
        /*0000*/ 	.byte	0x04, 0x37
        /*0002*/ 	.short	(.L_790 - .L_789)
.L_789:
        /*0004*/ 	.word	0x00000082


	//----- nvinfo : EIATTR_SW2861232_WAR
	.align		4
.L_790:
        /*0008*/ 	.byte	0x01, 0x35
	.zero		2


	//----- nvinfo : EIATTR_PARAM_CBANK
	.align		4
        /*000c*/ 	.byte	0x04, 0x0a
        /*000e*/ 	.short	(.L_792 - .L_791)
	.align		4
.L_791:
        /*0010*/ 	.word	index@(.nv.constant0._ZN7cutlass13device_kernelIN5flash19enable_sm80_to_sm89INS1_16FlashAttnBwdSm80INS1_25CollectiveMainloopBwdSm80ILi2ELi2EN4cute5tupleIJNS5_1CILi64EEENS7_ILi128EEES9_EEENS_6half_tEfNS_4arch4Sm80ELb0ELb0ELb0ELb0ELb0ELb0ELb0ELb0ELi2ELi2ELi2ELi2ELb0EEENS1_24CollectiveEpilogueBwdGQAISA_fSD_Li256ELb0ELb0EEENS1_19SingleTileSchedulerILb0ELb0ELb0ELi128EEEEEEEEEvNT_6ParamsE)
        /*0014*/ 	.short	0x0160
        /*0016*/ 	.short	0x0278


	//----- nvinfo : EIATTR_CBANK_PARAM_SIZE
	.align		4
.L_792:
        /*0018*/ 	.byte	0x03, 0x19
        /*001a*/ 	.short	0x0278


	//----- nvinfo : EIATTR_KPARAM_INFO
	.align		4
        /*001c*/ 	.byte	0x04, 0x17
        /*001e*/ 	.short	(.L_794 - .L_793)
.L_793:
        /*0020*/ 	.word	0x00000000
        /*0024*/ 	.short	0x0000
        /*0026*/ 	.short	0x0000
        /*0028*/ 	.byte	0x00, 0xf0, 0xe1, 0x09


	//----- nvinfo : EIATTR_MAXREG_COUNT
	.align		4
.L_794:
        /*002c*/ 	.byte	0x03, 0x1b
        /*002e*/ 	.short	0x00ff


	//----- nvinfo : EIATTR_NUM_BARRIERS
	.align		4
        /*0030*/ 	.byte	0x02, 0x4c
        /*0032*/ 	.byte	0x02
	.zero		1


	//----- nvinfo : EIATTR_ANNOTATIONS
	.align		4
        /*0034*/ 	.byte	0x04, 0x55
        /*0036*/ 	.short	(.L_796 - .L_795)


	//   ....[0]....
.L_795:
        /* <DEDUP_REMOVED lines=9> */


	//----- nvinfo : EIATTR_MERCURY_ISA_VERSION
	.align		4
.L_796:
        /*00b0*/ 	.byte	0x03, 0x5f
        /*00b2*/ 	.short	0x0000


	//----- nvinfo : EIATTR_EXIT_INSTR_OFFSETS
	.align		4
        /*00b4*/ 	.byte	0x04, 0x1c
        /*00b6*/ 	.short	(.L_798 - .L_797)


	//   ....[0]....
.L_797:
        /*00b8*/ 	.word	0x00000040


	//   ....[1]....
        /*00bc*/ 	.word	0x00006d20


	//----- nvinfo : EIATTR_CTAIDZ_USED
	.align		4
.L_798:
        /*00c0*/ 	.byte	0x01, 0x04
	.zero		2


	//----- nvinfo : EIATTR_MAX_THREADS
	.align		4
        /*00c4*/ 	.byte	0x04, 0x05
        /*00c6*/ 	.short	(.L_800 - .L_799)
.L_799:
        /*00c8*/ 	.word	0x00000100
        /*00cc*/ 	.word	0x00000001
        /*00d0*/ 	.word	0x00000001


	//----- nvinfo : EIATTR_CRS_STACK_SIZE
	.align		4
.L_800:
        /*00d4*/ 	.byte	0x04, 0x1e
        /*00d6*/ 	.short	(.L_802 - .L_801)
.L_801:
        /*00d8*/ 	.word	0x00000000
.L_802:


//--------------------- .nv.info._ZN7cutlass13device_kernelIN5flash19enable_sm80_to_sm89INS1_16FlashAttnBwdSm80INS1_25CollectiveMainloopBwdSm80ILi2ELi2EN4cute5tupleIJNS5_1CILi64EEENS7_ILi128EEES9_EEENS_6half_tEfNS_4arch4Sm80ELb0ELb0ELb0ELb0ELb1ELb0ELb0ELb0ELi2ELi2ELi2ELi2ELb0EEENS1_24CollectiveEpilogueBwdGQAISA_fSD_Li256ELb0ELb1EEENS1_19SingleTileSchedulerILb0ELb0ELb0ELi128EEEEEEEEEvNT_6ParamsE --------------------------
	.section	.nv.info._ZN7cutlass13device_kernelIN5flash19enable_sm80_to_sm89INS1_16FlashAttnBwdSm80INS1_25CollectiveMainloopBwdSm80ILi2ELi2EN4cute5tupleIJNS5_1CILi64EEENS7_ILi128EEES9_EEENS_6half_tEfNS_4arch4Sm80ELb0ELb0ELb0ELb0ELb1ELb0ELb0ELb0ELi2ELi2ELi2ELi2ELb0EEENS1_24CollectiveEpilogueBwdGQAISA_fSD_Li256ELb0ELb1EEENS1_19SingleTileSchedulerILb0ELb0ELb0ELi128EEEEEEEEEvNT_6ParamsE,"",@"SHT_CUDA_INFO"
	.sectionflags	@""
	.align	4


	//----- nvinfo : EIATTR_CUDA_API_VERSION
	.align		4
        /*0000*/ 	.byte	0x04, 0x37
        /*0002*/ 	.short	(.L_804 - .L_803)
.L_803:
        /*0004*/ 	.word	0x00000082


	//----- nvinfo : EIATTR_SW2861232_WAR
	.align		4
.L_804:
        /*0008*/ 	.byte	0x01, 0x35
	.zero		2


	//----- nvinfo : EIATTR_PARAM_CBANK
	.align		4
        /*000c*/ 	.byte	0x04, 0x0a
        /*000e*/ 	.short	(.L_806 - .L_805)
	.align		4
.L_805:
        /*0010*/ 	.word	index@(.nv.constant0._ZN7cutlass13device_kernelIN5flash19enable_sm80_to_sm89INS1_16FlashAttnBwdSm80INS1_25CollectiveMainloopBwdSm80ILi2ELi2EN4cute5tupleIJNS5_1CILi64EEENS7_ILi128EEES9_EEENS_6half_tEfNS_4arch4Sm80ELb0ELb0ELb0ELb0ELb1ELb0ELb0ELb0ELi2ELi2ELi2ELi2ELb0EEENS1_24CollectiveEpilogueBwdGQAISA_fSD_Li256ELb0ELb1EEENS1_19SingleTileSchedulerILb0ELb0ELb0ELi128EEEEEEEEEvNT_6ParamsE)
        /*0014*/ 	.short	0x0160
        /*0016*/ 	.short	0x0278


	//----- nvinfo : EIATTR_CBANK_PARAM_SIZE
	.align		4
.L_806:
        /*0018*/ 	.byte	0x03, 0x19
        /*001a*/ 	.short	0x0278


	//----- nvinfo : EIATTR_KPARAM_INFO
	.align		4
        /*001c*/ 	.byte	0x04, 0x17
        /*001e*/ 	.short	(.L_808 - .L_807)
.L_807:
        /*0020*/ 	.word	0x00000000
        /*0024*/ 	.short	0x0000
        /*0026*/ 	.short	0x0000
        /*0028*/ 	.byte	0x00, 0xf0, 0xe1, 0x09


	//----- nvinfo : EIATTR_MAXREG_COUNT
	.align		4
.L_808:
        /*002c*/ 	.byte	0x03, 0x1b
        /*002e*/ 	.short	0x00ff


	//----- nvinfo : EIATTR_NUM_BARRIERS
	.align		4
        /*0030*/ 	.byte	0x02, 0x4c
        /*0032*/ 	.byte	0x02
	.zero		1


	//----- nvinfo : EIATTR_ANNOTATIONS
	.align		4
        /*0034*/ 	.byte	0x04, 0x55
        /*0036*/ 	.short	(.L_810 - .L_809)


	//   ....[0]....
.L_809:
        /* <DEDUP_REMOVED lines=9> */


	//----- nvinfo : EIATTR_MERCURY_ISA_VERSION
	.align		4
.L_810:
        /*00b8*/ 	.byte	0x03, 0x5f
        /*00ba*/ 	.short	0x0000


	//----- nvinfo : EIATTR_COOP_GROUP_MASK_REGIDS
	.align		4
        /*00bc*/ 	.byte	0x04, 0x29
        /*00be*/ 	.short	(.L_812 - .L_811)


	//   ....[0]....
.L_811:
        /*00c0*/ 	.word	0xffffffff


	//   ....[1]....
        /*00c4*/ 	.word	0xffffffff


	//   ....[2]....
        /*00c8*/ 	.word	0xffffffff


	//   ....[3]....
        /*00cc*/ 	.word	0xffffffff


	//   ....[4]....
        /*00d0*/ 	.word	0xffffffff


	//   ....[5]....
        /*00d4*/ 	.word	0xffffffff


	//   ....[6]....
        /*00d8*/ 	.word	0xffffffff


	//   ....[7]....
        /*00dc*/ 	.word	0xffffffff


	//----- nvinfo : EIATTR_COOP_GROUP_INSTR_OFFSETS
	.align		4
.L_812:
        /*00e0*/ 	.byte	0x04, 0x28
        /*00e2*/ 	.short	(.L_814 - .L_813)


	//   ....[0]....
.L_813:
        /*00e4*/ 	.word	0x00006390


	//   ....[1]....
        /*00e8*/ 	.word	0x00006420


	//   ....[2]....
        /*00ec*/ 	.word	0x000068e0


	//   ....[3]....
        /*00f0*/ 	.word	0x000068f0


	//   ....[4]....
        /*00f4*/ 	.word	0x00006a80


	//   ....[5]....
        /*00f8*/ 	.word	0x00006ad0


	//   ....[6]....
        /*00fc*/ 	.word	0x00006f80


	//   ....[7]....
        /*0100*/ 	.word	0x00006f90


	//----- nvinfo : EIATTR_EXIT_INSTR_OFFSETS
	.align		4
.L_814:
        /*0104*/ 	.byte	0x04, 0x1c
        /*0106*/ 	.short	(.L_816 - .L_815)


	//   ....[0]....
.L_815:
        /*0108*/ 	.word	0x00000040


	//   ....[1]....
        /*010c*/ 	.word	0x00006fa0


	//   ....[2]....
        /*0110*/ 	.word	0x00007040


	//----- nvinfo : EIATTR_CTAIDZ_USED
	.align		4
.L_816:
        /*0114*/ 	.byte	0x01, 0x04
	.zero		2


	//----- nvinfo : EIATTR_MAX_THREADS
	.align		4
        /*0118*/ 	.byte	0x04, 0x05
        /*011a*/ 	.short	(.L_818 - .L_817)
.L_817:
        /*011c*/ 	.word	0x00000100
        /*0120*/ 	.word	0x00000001
        /*0124*/ 	.word	0x00000001


	//----- nvinfo : EIATTR_CRS_STACK_SIZE
	.align		4
.L_818:
        /*0128*/ 	.byte	0x04, 0x1e
        /*012a*/ 	.short	(.L_820 - .L_819)
.L_819:
        /*012c*/ 	.word	0x00000000
.L_820:


//--------------------- .nv.info._ZN7cutlass13device_kernelIN5flash19enable_sm80_to_sm89INS1_16FlashAttnBwdSm80INS1_25CollectiveMainloopBwdSm80ILi2ELi2EN4cute5tupleIJNS5_1CILi64EEENS7_ILi128EEES9_EEENS_6half_tEfNS_4arch4Sm80ELb0ELb0ELb0ELb1ELb0ELb0ELb0ELb0ELi2ELi2ELi2ELi2ELb0EEENS1_21CollectiveEpilogueBwdISA_SB_SD_Li256ELb1ELb0ELi4EEENS1_19SingleTileSchedulerILb1ELb0ELb0ELi128EEEEEEEEEvNT_6ParamsE --------------------------
	.section	.nv.info._ZN7cutlass13device_kernelIN5flash19enable_sm80_to_sm89INS1_16FlashAttnBwdSm80INS1_25CollectiveMainloopBwdSm80ILi2ELi2EN4cute5tupleIJNS5_1CILi64EEENS7_ILi128EEES9_EEENS_6half_tEfNS_4arch4Sm80ELb0ELb0ELb0ELb1ELb0ELb0ELb0ELb0ELi2ELi2ELi2ELi2ELb0EEENS1_21CollectiveEpilogueBwdISA_SB_SD_Li256ELb1ELb0ELi4EEENS1_19SingleTileSchedulerILb1ELb0ELb0ELi128EEEEEEEEEvNT_6ParamsE,"",@"SHT_CUDA_INFO"
	.sectionflags	@""
	.align	4


	//----- nvinfo : EIATTR_CUDA_API_VERSION
	.align		4
        /*0000*/ 	.byte	0x04, 0x37
        /*0002*/ 	.short	(.L_822 - .L_821)
.L_821:
        /*0004*/ 	.word	0x00000082


	//----- nvinfo : EIATTR_SW2861232_WAR
	.align		4
.L_822:
        /*0008*/ 	.byte	0x01, 0x35
	.zero		2


	//----- nvinfo : EIATTR_PARAM_CBANK
	.align		4
        /*000c*/ 	.byte	0x04, 0x0a
        /*000e*/ 	.short	(.L_824 - .L_823)
	.align		4
.L_823:
        /*0010*/ 	.word	index@(.nv.constant0._ZN7cutlass13device_kernelIN5flash19enable_sm80_to_sm89INS1_16FlashAttnBwdSm80INS1_25CollectiveMainloopBwdSm80ILi2ELi2EN4cute5tupleIJNS5_1CILi64EEENS7_ILi128EEES9_EEENS_6half_tEfNS_4arch4Sm80ELb0ELb0ELb0ELb1ELb0ELb0ELb0ELb0ELi2ELi2ELi2ELi2ELb0EEENS1_21CollectiveEpilogueBwdISA_SB_SD_Li256ELb1ELb0ELi4EEENS1_19SingleTileSchedulerILb1ELb0ELb0ELi128EEEEEEEEEvNT_6ParamsE)
        /*0014*/ 	.short	0x0160
        /*0016*/ 	.short	0x0270


	//----- nvinfo : EIATTR_CBANK_PARAM_SIZE
	.align		4
.L_824:
        /*0018*/ 	.byte	0x03, 0x19
        /*001a*/ 	.short	0x0270


	//----- nvinfo : EIATTR_KPARAM_INFO
	.align		4
        /*001c*/ 	.byte	0x04, 0x17
        /*001e*/ 	.short	(.L_826 - .L_825)
.L_825:
        /*0020*/ 	.word	0x00000000
        /*0024*/ 	.short	0x0000
        /*0026*/ 	.short	0x0000
        /*0028*/ 	.byte	0x00, 0xf0, 0xc1, 0x09


	//----- nvinfo : EIATTR_MAXREG_COUNT
	.align		4
.L_826:
        /*002c*/ 	.byte	0x03, 0x1b
        /*002e*/ 	.short	0x00ff


	//----- nvinfo : EIATTR_NUM_BARRIERS
	.align		4
        /*0030*/ 	.byte	0x02, 0x4c
        /*0032*/ 	.byte	0x02
	.zero		1


	//----- nvinfo : EIATTR_ANNOTATIONS
	.align		4
        /*0034*/ 	.byte	0x04, 0x55
        /*0036*/ 	.short	(.L_828 - .L_827)


	//   ....[0]....
.L_827:
        /* <DEDUP_REMOVED lines=15> */


	//----- nvinfo : EIATTR_MERCURY_ISA_VERSION
	.align		4
.L_828:
        /*0118*/ 	.byte	0x03, 0x5f
        /*011a*/ 	.short	0x0000


	//----- nvinfo : EIATTR_COOP_GROUP_MASK_REGIDS
	.align		4
        /*011c*/ 	.byte	0x04, 0x29
        /*011e*/ 	.short	(.L_830 - .L_829)


	//   ....[0]....
.L_829:
        /*0120*/ 	.word	0xffffffff


	//----- nvinfo : EIATTR_COOP_GROUP_INSTR_OFFSETS
	.align		4
.L_830:
        /*0124*/ 	.byte	0x04, 0x28
        /*0126*/ 	.short	(.L_832 - .L_831)


	//   ....[0]....
.L_831:
        /*0128*/ 	.word	0x000000a0


	//----- nvinfo : EIATTR_EXIT_INSTR_OFFSETS
	.align		4
.L_832:
        /*012c*/ 	.byte	0x04, 0x1c
        /*012e*/ 	.short	(.L_834 - .L_833)


	//   ....[0]....
.L_833:
        /*0130*/ 	.word	0x00000340


	//   ....[1]....
        /*0134*/ 	.word	0x000084f0


	//   ....[2]....
        /*0138*/ 	.word	0x000085b0


	//   ....[3]....
        /*013c*/ 	.word	0x00009800


	//   ....[4]....
        /*0140*/ 	.word	0x000098c0


	//----- nvinfo : EIATTR_CTAIDZ_USED
	.align		4
.L_834:
        /*0144*/ 	.byte	0x01, 0x04
	.zero		2


	//----- nvinfo : EIATTR_MAX_THREADS
	.align		4
        /*0148*/ 	.byte	0x04, 0x05
        /*014a*/ 	.short	(.L_836 - .L_835)
.L_835:
        /*014c*/ 	.word	0x00000100
        /*0150*/ 	.word	0x00000001
        /*0154*/ 	.word	0x00000001


	//----- nvinfo : EIATTR_CRS_STACK_SIZE
	.align		4
.L_836:
        /*0158*/ 	.byte	0x04, 0x1e
        /*015a*/ 	.short	(.L_838 - .L_837)
.L_837:
        /*015c*/ 	.word	0x00000000
.L_838:


//--------------------- .nv.info._ZN7cutlass13device_kernelIN5flash19enable_sm80_to_sm89INS1_16FlashAttnBwdSm80INS1_25CollectiveMainloopBwdSm80ILi2ELi2EN4cute5tupleIJNS5_1CILi64EEENS7_ILi128EEES9_EEENS_6half_tEfNS_4arch4Sm80ELb0ELb0ELb0ELb1ELb1ELb0ELb0ELb0ELi2ELi2ELi2ELi2ELb0EEENS1_21CollectiveEpilogueBwdISA_SB_SD_Li256ELb1ELb0ELi4EEENS1_19SingleTileSchedulerILb1ELb0ELb0ELi128EEEEEEEEEvNT_6ParamsE --------------------------
	.section	.nv.info._ZN7cutlass13device_kernelIN5flash19enable_sm80_to_sm89INS1_16FlashAttnBwdSm80INS1_25CollectiveMainloopBwdSm80ILi2ELi2EN4cute5tupleIJNS5_1CILi64EEENS7_ILi128EEES9_EEENS_6half_tEfNS_4arch4Sm80ELb0ELb0ELb0ELb1ELb1ELb0ELb0ELb0ELi2ELi2ELi2ELi2ELb0EEENS1_21CollectiveEpilogueBwdISA_SB_SD_Li256ELb1ELb0ELi4EEENS1_19SingleTileSchedulerILb1ELb0ELb0ELi128EEEEEEEEEvNT_6ParamsE,"",@"SHT_CUDA_INFO"
	.sectionflags	@""
	.align	4


	//----- nvinfo : EIATTR_CUDA_API_VERSION
	.align		4
        /*0000*/ 	.byte	0x04, 0x37
        /*0002*/ 	.short	(.L_840 - .L_839)
.L_839:
        /*0004*/ 	.word	0x00000082


	//----- nvinfo : EIATTR_SW2861232_WAR
	.align		4
.L_840:
        /*0008*/ 	.byte	0x01, 0x35
	.zero		2


	//----- nvinfo : EIATTR_PARAM_CBANK
	.align		4
        /*000c*/ 	.byte	0x04, 0x0a
        /*000e*/ 	.short	(.L_842 - .L_841)
	.align		4
.L_841:
        /*0010*/ 	.word	index@(.nv.constant0._ZN7cutlass13device_kernelIN5flash19enable_sm80_to_sm89INS1_16FlashAttnBwdSm80INS1_25CollectiveMainloopBwdSm80ILi2ELi2EN4cute5tupleIJNS5_1CILi64EEENS7_ILi128EEES9_EEENS_6half_tEfNS_4arch4Sm80ELb0ELb0ELb0ELb1ELb1ELb0ELb0ELb0ELi2ELi2ELi2ELi2ELb0EEENS1_21CollectiveEpilogueBwdISA_SB_SD_Li256ELb1ELb0ELi4EEENS1_19SingleTileSchedulerILb1ELb0ELb0ELi128EEEEEEEEEvNT_6ParamsE)
        /*0014*/ 	.short	0x0160
        /*0016*/ 	.short	0x0270


	//----- nvinfo : EIATTR_CBANK_PARAM_SIZE
	.align		4
.L_842:
        /*0018*/ 	.byte	0x03, 0x19
        /*001a*/ 	.short	0x0270


	//----- nvinfo : EIATTR_KPARAM_INFO
	.align		4
        /*001c*/ 	.byte	0x04, 0x17
        /*001e*/ 	.short	(.L_844 - .L_843)
.L_843:
        /*0020*/ 	.word	0x00000000
        /*0024*/ 	.short	0x0000
        /*0026*/ 	.short	0x0000
        /*0028*/ 	.byte	0x00, 0xf0, 0xc1, 0x09


	//----- nvinfo : EIATTR_MAXREG_COUNT
	.align		4
.L_844:
        /*002c*/ 	.byte	0x03, 0x1b
        /*002e*/ 	.short	0x00ff


	//----- nvinfo : EIATTR_NUM_BARRIERS
	.align		4
        /*0030*/ 	.byte	0x02, 0x4c
        /*0032*/ 	.byte	0x02
	.zero		1


	//----- nvinfo : EIATTR_ANNOTATIONS
	.align		4
        /*0034*/ 	.byte	0x04, 0x55
        /*0036*/ 	.short	(.L_846 - .L_845)


	//   ....[0]....
.L_845:
        /* <DEDUP_REMOVED lines=15> */


	//----- nvinfo : EIATTR_MERCURY_ISA_VERSION
	.align		4
.L_846:
        /*0118*/ 	.byte	0x03, 0x5f
        /*011a*/ 	.short	0x0000


	//----- nvinfo : EIATTR_COOP_GROUP_MASK_REGIDS
	.align		4
        /*011c*/ 	.byte	0x04, 0x29
        /*011e*/ 	.short	(.L_848 - .L_847)


	//   ....[0]....
.L_847:
        /*0120*/ 	.word	0xffffffff


	//----- nvinfo : EIATTR_COOP_GROUP_INSTR_OFFSETS
	.align		4
.L_848:
        /*0124*/ 	.byte	0x04, 0x28
        /*0126*/ 	.short	(.L_850 - .L_849)


	//   ....[0]....
.L_849:
        /*0128*/ 	.word	0x000000a0


	//----- nvinfo : EIATTR_EXIT_INSTR_OFFSETS
	.align		4
.L_850:
        /*012c*/ 	.byte	0x04, 0x1c
        /*012e*/ 	.short	(.L_852 - .L_851)


	//   ....[0]....
.L_851:
        /*0130*/ 	.word	0x00000340


	//   ....[1]....
        /*0134*/ 	.word	0x000084f0


	//   ....[2]....
        /*0138*/ 	.word	0x000085b0


	//   ....[3]....
        /*013c*/ 	.word	0x00009800


	//   ....[4]....
        /*0140*/ 	.word	0x000098c0


	//----- nvinfo : EIATTR_CTAIDZ_USED
	.align		4
.L_852:
        /*0144*/ 	.byte	0x01, 0x04
	.zero		2


	//----- nvinfo : EIATTR_MAX_THREADS
	.align		4
        /*0148*/ 	.byte	0x04, 0x05
        /*014a*/ 	.short	(.L_854 - .L_853)
.L_853:
        /*014c*/ 	.word	0x00000100
        /*0150*/ 	.word	0x00000001
        /*0154*/ 	.word	0x00000001


	//----- nvinfo : EIATTR_CRS_STACK_SIZE
	.align		4
.L_854:
        /*0158*/ 	.byte	0x04, 0x1e
        /*015a*/ 	.short	(.L_856 - .L_855)
.L_855:
        /*015c*/ 	.word	0x00000000
.L_856:


//--------------------- .nv.info._ZN7cutlass13device_kernelIN5flash19enable_sm80_to_sm89INS1_16FlashAttnBwdSm80INS1_25CollectiveMainloopBwdSm80ILi2ELi2EN4cute5tupleIJNS5_1CILi64EEENS7_ILi128EEES9_EEENS_6half_tEfNS_4arch4Sm80ELb0ELb0ELb0ELb1ELb0ELb0ELb0ELb0ELi2ELi2ELi2ELi2ELb0EEENS1_24CollectiveEpilogueBwdGQAISA_fSD_Li256ELb1ELb0EEENS1_19SingleTileSchedulerILb1ELb0ELb0ELi128EEEEEEEEEvNT_6ParamsE --------------------------
	.section	.nv.info._ZN7cutlass13device_kernelIN5flash19enable_sm80_to_sm89INS1_16FlashAttnBwdSm80INS1_25CollectiveMainloopBwdSm80ILi2ELi2EN4cute5tupleIJNS5_1CILi64EEENS7_ILi128EEES9_EEENS_6half_tEfNS_4arch4Sm80ELb0ELb0ELb0ELb1ELb0ELb0ELb0ELb0ELi2ELi2ELi2ELi2ELb0EEENS1_24CollectiveEpilogueBwdGQAISA_fSD_Li256ELb1ELb0EEENS1_19SingleTileSchedulerILb1ELb0ELb0ELi128EEEEEEEEEvNT_6ParamsE,"",@"SHT_CUDA_INFO"
	.sectionflags	@""
	.align	4


	//----- nvinfo : EIATTR_CUDA_API_VERSION
	.align		4
        /*0000*/ 	.byte	0x04, 0x37
        /*0002*/ 	.short	(.L_858 - .L_857)
.L_857:
        /*0004*/ 	.word	0x00000082


	//----- nvinfo : EIATTR_SW2861232_WAR
	.align		4
.L_858:
        /*0008*/ 	.byte	0x01, 0x35
	.zero		2


	//----- nvinfo : EIATTR_PARAM_CBANK
	.align		4
        /*000c*/ 	.byte	0x04, 0x0a
        /*000e*/ 	.short	(.L_860 - .L_859)
	.align		4
.L_859:
        /*0010*/ 	.word	index@(.nv.constant0._ZN7cutlass13device_kernelIN5flash19enable_sm80_to_sm89INS1_16FlashAttnBwdSm80INS1_25CollectiveMainloopBwdSm80ILi2ELi2EN4cute5tupleIJNS5_1CILi64EEENS7_ILi128EEES9_EEENS_6half_tEfNS_4arch4Sm80ELb0ELb0ELb0ELb1ELb0ELb0ELb0ELb0ELi2ELi2ELi2ELi2ELb0EEENS1_24CollectiveEpilogueBwdGQAISA_fSD_Li256ELb1ELb0EEENS1_19SingleTileSchedulerILb1ELb0ELb0ELi128EEEEEEEEEvNT_6ParamsE)
        /*0014*/ 	.short	0x0160
        /*0016*/ 	.short	0x0278


	//----- nvinfo : EIATTR_CBANK_PARAM_SIZE
	.align		4
.L_860:
        /*0018*/ 	.byte	0x03, 0x19
        /*001a*/ 	.short	0x0278


	//----- nvinfo : EIATTR_KPARAM_INFO
	.align		4
        /*001c*/ 	.byte	0x04, 0x17
        /*001e*/ 	.short	(.L_862 - .L_861)
.L_861:
        /*0020*/ 	.word	0x00000000
        /*0024*/ 	.short	0x0000
        /*0026*/ 	.short	0x0000
        /*0028*/ 	.byte	0x00, 0xf0, 0xe1, 0x09


	//----- nvinfo : EIATTR_MAXREG_COUNT
	.align		4
.L_862:
        /*002c*/ 	.byte	0x03, 0x1b
        /*002e*/ 	.short	0x00ff


	//----- nvinfo : EIATTR_NUM_BARRIERS
	.align		4
        /*0030*/ 	.byte	0x02, 0x4c
        /*0032*/ 	.byte	0x02
	.zero		1


	//----- nvinfo : EIATTR_ANNOTATIONS
	.align		4
        /*0034*/ 	.byte	0x04, 0x55
        /*0036*/ 	.short	(.L_864 - .L_863)


	//   ....[0]....
.L_863:
        /* <DEDUP_REMOVED lines=14> */


	//----- nvinfo : EIATTR_MERCURY_ISA_VERSION
	.align		4
.L_864:
        /*0108*/ 	.byte	0x03, 0x5f
        /*010a*/ 	.short	0x0000


	//----- nvinfo : EIATTR_COOP_GROUP_MASK_REGIDS
	.align		4
        /*010c*/ 	.byte	0x04, 0x29
        /*010e*/ 	.short	(.L_866 - .L_865)


	//   ....[0]....
.L_865:
        /*0110*/ 	.word	0xffffffff


	//----- nvinfo : EIATTR_COOP_GROUP_INSTR_OFFSETS
	.align		4
.L_866:
        /*0114*/ 	.byte	0x04, 0x28
        /*0116*/ 	.short	(.L_868 - .L_867)


	//   ....[0]....
.L_867:
        /*0118*/ 	.word	0x000000a0


	//----- nvinfo : EIATTR_EXIT_INSTR_OFFSETS
	.align		4
.L_868:
        /*011c*/ 	.byte	0x04, 0x1c
        /*011e*/ 	.short	(.L_870 - .L_869)


	//   ....[0]....
.L_869:
        /*0120*/ 	.word	0x00000340


	//   ....[1]....
        /*0124*/ 	.word	0x00006650


	//   ....[2]....
        /*0128*/ 	.word	0x00007190


	//----- nvinfo : EIATTR_CTAIDZ_USED
	.align		4
.L_870:
        /*012c*/ 	.byte	0x01, 0x04
	.zero		2


	//----- nvinfo : EIATTR_MAX_THREADS
	.align		4
        /*0130*/ 	.byte	0x04, 0x05
        /*0132*/ 	.short	(.L_872 - .L_871)
.L_871:
        /*0134*/ 	.word	0x00000100
        /*0138*/ 	.word	0x00000001
        /*013c*/ 	.word	0x00000001


	//----- nvinfo : EIATTR_CRS_STACK_SIZE
	.align		4
.L_872:
        /*0140*/ 	.byte	0x04, 0x1e
        /*0142*/ 	.short	(.L_874 - .L_873)
.L_873:
        /*0144*/ 	.word	0x00000000
.L_874:


//--------------------- .nv.info._ZN7cutlass13device_kernelIN5flash19enable_sm80_to_sm89INS1_16FlashAttnBwdSm80INS1_25CollectiveMainloopBwdSm80ILi2ELi2EN4cute5tupleIJNS5_1CILi64EEENS7_ILi128EEES9_EEENS_6half_tEfNS_4arch4Sm80ELb0ELb0ELb0ELb1ELb1ELb0ELb0ELb0ELi2ELi2ELi2ELi2ELb0EEENS1_24CollectiveEpilogueBwdGQAISA_fSD_Li256ELb1ELb1EEENS1_19SingleTileSchedulerILb1ELb0ELb0ELi128EEEEEEEEEvNT_6ParamsE --------------------------
	.section	.nv.info._ZN7cutlass13device_kernelIN5flash19enable_sm80_to_sm89INS1_16FlashAttnBwdSm80INS1_25CollectiveMainloopBwdSm80ILi2ELi2EN4cute5tupleIJNS5_1CILi64EEENS7_ILi128EEES9_EEENS_6half_tEfNS_4arch4Sm80ELb0ELb0ELb0ELb1ELb1ELb0ELb0ELb0ELi2ELi2ELi2ELi2ELb0EEENS1_24CollectiveEpilogueBwdGQAISA_fSD_Li256ELb1ELb1EEENS1_19SingleTileSchedulerILb1ELb0ELb0ELi128EEEEEEEEEvNT_6ParamsE,"",@"SHT_CUDA_INFO"
	.sectionflags	@""
	.align	4


	//----- nvinfo : EIATTR_CUDA_API_VERSION
	.align		4
        /*0000*/ 	.byte	0x04, 0x37
        /*0002*/ 	.short	(.L_876 - .L_875)
.L_875:
        /*0004*/ 	.word	0x00000082


	//----- nvinfo : EIATTR_SW2861232_WAR
	.align		4
.L_876:
        /*0008*/ 	.byte	0x01, 0x35
	.zero		2


	//----- nvinfo : EIATTR_PARAM_CBANK
	.align		4
        /*000c*/ 	.byte	0x04, 0x0a
        /*000e*/ 	.short	(.L_878 - .L_877)
	.align		4
.L_877:
        /*0010*/ 	.word	index@(.nv.constant0._ZN7cutlass13device_kernelIN5flash19enable_sm80_to_sm89INS1_16FlashAttnBwdSm80INS1_25CollectiveMainloopBwdSm80ILi2ELi2EN4cute5tupleIJNS5_1CILi64EEENS7_ILi128EEES9_EEENS_6half_tEfNS_4arch4Sm80ELb0ELb0ELb0ELb1ELb1ELb0ELb0ELb0ELi2ELi2ELi2ELi2ELb0EEENS1_24CollectiveEpilogueBwdGQAISA_fSD_Li256ELb1ELb1EEENS1_19SingleTileSchedulerILb1ELb0ELb0ELi128EEEEEEEEEvNT_6ParamsE)
        /*0014*/ 	.short	0x0160
        /*0016*/ 	.short	0x0278


	//----- nvinfo : EIATTR_CBANK_PARAM_SIZE
	.align		4
.L_878:
        /*0018*/ 	.byte	0x03, 0x19
        /*001a*/ 	.short	0x0278


	//----- nvinfo : EIATTR_KPARAM_INFO
	.align		4
        /*001c*/ 	.byte	0x04, 0x17
        /*001e*/ 	.short	(.L_880 - .L_879)
.L_879:
        /*0020*/ 	.word	0x00000000
        /*0024*/ 	.short	0x0000
        /*0026*/ 	.short	0x0000
        /*0028*/ 	.byte	0x00, 0xf0, 0xe1, 0x09


	//----- nvinfo : EIATTR_MAXREG_COUNT
	.align		4
.L_880:
        /*002c*/ 	.byte	0x03, 0x1b
        /*002e*/ 	.short	0x00ff


	//----- nvinfo : EIATTR_NUM_BARRIERS
	.align		4
        /*0030*/ 	.byte	0x02, 0x4c
        /*0032*/ 	.byte	0x02
	.zero		1


	//----- nvinfo : EIATTR_ANNOTATIONS
	.align		4
        /*0034*/ 	.byte	0x04, 0x55
        /*0036*/ 	.short	(.L_882 - .L_881)


	//   ....[0]....
.L_881:
        /* <DEDUP_REMOVED lines=14> */


	//----- nvinfo : EIATTR_MERCURY_ISA_VERSION
	.align		4
.L_882:
        /*0108*/ 	.byte	0x03, 0x5f
        /*010a*/ 	.short	0x0000


	//----- nvinfo : EIATTR_COOP_GROUP_MASK_REGIDS
	.align		4
        /*010c*/ 	.byte	0x04, 0x29
        /*010e*/ 	.short	(.L_884 - .L_883)


	//   ....[0]....
.L_883:
        /*0110*/ 	.word	0xffffffff


	//   ....[1]....
        /*0114*/ 	.word	0xffffffff


	//   ....[2]....
        /*0118*/ 	.word	0xffffffff


	//   ....[3]....
        /*011c*/ 	.word	0xffffffff


	//   ....[4]....
        /*0120*/ 	.word	0xffffffff


	//   ....[5]....
        /*0124*/ 	.word	0xffffffff


	//   ....[6]....
        /*0128*/ 	.word	0xffffffff


	//   ....[7]....
        /*012c*/ 	.word	0xffffffff


	//   ....[8]....
        /*0130*/ 	.word	0xffffffff


	//----- nvinfo : EIATTR_COOP_GROUP_INSTR_OFFSETS
	.align		4
.L_884:
        /*0134*/ 	.byte	0x04, 0x28
        /*0136*/ 	.short	(.L_886 - .L_885)


	//   ....[0]....
.L_885:
        /*0138*/ 	.word	0x000000a0


	//   ....[1]....
        /*013c*/ 	.word	0x000069b0


	//   ....[2]....
        /*0140*/ 	.word	0x000069f0


	//   ....[3]....
        /*0144*/ 	.word	0x00006ee0


	//   ....[4]....
        /*0148*/ 	.word	0x00006ef0


	//   ....[5]....
        /*014c*/ 	.word	0x00007080


	//   ....[6]....
        /*0150*/ 	.word	0x000070d0


	//   ....[7]....
        /*0154*/ 	.word	0x00007580


	//   ....[8]....
        /*0158*/ 	.word	0x00007590


	//----- nvinfo : EIATTR_EXIT_INSTR_OFFSETS
	.align		4
.L_886:
        /*015c*/ 	.byte	0x04, 0x1c
        /*015e*/ 	.short	(.L_888 - .L_887)


	//   ....[0]....
.L_887:
        /*0160*/ 	.word	0x00000340


	//   ....[1]....
        /*0164*/ 	.word	0x00006650


	//   ....[2]....
        /*0168*/ 	.word	0x000075a0


	//   ....[3]....
        /*016c*/ 	.word	0x00007640


	//----- nvinfo : EIATTR_CTAIDZ_USED
	.align		4
.L_888:
        /*0170*/ 	.byte	0x01, 0x04
	.zero		2


	//----- nvinfo : EIATTR_MAX_THREADS
	.align		4
        /*0174*/ 	.byte	0x04, 0x05
        /*0176*/ 	.short	(.L_890 - .L_889)
.L_889:
        /*0178*/ 	.word	0x00000100
        /*017c*/ 	.word	0x00000001
        /*0180*/ 	.word	0x00000001


	//----- nvinfo : EIATTR_CRS_STACK_SIZE
	.align		4
.L_890:
        /*0184*/ 	.byte	0x04, 0x1e
        /*0186*/ 	.short	(.L_892 - .L_891)
.L_891:
        /*0188*/ 	.word	0x00000000
.L_892:


//--------------------- .nv.info._ZN7cutlass13device_kernelIN5flash19enable_sm80_to_sm89INS1_16FlashAttnBwdSm80INS1_25CollectiveMainloopBwdSm80ILi2ELi2EN4cute5tupleIJNS5_1CILi64EEENS7_ILi128EEES9_EEENS_6half_tEfNS_4arch4Sm80ELb0ELb1ELb0ELb0ELb0ELb0ELb0ELb0ELi2ELi2ELi2ELi2ELb0EEENS1_21CollectiveEpilogueBwdISA_SB_SD_Li256ELb0ELb0ELi4EEENS1_19SingleTileSchedulerILb0ELb0ELb0ELi128EEEEEEEEEvNT_6ParamsE --------------------------
	.section	.nv.info._ZN7cutlass13device_kernelIN5flash19enable_sm80_to_sm89INS1_16FlashAttnBwdSm80INS1_25CollectiveMainloopBwdSm80ILi2ELi2EN4cute5tupleIJNS5_1CILi64EEENS7_ILi128EEES9_EEENS_6half_tEfNS_4arch4Sm80ELb0ELb1ELb0ELb0ELb0ELb0ELb0ELb0ELi2ELi2ELi2ELi2ELb0EEENS1_21CollectiveEpilogueBwdISA_SB_SD_Li256ELb0ELb0ELi4EEENS1_19SingleTileSchedulerILb0ELb0ELb0ELi128EEEEEEEEEvNT_6ParamsE,"",@"SHT_CUDA_INFO"
	.sectionflags	@""
	.align	4


	//----- nvinfo : EIATTR_CUDA_API_VERSION
	.align		4
        /*0000*/ 	.byte	0x04, 0x37
        /*0002*/ 	.short	(.L_894 - .L_893)
.L_893:
        /*0004*/ 	.word	0x00000082


	//----- nvinfo : EIATTR_SW2861232_WAR
	.align		4
.L_894:
        /*0008*/ 	.byte	0x01, 0x35
	.zero		2


	//----- nvinfo : EIATTR_PARAM_CBANK
	.align		4
        /*000c*/ 	.byte	0x04, 0x0a
        /*000e*/ 	.short	(.L_896 - .L_895)
	.align		4
.L_895:
        /*0010*/ 	.word	index@(.nv.constant0._ZN7cutlass13device_kernelIN5flash19enable_sm80_to_sm89INS1_16FlashAttnBwdSm80INS1_25CollectiveMainloopBwdSm80ILi2ELi2EN4cute5tupleIJNS5_1CILi64EEENS7_ILi128EEES9_EEENS_6half_tEfNS_4arch4Sm80ELb0ELb1ELb0ELb0ELb0ELb0ELb0ELb0ELi2ELi2ELi2ELi2ELb0EEENS1_21CollectiveEpilogueBwdISA_SB_SD_Li256ELb0ELb0ELi4EEENS1_19SingleTileSchedulerILb0ELb0ELb0ELi128EEEEEEEEEvNT_6ParamsE)
        /*0014*/ 	.short	0x0160
        /*0016*/ 	.short	0x0270


	//----- nvinfo : EIATTR_CBANK_PARAM_SIZE
	.align		4
.L_896:
        /*0018*/ 	.byte	0x03, 0x19
        /*001a*/ 	.short	0x0270


	//----- nvinfo : EIATTR_KPARAM_INFO
	.align		4
        /*001c*/ 	.byte	0x04, 0x17
        /*001e*/ 	.short	(.L_898 - .L_897)
.L_897:
        /*0020*/ 	.word	0x00000000
        /*0024*/ 	.short	0x0000
        /*0026*/ 	.short	0x0000
        /*0028*/ 	.byte	0x00, 0xf0, 0xc1, 0x09


	//----- nvinfo : EIATTR_MAXREG_COUNT
	.align		4
.L_898:
        /*002c*/ 	.byte	0x03, 0x1b
        /*002e*/ 	.short	0x00ff


	//----- nvinfo : EIATTR_NUM_BARRIERS
	.align		4
        /*0030*/ 	.byte	0x02, 0x4c
        /*0032*/ 	.byte	0x02
	.zero		1


	//----- nvinfo : EIATTR_ANNOTATIONS
	.align		4
        /*0034*/ 	.byte	0x04, 0x55
        /*0036*/ 	.short	(.L_900 - .L_899)


	//   ....[0]....
.L_899:
        /* <DEDUP_REMOVED lines=17> */


	//----- nvinfo : EIATTR_MERCURY_ISA_VERSION
	.align		4
.L_900:
        /*0138*/ 	.byte	0x03, 0x5f
        /*013a*/ 	.short	0x0000


	//----- nvinfo : EIATTR_EXIT_INSTR_OFFSETS
	.align		4
        /*013c*/ 	.byte	0x04, 0x1c
        /*013e*/ 	.short	(.L_902 - .L_901)


	//   ....[0]....
.L_901:
        /*0140*/ 	.word	0x00000040


	//   ....[1]....
        /*0144*/ 	.word	0x00009200


	//   ....[2]....
        /*0148*/ 	.word	0x000092c0


	//   ....[3]....
        /*014c*/ 	.word	0x0000a3b0


	//   ....[4]....
        /*0150*/ 	.word	0x0000a460


	//----- nvinfo : EIATTR_CTAIDZ_USED
	.align		4
.L_902:
        /*0154*/ 	.byte	0x01, 0x04
	.zero		2


	//----- nvinfo : EIATTR_MAX_THREADS
	.align		4
        /*0158*/ 	.byte	0x04, 0x05
        /*015a*/ 	.short	(.L_904 - .L_903)
.L_903:
        /*015c*/ 	.word	0x00000100
        /*0160*/ 	.word	0x00000001
        /*0164*/ 	.word	0x00000001


	//----- nvinfo : EIATTR_CRS_STACK_SIZE
	.align		4
.L_904:
        /*0168*/ 	.byte	0x04, 0x1e
        /*016a*/ 	.short	(.L_906 - .L_905)
.L_905:
        /*016c*/ 	.word	0x00000000
.L_906:


//--------------------- .nv.info._ZN7cutlass13device_kernelIN5flash19enable_sm80_to_sm89INS1_16FlashAttnBwdSm80INS1_25CollectiveMainloopBwdSm80ILi2ELi2EN4cute5tupleIJNS5_1CILi64EEENS7_ILi128EEES9_EEENS_6half_tEfNS_4arch4Sm80ELb0ELb1ELb0ELb0ELb1ELb0ELb0ELb0ELi2ELi2ELi2ELi2ELb0EEENS1_21CollectiveEpilogueBwdISA_SB_SD_Li256ELb0ELb0ELi4EEENS1_19SingleTileSchedulerILb0ELb0ELb0ELi128EEEEEEEEEvNT_6ParamsE --------------------------
	.section	.nv.info._ZN7cutlass13device_kernelIN5flash19enable_sm80_to_sm89INS1_16FlashAttnBwdSm80INS1_25CollectiveMainloopBwdSm80ILi2ELi2EN4cute5tupleIJNS5_1CILi64EEENS7_ILi128EEES9_EEENS_6half_tEfNS_4arch4Sm80ELb0ELb1ELb0ELb0ELb1ELb0ELb0ELb0ELi2ELi2ELi2ELi2ELb0EEENS1_21CollectiveEpilogueBwdISA_SB_SD_Li256ELb0ELb0ELi4EEENS1_19SingleTileSchedulerILb0ELb0ELb0ELi128EEEEEEEEEvNT_6ParamsE,"",@"SHT_CUDA_INFO"
	.sectionflags	@""
	.align	4


	//----- nvinfo : EIATTR_CUDA_API_VERSION
	.align		4
        /*0000*/ 	.byte	0x04, 0x37
        /*0002*/ 	.short	(.L_908 - .L_907)
.L_907:
        /*0004*/ 	.word	0x00000082


	//----- nvinfo : EIATTR_SW2861232_WAR
	.align		4
.L_908:
        /*0008*/ 	.byte	0x01, 0x35
	.zero		2


	//----- nvinfo : EIATTR_PARAM_CBANK
	.align		4
        /*000c*/ 	.byte	0x04, 0x0a
        /*000e*/ 	.short	(.L_910 - .L_909)
	.align		4
.L_909:
        /*0010*/ 	.word	index@(.nv.constant0._ZN7cutlass13device_kernelIN5flash19enable_sm80_to_sm89INS1_16FlashAttnBwdSm80INS1_25CollectiveMainloopBwdSm80ILi2ELi2EN4cute5tupleIJNS5_1CILi64EEENS7_ILi128EEES9_EEENS_6half_tEfNS_4arch4Sm80ELb0ELb1ELb0ELb0ELb1ELb0ELb0ELb0ELi2ELi2ELi2ELi2ELb0EEENS1_21CollectiveEpilogueBwdISA_SB_SD_Li256ELb0ELb0ELi4EEENS1_19SingleTileSchedulerILb0ELb0ELb0ELi128EEEEEEEEEvNT_6ParamsE)
        /*0014*/ 	.short	0x0160
        /*0016*/ 	.short	0x0270


	//----- nvinfo : EIATTR_CBANK_PARAM_SIZE
	.align		4
.L_910:
        /*0018*/ 	.byte	0x03, 0x19
        /*001a*/ 	.short	0x0270


	//----- nvinfo : EIATTR_KPARAM_INFO
	.align		4
        /*001c*/ 	.byte	0x04, 0x17
        /*001e*/ 	.short	(.L_912 - .L_911)
.L_911:
        /*0020*/ 	.word	0x00000000
        /*0024*/ 	.short	0x0000
        /*0026*/ 	.short	0x0000
        /*0028*/ 	.byte	0x00, 0xf0, 0xc1, 0x09


	//----- nvinfo : EIATTR_MAXREG_COUNT
	.align		4
.L_912:
        /*002c*/ 	.byte	0x03, 0x1b
        /*002e*/ 	.short	0x00ff


	//----- nvinfo : EIATTR_NUM_BARRIERS
	.align		4
        /*0030*/ 	.byte	0x02, 0x4c
        /*0032*/ 	.byte	0x02
	.zero		1


	//----- nvinfo : EIATTR_ANNOTATIONS
	.align		4
        /*0034*/ 	.byte	0x04, 0x55
        /*0036*/ 	.short	(.L_914 - .L_913)


	//   ....[0]....
.L_913:
        /* <DEDUP_REMOVED lines=17> */


	//----- nvinfo : EIATTR_MERCURY_ISA_VERSION
	.align		4
.L_914:
        /*0138*/ 	.byte	0x03, 0x5f
        /*013a*/ 	.short	0x0000


	//----- nvinfo : EIATTR_EXIT_INSTR_OFFSETS
	.align		4
        /*013c*/ 	.byte	0x04, 0x1c
        /*013e*/ 	.short	(.L_916 - .L_915)


	//   ....[0]....
.L_915:
        /*0140*/ 	.word	0x00000040


	//   ....[1]....
        /*0144*/ 	.word	0x00009200


	//   ....[2]....
        /*0148*/ 	.word	0x000092c0


	//   ....[3]....
        /*014c*/ 	.word	0x0000a3b0


	//   ....[4]....
        /*0150*/ 	.word	0x0000a460


	//----- nvinfo : EIATTR_CTAIDZ_USED
	.align		4
.L_916:
        /*0154*/ 	.byte	0x01, 0x04
	.zero		2


	//----- nvinfo : EIATTR_MAX_THREADS
	.align		4
        /*0158*/ 	.byte	0x04, 0x05
        /*015a*/ 	.short	(.L_918 - .L_917)
.L_917:
        /*015c*/ 	.word	0x00000100
        /*0160*/ 	.word	0x00000001
        /*0164*/ 	.word	0x00000001


	//----- nvinfo : EIATTR_CRS_STACK_SIZE
	.align		4
.L_918:
        /*0168*/ 	.byte	0x04, 0x1e
        /*016a*/ 	.short	(.L_920 - .L_919)
.L_919:
        /*016c*/ 	.word	0x00000000
.L_920:


//--------------------- .nv.info._ZN7cutlass13device_kernelIN5flash19enable_sm80_to_sm89INS1_16FlashAttnBwdSm80INS1_25CollectiveMainloopBwdSm80ILi2ELi2EN4cute5tupleIJNS5_1CILi64EEENS7_ILi128EEES9_EEENS_6half_tEfNS_4arch4Sm80ELb0ELb1ELb0ELb0ELb0ELb0ELb0ELb0ELi2ELi2ELi2ELi2ELb0EEENS1_24CollectiveEpilogueBwdGQAISA_fSD_Li256ELb0ELb0EEENS1_19SingleTileSchedulerILb0ELb0ELb0ELi128EEEEEEEEEvNT_6ParamsE --------------------------
	.section	.nv.info._ZN7cutlass13device_kernelIN5flash19enable_sm80_to_sm89INS1_16FlashAttnBwdSm80INS1_25CollectiveMainloopBwdSm80ILi2ELi2EN4cute5tupleIJNS5_1CILi64EEENS7_ILi128EEES9_EEENS_6half_tEfNS_4arch4Sm80ELb0ELb1ELb0ELb0ELb0ELb0ELb0ELb0ELi2ELi2ELi2ELi2ELb0EEENS1_24CollectiveEpilogueBwdGQAISA_fSD_Li256ELb0ELb0EEENS1_19SingleTileSchedulerILb0ELb0ELb0ELi128EEEEEEEEEvNT_6ParamsE,"",@"SHT_CUDA_INFO"
	.sectionflags	@""
	.align	4


	//----- nvinfo : EIATTR_CUDA_API_VERSION
	.align		4
        /*0000*/ 	.byte	0x04, 0x37
        /*0002*/ 	.short	(.L_922 - .L_921)
.L_921:
        /*0004*/ 	.word	0x00000082


	//----- nvinfo : EIATTR_SW2861232_WAR
	.align		4
.L_922:
        /*0008*/ 	.byte	0x01, 0x35
	.zero		2


	//----- nvinfo : EIATTR_PARAM_CBANK
	.align		4
        /*000c*/ 	.byte	0x04, 0x0a
        /*000e*/ 	.short	(.L_924 - .L_923)
	.align		4
.L_923:
        /*0010*/ 	.word	index@(.nv.constant0._ZN7cutlass13device_kernelIN5flash19enable_sm80_to_sm89INS1_16FlashAttnBwdSm80INS1_25CollectiveMainloopBwdSm80ILi2ELi2EN4cute5tupleIJNS5_1CILi64EEENS7_ILi128EEES9_EEENS_6half_tEfNS_4arch4Sm80ELb0ELb1ELb0ELb0ELb0ELb0ELb0ELb0ELi2ELi2ELi2ELi2ELb0EEENS1_24CollectiveEpilogueBwdGQAISA_fSD_Li256ELb0ELb0EEENS1_19SingleTileSchedulerILb0ELb0ELb0ELi128EEEEEEEEEvNT_6ParamsE)
        /*0014*/ 	.short	0x0160
        /*0016*/ 	.short	0x0278


	//----- nvinfo : EIATTR_CBANK_PARAM_SIZE
	.align		4
.L_924:
        /*0018*/ 	.byte	0x03, 0x19
        /*001a*/ 	.short	0x0278


	//----- nvinfo : EIATTR_KPARAM_INFO
	.align		4
        /*001c*/ 	.byte	0x04, 0x17
        /*001e*/ 	.short	(.L_926 - .L_925)
.L_925:
        /*0020*/ 	.word	0x00000000
        /*0024*/ 	.short	0x0000
        /*0026*/ 	.short	0x0000
        /*0028*/ 	.byte	0x00, 0xf0, 0xe1, 0x09


	//----- nvinfo : EIATTR_MAXREG_COUNT
	.align		4
.L_926:
        /*002c*/ 	.byte	0x03, 0x1b
        /*002e*/ 	.short	0x00ff


	//----- nvinfo : EIATTR_NUM_BARRIERS
	.align		4
        /*0030*/ 	.byte	0x02, 0x4c
        /*0032*/ 	.byte	0x02
	.zero		1


	//----- nvinfo : EIATTR_ANNOTATIONS
	.align		4
        /*0034*/ 	.byte	0x04, 0x55
        /*0036*/ 	.short	(.L_928 - .L_927)


	//   ....[0]....
.L_927:
        /* <DEDUP_REMOVED lines=15> */


	//----- nvinfo : EIATTR_MERCURY_ISA_VERSION
	.align		4
.L_928:
        /*0110*/ 	.byte	0x03, 0x5f
        /*0112*/ 	.short	0x0000


	//----- nvinfo : EIATTR_EXIT_INSTR_OFFSETS
	.align		4
        /*0114*/ 	.byte	0x04, 0x1c
        /*0116*/ 	.short	(.L_930 - .L_929)


	//   ....[0]....
.L_929:
        /*0118*/ 	.word	0x00000040


	//   ....[1]....
        /*011c*/ 	.word	0x00007530


	//   ....[2]....
        /*0120*/ 	.word	0x00007fa0


	//----- nvinfo : EIATTR_CTAIDZ_USED
	.align		4
.L_930:
        /*0124*/ 	.byte	0x01, 0x04
	.zero		2


	//----- nvinfo : EIATTR_MAX_THREADS
	.align		4
        /*0128*/ 	.byte	0x04, 0x05
        /*012a*/ 	.short	(.L_932 - .L_931)
.L_931:
        /*012c*/ 	.word	0x00000100
        /*0130*/ 	.word	0x00000001
        /*0134*/ 	.word	0x00000001


	//----- nvinfo : EIATTR_CRS_STACK_SIZE
	.align		4
.L_932:
        /*0138*/ 	.byte	0x04, 0x1e
        /*013a*/ 	.short	(.L_934 - .L_933)
.L_933:
        /*013c*/ 	.word	0x00000000
.L_934:


//--------------------- .nv.info._ZN7cutlass13device_kernelIN5flash19enable_sm80_to_sm89INS1_16FlashAttnBwdSm80INS1_25CollectiveMainloopBwdSm80ILi2ELi2EN4cute5tupleIJNS5_1CILi64EEENS7_ILi128EEES9_EEENS_6half_tEfNS_4arch4Sm80ELb0ELb1ELb0ELb0ELb1ELb0ELb0ELb0ELi2ELi2ELi2ELi2ELb0EEENS1_24CollectiveEpilogueBwdGQAISA_fSD_Li256ELb0ELb1EEENS1_19SingleTileSchedulerILb0ELb0ELb0ELi128EEEEEEEEEvNT_6ParamsE --------------------------
	.section	.nv.info._ZN7cutlass13device_kernelIN5flash19enable_sm80_to_sm89INS1_16FlashAttnBwdSm80INS1_25CollectiveMainloopBwdSm80ILi2ELi2EN4cute5tupleIJNS5_1CILi64EEENS7_ILi128EEES9_EEENS_6half_tEfNS_4arch4Sm80ELb0ELb1ELb0ELb0ELb1ELb0ELb0ELb0ELi2ELi2ELi2ELi2ELb0EEENS1_24CollectiveEpilogueBwdGQAISA_fSD_Li256ELb0ELb1EEENS1_19SingleTileSchedulerILb0ELb0ELb0ELi128EEEEEEEEEvNT_6ParamsE,"",@"SHT_CUDA_INFO"
	.sectionflags	@""
	.align	4


	//----- nvinfo : EIATTR_CUDA_API_VERSION
	.align		4
        /*0000*/ 	.byte	0x04, 0x37
        /*0002*/ 	.short	(.L_936 - .L_935)
.L_935:
        /*0004*/ 	.word	0x00000082


	//----- nvinfo : EIATTR_SW2861232_WAR
	.align		4
.L_936:
        /*0008*/ 	.byte	0x01, 0x35
	.zero		2


	//----- nvinfo : EIATTR_PARAM_CBANK
	.align		4
        /*000c*/ 	.byte	0x04, 0x0a
        /*000e*/ 	.short	(.L_938 - .L_937)
	.align		4
.L_937:
        /*0010*/ 	.word	index@(.nv.constant0._ZN7cutlass13device_kernelIN5flash19enable_sm80_to_sm89INS1_16FlashAttnBwdSm80INS1_25CollectiveMainloopBwdSm80ILi2ELi2EN4cute5tupleIJNS5_1CILi64EEENS7_ILi128EEES9_EEENS_6half_tEfNS_4arch4Sm80ELb0ELb1ELb0ELb0ELb1ELb0ELb0ELb0ELi2ELi2ELi2ELi2ELb0EEENS1_24CollectiveEpilogueBwdGQAISA_fSD_Li256ELb0ELb1EEENS1_19SingleTileSchedulerILb0ELb0ELb0ELi128EEEEEEEEEvNT_6ParamsE)
        /*0014*/ 	.short	0x0160
        /*0016*/ 	.short	0x0278


	//----- nvinfo : EIATTR_CBANK_PARAM_SIZE
	.align		4
.L_938:
        /*0018*/ 	.byte	0x03, 0x19
        /*001a*/ 	.short	0x0278


	//----- nvinfo : EIATTR_KPARAM_INFO
	.align		4
        /*001c*/ 	.byte	0x04, 0x17
        /*001e*/ 	.short	(.L_940 - .L_939)
.L_939:
        /*0020*/ 	.word	0x00000000
        /*0024*/ 	.short	0x0000
        /*0026*/ 	.short	0x0000
        /*0028*/ 	.byte	0x00, 0xf0, 0xe1, 0x09


	//----- nvinfo : EIATTR_MAXREG_COUNT
	.align		4
.L_940:
        /*002c*/ 	.byte	0x03, 0x1b
        /*002e*/ 	.short	0x00ff


	//----- nvinfo : EIATTR_NUM_BARRIERS
	.align		4
        /*0030*/ 	.byte	0x02, 0x4c
        /*0032*/ 	.byte	0x02
	.zero		1


	//----- nvinfo : EIATTR_ANNOTATIONS
	.align		4
        /*0034*/ 	.byte	0x04, 0x55
        /*0036*/ 	.short	(.L_942 - .L_941)


	//   ....[0]....
.L_941:
        /* <DEDUP_REMOVED lines=17> */


	//----- nvinfo : EIATTR_MERCURY_ISA_VERSION
	.align		4
.L_942:
        /*0138*/ 	.byte	0x03, 0x5f
        /*013a*/ 	.short	0x0000


	//----- nvinfo : EIATTR_COOP_GROUP_MASK_REGIDS
	.align		4
        /*013c*/ 	.byte	0x04, 0x29
        /*013e*/ 	.short	(.L_944 - .L_943)


	//   ....[0]....
.L_943:
        /*0140*/ 	.word	0xffffffff


	//   ....[1]....
        /*0144*/ 	.word	0xffffffff


	//   ....[2]....
        /*0148*/ 	.word	0xffffffff


	//   ....[3]....
        /*014c*/ 	.word	0xffffffff


	//   ....[4]....
        /*0150*/ 	.word	0xffffffff


	//   ....[5]....
        /*0154*/ 	.word	0xffffffff


	//   ....[6]....
        /*0158*/ 	.word	0xffffffff


	//   ....[7]....
        /*015c*/ 	.word	0xffffffff


	//----- nvinfo : EIATTR_COOP_GROUP_INSTR_OFFSETS
	.align		4
.L_944:
        /*0160*/ 	.byte	0x04, 0x28
        /*0162*/ 	.short	(.L_946 - .L_945)


	//   ....[0]....
.L_945:
        /*0164*/ 	.word	0x000077c0


	//   ....[1]....
        /*0168*/ 	.word	0x00007810


	//   ....[2]....
        /*016c*/ 	.word	0x00007d30


	//   ....[3]....
        /*0170*/ 	.word	0x00007d40


	//   ....[4]....
        /*0174*/ 	.word	0x00007f00


	//   ....[5]....
        /*0178*/ 	.word	0x00008000


	//   ....[6]....
        /*017c*/ 	.word	0x00008430


	//   ....[7]....
        /*0180*/ 	.word	0x00008440


	//----- nvinfo : EIATTR_EXIT_INSTR_OFFSETS
	.align		4
.L_946:
        /*0184*/ 	.byte	0x04, 0x1c
        /*0186*/ 	.short	(.L_948 - .L_947)


	//   ....[0]....
.L_947:
        /*0188*/ 	.word	0x00000040


	//   ....[1]....
        /*018c*/ 	.word	0x00007520


	//   ....[2]....
        /*0190*/ 	.word	0x00008450


	//   ....[3]....
        /*0194*/ 	.word	0x000084f0


	//----- nvinfo : EIATTR_CTAIDZ_USED
	.align		4
.L_948:
        /*0198*/ 	.byte	0x01, 0x04
	.zero		2


	//----- nvinfo : EIATTR_MAX_THREADS
	.align		4
        /*019c*/ 	.byte	0x04, 0x05
        /*019e*/ 	.short	(.L_950 - .L_949)
.L_949:
        /*01a0*/ 	.word	0x00000100
        /*01a4*/ 	.word	0x00000001
        /*01a8*/ 	.word	0x00000001


	//----- nvinfo : EIATTR_CRS_STACK_SIZE
	.align		4
.L_950:
        /*01ac*/ 	.byte	0x04, 0x1e
        /*01ae*/ 	.short	(.L_952 - .L_951)
.L_951:
        /*01b0*/ 	.word	0x00000000
.L_952:


//--------------------- .nv.info._ZN7cutlass13device_kernelIN5flash19enable_sm80_to_sm89INS1_16FlashAttnBwdSm80INS1_25CollectiveMainloopBwdSm80ILi2ELi2EN4cute5tupleIJNS5_1CILi64EEENS7_ILi128EEES9_EEENS_6half_tEfNS_4arch4Sm80ELb0ELb1ELb0ELb1ELb0ELb0ELb0ELb0ELi2ELi2ELi2ELi2ELb0EEENS1_21CollectiveEpilogueBwdISA_SB_SD_Li256ELb1ELb0ELi4EEENS1_19SingleTileSchedulerILb1ELb0ELb0ELi128EEEEEEEEEvNT_6ParamsE --------------------------
	.section	.nv.info._ZN7cutlass13device_kernelIN5flash19enable_sm80_to_sm89INS1_16FlashAttnBwdSm80INS1_25CollectiveMainloopBwdSm80ILi2ELi2EN4cute5tupleIJNS5_1CILi64EEENS7_ILi128EEES9_EEENS_6half_tEfNS_4arch4Sm80ELb0ELb1ELb0ELb1ELb0ELb0ELb0ELb0ELi2ELi2ELi2ELi2ELb0EEENS1_21CollectiveEpilogueBwdISA_SB_SD_Li256ELb1ELb0ELi4EEENS1_19SingleTileSchedulerILb1ELb0ELb0ELi128EEEEEEEEEvNT_6ParamsE,"",@"SHT_CUDA_INFO"
	.sectionflags	@""
	.align	4


	//----- nvinfo : EIATTR_CUDA_API_VERSION
	.align		4
        /*0000*/ 	.byte	0x04, 0x37
        /*0002*/ 	.short	(.L_954 - .L_953)
.L_953:
        /*0004*/ 	.word	0x00000082


	//----- nvinfo : EIATTR_SW2861232_WAR
	.align		4
.L_954:
        /*0008*/ 	.byte	0x01, 0x35
	.zero		2


	//----- nvinfo : EIATTR_PARAM_CBANK
	.align		4
        /*000c*/ 	.byte	0x04, 0x0a
        /*000e*/ 	.short	(.L_956 - .L_955)
	.align		4
.L_955:
        /*0010*/ 	.word	index@(.nv.constant0._ZN7cutlass13device_kernelIN5flash19enable_sm80_to_sm89INS1_16FlashAttnBwdSm80INS1_25CollectiveMainloopBwdSm80ILi2ELi2EN4cute5tupleIJNS5_1CILi64EEENS7_ILi128EEES9_EEENS_6half_tEfNS_4arch4Sm80ELb0ELb1ELb0ELb1ELb0ELb0ELb0ELb0ELi2ELi2ELi2ELi2ELb0EEENS1_21CollectiveEpilogueBwdISA_SB_SD_Li256ELb1ELb0ELi4EEENS1_19SingleTileSchedulerILb1ELb0ELb0ELi128EEEEEEEEEvNT_6ParamsE)
        /*0014*/ 	.short	0x0160
        /*0016*/ 	.short	0x0270


	//----- nvinfo : EIATTR_CBANK_PARAM_SIZE
	.align		4
.L_956:
        /*0018*/ 	.byte	0x03, 0x19
        /*001a*/ 	.short	0x0270


	//----- nvinfo : EIATTR_KPARAM_INFO
	.align		4
        /*001c*/ 	.byte	0x04, 0x17
        /*001e*/ 	.short	(.L_958 - .L_957)
.L_957:
        /*0020*/ 	.word	0x00000000
        /*0024*/ 	.short	0x0000
        /*0026*/ 	.short	0x0000
        /*0028*/ 	.byte	0x00, 0xf0, 0xc1, 0x09


	//----- nvinfo : EIATTR_MAXREG_COUNT
	.align		4
.L_958:
        /*002c*/ 	.byte	0x03, 0x1b
        /*002e*/ 	.short	0x00ff


	//----- nvinfo : EIATTR_NUM_BARRIERS
	.align		4
        /*0030*/ 	.byte	0x02, 0x4c
        /*0032*/ 	.byte	0x02
	.zero		1


	//----- nvinfo : EIATTR_ANNOTATIONS
	.align		4
        /*0034*/ 	.byte	0x04, 0x55
        /*0036*/ 	.short	(.L_960 - .L_959)


	//   ....[0]....
.L_959:
        /* <DEDUP_REMOVED lines=26> */


	//----- nvinfo : EIATTR_MERCURY_ISA_VERSION
	.align		4
.L_960:
        /*01c0*/ 	.byte	0x03, 0x5f
        /*01c2*/ 	.short	0x0000


	//----- nvinfo : EIATTR_COOP_GROUP_MASK_REGIDS
	.align		4
        /*01c4*/ 	.byte	0x04, 0x29
        /*01c6*/ 	.short	(.L_962 - .L_961)


	//   ....[0]....
.L_961:
        /*01c8*/ 	.word	0xffffffff


	//----- nvinfo : EIATTR_COOP_GROUP_INSTR_OFFSETS
	.align		4
.L_962:
        /*01cc*/ 	.byte	0x04, 0x28
        /*01ce*/ 	.short	(.L_964 - .L_963)


	//   ....[0]....
.L_963:
        /*01d0*/ 	.word	0x000000a0


	//----- nvinfo : EIATTR_EXIT_INSTR_OFFSETS
	.align		4
.L_964:
        /*01d4*/ 	.byte	0x04, 0x1c
        /*01d6*/ 	.short	(.L_966 - .L_965)


	//   ....[0]....
.L_965:
        /*01d8*/ 	.word	0x00000340


	//   ....[1]....
        /*01dc*/ 	.word	0x000097a0


	//   ....[2]....
        /*01e0*/ 	.word	0x00009860


	//   ....[3]....
        /*01e4*/ 	.word	0x0000aab0


	//   ....[4]....
        /*01e8*/ 	.word	0x0000ab70


	//----- nvinfo : EIATTR_CTAIDZ_USED
	.align		4
.L_966:
        /*01ec*/ 	.byte	0x01, 0x04
	.zero		2


	//----- nvinfo : EIATTR_MAX_THREADS
	.align		4
        /*01f0*/ 	.byte	0x04, 0x05
        /*01f2*/ 	.short	(.L_968 - .L_967)
.L_967:
        /*01f4*/ 	.word	0x00000100
        /*01f8*/ 	.word	0x00000001
        /*01fc*/ 	.word	0x00000001


	//----- nvinfo : EIATTR_CRS_STACK_SIZE
	.align		4
.L_968:
        /*0200*/ 	.byte	0x04, 0x1e
        /*0202*/ 	.short	(.L_970 - .L_969)
.L_969:
        /*0204*/ 	.word	0x00000000
.L_970:


//--------------------- .nv.info._ZN7cutlass13device_kernelIN5flash19enable_sm80_to_sm89INS1_16FlashAttnBwdSm80INS1_25CollectiveMainloopBwdSm80ILi2ELi2EN4cute5tupleIJNS5_1CILi64EEENS7_ILi128EEES9_EEENS_6half_tEfNS_4arch4Sm80ELb0ELb1ELb0ELb1ELb1ELb0ELb0ELb0ELi2ELi2ELi2ELi2ELb0EEENS1_21CollectiveEpilogueBwdISA_SB_SD_Li256ELb1ELb0ELi4EEENS1_19SingleTileSchedulerILb1ELb0ELb0ELi128EEEEEEEEEvNT_6ParamsE --------------------------
	.section	.nv.info._ZN7cutlass13device_kernelIN5flash19enable_sm80_to_sm89INS1_16FlashAttnBwdSm80INS1_25CollectiveMainloopBwdSm80ILi2ELi2EN4cute5tupleIJNS5_1CILi64EEENS7_ILi128EEES9_EEENS_6half_tEfNS_4arch4Sm80ELb0ELb1ELb0ELb1ELb1ELb0ELb0ELb0ELi2ELi2ELi2ELi2ELb0EEENS1_21CollectiveEpilogueBwdISA_SB_SD_Li256ELb1ELb0ELi4EEENS1_19SingleTileSchedulerILb1ELb0ELb0ELi128EEEEEEEEEvNT_6ParamsE,"",@"SHT_CUDA_INFO"
	.sectionflags	@""
	.align	4


	//----- nvinfo : EIATTR_CUDA_API_VERSION
	.align		4
        /*0000*/ 	.byte	0x04, 0x37
        /*0002*/ 	.short	(.L_972 - .L_971)
.L_971:
        /*0004*/ 	.word	0x00000082


	//----- nvinfo : EIATTR_SW2861232_WAR
	.align		4
.L_972:
        /*0008*/ 	.byte	0x01, 0x35
	.zero		2


	//----- nvinfo : EIATTR_PARAM_CBANK
	.align		4
        /*000c*/ 	.byte	0x04, 0x0a
        /*000e*/ 	.short	(.L_974 - .L_973)
	.align		4
.L_973:
        /*0010*/ 	.word	index@(.nv.constant0._ZN7cutlass13device_kernelIN5flash19enable_sm80_to_sm89INS1_16FlashAttnBwdSm80INS1_25CollectiveMainloopBwdSm80ILi2ELi2EN4cute5tupleIJNS5_1CILi64EEENS7_ILi128EEES9_EEENS_6half_tEfNS_4arch4Sm80ELb0ELb1ELb0ELb1ELb1ELb0ELb0ELb0ELi2ELi2ELi2ELi2ELb0EEENS1_21CollectiveEpilogueBwdISA_SB_SD_Li256ELb1ELb0ELi4EEENS1_19SingleTileSchedulerILb1ELb0ELb0ELi128EEEEEEEEEvNT_6ParamsE)
        /*0014*/ 	.short	0x0160
        /*0016*/ 	.short	0x0270


	//----- nvinfo : EIATTR_CBANK_PARAM_SIZE
	.align		4
.L_974:
        /*0018*/ 	.byte	0x03, 0x19
        /*001a*/ 	.short	0x0270


	//----- nvinfo : EIATTR_KPARAM_INFO
	.align		4
        /*001c*/ 	.byte	0x04, 0x17
        /*001e*/ 	.short	(.L_976 - .L_975)
.L_975:
        /*0020*/ 	.word	0x00000000
        /*0024*/ 	.short	0x0000
        /*0026*/ 	.short	0x0000
        /*0028*/ 	.byte	0x00, 0xf0, 0xc1, 0x09


	//----- nvinfo : EIATTR_MAXREG_COUNT
	.align		4
.L_976:
        /*002c*/ 	.byte	0x03, 0x1b
        /*002e*/ 	.short	0x00ff


	//----- nvinfo : EIATTR_NUM_BARRIERS
	.align		4
        /*0030*/ 	.byte	0x02, 0x4c
        /*0032*/ 	.byte	0x02
	.zero		1


	//----- nvinfo : EIATTR_ANNOTATIONS
	.align		4
        /*0034*/ 	.byte	0x04, 0x55
        /*0036*/ 	.short	(.L_978 - .L_977)


	//   ....[0]....
.L_977:
        /* <DEDUP_REMOVED lines=26> */


	//----- nvinfo : EIATTR_MERCURY_ISA_VERSION
	.align		4
.L_978:
        /*01c0*/ 	.byte	0x03, 0x5f
        /*01c2*/ 	.short	0x0000


	//----- nvinfo : EIATTR_COOP_GROUP_MASK_REGIDS
	.align		4
        /*01c4*/ 	.byte	0x04, 0x29
        /*01c6*/ 	.short	(.L_980 - .L_979)


	//   ....[0]....
.L_979:
        /*01c8*/ 	.word	0xffffffff


	//----- nvinfo : EIATTR_COOP_GROUP_INSTR_OFFSETS
	.align		4
.L_980:
        /*01cc*/ 	.byte	0x04, 0x28
        /*01ce*/ 	.short	(.L_982 - .L_981)


	//   ....[0]....
.L_981:
        /*01d0*/ 	.word	0x000000a0


	//----- nvinfo : EIATTR_EXIT_INSTR_OFFSETS
	.align		4
.L_982:
        /*01d4*/ 	.byte	0x04, 0x1c
        /*01d6*/ 	.short	(.L_984 - .L_983)


	//   ....[0]....
.L_983:
        /*01d8*/ 	.word	0x00000340


	//   ....[1]....
        /*01dc*/ 	.word	0x000097a0


	//   ....[2]....
        /*01e0*/ 	.word	0x00009860


	//   ....[3]....
        /*01e4*/ 	.word	0x0000aab0


	//   ....[4]....
        /*01e8*/ 	.word	0x0000ab70


	//----- nvinfo : EIATTR_CTAIDZ_USED
	.align		4
.L_984:
        /*01ec*/ 	.byte	0x01, 0x04
	.zero		2


	//----- nvinfo : EIATTR_MAX_THREADS
	.align		4
        /*01f0*/ 	.byte	0x04, 0x05
        /*01f2*/ 	.short	(.L_986 - .L_985)
.L_985:
        /*01f4*/ 	.word	0x00000100
        /*01f8*/ 	.word	0x00000001
        /*01fc*/ 	.word	0x00000001


	//----- nvinfo : EIATTR_CRS_STACK_SIZE
	.align		4
.L_986:
        /*0200*/ 	.byte	0x04, 0x1e
        /*0202*/ 	.short	(.L_988 - .L_987)
.L_987:
        /*0204*/ 	.word	0x00000000
.L_988:


//--------------------- .nv.info._ZN7cutlass13device_kernelIN5flash19enable_sm80_to_sm89INS1_16FlashAttnBwdSm80INS1_25CollectiveMainloopBwdSm80ILi2ELi2EN4cute5tupleIJNS5_1CILi64EEENS7_ILi128EEES9_EEENS_6half_tEfNS_4arch4Sm80ELb0ELb1ELb0ELb1ELb0ELb0ELb0ELb0ELi2ELi2ELi2ELi2ELb0EEENS1_24CollectiveEpilogueBwdGQAISA_fSD_Li256ELb1ELb0EEENS1_19SingleTileSchedulerILb1ELb0ELb0ELi128EEEEEEEEEvNT_6ParamsE --------------------------
	.section	.nv.info._ZN7cutlass13device_kernelIN5flash19enable_sm80_to_sm89INS1_16FlashAttnBwdSm80INS1_25CollectiveMainloopBwdSm80ILi2ELi2EN4cute5tupleIJNS5_1CILi64EEENS7_ILi128EEES9_EEENS_6half_tEfNS_4arch4Sm80ELb0ELb1ELb0ELb1ELb0ELb0ELb0ELb0ELi2ELi2ELi2ELi2ELb0EEENS1_24CollectiveEpilogueBwdGQAISA_fSD_Li256ELb1ELb0EEENS1_19SingleTileSchedulerILb1ELb0ELb0ELi128EEEEEEEEEvNT_6ParamsE,"",@"SHT_CUDA_INFO"
	.sectionflags	@""
	.align	4


	//----- nvinfo : EIATTR_CUDA_API_VERSION
	.align		4
        /*0000*/ 	.byte	0x04, 0x37
        /*0002*/ 	.short	(.L_990 - .L_989)
.L_989:
        /*0004*/ 	.word	0x00000082


	//----- nvinfo : EIATTR_SW2861232_WAR
	.align		4
.L_990:
        /*0008*/ 	.byte	0x01, 0x35
	.zero		2


	//----- nvinfo : EIATTR_PARAM_CBANK
	.align		4
        /*000c*/ 	.byte	0x04, 0x0a
        /*000e*/ 	.short	(.L_992 - .L_991)
	.align		4
.L_991:
        /*0010*/ 	.word	index@(.nv.constant0._ZN7cutlass13device_kernelIN5flash19enable_sm80_to_sm89INS1_16FlashAttnBwdSm80INS1_25CollectiveMainloopBwdSm80ILi2ELi2EN4cute5tupleIJNS5_1CILi64EEENS7_ILi128EEES9_EEENS_6half_tEfNS_4arch4Sm80ELb0ELb1ELb0ELb1ELb0ELb0ELb0ELb0ELi2ELi2ELi2ELi2ELb0EEENS1_24CollectiveEpilogueBwdGQAISA_fSD_Li256ELb1ELb0EEENS1_19SingleTileSchedulerILb1ELb0ELb0ELi128EEEEEEEEEvNT_6ParamsE)
        /*0014*/ 	.short	0x0160
        /*0016*/ 	.short	0x0278


	//----- nvinfo : EIATTR_CBANK_PARAM_SIZE
	.align		4
.L_992:
        /*0018*/ 	.byte	0x03, 0x19
        /*001a*/ 	.short	0x0278


	//----- nvinfo : EIATTR_KPARAM_INFO
	.align		4
        /*001c*/ 	.byte	0x04, 0x17
        /*001e*/ 	.short	(.L_994 - .L_993)
.L_993:
        /*0020*/ 	.word	0x00000000
        /*0024*/ 	.short	0x0000
        /*0026*/ 	.short	0x0000
        /*0028*/ 	.byte	0x00, 0xf0, 0xe1, 0x09


	//----- nvinfo : EIATTR_MAXREG_COUNT
	.align		4
.L_994:
        /*002c*/ 	.byte	0x03, 0x1b
        /*002e*/ 	.short	0x00ff


	//----- nvinfo : EIATTR_NUM_BARRIERS
	.align		4
        /*0030*/ 	.byte	0x02, 0x4c
        /*0032*/ 	.byte	0x02
	.zero		1


	//----- nvinfo : EIATTR_ANNOTATIONS
	.align		4
        /*0034*/ 	.byte	0x04, 0x55
        /*0036*/ 	.short	(.L_996 - .L_995)


	//   ....[0]....
.L_995:
        /* <DEDUP_REMOVED lines=25> */


	//----- nvinfo : EIATTR_MERCURY_ISA_VERSION
	.align		4
.L_996:
        /*01b8*/ 	.byte	0x03, 0x5f
        /*01ba*/ 	.short	0x0000


	//----- nvinfo : EIATTR_COOP_GROUP_MASK_REGIDS
	.align		4
        /*01bc*/ 	.byte	0x04, 0x29
        /*01be*/ 	.short	(.L_998 - .L_997)


	//   ....[0]....
.L_997:
        /*01c0*/ 	.word	0xffffffff


	//----- nvinfo : EIATTR_COOP_GROUP_INSTR_OFFSETS
	.align		4
.L_998:
        /*01c4*/ 	.byte	0x04, 0x28
        /*01c6*/ 	.short	(.L_1000 - .L_999)


	//   ....[0]....
.L_999:
        /*01c8*/ 	.word	0x000000a0


	//----- nvinfo : EIATTR_EXIT_INSTR_OFFSETS
	.align		4
.L_1000:
        /*01cc*/ 	.byte	0x04, 0x1c
        /*01ce*/ 	.short	(.L_1002 - .L_1001)


	//   ....[0]....
.L_1001:
        /*01d0*/ 	.word	0x00000340


	//   ....[1]....
        /*01d4*/ 	.word	0x000078f0


	//   ....[2]....
        /*01d8*/ 	.word	0x00008420


	//----- nvinfo : EIATTR_CTAIDZ_USED
	.align		4
.L_1002:
        /*01dc*/ 	.byte	0x01, 0x04
	.zero		2


	//----- nvinfo : EIATTR_MAX_THREADS
	.align		4
        /*01e0*/ 	.byte	0x04, 0x05
        /*01e2*/ 	.short	(.L_1004 - .L_1003)
.L_1003:
        /*01e4*/ 	.word	0x00000100
        /*01e8*/ 	.word	0x00000001
        /*01ec*/ 	.word	0x00000001


	//----- nvinfo : EIATTR_CRS_STACK_SIZE
	.align		4
.L_1004:
        /*01f0*/ 	.byte	0x04, 0x1e
        /*01f2*/ 	.short	(.L_1006 - .L_1005)
.L_1005:
        /*01f4*/ 	.word	0x00000000
.L_1006:


//--------------------- .nv.info._ZN7cutlass13device_kernelIN5flash19enable_sm80_to_sm89INS1_16FlashAttnBwdSm80INS1_25CollectiveMainloopBwdSm80ILi2ELi2EN4cute5tupleIJNS5_1CILi64EEENS7_ILi128EEES9_EEENS_6half_tEfNS_4arch4Sm80ELb0ELb1ELb0ELb1ELb1ELb0ELb0ELb0ELi2ELi2ELi2ELi2ELb0EEENS1_24CollectiveEpilogueBwdGQAISA_fSD_Li256ELb1ELb1EEENS1_19SingleTileSchedulerILb1ELb0ELb0ELi128EEEEEEEEEvNT_6ParamsE --------------------------
	.section	.nv.info._ZN7cutlass13device_kernelIN5flash19enable_sm80_to_sm89INS1_16FlashAttnBwdSm80INS1_25CollectiveMainloopBwdSm80ILi2ELi2EN4cute5tupleIJNS5_1CILi64EEENS7_ILi128EEES9_EEENS_6half_tEfNS_4arch4Sm80ELb0ELb1ELb0ELb1ELb1ELb0ELb0ELb0ELi2ELi2ELi2ELi2ELb0EEENS1_24CollectiveEpilogueBwdGQAISA_fSD_Li256ELb1ELb1EEENS1_19SingleTileSchedulerILb1ELb0ELb0ELi128EEEEEEEEEvNT_6ParamsE,"",@"SHT_CUDA_INFO"
	.sectionflags	@""
	.align	4


	//----- nvinfo : EIATTR_CUDA_API_VERSION
	.align		4
        /*0000*/ 	.byte	0x04, 0x37
        /*0002*/ 	.short	(.L_1008 - .L_1007)
.L_1007:
        /*0004*/ 	.word	0x00000082


	//----- nvinfo : EIATTR_SW2861232_WAR
	.align		4
.L_1008:
        /*0008*/ 	.byte	0x01, 0x35
	.zero		2


	//----- nvinfo : EIATTR_PARAM_CBANK
	.align		4
        /*000c*/ 	.byte	0x04, 0x0a
        /*000e*/ 	.short	(.L_1010 - .L_1009)
	.align		4
.L_1009:
        /*0010*/ 	.word	index@(.nv.constant0._ZN7cutlass13device_kernelIN5flash19enable_sm80_to_sm89INS1_16FlashAttnBwdSm80INS1_25CollectiveMainloopBwdSm80ILi2ELi2EN4cute5tupleIJNS5_1CILi64EEENS7_ILi128EEES9_EEENS_6half_tEfNS_4arch4Sm80ELb0ELb1ELb0ELb1ELb1ELb0ELb0ELb0ELi2ELi2ELi2ELi2ELb0EEENS1_24CollectiveEpilogueBwdGQAISA_fSD_Li256ELb1ELb1EEENS1_19SingleTileSchedulerILb1ELb0ELb0ELi128EEEEEEEEEvNT_6ParamsE)
        /*0014*/ 	.short	0x0160
        /*0016*/ 	.short	0x0278


	//----- nvinfo : EIATTR_CBANK_PARAM_SIZE
	.align		4
.L_1010:
        /*0018*/ 	.byte	0x03, 0x19
        /*001a*/ 	.short	0x0278


	//----- nvinfo : EIATTR_KPARAM_INFO
	.align		4
        /*001c*/ 	.byte	0x04, 0x17
        /*001e*/ 	.short	(.L_1012 - .L_1011)
.L_1011:
        /*0020*/ 	.word	0x00000000
        /*0024*/ 	.short	0x0000
        /*0026*/ 	.short	0x0000
        /*0028*/ 	.byte	0x00, 0xf0, 0xe1, 0x09


	//----- nvinfo : EIATTR_MAXREG_COUNT
	.align		4
.L_1012:
        /*002c*/ 	.byte	0x03, 0x1b
        /*002e*/ 	.short	0x00ff


	//----- nvinfo : EIATTR_NUM_BARRIERS
	.align		4
        /*0030*/ 	.byte	0x02, 0x4c
        /*0032*/ 	.byte	0x02
	.zero		1


	//----- nvinfo : EIATTR_ANNOTATIONS
	.align		4
        /*0034*/ 	.byte	0x04, 0x55
        /*0036*/ 	.short	(.L_1014 - .L_1013)


	//   ....[0]....
.L_1013:
        /* <DEDUP_REMOVED lines=25> */


	//----- nvinfo : EIATTR_MERCURY_ISA_VERSION
	.align		4
.L_1014:
        /*01b8*/ 	.byte	0x03, 0x5f
        /*01ba*/ 	.short	0x0000


	//----- nvinfo : EIATTR_COOP_GROUP_MASK_REGIDS
	.align		4
        /*01bc*/ 	.byte	0x04, 0x29
        /*01be*/ 	.short	(.L_1016 - .L_1015)


	//   ....[0]....
.L_1015:
        /*01c0*/ 	.word	0xffffffff


	//   ....[1]....
        /*01c4*/ 	.word	0xffffffff


	//   ....[2]....
        /*01c8*/ 	.word	0xffffffff


	//   ....[3]....
        /*01cc*/ 	.word	0xffffffff


	//   ....[4]....
        /*01d0*/ 	.word	0xffffffff


	//   ....[5]....
        /*01d4*/ 	.word	0xffffffff


	//   ....[6]....
        /*01d8*/ 	.word	0xffffffff


	//   ....[7]....
        /*01dc*/ 	.word	0xffffffff


	//   ....[8]....
        /*01e0*/ 	.word	0xffffffff


	//----- nvinfo : EIATTR_COOP_GROUP_INSTR_OFFSETS
	.align		4
.L_1016:
        /*01e4*/ 	.byte	0x04, 0x28
        /*01e6*/ 	.short	(.L_1018 - .L_1017)


	//   ....[0]....
.L_1017:
        /*01e8*/ 	.word	0x000000a0


	//   ....[1]....
        /*01ec*/ 	.word	0x00007c50


	//   ....[2]....
        /*01f0*/ 	.word	0x00007c90


	//   ....[3]....
        /*01f4*/ 	.word	0x00008180


	//   ....[4]....
        /*01f8*/ 	.word	0x00008190


	//   ....[5]....
        /*01fc*/ 	.word	0x00008320


	//   ....[6]....
        /*0200*/ 	.word	0x00008370


	//   ....[7]....
        /*0204*/ 	.word	0x00008820


	//   ....[8]....
        /*0208*/ 	.word	0x00008830


	//----- nvinfo : EIATTR_EXIT_INSTR_OFFSETS
	.align		4
.L_1018:
        /*020c*/ 	.byte	0x04, 0x1c
        /*020e*/ 	.short	(.L_1020 - .L_1019)


	//   ....[0]....
.L_1019:
        /*0210*/ 	.word	0x00000340


	//   ....[1]....
        /*0214*/ 	.word	0x00007900


	//   ....[2]....
        /*0218*/ 	.word	0x00008840


	//   ....[3]....
        /*021c*/ 	.word	0x000088e0


	//----- nvinfo : EIATTR_CTAIDZ_USED
	.align		4
.L_1020:
        /*0220*/ 	.byte	0x01, 0x04
	.zero		2


	//----- nvinfo : EIATTR_MAX_THREADS
	.align		4
        /*0224*/ 	.byte	0x04, 0x05
        /*0226*/ 	.short	(.L_1022 - .L_1021)
.L_1021:
        /*0228*/ 	.word	0x00000100
        /*022c*/ 	.word	0x00000001
        /*0230*/ 	.word	0x00000001


	//----- nvinfo : EIATTR_CRS_STACK_SIZE
	.align		4
.L_1022:
        /*0234*/ 	.byte	0x04, 0x1e
        /*0236*/ 	.short	(.L_1024 - .L_1023)
.L_1023:
        /*0238*/ 	.word	0x00000000
.L_1024:


//--------------------- .nv.info._ZN7cutlass13device_kernelIN5flash19enable_sm80_to_sm89INS1_16FlashAttnBwdSm80INS1_25CollectiveMainloopBwdSm80ILi2ELi2EN4cute5tupleIJNS5_1CILi64EEENS7_ILi128EEES9_EEENS_6half_tEfNS_4arch4Sm80ELb1ELb0ELb0ELb0ELb0ELb0ELb0ELb0ELi2ELi2ELi2ELi2ELb0EEENS1_21CollectiveEpilogueBwdISA_SB_SD_Li256ELb0ELb0ELi4EEENS1_25SingleTileBwdLPTSchedulerILb0ELi128ELb0EEEEEEEEEvNT_6ParamsE --------------------------
	.section	.nv.info._ZN7cutlass13device_kernelIN5flash19enable_sm80_to_sm89INS1_16FlashAttnBwdSm80INS1_25CollectiveMainloopBwdSm80ILi2ELi2EN4cute5tupleIJNS5_1CILi64EEENS7_ILi128EEES9_EEENS_6half_tEfNS_4arch4Sm80ELb1ELb0ELb0ELb0ELb0ELb0ELb0ELb0ELi2ELi2ELi2ELi2ELb0EEENS1_21CollectiveEpilogueBwdISA_SB_SD_Li256ELb0ELb0ELi4EEENS1_25SingleTileBwdLPTSchedulerILb0ELi128ELb0EEEEEEEEEvNT_6ParamsE,"",@"SHT_CUDA_INFO"
	.sectionflags	@""
	.align	4


	//----- nvinfo : EIATTR_CUDA_API_VERSION
	.align		4
        /*0000*/ 	.byte	0x04, 0x37
        /*0002*/ 	.short	(.L_1026 - .L_1025)
.L_1025:
        /*0004*/ 	.word	0x00000082


	//----- nvinfo : EIATTR_SW2861232_WAR
	.align		4
.L_1026:
        /*0008*/ 	.byte	0x01, 0x35
	.zero		2


	//----- nvinfo : EIATTR_PARAM_CBANK
	.align		4
        /*000c*/ 	.byte	0x04, 0x0a
        /*000e*/ 	.short	(.L_1028 - .L_1027)
	.align		4
.L_1027:
        /*0010*/ 	.word	index@(.nv.constant0._ZN7cutlass13device_kernelIN5flash19enable_sm80_to_sm89INS1_16FlashAttnBwdSm80INS1_25CollectiveMainloopBwdSm80ILi2ELi2EN4cute5tupleIJNS5_1CILi64EEENS7_ILi128EEES9_EEENS_6half_tEfNS_4arch4Sm80ELb1ELb0ELb0ELb0ELb0ELb0ELb0ELb0ELi2ELi2ELi2ELi2ELb0EEENS1_21CollectiveEpilogueBwdISA_SB_SD_Li256ELb0ELb0ELi4EEENS1_25SingleTileBwdLPTSchedulerILb0ELi128ELb0EEEEEEEEEvNT_6ParamsE)
        /*0014*/ 	.short	0x0160
        /*0016*/ 	.short	0x0288


	//----- nvinfo : EIATTR_CBANK_PARAM_SIZE
	.align		4
.L_1028:
        /*0018*/ 	.byte	0x03, 0x19
        /*001a*/ 	.short	0x0288


	//----- nvinfo : EIATTR_KPARAM_INFO
	.align		4
        /*001c*/ 	.byte	0x04, 0x17
        /*001e*/ 	.short	(.L_1030 - .L_1029)
.L_1029:
        /*0020*/ 	.word	0x00000000
        /*0024*/ 	.short	0x0000
        /*0026*/ 	.short	0x0000
        /*0028*/ 	.byte	0x00, 0xf0, 0x21, 0x0a


	//----- nvinfo : EIATTR_MAXREG_COUNT
	.align		4
.L_1030:
        /*002c*/ 	.byte	0x03, 0x1b
        /*002e*/ 	.short	0x00ff


	//----- nvinfo : EIATTR_NUM_BARRIERS
	.align		4
        /*0030*/ 	.byte	0x02, 0x4c
        /*0032*/ 	.byte	0x02
	.zero		1


	//----- nvinfo : EIATTR_ANNOTATIONS
	.align		4
        /*0034*/ 	.byte	0x04, 0x55
        /*0036*/ 	.short	(.L_1032 - .L_1031)


	//   ....[0]....
.L_1031:
        /* <DEDUP_REMOVED lines=14> */


	//----- nvinfo : EIATTR_MERCURY_ISA_VERSION
	.align		4
.L_1032:
        /*0100*/ 	.byte	0x03, 0x5f
        /*0102*/ 	.short	0x0000


	//----- nvinfo : EIATTR_COOP_GROUP_MASK_REGIDS
	.align		4
        /*0104*/ 	.byte	0x04, 0x29
        /*0106*/ 	.short	(.L_1034 - .L_1033)


	//   ....[0]....
.L_1033:
        /*0108*/ 	.word	0xffffffff


	//----- nvinfo : EIATTR_COOP_GROUP_INSTR_OFFSETS
	.align		4
.L_1034:
        /*010c*/ 	.byte	0x04, 0x28
        /*010e*/ 	.short	(.L_1036 - .L_1035)


	//   ....[0]....
.L_1035:
        /*0110*/ 	.word	0x00000050


	//----- nvinfo : EIATTR_EXIT_INSTR_OFFSETS
	.align		4
.L_1036:
        /*0114*/ 	.byte	0x04, 0x1c
        /*0116*/ 	.short	(.L_1038 - .L_1037)


	//   ....[0]....
.L_1037:
        /*0118*/ 	.word	0x00000540


	//   ....[1]....
        /*011c*/ 	.word	0x000089d0


	//   ....[2]....
        /*0120*/ 	.word	0x00008a90


	//   ....[3]....
        /*0124*/ 	.word	0x00009be0


	//   ....[4]....
        /*0128*/ 	.word	0x00009c90


	//----- nvinfo : EIATTR_MAX_THREADS
	.align		4
.L_1038:
        /*012c*/ 	.byte	0x04, 0x05
        /*012e*/ 	.short	(.L_1040 - .L_1039)
.L_1039:
        /*0130*/ 	.word	0x00000100
        /*0134*/ 	.word	0x00000001
        /*0138*/ 	.word	0x00000001


	//----- nvinfo : EIATTR_CRS_STACK_SIZE
	.align		4
.L_1040:
        /*013c*/ 	.byte	0x04, 0x1e
        /*013e*/ 	.short	(.L_1042 - .L_1041)
.L_1041:
        /*0140*/ 	.word	0x00000000
.L_1042:


//--------------------- .nv.info._ZN7cutlass13device_kernelIN5flash19enable_sm80_to_sm89INS1_16FlashAttnBwdSm80INS1_25CollectiveMainloopBwdSm80ILi2ELi2EN4cute5tupleIJNS5_1CILi64EEENS7_ILi128EEES9_EEENS_6half_tEfNS_4arch4Sm80ELb1ELb0ELb0ELb0ELb1ELb0ELb0ELb0ELi2ELi2ELi2ELi2ELb0EEENS1_21CollectiveEpilogueBwdISA_SB_SD_Li256ELb0ELb0ELi4EEENS1_25SingleTileBwdLPTSchedulerILb0ELi128ELb1EEEEEEEEEvNT_6ParamsE --------------------------
	.section	.nv.info._ZN7cutlass13device_kernelIN5flash19enable_sm80_to_sm89INS1_16FlashAttnBwdSm80INS1_25CollectiveMainloopBwdSm80ILi2ELi2EN4cute5tupleIJNS5_1CILi64EEENS7_ILi128EEES9_EEENS_6half_tEfNS_4arch4Sm80ELb1ELb0ELb0ELb0ELb1ELb0ELb0ELb0ELi2ELi2ELi2ELi2ELb0EEENS1_21CollectiveEpilogueBwdISA_SB_SD_Li256ELb0ELb0ELi4EEENS1_25SingleTileBwdLPTSchedulerILb0ELi128ELb1EEEEEEEEEvNT_6ParamsE,"",@"SHT_CUDA_INFO"
	.sectionflags	@""
	.align	4


	//----- nvinfo : EIATTR_CUDA_API_VERSION
	.align		4
        /*0000*/ 	.byte	0x04, 0x37
        /*0002*/ 	.short	(.L_1044 - .L_1043)
.L_1043:
        /*0004*/ 	.word	0x00000082


	//----- nvinfo : EIATTR_SW2861232_WAR
	.align		4
.L_1044:
        /*0008*/ 	.byte	0x01, 0x35
	.zero		2


	//----- nvinfo : EIATTR_PARAM_CBANK
	.align		4
        /*000c*/ 	.byte	0x04, 0x0a
        /*000e*/ 	.short	(.L_1046 - .L_1045)
	.align		4
.L_1045:
        /*0010*/ 	.word	index@(.nv.constant0._ZN7cutlass13device_kernelIN5flash19enable_sm80_to_sm89INS1_16FlashAttnBwdSm80INS1_25CollectiveMainloopBwdSm80ILi2ELi2EN4cute5tupleIJNS5_1CILi64EEENS7_ILi128EEES9_EEENS_6half_tEfNS_4arch4Sm80ELb1ELb0ELb0ELb0ELb1ELb0ELb0ELb0ELi2ELi2ELi2ELi2ELb0EEENS1_21CollectiveEpilogueBwdISA_SB_SD_Li256ELb0ELb0ELi4EEENS1_25SingleTileBwdLPTSchedulerILb0ELi128ELb1EEEEEEEEEvNT_6ParamsE)
        /*0014*/ 	.short	0x0160
        /*0016*/ 	.short	0x0288


	//----- nvinfo : EIATTR_CBANK_PARAM_SIZE
	.align		4
.L_1046:
        /*0018*/ 	.byte	0x03, 0x19
        /*001a*/ 	.short	0x0288


	//----- nvinfo : EIATTR_KPARAM_INFO
	.align		4
        /*001c*/ 	.byte	0x04, 0x17
        /*001e*/ 	.short	(.L_1048 - .L_1047)
.L_1047:
        /*0020*/ 	.word	0x00000000
        /*0024*/ 	.short	0x0000
        /*0026*/ 	.short	0x0000
        /*0028*/ 	.byte	0x00, 0xf0, 0x21, 0x0a


	//----- nvinfo : EIATTR_MAXREG_COUNT
	.align		4
.L_1048:
        /*002c*/ 	.byte	0x03, 0x1b
        /*002e*/ 	.short	0x00ff


	//----- nvinfo : EIATTR_NUM_BARRIERS
	.align		4
        /*0030*/ 	.byte	0x02, 0x4c
        /*0032*/ 	.byte	0x02
	.zero		1


	//----- nvinfo : EIATTR_ANNOTATIONS
	.align		4
        /*0034*/ 	.byte	0x04, 0x55
        /*0036*/ 	.short	(.L_1050 - .L_1049)


	//   ....[0]....
.L_1049:
        /* <DEDUP_REMOVED lines=14> */


	//----- nvinfo : EIATTR_MERCURY_ISA_VERSION
	.align		4
.L_1050:
        /*0100*/ 	.byte	0x03, 0x5f
        /*0102*/ 	.short	0x0000


	//----- nvinfo : EIATTR_COOP_GROUP_MASK_REGIDS
	.align		4
        /*0104*/ 	.byte	0x04, 0x29
        /*0106*/ 	.short	(.L_1052 - .L_1051)


	//   ....[0]....
.L_1051:
        /*0108*/ 	.word	0xffffffff


	//----- nvinfo : EIATTR_COOP_GROUP_INSTR_OFFSETS
	.align		4
.L_1052:
        /*010c*/ 	.byte	0x04, 0x28
        /*010e*/ 	.short	(.L_1054 - .L_1053)


	//   ....[0]....
.L_1053:
        /*0110*/ 	.word	0x00000050


	//----- nvinfo : EIATTR_EXIT_INSTR_OFFSETS
	.align		4
.L_1054:
        /*0114*/ 	.byte	0x04, 0x1c
        /*0116*/ 	.short	(.L_1056 - .L_1055)


	//   ....[0]....
.L_1055:
        /*0118*/ 	.word	0x000005a0


	//   ....[1]....
        /*011c*/ 	.word	0x00008a30


	//   ....[2]....
        /*0120*/ 	.word	0x00008af0


	//   ....[3]....
        /*0124*/ 	.word	0x00009c40


	//   ....[4]....
        /*0128*/ 	.word	0x00009cf0


	//----- nvinfo : EIATTR_MAX_THREADS
	.align		4
.L_1056:
        /*012c*/ 	.byte	0x04, 0x05
        /*012e*/ 	.short	(.L_1058 - .L_1057)
.L_1057:
        /*0130*/ 	.word	0x00000100
        /*0134*/ 	.word	0x00000001
        /*0138*/ 	.word	0x00000001


	//----- nvinfo : EIATTR_CRS_STACK_SIZE
	.align		4
.L_1058:
        /*013c*/ 	.byte	0x04, 0x1e
        /*013e*/ 	.short	(.L_1060 - .L_1059)
.L_1059:
        /*0140*/ 	.word	0x00000000
.L_1060:


//--------------------- .nv.info._ZN7cutlass13device_kernelIN5flash19enable_sm80_to_sm89INS1_16FlashAttnBwdSm80INS1_25CollectiveMainloopBwdSm80ILi2ELi2EN4cute5tupleIJNS5_1CILi64EEENS7_ILi128EEES9_EEENS_6half_tEfNS_4arch4Sm80ELb1ELb0ELb0ELb0ELb0ELb0ELb0ELb0ELi2ELi2ELi2ELi2ELb0EEENS1_24CollectiveEpilogueBwdGQAISA_fSD_Li256ELb0ELb0EEENS1_25SingleTileBwdLPTSchedulerILb0ELi128ELb0EEEEEEEEEvNT_6ParamsE --------------------------
	.section	.nv.info._ZN7cutlass13device_kernelIN5flash19enable_sm80_to_sm89INS1_16FlashAttnBwdSm80INS1_25CollectiveMainloopBwdSm80ILi2ELi2EN4cute5tupleIJNS5_1CILi64EEENS7_ILi128EEES9_EEENS_6half_tEfNS_4arch4Sm80ELb1ELb0ELb0ELb0ELb0ELb0ELb0ELb0ELi2ELi2ELi2ELi2ELb0EEENS1_24CollectiveEpilogueBwdGQAISA_fSD_Li256ELb0ELb0EEENS1_25SingleTileBwdLPTSchedulerILb0ELi128ELb0EEEEEEEEEvNT_6ParamsE,"",@"SHT_CUDA_INFO"
	.sectionflags	@""
	.align	4


	//----- nvinfo : EIATTR_CUDA_API_VERSION
	.align		4
        /*0000*/ 	.byte	0x04, 0x37
        /*0002*/ 	.short	(.L_1062 - .L_1061)
.L_1061:
        /*0004*/ 	.word	0x00000082


	//----- nvinfo : EIATTR_SW2861232_WAR
	.align		4
.L_1062:
        /*0008*/ 	.byte	0x01, 0x35
	.zero		2


	//----- nvinfo : EIATTR_PARAM_CBANK
	.align		4
        /*000c*/ 	.byte	0x04, 0x0a
        /*000e*/ 	.short	(.L_1064 - .L_1063)
	.align		4
.L_1063:
        /*0010*/ 	.word	index@(.nv.constant0._ZN7cutlass13device_kernelIN5flash19enable_sm80_to_sm89INS1_16FlashAttnBwdSm80INS1_25CollectiveMainloopBwdSm80ILi2ELi2EN4cute5tupleIJNS5_1CILi64EEENS7_ILi128EEES9_EEENS_6half_tEfNS_4arch4Sm80ELb1ELb0ELb0ELb0ELb0ELb0ELb0ELb0ELi2ELi2ELi2ELi2ELb0EEENS1_24CollectiveEpilogueBwdGQAISA_fSD_Li256ELb0ELb0EEENS1_25SingleTileBwdLPTSchedulerILb0ELi128ELb0EEEEEEEEEvNT_6ParamsE)
        /*0014*/ 	.short	0x0160
        /*0016*/ 	.short	0x0290


	//----- nvinfo : EIATTR_CBANK_PARAM_SIZE
	.align		4
.L_1064:
        /*0018*/ 	.byte	0x03, 0x19
        /*001a*/ 	.short	0x0290


	//----- nvinfo : EIATTR_KPARAM_INFO
	.align		4
        /*001c*/ 	.byte	0x04, 0x17
        /*001e*/ 	.short	(.L_1066 - .L_1065)
.L_1065:
        /*0020*/ 	.word	0x00000000
        /*0024*/ 	.short	0x0000
        /*0026*/ 	.short	0x0000
        /*0028*/ 	.byte	0x00, 0xf0, 0x41, 0x0a


	//----- nvinfo : EIATTR_MAXREG_COUNT
	.align		4
.L_1066:
        /*002c*/ 	.byte	0x03, 0x1b
        /*002e*/ 	.short	0x00ff


	//----- nvinfo : EIATTR_NUM_BARRIERS
	.align		4
        /*0030*/ 	.byte	0x02, 0x4c
        /*0032*/ 	.byte	0x02
	.zero		1


	//----- nvinfo : EIATTR_ANNOTATIONS
	.align		4
        /*0034*/ 	.byte	0x04, 0x55
        /*0036*/ 	.short	(.L_1068 - .L_1067)


	//   ....[0]....
.L_1067:
        /* <DEDUP_REMOVED lines=20> */


	//----- nvinfo : EIATTR_MERCURY_ISA_VERSION
	.align		4
.L_1068:
        /*0168*/ 	.byte	0x03, 0x5f
        /*016a*/ 	.short	0x0000


	//----- nvinfo : EIATTR_COOP_GROUP_MASK_REGIDS
	.align		4
        /*016c*/ 	.byte	0x04, 0x29
        /*016e*/ 	.short	(.L_1070 - .L_1069)


	//   ....[0]....
.L_1069:
        /*0170*/ 	.word	0xffffffff


	//----- nvinfo : EIATTR_COOP_GROUP_INSTR_OFFSETS
	.align		4
.L_1070:
        /*0174*/ 	.byte	0x04, 0x28
        /*0176*/ 	.short	(.L_1072 - .L_1071)


	//   ....[0]....
.L_1071:
        /*0178*/ 	.word	0x00000090


	//----- nvinfo : EIATTR_EXIT_INSTR_OFFSETS
	.align		4
.L_1072:
        /*017c*/ 	.byte	0x04, 0x1c
        /*017e*/ 	.short	(.L_1074 - .L_1073)


	//   ....[0]....
.L_1073:
        /*0180*/ 	.word	0x00000580


	//   ....[1]....
        /*0184*/ 	.word	0x00006cc0


	//   ....[2]....
        /*0188*/ 	.word	0x00007760


	//----- nvinfo : EIATTR_MAX_THREADS
	.align		4
.L_1074:
        /*018c*/ 	.byte	0x04, 0x05
        /*018e*/ 	.short	(.L_1076 - .L_1075)
.L_1075:
        /*0190*/ 	.word	0x00000100
        /*0194*/ 	.word	0x00000001
        /*0198*/ 	.word	0x00000001


	//----- nvinfo : EIATTR_CRS_STACK_SIZE
	.align		4
.L_1076:
        /*019c*/ 	.byte	0x04, 0x1e
        /*019e*/ 	.short	(.L_1078 - .L_1077)
.L_1077:
        /*01a0*/ 	.word	0x00000000
.L_1078:


//--------------------- .nv.info._ZN7cutlass13device_kernelIN5flash19enable_sm80_to_sm89INS1_16FlashAttnBwdSm80INS1_25CollectiveMainloopBwdSm80ILi2ELi2EN4cute5tupleIJNS5_1CILi64EEENS7_ILi128EEES9_EEENS_6half_tEfNS_4arch4Sm80ELb1ELb0ELb0ELb0ELb1ELb0ELb0ELb0ELi2ELi2ELi2ELi2ELb0EEENS1_24CollectiveEpilogueBwdGQAISA_fSD_Li256ELb0ELb1EEENS1_25SingleTileBwdLPTSchedulerILb0ELi128ELb1EEEEEEEEEvNT_6ParamsE --------------------------
	.section	.nv.info._ZN7cutlass13device_kernelIN5flash19enable_sm80_to_sm89INS1_16FlashAttnBwdSm80INS1_25CollectiveMainloopBwdSm80ILi2ELi2EN4cute5tupleIJNS5_1CILi64EEENS7_ILi128EEES9_EEENS_6half_tEfNS_4arch4Sm80ELb1ELb0ELb0ELb0ELb1ELb0ELb0ELb0ELi2ELi2ELi2ELi2ELb0EEENS1_24CollectiveEpilogueBwdGQAISA_fSD_Li256ELb0ELb1EEENS1_25SingleTileBwdLPTSchedulerILb0ELi128ELb1EEEEEEEEEvNT_6ParamsE,"",@"SHT_CUDA_INFO"
	.sectionflags	@""
	.align	4


	//----- nvinfo : EIATTR_CUDA_API_VERSION
	.align		4
        /*0000*/ 	.byte	0x04, 0x37
        /*0002*/ 	.short	(.L_1080 - .L_1079)
.L_1079:
        /*0004*/ 	.word	0x00000082


	//----- nvinfo : EIATTR_SW2861232_WAR
	.align		4
.L_1080:
        /*0008*/ 	.byte	0x01, 0x35
	.zero		2


	//----- nvinfo : EIATTR_PARAM_CBANK
	.align		4
        /*000c*/ 	.byte	0x04, 0x0a
        /*000e*/ 	.short	(.L_1082 - .L_1081)
	.align		4
.L_1081:
        /*0010*/ 	.word	index@(.nv.constant0._ZN7cutlass13device_kernelIN5flash19enable_sm80_to_sm89INS1_16FlashAttnBwdSm80INS1_25CollectiveMainloopBwdSm80ILi2ELi2EN4cute5tupleIJNS5_1CILi64EEENS7_ILi128EEES9_EEENS_6half_tEfNS_4arch4Sm80ELb1ELb0ELb0ELb0ELb1ELb0ELb0ELb0ELi2ELi2ELi2ELi2ELb0EEENS1_24CollectiveEpilogueBwdGQAISA_fSD_Li256ELb0ELb1EEENS1_25SingleTileBwdLPTSchedulerILb0ELi128ELb1EEEEEEEEEvNT_6ParamsE)
        /*0014*/ 	.short	0x0160
        /*0016*/ 	.short	0x0290


	//----- nvinfo : EIATTR_CBANK_PARAM_SIZE
	.align		4
.L_1082:
        /*0018*/ 	.byte	0x03, 0x19
        /*001a*/ 	.short	0x0290


	//----- nvinfo : EIATTR_KPARAM_INFO
	.align		4
        /*001c*/ 	.byte	0x04, 0x17
        /*001e*/ 	.short	(.L_1084 - .L_1083)
.L_1083:
        /*0020*/ 	.word	0x00000000
        /*0024*/ 	.short	0x0000
        /*0026*/ 	.short	0x0000
        /*0028*/ 	.byte	0x00, 0xf0, 0x41, 0x0a


	//----- nvinfo : EIATTR_MAXREG_COUNT
	.align		4
.L_1084:
        /*002c*/ 	.byte	0x03, 0x1b
        /*002e*/ 	.short	0x00ff


	//----- nvinfo : EIATTR_NUM_BARRIERS
	.align		4
        /*0030*/ 	.byte	0x02, 0x4c
        /*0032*/ 	.byte	0x02
	.zero		1


	//----- nvinfo : EIATTR_ANNOTATIONS
	.align		4
        /*0034*/ 	.byte	0x04, 0x55
        /*0036*/ 	.short	(.L_1086 - .L_1085)


	//   ....[0]....
.L_1085:
        /* <DEDUP_REMOVED lines=14> */


	//----- nvinfo : EIATTR_MERCURY_ISA_VERSION
	.align		4
.L_1086:
        /*0100*/ 	.byte	0x03, 0x5f
        /*0102*/ 	.short	0x0000


	//----- nvinfo : EIATTR_COOP_GROUP_MASK_REGIDS
	.align		4
        /*0104*/ 	.byte	0x04, 0x29
        /*0106*/ 	.short	(.L_1088 - .L_1087)


	//   ....[0]....
.L_1087:
        /*0108*/ 	.word	0xffffffff


	//   ....[1]....
        /*010c*/ 	.word	0xffffffff


	//   ....[2]....
        /*0110*/ 	.word	0xffffffff


	//   ....[3]....
        /*0114*/ 	.word	0xffffffff


	//   ....[4]....
        /*0118*/ 	.word	0xffffffff


	//   ....[5]....
        /*011c*/ 	.word	0xffffffff


	//   ....[6]....
        /*0120*/ 	.word	0xffffffff


	//   ....[7]....
        /*0124*/ 	.word	0xffffffff


	//   ....[8]....
        /*0128*/ 	.word	0xffffffff


	//----- nvinfo : EIATTR_COOP_GROUP_INSTR_OFFSETS
	.align		4
.L_1088:
        /*012c*/ 	.byte	0x04, 0x28
        /*012e*/ 	.short	(.L_1090 - .L_1089)


	//   ....[0]....
.L_1089:
        /*0130*/ 	.word	0x00000050


	//   ....[1]....
        /*0134*/ 	.word	0x00006ea0


	//   ....[2]....
        /*0138*/ 	.word	0x00006ed0


	//   ....[3]....
        /*013c*/ 	.word	0x00007400


	//   ....[4]....
        /*0140*/ 	.word	0x00007410


	//   ....[5]....
        /*0144*/ 	.word	0x000075d0


	//   ....[6]....
        /*0148*/ 	.word	0x000076e0


	//   ....[7]....
        /*014c*/ 	.word	0x00007b10


	//   ....[8]....
        /*0150*/ 	.word	0x00007b20


	//----- nvinfo : EIATTR_EXIT_INSTR_OFFSETS
	.align		4
.L_1090:
        /*0154*/ 	.byte	0x04, 0x1c
        /*0156*/ 	.short	(.L_1092 - .L_1091)


	//   ....[0]....
.L_1091:
        /*0158*/ 	.word	0x000005a0


	//   ....[1]....
        /*015c*/ 	.word	0x00006c20


	//   ....[2]....
        /*0160*/ 	.word	0x00007b30


	//   ....[3]....
        /*0164*/ 	.word	0x00007bd0


	//----- nvinfo : EIATTR_MAX_THREADS
	.align		4
.L_1092:
        /*0168*/ 	.byte	0x04, 0x05
        /*016a*/ 	.short	(.L_1094 - .L_1093)
.L_1093:
        /*016c*/ 	.word	0x00000100
        /*0170*/ 	.word	0x00000001
        /*0174*/ 	.word	0x00000001


	//----- nvinfo : EIATTR_CRS_STACK_SIZE
	.align		4
.L_1094:
        /*0178*/ 	.byte	0x04, 0x1e
        /*017a*/ 	.short	(.L_1096 - .L_1095)
.L_1095:
        /*017c*/ 	.word	0x00000000
.L_1096:


//--------------------- .nv.info._ZN7cutlass13device_kernelIN5flash22FlashAttnBwdPreprocessIN4cute5tupleIJNS3_1CILi64EEENS5_ILi128EEEEEENS_6half_tEfNS_4arch4Sm80ELb1ELb0EEEEEvNT_6ParamsE --------------------------
	.section	.nv.info._ZN7cutlass13device_kernelIN5flash22FlashAttnBwdPreprocessIN4cute5tupleIJNS3_1CILi64EEENS5_ILi128EEEEEENS_6half_tEfNS_4arch4Sm80ELb1ELb0EEEEEvNT_6ParamsE,"",@"SHT_CUDA_INFO"
	.sectionflags	@""
	.align	4


	//----- nvinfo : EIATTR_CUDA_API_VERSION
	.align		4
        /*0000*/ 	.byte	0x04, 0x37
        /*0002*/ 	.short	(.L_1098 - .L_1097)
.L_1097:
        /*0004*/ 	.word	0x00000082


	//----- nvinfo : EIATTR_SW2861232_WAR
	.align		4
.L_1098:
        /*0008*/ 	.byte	0x01, 0x35
	.zero		2


	//----- nvinfo : EIATTR_PARAM_CBANK
	.align		4
        /*000c*/ 	.byte	0x04, 0x0a
        /*000e*/ 	.short	(.L_1100 - .L_1099)
	.align		4
.L_1099:
        /*0010*/ 	.word	index@(.nv.constant0._ZN7cutlass13device_kernelIN5flash22FlashAttnBwdPreprocessIN4cute5tupleIJNS3_1CILi64EEENS5_ILi128EEEEEENS_6half_tEfNS_4arch4Sm80ELb1ELb0EEEEEvNT_6ParamsE)
        /*0014*/ 	.short	0x0160
        /*0016*/ 	.short	0x00f0


	//----- nvinfo : EIATTR_CBANK_PARAM_SIZE
	.align		4
.L_1100:
        /*0018*/ 	.byte	0x03, 0x19
        /*001a*/ 	.short	0x00f0


	//----- nvinfo : EIATTR_KPARAM_INFO
	.align		4
        /*001c*/ 	.byte	0x04, 0x17
        /*001e*/ 	.short	(.L_1102 - .L_1101)
.L_1101:
        /*0020*/ 	.word	0x00000000
        /*0024*/ 	.short	0x0000
        /*0026*/ 	.short	0x0000
        /*0028*/ 	.byte	0x00, 0xf0, 0xc1, 0x03


	//----- nvinfo : EIATTR_MAXREG_COUNT
	.align		4
.L_1102:
        /*002c*/ 	.byte	0x03, 0x1b
        /*002e*/ 	.short	0x0080


	//----- nvinfo : EIATTR_MERCURY_ISA_VERSION
	.align		4
        /*0030*/ 	.byte	0x03, 0x5f
        /*0032*/ 	.short	0x0000


	//----- nvinfo : EIATTR_COOP_GROUP_MASK_REGIDS
	.align		4
        /*0034*/ 	.byte	0x04, 0x29
        /*0036*/ 	.short	(.L_1104 - .L_1103)


	//   ....[0]....
.L_1103:
        /*0038*/ 	.word	0xffffffff


	//   ....[1]....
        /*003c*/ 	.word	0xffffffff


	//   ....[2]....
        /*0040*/ 	.word	0xffffffff


	//   ....[3]....
        /*0044*/ 	.word	0xffffffff


	//   ....[4]....
        /*0048*/ 	.word	0xffffffff


	//   ....[5]....
        /*004c*/ 	.word	0xffffffff


	//   ....[6]....
        /*0050*/ 	.word	0xffffffff


	//   ....[7]....
        /*0054*/ 	.word	0xffffffff


	//   ....[8]....
        /*0058*/ 	.word	0xffffffff


	//   ....[9]....
        /*005c*/ 	.word	0xffffffff


	//   ....[10]....
        /*0060*/ 	.word	0xffffffff


	//   ....[11]....
        /*0064*/ 	.word	0xffffffff


	//   ....[12]....
        /*0068*/ 	.word	0xffffffff


	//   ....[13]....
        /*006c*/ 	.word	0xffffffff


	//   ....[14]....
        /*0070*/ 	.word	0xffffffff


	//   ....[15]....
        /*0074*/ 	.word	0xffffffff


	//----- nvinfo : EIATTR_COOP_GROUP_INSTR_OFFSETS
	.align		4
.L_1104:
        /*0078*/ 	.byte	0x04, 0x28
        /*007a*/ 	.short	(.L_1106 - .L_1105)


	//   ....[0]....
.L_1105:
        /*007c*/ 	.word	0x00000fa0


	//   ....[1]....
        /*0080*/ 	.word	0x00000fb0


	//   ....[2]....
        /*0084*/ 	.word	0x00000fc0


	//   ....[3]....
        /*0088*/ 	.word	0x00000fd0


	//   ....[4]....
        /*008c*/ 	.word	0x00001020


	//   ....[5]....
        /*0090*/ 	.word	0x00001030


	//   ....[6]....
        /*0094*/ 	.word	0x00001040


	//   ....[7]....
        /*0098*/ 	.word	0x00001050


	//   ....[8]....
        /*009c*/ 	.word	0x000010a0


	//   ....[9]....
        /*00a0*/ 	.word	0x000010b0


	//   ....[10]....
        /*00a4*/ 	.word	0x000010c0


	//   ....[11]....
        /*00a8*/ 	.word	0x000010d0


	//   ....[12]....
        /*00ac*/ 	.word	0x00001120


	//   ....[13]....
        /*00b0*/ 	.word	0x00001130


	//   ....[14]....
        /*00b4*/ 	.word	0x00001140


	//   ....[15]....
        /*00b8*/ 	.word	0x00001150


	//----- nvinfo : EIATTR_EXIT_INSTR_OFFSETS
	.align		4
.L_1106:
        /*00bc*/ 	.byte	0x04, 0x1c
        /*00be*/ 	.short	(.L_1108 - .L_1107)


	//   ....[0]....
.L_1107:
        /*00c0*/ 	.word	0x00001690


	//   ....[1]....
        /*00c4*/ 	.word	0x000016f0


	//----- nvinfo : EIATTR_CTAIDZ_USED
	.align		4
.L_1108:
        /*00c8*/ 	.byte	0x01, 0x04
	.zero		2


	//----- nvinfo : EIATTR_MAX_THREADS
	.align		4
        /*00cc*/ 	.byte	0x04, 0x05
        /*00ce*/ 	.short	(.L_1110 - .L_1109)
.L_1109:
        /*00d0*/ 	.word	0x00000100
        /*00d4*/ 	.word	0x00000001
        /*00d8*/ 	.word	0x00000001


	//----- nvinfo : EIATTR_CRS_STACK_SIZE
	.align		4
.L_1110:
        /*00dc*/ 	.byte	0x04, 0x1e
        /*00de*/ 	.short	(.L_1112 - .L_1111)
.L_1111:
        /*00e0*/ 	.word	0x00000000
.L_1112:


//--------------------- .nv.info._ZN7cutlass13device_kernelIN5flash19enable_sm80_to_sm89INS1_16FlashAttnBwdSm80INS1_25CollectiveMainloopBwdSm80ILi2ELi2EN4cute5tupleIJNS5_1CILi64EEENS7_ILi128EEES9_EEENS_6half_tEfNS_4arch4Sm80ELb1ELb0ELb0ELb1ELb0ELb0ELb0ELb0ELi2ELi2ELi2ELi2ELb0EEENS1_21CollectiveEpilogueBwdISA_SB_SD_Li256ELb1ELb0ELi4EEENS1_25SingleTileBwdLPTSchedulerILb1ELi128ELb0EEEEEEEEEvNT_6ParamsE --------------------------
	.section	.nv.info._ZN7cutlass13device_kernelIN5flash19enable_sm80_to_sm89INS1_16FlashAttnBwdSm80INS1_25CollectiveMainloopBwdSm80ILi2ELi2EN4cute5tupleIJNS5_1CILi64EEENS7_ILi128EEES9_EEENS_6half_tEfNS_4arch4Sm80ELb1ELb0ELb0ELb1ELb0ELb0ELb0ELb0ELi2ELi2ELi2ELi2ELb0EEENS1_21CollectiveEpilogueBwdISA_SB_SD_Li256ELb1ELb0ELi4EEENS1_25SingleTileBwdLPTSchedulerILb1ELi128ELb0EEEEEEEEEvNT_6ParamsE,"",@"SHT_CUDA_INFO"
	.sectionflags	@""
	.align	4


	//----- nvinfo : EIATTR_CUDA_API_VERSION
	.align		4
        /*0000*/ 	.byte	0x04, 0x37
        /*0002*/ 	.short	(.L_1114 - .L_1113)
.L_1113:
        /*0004*/ 	.word	0x00000082


	//----- nvinfo : EIATTR_SW2861232_WAR
	.align		4
.L_1114:
        /*0008*/ 	.byte	0x01, 0x35
	.zero		2


	//----- nvinfo : EIATTR_PARAM_CBANK
	.align		4
        /*000c*/ 	.byte	0x04, 0x0a
        /*000e*/ 	.short	(.L_1116 - .L_1115)
	.align		4
.L_1115:
        /*0010*/ 	.word	index@(.nv.constant0._ZN7cutlass13device_kernelIN5flash19enable_sm80_to_sm89INS1_16FlashAttnBwdSm80INS1_25CollectiveMainloopBwdSm80ILi2ELi2EN4cute5tupleIJNS5_1CILi64EEENS7_ILi128EEES9_EEENS_6half_tEfNS_4arch4Sm80ELb1ELb0ELb0ELb1ELb0ELb0ELb0ELb0ELi2ELi2ELi2ELi2ELb0EEENS1_21CollectiveEpilogueBwdISA_SB_SD_Li256ELb1ELb0ELi4EEENS1_25SingleTileBwdLPTSchedulerILb1ELi128ELb0EEEEEEEEEvNT_6ParamsE)
        /*0014*/ 	.short	0x0160
        /*0016*/ 	.short	0x0288


	//----- nvinfo : EIATTR_CBANK_PARAM_SIZE
	.align		4
.L_1116:
        /*0018*/ 	.byte	0x03, 0x19
        /*001a*/ 	.short	0x0288


	//----- nvinfo : EIATTR_KPARAM_INFO
	.align		4
        /*001c*/ 	.byte	0x04, 0x17
        /*001e*/ 	.short	(.L_1118 - .L_1117)
.L_1117:
        /*0020*/ 	.word	0x00000000
        /*0024*/ 	.short	0x0000
        /*0026*/ 	.short	0x0000
        /*0028*/ 	.byte	0x00, 0xf0, 0x21, 0x0a


	//----- nvinfo : EIATTR_MAXREG_COUNT
	.align		4
.L_1118:
        /*002c*/ 	.byte	0x03, 0x1b
        /*002e*/ 	.short	0x00ff


	//----- nvinfo : EIATTR_NUM_BARRIERS
	.align		4
        /*0030*/ 	.byte	0x02, 0x4c
        /*0032*/ 	.byte	0x02
	.zero		1


	//----- nvinfo : EIATTR_ANNOTATIONS
	.align		4
        /*0034*/ 	.byte	0x04, 0x55
        /*0036*/ 	.short	(.L_1120 - .L_1119)


	//   ....[0]....
.L_1119:
        /* <DEDUP_REMOVED lines=19> */


	//----- nvinfo : EIATTR_MERCURY_ISA_VERSION
	.align		4
.L_1120:
        /*0150*/ 	.byte	0x03, 0x5f
        /*0152*/ 	.short	0x0000


	//----- nvinfo : EIATTR_COOP_GROUP_MASK_REGIDS
	.align		4
        /*0154*/ 	.byte	0x04, 0x29
        /*0156*/ 	.short	(.L_1122 - .L_1121)


	//   ....[0]....
.L_1121:
        /*0158*/ 	.word	0xffffffff


	//----- nvinfo : EIATTR_COOP_GROUP_INSTR_OFFSETS
	.align		4
.L_1122:
        /*015c*/ 	.byte	0x04, 0x28
        /*015e*/ 	.short	(.L_1124 - .L_1123)


	//   ....[0]....
.L_1123:
        /*0160*/ 	.word	0x00000060


	//----- nvinfo : EIATTR_EXIT_INSTR_OFFSETS
	.align		4
.L_1124:
        /*0164*/ 	.byte	0x04, 0x1c
        /*0166*/ 	.short	(.L_1126 - .L_1125)


	//   ....[0]....
.L_1125:
        /*0168*/ 	.word	0x000009d0


	//   ....[1]....
        /*016c*/ 	.word	0x000095f0


	//   ....[2]....
        /*0170*/ 	.word	0x000096b0


	//   ....[3]....
        /*0174*/ 	.word	0x0000aa20


	//   ....[4]....
        /*0178*/ 	.word	0x0000aae0


	//----- nvinfo : EIATTR_MAX_THREADS
	.align		4
.L_1126:
        /*017c*/ 	.byte	0x04, 0x05
        /*017e*/ 	.short	(.L_1128 - .L_1127)
.L_1127:
        /*0180*/ 	.word	0x00000100
        /*0184*/ 	.word	0x00000001
        /*0188*/ 	.word	0x00000001


	//----- nvinfo : EIATTR_CRS_STACK_SIZE
	.align		4
.L_1128:
        /*018c*/ 	.byte	0x04, 0x1e
        /*018e*/ 	.short	(.L_1130 - .L_1129)
.L_1129:
        /*0190*/ 	.word	0x00000000
.L_1130:


//--------------------- .nv.info._ZN7cutlass13device_kernelIN5flash19enable_sm80_to_sm89INS1_16FlashAttnBwdSm80INS1_25CollectiveMainloopBwdSm80ILi2ELi2EN4cute5tupleIJNS5_1CILi64EEENS7_ILi128EEES9_EEENS_6half_tEfNS_4arch4Sm80ELb1ELb0ELb0ELb1ELb1ELb0ELb0ELb0ELi2ELi2ELi2ELi2ELb0EEENS1_21CollectiveEpilogueBwdISA_SB_SD_Li256ELb1ELb0ELi4EEENS1_25SingleTileBwdLPTSchedulerILb1ELi128ELb1EEEEEEEEEvNT_6ParamsE --------------------------
	.section	.nv.info._ZN7cutlass13device_kernelIN5flash19enable_sm80_to_sm89INS1_16FlashAttnBwdSm80INS1_25CollectiveMainloopBwdSm80ILi2ELi2EN4cute5tupleIJNS5_1CILi64EEENS7_ILi128EEES9_EEENS_6half_tEfNS_4arch4Sm80ELb1ELb0ELb0ELb1ELb1ELb0ELb0ELb0ELi2ELi2ELi2ELi2ELb0EEENS1_21CollectiveEpilogueBwdISA_SB_SD_Li256ELb1ELb0ELi4EEENS1_25SingleTileBwdLPTSchedulerILb1ELi128ELb1EEEEEEEEEvNT_6ParamsE,"",@"SHT_CUDA_INFO"
	.sectionflags	@""
	.align	4


	//----- nvinfo : EIATTR_CUDA_API_VERSION
	.align		4
        /*0000*/ 	.byte	0x04, 0x37
        /*0002*/ 	.short	(.L_1132 - .L_1131)
.L_1131:
        /*0004*/ 	.word	0x00000082


	//----- nvinfo : EIATTR_SW2861232_WAR
	.align		4
.L_1132:
        /*0008*/ 	.byte	0x01, 0x35
	.zero		2


	//----- nvinfo : EIATTR_PARAM_CBANK
	.align		4
        /*000c*/ 	.byte	0x04, 0x0a
        /*000e*/ 	.short	(.L_1134 - .L_1133)
	.align		4
.L_1133:
        /*0010*/ 	.word	index@(.nv.constant0._ZN7cutlass13device_kernelIN5flash19enable_sm80_to_sm89INS1_16FlashAttnBwdSm80INS1_25CollectiveMainloopBwdSm80ILi2ELi2EN4cute5tupleIJNS5_1CILi64EEENS7_ILi128EEES9_EEENS_6half_tEfNS_4arch4Sm80ELb1ELb0ELb0ELb1ELb1ELb0ELb0ELb0ELi2ELi2ELi2ELi2ELb0EEENS1_21CollectiveEpilogueBwdISA_SB_SD_Li256ELb1ELb0ELi4EEENS1_25SingleTileBwdLPTSchedulerILb1ELi128ELb1EEEEEEEEEvNT_6ParamsE)
        /*0014*/ 	.short	0x0160
        /*0016*/ 	.short	0x0288


	//----- nvinfo : EIATTR_CBANK_PARAM_SIZE
	.align		4
.L_1134:
        /*0018*/ 	.byte	0x03, 0x19
        /*001a*/ 	.short	0x0288


	//----- nvinfo : EIATTR_KPARAM_INFO
	.align		4
        /*001c*/ 	.byte	0x04, 0x17
        /*001e*/ 	.short	(.L_1136 - .L_1135)
.L_1135:
        /*0020*/ 	.word	0x00000000
        /*0024*/ 	.short	0x0000
        /*0026*/ 	.short	0x0000
        /*0028*/ 	.byte	0x00, 0xf0, 0x21, 0x0a


	//----- nvinfo : EIATTR_MAXREG_COUNT
	.align		4
.L_1136:
        /*002c*/ 	.byte	0x03, 0x1b
        /*002e*/ 	.short	0x00ff


	//----- nvinfo : EIATTR_NUM_BARRIERS
	.align		4
        /*0030*/ 	.byte	0x02, 0x4c
        /*0032*/ 	.byte	0x02
	.zero		1


	//----- nvinfo : EIATTR_ANNOTATIONS
	.align		4
        /*0034*/ 	.byte	0x04, 0x55
        /*0036*/ 	.short	(.L_1138 - .L_1137)


	//   ....[0]....
.L_1137:
        /* <DEDUP_REMOVED lines=21> */


	//----- nvinfo : EIATTR_MERCURY_ISA_VERSION
	.align		4
.L_1138:
        /*0170*/ 	.byte	0x03, 0x5f
        /*0172*/ 	.short	0x0000


	//----- nvinfo : EIATTR_COOP_GROUP_MASK_REGIDS
	.align		4
        /*0174*/ 	.byte	0x04, 0x29
        /*0176*/ 	.short	(.L_1140 - .L_1139)


	//   ....[0]....
.L_1139:
        /*0178*/ 	.word	0xffffffff


	//----- nvinfo : EIATTR_COOP_GROUP_INSTR_OFFSETS
	.align		4
.L_1140:
        /*017c*/ 	.byte	0x04, 0x28
        /*017e*/ 	.short	(.L_1142 - .L_1141)


	//   ....[0]....
.L_1141:
        /*0180*/ 	.word	0x00000060


	//----- nvinfo : EIATTR_EXIT_INSTR_OFFSETS
	.align		4
.L_1142:
        /*0184*/ 	.byte	0x04, 0x1c
        /*0186*/ 	.short	(.L_1144 - .L_1143)


	//   ....[0]....
.L_1143:
        /*0188*/ 	.word	0x00000a10


	//   ....[1]....
        /*018c*/ 	.word	0x00009490


	//   ....[2]....
        /*0190*/ 	.word	0x00009550


	//   ....[3]....
        /*0194*/ 	.word	0x0000a890


	//   ....[4]....
        /*0198*/ 	.word	0x0000a950


	//----- nvinfo : EIATTR_MAX_THREADS
	.align		4
.L_1144:
        /*019c*/ 	.byte	0x04, 0x05
        /*019e*/ 	.short	(.L_1146 - .L_1145)
.L_1145:
        /*01a0*/ 	.word	0x00000100
        /*01a4*/ 	.word	0x00000001
        /*01a8*/ 	.word	0x00000001


	//----- nvinfo : EIATTR_CRS_STACK_SIZE
	.align		4
.L_1146:
        /*01ac*/ 	.byte	0x04, 0x1e
        /*01ae*/ 	.short	(.L_1148 - .L_1147)
.L_1147:
        /*01b0*/ 	.word	0x00000000
.L_1148:


//--------------------- .nv.info._ZN7cutlass13device_kernelIN5flash19enable_sm80_to_sm89INS1_16FlashAttnBwdSm80INS1_25CollectiveMainloopBwdSm80ILi2ELi2EN4cute5tupleIJNS5_1CILi64EEENS7_ILi128EEES9_EEENS_6half_tEfNS_4arch4Sm80ELb1ELb0ELb0ELb1ELb0ELb0ELb0ELb0ELi2ELi2ELi2ELi2ELb0EEENS1_24CollectiveEpilogueBwdGQAISA_fSD_Li256ELb1ELb0EEENS1_25SingleTileBwdLPTSchedulerILb1ELi128ELb0EEEEEEEEEvNT_6ParamsE --------------------------
	.section	.nv.info._ZN7cutlass13device_kernelIN5flash19enable_sm80_to_sm89INS1_16FlashAttnBwdSm80INS1_25CollectiveMainloopBwdSm80ILi2ELi2EN4cute5tupleIJNS5_1CILi64EEENS7_ILi128EEES9_EEENS_6half_tEfNS_4arch4Sm80ELb1ELb0ELb0ELb1ELb0ELb0ELb0ELb0ELi2ELi2ELi2ELi2ELb0EEENS1_24CollectiveEpilogueBwdGQAISA_fSD_Li256ELb1ELb0EEENS1_25SingleTileBwdLPTSchedulerILb1ELi128ELb0EEEEEEEEEvNT_6ParamsE,"",@"SHT_CUDA_INFO"
	.sectionflags	@""
	.align	4


	//----- nvinfo : EIATTR_CUDA_API_VERSION
	.align		4
        /*0000*/ 	.byte	0x04, 0x37
        /*0002*/ 	.short	(.L_1150 - .L_1149)
.L_1149:
        /*0004*/ 	.word	0x00000082


	//----- nvinfo : EIATTR_SW2861232_WAR
	.align		4
.L_1150:
        /*0008*/ 	.byte	0x01, 0x35
	.zero		2


	//----- nvinfo : EIATTR_PARAM_CBANK
	.align		4
        /*000c*/ 	.byte	0x04, 0x0a
        /*000e*/ 	.short	(.L_1152 - .L_1151)
	.align		4
.L_1151:
        /*0010*/ 	.word	index@(.nv.constant0._ZN7cutlass13device_kernelIN5flash19enable_sm80_to_sm89INS1_16FlashAttnBwdSm80INS1_25CollectiveMainloopBwdSm80ILi2ELi2EN4cute5tupleIJNS5_1CILi64EEENS7_ILi128EEES9_EEENS_6half_tEfNS_4arch4Sm80ELb1ELb0ELb0ELb1ELb0ELb0ELb0ELb0ELi2ELi2ELi2ELi2ELb0EEENS1_24CollectiveEpilogueBwdGQAISA_fSD_Li256ELb1ELb0EEENS1_25SingleTileBwdLPTSchedulerILb1ELi128ELb0EEEEEEEEEvNT_6ParamsE)
        /*0014*/ 	.short	0x0160
        /*0016*/ 	.short	0x0290


	//----- nvinfo : EIATTR_CBANK_PARAM_SIZE
	.align		4
.L_1152:
        /*0018*/ 	.byte	0x03, 0x19
        /*001a*/ 	.short	0x0290


	//----- nvinfo : EIATTR_KPARAM_INFO
	.align		4
        /*001c*/ 	.byte	0x04, 0x17
        /*001e*/ 	.short	(.L_1154 - .L_1153)
.L_1153:
        /*0020*/ 	.word	0x00000000
        /*0024*/ 	.short	0x0000
        /*0026*/ 	.short	0x0000
        /*0028*/ 	.byte	0x00, 0xf0, 0x41, 0x0a


	//----- nvinfo : EIATTR_MAXREG_COUNT
	.align		4
.L_1154:
        /*002c*/ 	.byte	0x03, 0x1b
        /*002e*/ 	.short	0x00ff


	//----- nvinfo : EIATTR_NUM_BARRIERS
	.align		4
        /*0030*/ 	.byte	0x02, 0x4c
        /*0032*/ 	.byte	0x02
	.zero		1


	//----- nvinfo : EIATTR_ANNOTATIONS
	.align		4
        /*0034*/ 	.byte	0x04, 0x55
        /*0036*/ 	.short	(.L_1156 - .L_1155)


	//   ....[0]....
.L_1155:
        /* <DEDUP_REMOVED lines=20> */


	//----- nvinfo : EIATTR_MERCURY_ISA_VERSION
	.align		4
.L_1156:
        /*0168*/ 	.byte	0x03, 0x5f
        /*016a*/ 	.short	0x0000


	//----- nvinfo : EIATTR_COOP_GROUP_MASK_REGIDS
	.align		4
        /*016c*/ 	.byte	0x04, 0x29
        /*016e*/ 	.short	(.L_1158 - .L_1157)


	//   ....[0]....
.L_1157:
        /*0170*/ 	.word	0xffffffff


	//----- nvinfo : EIATTR_COOP_GROUP_INSTR_OFFSETS
	.align		4
.L_1158:
        /*0174*/ 	.byte	0x04, 0x28
        /*0176*/ 	.short	(.L_1160 - .L_1159)


	//   ....[0]....
.L_1159:
        /*0178*/ 	.word	0x00000060


	//----- nvinfo : EIATTR_EXIT_INSTR_OFFSETS
	.align		4
.L_1160:
        /*017c*/ 	.byte	0x04, 0x1c
        /*017e*/ 	.short	(.L_1162 - .L_1161)


	//   ....[0]....
.L_1161:
        /*0180*/ 	.word	0x00000a00


	//   ....[1]....
        /*0184*/ 	.word	0x00007400


	//   ....[2]....
        /*0188*/ 	.word	0x00007f70


	//----- nvinfo : EIATTR_MAX_THREADS
	.align		4
.L_1162:
        /*018c*/ 	.byte	0x04, 0x05
        /*018e*/ 	.short	(.L_1164 - .L_1163)
.L_1163:
        /*0190*/ 	.word	0x00000100
        /*0194*/ 	.word	0x00000001
        /*0198*/ 	.word	0x00000001


	//----- nvinfo : EIATTR_CRS_STACK_SIZE
	.align		4
.L_1164:
        /*019c*/ 	.byte	0x04, 0x1e
        /*019e*/ 	.short	(.L_1166 - .L_1165)
.L_1165:
        /*01a0*/ 	.word	0x00000000
.L_1166:


//--------------------- .nv.info._ZN7cutlass13device_kernelIN5flash32FlashAttnBwdPostprocessConvertdQIN4cute5tupleIJNS3_1CILi128EEES6_EEENS_6half_tEfNS_4arch4Sm80ELi256ENS3_8TiledMMAINS3_8MMA_AtomIJNS3_28SM80_16x8x16_F32F16F16F32_TNEEEENS3_6LayoutINS4_IJNS5_ILi2EEENS5_ILi4EEENS5_ILi1EEEEEENS4_IJSI_SG_NS5_ILi0EEEEEEEENS4_IJNS5_ILi32EEENS5_ILi64EEENS5_ILi16EEEEEEEELb0EEEEEvNT_6ParamsE --------------------------
	.section	.nv.info._ZN7cutlass13device_kernelIN5flash32FlashAttnBwdPostprocessConvertdQIN4cute5tupleIJNS3_1CILi128EEES6_EEENS_6half_tEfNS_4arch4Sm80ELi256ENS3_8TiledMMAINS3_8MMA_AtomIJNS3_28SM80_16x8x16_F32F16F16F32_TNEEEENS3_6LayoutINS4_IJNS5_ILi2EEENS5_ILi4EEENS5_ILi1EEEEEENS4_IJSI_SG_NS5_ILi0EEEEEEEENS4_IJNS5_ILi32EEENS5_ILi64EEENS5_ILi16EEEEEEEELb0EEEEEvNT_6ParamsE,"",@"SHT_CUDA_INFO"
	.sectionflags	@""
	.align	4


	//----- nvinfo : EIATTR_CUDA_API_VERSION
	.align		4
        /*0000*/ 	.byte	0x04, 0x37
        /*0002*/ 	.short	(.L_1168 - .L_1167)
.L_1167:
        /*0004*/ 	.word	0x00000082


	//----- nvinfo : EIATTR_SW2861232_WAR
	.align		4
.L_1168:
        /*0008*/ 	.byte	0x01, 0x35
	.zero		2


	//----- nvinfo : EIATTR_PARAM_CBANK
	.align		4
        /*000c*/ 	.byte	0x04, 0x0a
        /*000e*/ 	.short	(.L_1170 - .L_1169)
	.align		4
.L_1169:
        /*0010*/ 	.word	index@(.nv.constant0._ZN7cutlass13device_kernelIN5flash32FlashAttnBwdPostprocessConvertdQIN4cute5tupleIJNS3_1CILi128EEES6_EEENS_6half_tEfNS_4arch4Sm80ELi256ENS3_8TiledMMAINS3_8MMA_AtomIJNS3_28SM80_16x8x16_F32F16F16F32_TNEEEENS3_6LayoutINS4_IJNS5_ILi2EEENS5_ILi4EEENS5_ILi1EEEEEENS4_IJSI_SG_NS5_ILi0EEEEEEEENS4_IJNS5_ILi32EEENS5_ILi64EEENS5_ILi16EEEEEEEELb0EEEEEvNT_6ParamsE)
        /*0014*/ 	.short	0x0160
        /*0016*/ 	.short	0x0070


	//----- nvinfo : EIATTR_CBANK_PARAM_SIZE
	.align		4
.L_1170:
        /*0018*/ 	.byte	0x03, 0x19
        /*001a*/ 	.short	0x0070


	//----- nvinfo : EIATTR_KPARAM_INFO
	.align		4
        /*001c*/ 	.byte	0x04, 0x17
        /*001e*/ 	.short	(.L_1172 - .L_1171)
.L_1171:
        /*0020*/ 	.word	0x00000000
        /*0024*/ 	.short	0x0000
        /*0026*/ 	.short	0x0000
        /*0028*/ 	.byte	0x00, 0xf0, 0xc1, 0x01


	//----- nvinfo : EIATTR_MAXREG_COUNT
	.align		4
.L_1172:
        /*002c*/ 	.byte	0x03, 0x1b
        /*002e*/ 	.short	0x0080


	//----- nvinfo : EIATTR_NUM_BARRIERS
	.align		4
        /*0030*/ 	.byte	0x02, 0x4c
        /*0032*/ 	.byte	0x01
	.zero		1


	//----- nvinfo : EIATTR_MERCURY_ISA_VERSION
	.align		4
        /*0034*/ 	.byte	0x03, 0x5f
        /*0036*/ 	.short	0x0000


	//----- nvinfo : EIATTR_EXIT_INSTR_OFFSETS
	.align		4
        /*0038*/ 	.byte	0x04, 0x1c
        /*003a*/ 	.short	(.L_1174 - .L_1173)


	//   ....[0]....
.L_1173:
        /*003c*/ 	.word	0x00000180


	//   ....[1]....
        /*0040*/ 	.word	0x00001db0


	//   ....[2]....
        /*0044*/ 	.word	0x00001e60


	//----- nvinfo : EIATTR_CTAIDZ_USED
	.align		4
.L_1174:
        /*0048*/ 	.byte	0x01, 0x04
	.zero		2


	//----- nvinfo : EIATTR_MAX_THREADS
	.align		4
        /*004c*/ 	.byte	0x04, 0x05
        /*004e*/ 	.short	(.L_1176 - .L_1175)
.L_1175:
        /*0050*/ 	.word	0x00000100
        /*0054*/ 	.word	0x00000001
        /*0058*/ 	.word	0x00000001


	//----- nvinfo : EIATTR_CRS_STACK_SIZE
	.align		4
.L_1176:
        /*005c*/ 	.byte	0x04, 0x1e
        /*005e*/ 	.short	(.L_1178 - .L_1177)
.L_1177:
        /*0060*/ 	.word	0x00000000
.L_1178:


//--------------------- .nv.info._ZN7cutlass13device_kernelIN5flash32FlashAttnBwdPostprocessConvertdQIN4cute5tupleIJNS3_1CILi64EEENS5_ILi128EEEEEENS_6half_tEfNS_4arch4Sm80ELi256ENS3_8TiledMMAINS3_8MMA_AtomIJNS3_28SM80_16x8x16_F32F16F16F32_TNEEEENS3_6LayoutINS4_IJNS5_ILi2EEENS5_ILi4EEENS5_ILi1EEEEEENS4_IJSJ_SH_NS5_ILi0EEEEEEEENS4_IJNS5_ILi32EEES6_NS5_ILi16EEEEEEEELb0EEEEEvNT_6ParamsE --------------------------
	.section	.nv.info._ZN7cutlass13device_kernelIN5flash32FlashAttnBwdPostprocessConvertdQIN4cute5tupleIJNS3_1CILi64EEENS5_ILi128EEEEEENS_6half_tEfNS_4arch4Sm80ELi256ENS3_8TiledMMAINS3_8MMA_AtomIJNS3_28SM80_16x8x16_F32F16F16F32_TNEEEENS3_6LayoutINS4_IJNS5_ILi2EEENS5_ILi4EEENS5_ILi1EEEEEENS4_IJSJ_SH_NS5_ILi0EEEEEEEENS4_IJNS5_ILi32EEES6_NS5_ILi16EEEEEEEELb0EEEEEvNT_6ParamsE,"",@"SHT_CUDA_INFO"
	.sectionflags	@""
	.align	4


	//----- nvinfo : EIATTR_CUDA_API_VERSION
	.align		4
        /*0000*/ 	.byte	0x04, 0x37
        /*0002*/ 	.short	(.L_1180 - .L_1179)
.L_1179:
        /*0004*/ 	.word	0x00000082


	//----- nvinfo : EIATTR_SW2861232_WAR
	.align		4
.L_1180:
        /*0008*/ 	.byte	0x01, 0x35
	.zero		2


	//----- nvinfo : EIATTR_PARAM_CBANK
	.align		4
        /*000c*/ 	.byte	0x04, 0x0a
        /*000e*/ 	.short	(.L_1182 - .L_1181)
	.align		4
.L_1181:
        /*0010*/ 	.word	index@(.nv.constant0._ZN7cutlass13device_kernelIN5flash32FlashAttnBwdPostprocessConvertdQIN4cute5tupleIJNS3_1CILi64EEENS5_ILi128EEEEEENS_6half_tEfNS_4arch4Sm80ELi256ENS3_8TiledMMAINS3_8MMA_AtomIJNS3_28SM80_16x8x16_F32F16F16F32_TNEEEENS3_6LayoutINS4_IJNS5_ILi2EEENS5_ILi4EEENS5_ILi1EEEEEENS4_IJSJ_SH_NS5_ILi0EEEEEEEENS4_IJNS5_ILi32EEES6_NS5_ILi16EEEEEEEELb0EEEEEvNT_6ParamsE)
        /*0014*/ 	.short	0x0160
        /*0016*/ 	.short	0x0070


	//----- nvinfo : EIATTR_CBANK_PARAM_SIZE
	.align		4
.L_1182:
        /*0018*/ 	.byte	0x03, 0x19
        /*001a*/ 	.short	0x0070


	//----- nvinfo : EIATTR_KPARAM_INFO
	.align		4
        /*001c*/ 	.byte	0x04, 0x17
        /*001e*/ 	.short	(.L_1184 - .L_1183)
.L_1183:
        /*0020*/ 	.word	0x00000000
        /*0024*/ 	.short	0x0000
        /*0026*/ 	.short	0x0000
        /*0028*/ 	.byte	0x00, 0xf0, 0xc1, 0x01


	//----- nvinfo : EIATTR_MAXREG_COUNT
	.align		4
.L_1184:
        /*002c*/ 	.byte	0x03, 0x1b
        /*002e*/ 	.short	0x0080


	//----- nvinfo : EIATTR_NUM_BARRIERS
	.align		4
        /*0030*/ 	.byte	0x02, 0x4c
        /*0032*/ 	.byte	0x01
	.zero		1


	//----- nvinfo : EIATTR_MERCURY_ISA_VERSION
	.align		4
        /*0034*/ 	.byte	0x03, 0x5f
        /*0036*/ 	.short	0x0000


	//----- nvinfo : EIATTR_EXIT_INSTR_OFFSETS
	.align		4
        /*0038*/ 	.byte	0x04, 0x1c
        /*003a*/ 	.short	(.L_1186 - .L_1185)


	//   ....[0]....
.L_1185:
        /*003c*/ 	.word	0x00000180


	//   ....[1]....
        /*0040*/ 	.word	0x00001270


	//   ....[2]....
        /*0044*/ 	.word	0x00001320


	//----- nvinfo : EIATTR_CTAIDZ_USED
	.align		4
.L_1186:
        /*0048*/ 	.byte	0x01, 0x04
	.zero		2


	//----- nvinfo : EIATTR_MAX_THREADS
	.align		4
        /*004c*/ 	.byte	0x04, 0x05
        /*004e*/ 	.short	(.L_1188 - .L_1187)
.L_1187:
        /*0050*/ 	.word	0x00000100
        /*0054*/ 	.word	0x00000001
        /*0058*/ 	.word	0x00000001


	//----- nvinfo : EIATTR_CRS_STACK_SIZE
	.align		4
.L_1188:
        /*005c*/ 	.byte	0x04, 0x1e
        /*005e*/ 	.short	(.L_1190 - .L_1189)
.L_1189:
        /*0060*/ 	.word	0x00000000
.L_1190:


//--------------------- .nv.info._ZN7cutlass13device_kernelIN5flash19enable_sm80_to_sm89INS1_16FlashAttnBwdSm80INS1_25CollectiveMainloopBwdSm80ILi2ELi2EN4cute5tupleIJNS5_1CILi64EEENS7_ILi128EEES9_EEENS_6half_tEfNS_4arch4Sm80ELb1ELb0ELb0ELb1ELb1ELb0ELb0ELb0ELi2ELi2ELi2ELi2ELb0EEENS1_24CollectiveEpilogueBwdGQAISA_fSD_Li256ELb1ELb1EEENS1_25SingleTileBwdLPTSchedulerILb1ELi128ELb1EEEEEEEEEvNT_6ParamsE --------------------------
	.section	.nv.info._ZN7cutlass13device_kernelIN5flash19enable_sm80_to_sm89INS1_16FlashAttnBwdSm80INS1_25CollectiveMainloopBwdSm80ILi2ELi2EN4cute5tupleIJNS5_1CILi64EEENS7_ILi128EEES9_EEENS_6half_tEfNS_4arch4Sm80ELb1ELb0ELb0ELb1ELb1ELb0ELb0ELb0ELi2ELi2ELi2ELi2ELb0EEENS1_24CollectiveEpilogueBwdGQAISA_fSD_Li256ELb1ELb1EEENS1_25SingleTileBwdLPTSchedulerILb1ELi128ELb1EEEEEEEEEvNT_6ParamsE,"",@"SHT_CUDA_INFO"
	.sectionflags	@""
	.align	4


	//----- nvinfo : EIATTR_CUDA_API_VERSION
	.align		4
        /*0000*/ 	.byte	0x04, 0x37
        /*0002*/ 	.short	(.L_1192 - .L_1191)
.L_1191:
        /*0004*/ 	.word	0x00000082


	//----- nvinfo : EIATTR_SW2861232_WAR
	.align		4
.L_1192:
        /*0008*/ 	.byte	0x01, 0x35
	.zero		2


	//----- nvinfo : EIATTR_PARAM_CBANK
	.align		4
        /*000c*/ 	.byte	0x04, 0x0a
        /*000e*/ 	.short	(.L_1194 - .L_1193)
	.align		4
.L_1193:
        /*0010*/ 	.word	index@(.nv.constant0._ZN7cutlass13device_kernelIN5flash19enable_sm80_to_sm89INS1_16FlashAttnBwdSm80INS1_25CollectiveMainloopBwdSm80ILi2ELi2EN4cute5tupleIJNS5_1CILi64EEENS7_ILi128EEES9_EEENS_6half_tEfNS_4arch4Sm80ELb1ELb0ELb0ELb1ELb1ELb0ELb0ELb0ELi2ELi2ELi2ELi2ELb0EEENS1_24CollectiveEpilogueBwdGQAISA_fSD_Li256ELb1ELb1EEENS1_25SingleTileBwdLPTSchedulerILb1ELi128ELb1EEEEEEEEEvNT_6ParamsE)
        /*0014*/ 	.short	0x0160
        /*0016*/ 	.short	0x0290


	//----- nvinfo : EIATTR_CBANK_PARAM_SIZE
	.align		4
.L_1194:
        /*0018*/ 	.byte	0x03, 0x19
        /*001a*/ 	.short	0x0290


	//----- nvinfo : EIATTR_KPARAM_INFO
	.align		4
        /*001c*/ 	.byte	0x04, 0x17
        /*001e*/ 	.short	(.L_1196 - .L_1195)
.L_1195:
        /*0020*/ 	.word	0x00000000
        /*0024*/ 	.short	0x0000
        /*0026*/ 	.short	0x0000
        /*0028*/ 	.byte	0x00, 0xf0, 0x41, 0x0a


	//----- nvinfo : EIATTR_MAXREG_COUNT
	.align		4
.L_1196:
        /*002c*/ 	.byte	0x03, 0x1b
        /*002e*/ 	.short	0x00ff


	//----- nvinfo : EIATTR_NUM_BARRIERS
	.align		4
        /*0030*/ 	.byte	0x02, 0x4c
        /*0032*/ 	.byte	0x02
	.zero		1


	//----- nvinfo : EIATTR_ANNOTATIONS
	.align		4
        /*0034*/ 	.byte	0x04, 0x55
        /*0036*/ 	.short	(.L_1198 - .L_1197)


	//   ....[0]....
.L_1197:
        /* <DEDUP_REMOVED lines=18> */


	//----- nvinfo : EIATTR_MERCURY_ISA_VERSION
	.align		4
.L_1198:
        /*0148*/ 	.byte	0x03, 0x5f
        /*014a*/ 	.short	0x0000


	//----- nvinfo : EIATTR_COOP_GROUP_MASK_REGIDS
	.align		4
        /*014c*/ 	.byte	0x04, 0x29
        /*014e*/ 	.short	(.L_1200 - .L_1199)


	//   ....[0]....
.L_1199:
        /*0150*/ 	.word	0xffffffff


	//   ....[1]....
        /*0154*/ 	.word	0xffffffff


	//   ....[2]....
        /*0158*/ 	.word	0xffffffff


	//   ....[3]....
        /*015c*/ 	.word	0xffffffff


	//   ....[4]....
        /*0160*/ 	.word	0xffffffff


	//   ....[5]....
        /*0164*/ 	.word	0xffffffff


	//   ....[6]....
        /*0168*/ 	.word	0xffffffff


	//   ....[7]....
        /*016c*/ 	.word	0xffffffff


	//   ....[8]....
        /*0170*/ 	.word	0xffffffff


	//----- nvinfo : EIATTR_COOP_GROUP_INSTR_OFFSETS
	.align		4
.L_1200:
        /*0174*/ 	.byte	0x04, 0x28
        /*0176*/ 	.short	(.L_1202 - .L_1201)


	//   ....[0]....
.L_1201:
        /*0178*/ 	.word	0x00000060


	//   ....[1]....
        /*017c*/ 	.word	0x00007a40


	//   ....[2]....
        /*0180*/ 	.word	0x00007a80


	//   ....[3]....
        /*0184*/ 	.word	0x00007fd0


	//   ....[4]....
        /*0188*/ 	.word	0x00007fe0


	//   ....[5]....
        /*018c*/ 	.word	0x000081a0


	//   ....[6]....
        /*0190*/ 	.word	0x000082a0


	//   ....[7]....
        /*0194*/ 	.word	0x000086d0


	//   ....[8]....
        /*0198*/ 	.word	0x000086e0


	//----- nvinfo : EIATTR_EXIT_INSTR_OFFSETS
	.align		4
.L_1202:
        /*019c*/ 	.byte	0x04, 0x1c
        /*019e*/ 	.short	(.L_1204 - .L_1203)


	//   ....[0]....
.L_1203:
        /*01a0*/ 	.word	0x000009d0


	//   ....[1]....
        /*01a4*/ 	.word	0x00007650


	//   ....[2]....
        /*01a8*/ 	.word	0x000086f0


	//   ....[3]....
        /*01ac*/ 	.word	0x00008790


	//----- nvinfo : EIATTR_MAX_THREADS
	.align		4
.L_1204:
        /*01b0*/ 	.byte	0x04, 0x05
        /*01b2*/ 	.short	(.L_1206 - .L_1205)
.L_1205:
        /*01b4*/ 	.word	0x00000100
        /*01b8*/ 	.word	0x00000001
        /*01bc*/ 	.word	0x00000001


	//----- nvinfo : EIATTR_CRS_STACK_SIZE
	.align		4
.L_1206:
        /*01c0*/ 	.byte	0x04, 0x1e
        /*01c2*/ 	.short	(.L_1208 - .L_1207)
.L_1207:
        /*01c4*/ 	.word	0x00000000
.L_1208:


//--------------------- .nv.info._ZN7cutlass13device_kernelIN5flash22FlashAttnBwdPreprocessIN4cute5tupleIJNS3_1CILi64EEENS5_ILi128EEEEEENS_6half_tEfNS_4arch4Sm80ELb1ELb1EEEEEvNT_6ParamsE --------------------------
	.section	.nv.info._ZN7cutlass13device_kernelIN5flash22FlashAttnBwdPreprocessIN4cute5tupleIJNS3_1CILi64EEENS5_ILi128EEEEEENS_6half_tEfNS_4arch4Sm80ELb1ELb1EEEEEvNT_6ParamsE,"",@"SHT_CUDA_INFO"
	.sectionflags	@""
	.align	4


	//----- nvinfo : EIATTR_CUDA_API_VERSION
	.align		4
        /*0000*/ 	.byte	0x04, 0x37
        /*0002*/ 	.short	(.L_1210 - .L_1209)
.L_1209:
        /*0004*/ 	.word	0x00000082


	//----- nvinfo : EIATTR_SW2861232_WAR
	.align		4
.L_1210:
        /*0008*/ 	.byte	0x01, 0x35
	.zero		2


	//----- nvinfo : EIATTR_PARAM_CBANK
	.align		4
        /*000c*/ 	.byte	0x04, 0x0a
        /*000e*/ 	.short	(.L_1212 - .L_1211)
	.align		4
.L_1211:
        /*0010*/ 	.word	index@(.nv.constant0._ZN7cutlass13device_kernelIN5flash22FlashAttnBwdPreprocessIN4cute5tupleIJNS3_1CILi64EEENS5_ILi128EEEEEENS_6half_tEfNS_4arch4Sm80ELb1ELb1EEEEEvNT_6ParamsE)
        /*0014*/ 	.short	0x0160
        /*0016*/ 	.short	0x00f0


	//----- nvinfo : EIATTR_CBANK_PARAM_SIZE
	.align		4
.L_1212:
        /*0018*/ 	.byte	0x03, 0x19
        /*001a*/ 	.short	0x00f0


	//----- nvinfo : EIATTR_KPARAM_INFO
	.align		4
        /*001c*/ 	.byte	0x04, 0x17
        /*001e*/ 	.short	(.L_1214 - .L_1213)
.L_1213:
        /*0020*/ 	.word	0x00000000
        /*0024*/ 	.short	0x0000
        /*0026*/ 	.short	0x0000
        /*0028*/ 	.byte	0x00, 0xf0, 0xc1, 0x03


	//----- nvinfo : EIATTR_MAXREG_COUNT
	.align		4
.L_1214:
        /*002c*/ 	.byte	0x03, 0x1b
        /*002e*/ 	.short	0x0080


	//----- nvinfo : EIATTR_MERCURY_ISA_VERSION
	.align		4
        /*0030*/ 	.byte	0x03, 0x5f
        /*0032*/ 	.short	0x0000


	//----- nvinfo : EIATTR_COOP_GROUP_MASK_REGIDS
	.align		4
        /*0034*/ 	.byte	0x04, 0x29
        /*0036*/ 	.short	(.L_1216 - .L_1215)


	//   ....[0]....
.L_1215:
        /*0038*/ 	.word	0xffffffff


	//   ....[1]....
        /*003c*/ 	.word	0xffffffff


	//   ....[2]....
        /*0040*/ 	.word	0xffffffff


	//   ....[3]....
        /*0044*/ 	.word	0xffffffff


	//   ....[4]....
        /*0048*/ 	.word	0xffffffff


	//   ....[5]....
        /*004c*/ 	.word	0xffffffff


	//   ....[6]....
        /*0050*/ 	.word	0xffffffff


	//   ....[7]....
        /*0054*/ 	.word	0xffffffff


	//   ....[8]....
        /*0058*/ 	.word	0xffffffff


	//   ....[9]....
        /*005c*/ 	.word	0xffffffff


	//   ....[10]....
        /*0060*/ 	.word	0xffffffff


	//   ....[11]....
        /*0064*/ 	.word	0xffffffff


	//   ....[12]....
        /*0068*/ 	.word	0xffffffff


	//   ....[13]....
        /*006c*/ 	.word	0xffffffff


	//   ....[14]....
        /*0070*/ 	.word	0xffffffff


	//   ....[15]....
        /*0074*/ 	.word	0xffffffff


	//----- nvinfo : EIATTR_COOP_GROUP_INSTR_OFFSETS
	.align		4
.L_1216:
        /*0078*/ 	.byte	0x04, 0x28
        /*007a*/ 	.short	(.L_1218 - .L_1217)


	//   ....[0]....
.L_1217:
        /*007c*/ 	.word	0x00001140


	//   ....[1]....
        /*0080*/ 	.word	0x00001160


	//   ....[2]....
        /*0084*/ 	.word	0x00001170


	//   ....[3]....
        /*0088*/ 	.word	0x00001180


	//   ....[4]....
        /*008c*/ 	.word	0x000011b0


	//   ....[5]....
        /*0090*/ 	.word	0x000011e0


	//   ....[6]....
        /*0094*/ 	.word	0x000011f0


	//   ....[7]....
        /*0098*/ 	.word	0x00001200


	//   ....[8]....
        /*009c*/ 	.word	0x00001230


	//   ....[9]....
        /*00a0*/ 	.word	0x00001260


	//   ....[10]....
        /*00a4*/ 	.word	0x00001270


	//   ....[11]....
        /*00a8*/ 	.word	0x00001280


	//   ....[12]....
        /*00ac*/ 	.word	0x000012e0


	//   ....[13]....
        /*00b0*/ 	.word	0x00001320


	//   ....[14]....
        /*00b4*/ 	.word	0x00001340


	//   ....[15]....
        /*00b8*/ 	.word	0x00001350


	//----- nvinfo : EIATTR_EXIT_INSTR_OFFSETS
	.align		4
.L_1218:
        /*00bc*/ 	.byte	0x04, 0x1c
        /*00be*/ 	.short	(.L_1220 - .L_1219)


	//   ....[0]....
.L_1219:
        /*00c0*/ 	.word	0x00000180


	//   ....[1]....
        /*00c4*/ 	.word	0x00001900


	//   ....[2]....
        /*00c8*/ 	.word	0x00001950


	//----- nvinfo : EIATTR_CTAIDZ_USED
	.align		4
.L_1220:
        /*00cc*/ 	.byte	0x01, 0x04
	.zero		2


	//----- nvinfo : EIATTR_MAX_THREADS
	.align		4
        /*00d0*/ 	.byte	0x04, 0x05
        /*00d2*/ 	.short	(.L_1222 - .L_1221)
.L_1221:
        /*00d4*/ 	.word	0x00000100
        /*00d8*/ 	.word	0x00000001
        /*00dc*/ 	.word	0x00000001


	//----- nvinfo : EIATTR_CRS_STACK_SIZE
	.align		4
.L_1222:
        /*00e0*/ 	.byte	0x04, 0x1e
        /*00e2*/ 	.short	(.L_1224 - .L_1223)
.L_1223:
        /*00e4*/ 	.word	0x00000000
.L_1224:


//--------------------- .nv.callgraph             --------------------------
	.section	.nv.callgraph,"",@"SHT_CUDA_CALLGRAPH"
	.align	4
	.sectionentsize	8
	.align		4
        /*0000*/ 	.word	0x00000000
	.align		4
        /*0004*/ 	.word	0xffffffff
	.align		4
        /*0008*/ 	.word	0x00000000
	.align		4
        /*000c*/ 	.word	0xfffffffe
	.align		4
        /*0010*/ 	.word	0x00000000
	.align		4
        /*0014*/ 	.word	0xfffffffd
	.align		4
        /*0018*/ 	.word	0x00000000
	.align		4
        /*001c*/ 	.word	0xfffffffc


//--------------------- .nv.rel.action            --------------------------
	.section	.nv.rel.action,"",@"SHT_CUDA_RELOCINFO"
	.align	8
	.sectionentsize	8
        /*0000*/ 	.byte	0x73, 0x00, 0x00, 0x00, 0x00, 0x00, 0x00, 0x00, 0x00, 0x00, 0x00, 0x11, 0x25, 0x00, 0x05, 0x36


//--------------------- .nv.constant4             --------------------------
	.section	.nv.constant4,"a",@progbits
	.align	8
	.align		8
.nv.constant4:
        /*0000*/ 	.dword	_ZN66_INTERNAL_6fb7e682_30_flash_bwd_hdim128_fp16_sm80_cu_ef95aea4_32534cuda3std3__45__cpo5beginE
	.align		8
        /*0008*/ 	.dword	_ZN66_INTERNAL_6fb7e682_30_flash_bwd_hdim128_fp16_sm80_cu_ef95aea4_32534cuda3std3__45__cpo3endE
	.align		8
        /*0010*/ 	.dword	_ZN66_INTERNAL_6fb7e682_30_flash_bwd_hdim128_fp16_sm80_cu_ef95aea4_32534cuda3std3__45__cpo6cbeginE
	.align		8
        /*0018*/ 	.dword	_ZN66_INTERNAL_6fb7e682_30_flash_bwd_hdim128_fp16_sm80_cu_ef95aea4_32534cuda3std3__45__cpo4cendE
	.align		8
        /*0020*/ 	.dword	_ZN66_INTERNAL_6fb7e682_30_flash_bwd_hdim128_fp16_sm80_cu_ef95aea4_32534cuda3std3__468_GLOBAL__N__6fb7e682_30_flash_bwd_hdim128_fp16_sm80_cu_ef95aea4_32536ignoreE
	.align		8
        /*0028*/ 	.dword	_ZN66_INTERNAL_6fb7e682_30_flash_bwd_hdim128_fp16_sm80_cu_ef95aea4_32534cuda3std3__419piecewise_constructE
	.align		8
        /*0030*/ 	.dword	_ZN66_INTERNAL_6fb7e682_30_flash_bwd_hdim128_fp16_sm80_cu_ef95aea4_32534cuda3std3__48in_placeE
	.align		8
        /*0038*/ 	.dword	_ZN66_INTERNAL_6fb7e682_30_flash_bwd_hdim128_fp16_sm80_cu_ef95aea4_32534cuda3std6ranges3__45__cpo4swapE
	.align		8
        /*0040*/ 	.dword	_ZN66_INTERNAL_6fb7e682_30_flash_bwd_hdim128_fp16_sm80_cu_ef95aea4_32534cuda3std6ranges3__45__cpo9iter_moveE
	.align		8
        /*0048*/ 	.dword	_ZN66_INTERNAL_6fb7e682_30_flash_bwd_hdim128_fp16_sm80_cu_ef95aea4_32534cute7productE
	.align		8
        /*0050*/ 	.dword	_ZN66_INTERNAL_6fb7e682_30_flash_bwd_hdim128_fp16_sm80_cu_ef95aea4_32534cute1_E


//--------------------- .nv.constant0._ZN7cutlass13device_kernelIN5flash19enable_sm80_to_sm89INS1_16FlashAttnBwdSm80INS1_25CollectiveMainloopBwdSm80ILi2ELi1EN4cute5tupleIJNS5_1CILi64EEENS7_ILi96EEENS7_ILi128EEEEEENS_6half_tEfNS_4arch4Sm80ELb0ELb0ELb0ELb0ELb0ELb0ELb0ELb0ELi2ELi2ELi2ELi2ELb1EEENS1_21CollectiveEpilogueBwdISB_SC_SE_Li256ELb0ELb0ELi4EEENS1_19SingleTileSchedulerILb0ELb0ELb0ELi96EEEEEEEEEvNT_6ParamsE --------------------------
	.section	.nv.constant0._ZN7cutlass13device_kernelIN5flash19enable_sm80_to_sm89INS1_16FlashAttnBwdSm80INS1_25CollectiveMainloopBwdSm80ILi2ELi1EN4cute5tupleIJNS5_1CILi64EEENS7_ILi96EEENS7_ILi128EEEEEENS_6half_tEfNS_4arch4Sm80ELb0ELb0ELb0ELb0ELb0ELb0ELb0ELb0ELi2ELi2ELi2ELi2ELb1EEENS1_21CollectiveEpilogueBwdISB_SC_SE_Li256ELb0ELb0ELi4EEENS1_19SingleTileSchedulerILb0ELb0ELb0ELi96EEEEEEEEEvNT_6ParamsE,"a",@progbits
	.sectionflags	@""
	.align	4
.nv.constant0._ZN7cutlass13device_kernelIN5flash19enable_sm80_to_sm89INS1_16FlashAttnBwdSm80INS1_25CollectiveMainloopBwdSm80ILi2ELi1EN4cute5tupleIJNS5_1CILi64EEENS7_ILi96EEENS7_ILi128EEEEEENS_6half_tEfNS_4arch4Sm80ELb0ELb0ELb0ELb0ELb0ELb0ELb0ELb0ELi2ELi2ELi2ELi2ELb1EEENS1_21CollectiveEpilogueBwdISB_SC_SE_Li256ELb0ELb0ELi4EEENS1_19SingleTileSchedulerILb0ELb0ELb0ELi96EEEEEEEEEvNT_6ParamsE:
	.zero		976


//--------------------- .nv.constant0._ZN7cutlass13device_kernelIN5flash19enable_sm80_to_sm89INS1_16FlashAttnBwdSm80INS1_25CollectiveMainloopBwdSm80ILi2ELi1EN4cute5tupleIJNS5_1CILi64EEENS7_ILi96EEENS7_ILi128EEEEEENS_6half_tEfNS_4arch4Sm80ELb0ELb0ELb0ELb0ELb1ELb0ELb0ELb0ELi2ELi2ELi2ELi2ELb1EEENS1_21CollectiveEpilogueBwdISB_SC_SE_Li256ELb0ELb0ELi4EEENS1_19SingleTileSchedulerILb0ELb0ELb0ELi96EEEEEEEEEvNT_6ParamsE --------------------------
	.section	.nv.constant0._ZN7cutlass13device_kernelIN5flash19enable_sm80_to_sm89INS1_16FlashAttnBwdSm80INS1_25CollectiveMainloopBwdSm80ILi2ELi1EN4cute5tupleIJNS5_1CILi64EEENS7_ILi96EEENS7_ILi128EEEEEENS_6half_tEfNS_4arch4Sm80ELb0ELb0ELb0ELb0ELb1ELb0ELb0ELb0ELi2ELi2ELi2ELi2ELb1EEENS1_21CollectiveEpilogueBwdISB_SC_SE_Li256ELb0ELb0ELi4EEENS1_19SingleTileSchedulerILb0ELb0ELb0ELi96EEEEEEEEEvNT_6ParamsE,"a",@progbits
	.sectionflags	@""
	.align	4
.nv.constant0._ZN7cutlass13device_kernelIN5flash19enable_sm80_to_sm89INS1_16FlashAttnBwdSm80INS1_25CollectiveMainloopBwdSm80ILi2ELi1EN4cute5tupleIJNS5_1CILi64EEENS7_ILi96EEENS7_ILi128EEEEEENS_6half_tEfNS_4arch4Sm80ELb0ELb0ELb0ELb0ELb1ELb0ELb0ELb0ELi2ELi2ELi2ELi2ELb1EEENS1_21CollectiveEpilogueBwdISB_SC_SE_Li256ELb0ELb0ELi4EEENS1_19SingleTileSchedulerILb0ELb0ELb0ELi96EEEEEEEEEvNT_6ParamsE:
	.zero		976


//--------------------- .nv.constant0._ZN7cutlass13device_kernelIN5flash19enable_sm80_to_sm89INS1_16FlashAttnBwdSm80INS1_25CollectiveMainloopBwdSm80ILi2ELi1EN4cute5tupleIJNS5_1CILi64EEENS7_ILi96EEENS7_ILi128EEEEEENS_6half_tEfNS_4arch4Sm80ELb0ELb0ELb0ELb0ELb0ELb0ELb0ELb0ELi2ELi2ELi2ELi2ELb1EEENS1_24CollectiveEpilogueBwdGQAISB_fSE_Li256ELb0ELb0EEENS1_19SingleTileSchedulerILb0ELb0ELb0ELi96EEEEEEEEEvNT_6ParamsE --------------------------
	.section	.nv.constant0._ZN7cutlass13device_kernelIN5flash19enable_sm80_to_sm89INS1_16FlashAttnBwdSm80INS1_25CollectiveMainloopBwdSm80ILi2ELi1EN4cute5tupleIJNS5_1CILi64EEENS7_ILi96EEENS7_ILi128EEEEEENS_6half_tEfNS_4arch4Sm80ELb0ELb0ELb0ELb0ELb0ELb0ELb0ELb0ELi2ELi2ELi2ELi2ELb1EEENS1_24CollectiveEpilogueBwdGQAISB_fSE_Li256ELb0ELb0EEENS1_19SingleTileSchedulerILb0ELb0ELb0ELi96EEEEEEEEEvNT_6ParamsE,"a",@progbits
	.sectionflags	@""
	.align	4
.nv.constant0._ZN7cutlass13device_kernelIN5flash19enable_sm80_to_sm89INS1_16FlashAttnBwdSm80INS1_25CollectiveMainloopBwdSm80ILi2ELi1EN4cute5tupleIJNS5_1CILi64EEENS7_ILi96EEENS7_ILi128EEEEEENS_6half_tEfNS_4arch4Sm80ELb0ELb0ELb0ELb0ELb0ELb0ELb0ELb0ELi2ELi2ELi2ELi2ELb1EEENS1_24CollectiveEpilogueBwdGQAISB_fSE_Li256ELb0ELb0EEENS1_19SingleTileSchedulerILb0ELb0ELb0ELi96EEEEEEEEEvNT_6ParamsE:
	.zero		984


//--------------------- .nv.constant0._ZN7cutlass13device_kernelIN5flash19enable_sm80_to_sm89INS1_16FlashAttnBwdSm80INS1_25CollectiveMainloopBwdSm80ILi2ELi1EN4cute5tupleIJNS5_1CILi64EEENS7_ILi96EEENS7_ILi128EEEEEENS_6half_tEfNS_4arch4Sm80ELb0ELb0ELb0ELb0ELb1ELb0ELb0ELb0ELi2ELi2ELi2ELi2ELb1EEENS1_24CollectiveEpilogueBwdGQAISB_fSE_Li256ELb0ELb1EEENS1_19SingleTileSchedulerILb0ELb0ELb0ELi96EEEEEEEEEvNT_6ParamsE --------------------------
	.section	.nv.constant0._ZN7cutlass13device_kernelIN5flash19enable_sm80_to_sm89INS1_16FlashAttnBwdSm80INS1_25CollectiveMainloopBwdSm80ILi2ELi1EN4cute5tupleIJNS5_1CILi64EEENS7_ILi96EEENS7_ILi128EEEEEENS_6half_tEfNS_4arch4Sm80ELb0ELb0ELb0ELb0ELb1ELb0ELb0ELb0ELi2ELi2ELi2ELi2ELb1EEENS1_24CollectiveEpilogueBwdGQAISB_fSE_Li256ELb0ELb1EEENS1_19SingleTileSchedulerILb0ELb0ELb0ELi96EEEEEEEEEvNT_6ParamsE,"a",@progbits
	.sectionflags	@""
	.align	4
.nv.constant0._ZN7cutlass13device_kernelIN5flash19enable_sm80_to_sm89INS1_16FlashAttnBwdSm80INS1_25CollectiveMainloopBwdSm80ILi2ELi1EN4cute5tupleIJNS5_1CILi64EEENS7_ILi96EEENS7_ILi128EEEEEENS_6half_tEfNS_4arch4Sm80ELb0ELb0ELb0ELb0ELb1ELb0ELb0ELb0ELi2ELi2ELi2ELi2ELb1EEENS1_24CollectiveEpilogueBwdGQAISB_fSE_Li256ELb0ELb1EEENS1_19SingleTileSchedulerILb0ELb0ELb0ELi96EEEEEEEEEvNT_6ParamsE:
	.zero		984


//--------------------- .nv.constant0._ZN7cutlass13device_kernelIN5flash19enable_sm80_to_sm89INS1_16FlashAttnBwdSm80INS1_25CollectiveMainloopBwdSm80ILi2ELi1EN4cute5tupleIJNS5_1CILi64EEENS7_ILi96EEENS7_ILi128EEEEEENS_6half_tEfNS_4arch4Sm80ELb0ELb0ELb0ELb1ELb0ELb0ELb0ELb0ELi2ELi2ELi2ELi2ELb1EEENS1_21CollectiveEpilogueBwdISB_SC_SE_Li256ELb1ELb0ELi4EEENS1_19SingleTileSchedulerILb1ELb0ELb0ELi96EEEEEEEEEvNT_6ParamsE --------------------------
	.section	.nv.constant0._ZN7cutlass13device_kernelIN5flash19enable_sm80_to_sm89INS1_16FlashAttnBwdSm80INS1_25CollectiveMainloopBwdSm80ILi2ELi1EN4cute5tupleIJNS5_1CILi64EEENS7_ILi96EEENS7_ILi128EEEEEENS_6half_tEfNS_4arch4Sm80ELb0ELb0ELb0ELb1ELb0ELb0ELb0ELb0ELi2ELi2ELi2ELi2ELb1EEENS1_21CollectiveEpilogueBwdISB_SC_SE_Li256ELb1ELb0ELi4EEENS1_19SingleTileSchedulerILb1ELb0ELb0ELi96EEEEEEEEEvNT_6ParamsE,"a",@progbits
	.sectionflags	@""
	.align	4
.nv.constant0._ZN7cutlass13device_kernelIN5flash19enable_sm80_to_sm89INS1_16FlashAttnBwdSm80INS1_25CollectiveMainloopBwdSm80ILi2ELi1EN4cute5tupleIJNS5_1CILi64EEENS7_ILi96EEENS7_ILi128EEEEEENS_6half_tEfNS_4arch4Sm80ELb0ELb0ELb0ELb1ELb0ELb0ELb0ELb0ELi2ELi2ELi2ELi2ELb1EEENS1_21CollectiveEpilogueBwdISB_SC_SE_Li256ELb1ELb0ELi4EEENS1_19SingleTileSchedulerILb1ELb0ELb0ELi96EEEEEEEEEvNT_6ParamsE:
	.zero		976


//--------------------- .nv.constant0._ZN7cutlass13device_kernelIN5flash19enable_sm80_to_sm89INS1_16FlashAttnBwdSm80INS1_25CollectiveMainloopBwdSm80ILi2ELi1EN4cute5tupleIJNS5_1CILi64EEENS7_ILi96EEENS7_ILi128EEEEEENS_6half_tEfNS_4arch4Sm80ELb0ELb0ELb0ELb1ELb1ELb0ELb0ELb0ELi2ELi2ELi2ELi2ELb1EEENS1_21CollectiveEpilogueBwdISB_SC_SE_Li256ELb1ELb0ELi4EEENS1_19SingleTileSchedulerILb1ELb0ELb0ELi96EEEEEEEEEvNT_6ParamsE --------------------------
	.section	.nv.constant0._ZN7cutlass13device_kernelIN5flash19enable_sm80_to_sm89INS1_16FlashAttnBwdSm80INS1_25CollectiveMainloopBwdSm80ILi2ELi1EN4cute5tupleIJNS5_1CILi64EEENS7_ILi96EEENS7_ILi128EEEEEENS_6half_tEfNS_4arch4Sm80ELb0ELb0ELb0ELb1ELb1ELb0ELb0ELb0ELi2ELi2ELi2ELi2ELb1EEENS1_21CollectiveEpilogueBwdISB_SC_SE_Li256ELb1ELb0ELi4EEENS1_19SingleTileSchedulerILb1ELb0ELb0ELi96EEEEEEEEEvNT_6ParamsE,"a",@progbits
	.sectionflags	@""
	.align	4
.nv.constant0._ZN7cutlass13device_kernelIN5flash19enable_sm80_to_sm89INS1_16FlashAttnBwdSm80INS1_25CollectiveMainloopBwdSm80ILi2ELi1EN4cute5tupleIJNS5_1CILi64EEENS7_ILi96EEENS7_ILi128EEEEEENS_6half_tEfNS_4arch4Sm80ELb0ELb0ELb0ELb1ELb1ELb0ELb0ELb0ELi2ELi2ELi2ELi2ELb1EEENS1_21CollectiveEpilogueBwdISB_SC_SE_Li256ELb1ELb0ELi4EEENS1_19SingleTileSchedulerILb1ELb0ELb0ELi96EEEEEEEEEvNT_6ParamsE:
	.zero		976


//--------------------- .nv.constant0._ZN7cutlass13device_kernelIN5flash19enable_sm80_to_sm89INS1_16FlashAttnBwdSm80INS1_25CollectiveMainloopBwdSm80ILi2ELi1EN4cute5tupleIJNS5_1CILi64EEENS7_ILi96EEENS7_ILi128EEEEEENS_6half_tEfNS_4arch4Sm80ELb0ELb0ELb0ELb1ELb0ELb0ELb0ELb0ELi2ELi2ELi2ELi2ELb1EEENS1_24CollectiveEpilogueBwdGQAISB_fSE_Li256ELb1ELb0EEENS1_19SingleTileSchedulerILb1ELb0ELb0ELi96EEEEEEEEEvNT_6ParamsE --------------------------
	.section	.nv.constant0._ZN7cutlass13device_kernelIN5flash19enable_sm80_to_sm89INS1_16FlashAttnBwdSm80INS1_25CollectiveMainloopBwdSm80ILi2ELi1EN4cute5tupleIJNS5_1CILi64EEENS7_ILi96EEENS7_ILi128EEEEEENS_6half_tEfNS_4arch4Sm80ELb0ELb0ELb0ELb1ELb0ELb0ELb0ELb0ELi2ELi2ELi2ELi2ELb1EEENS1_24CollectiveEpilogueBwdGQAISB_fSE_Li256ELb1ELb0EEENS1_19SingleTileSchedulerILb1ELb0ELb0ELi96EEEEEEEEEvNT_6ParamsE,"a",@progbits
	.sectionflags	@""
	.align	4
.nv.constant0._ZN7cutlass13device_kernelIN5flash19enable_sm80_to_sm89INS1_16FlashAttnBwdSm80INS1_25CollectiveMainloopBwdSm80ILi2ELi1EN4cute5tupleIJNS5_1CILi64EEENS7_ILi96EEENS7_ILi128EEEEEENS_6half_tEfNS_4arch4Sm80ELb0ELb0ELb0ELb1ELb0ELb0ELb0ELb0ELi2ELi2ELi2ELi2ELb1EEENS1_24CollectiveEpilogueBwdGQAISB_fSE_Li256ELb1ELb0EEENS1_19SingleTileSchedulerILb1ELb0ELb0ELi96EEEEEEEEEvNT_6ParamsE:
	.zero		984


//--------------------- .nv.constant0._ZN7cutlass13device_kernelIN5flash19enable_sm80_to_sm89INS1_16FlashAttnBwdSm80INS1_25CollectiveMainloopBwdSm80ILi2ELi1EN4cute5tupleIJNS5_1CILi64EEENS7_ILi96EEENS7_ILi128EEEEEENS_6half_tEfNS_4arch4Sm80ELb0ELb0ELb0ELb1ELb1ELb0ELb0ELb0ELi2ELi2ELi2ELi2ELb1EEENS1_24CollectiveEpilogueBwdGQAISB_fSE_Li256ELb1ELb1EEENS1_19SingleTileSchedulerILb1ELb0ELb0ELi96EEEEEEEEEvNT_6ParamsE --------------------------
	.section	.nv.constant0._ZN7cutlass13device_kernelIN5flash19enable_sm80_to_sm89INS1_16FlashAttnBwdSm80INS1_25CollectiveMainloopBwdSm80ILi2ELi1EN4cute5tupleIJNS5_1CILi64EEENS7_ILi96EEENS7_ILi128EEEEEENS_6half_tEfNS_4arch4Sm80ELb0ELb0ELb0ELb1ELb1ELb0ELb0ELb0ELi2ELi2ELi2ELi2ELb1EEENS1_24CollectiveEpilogueBwdGQAISB_fSE_Li256ELb1ELb1EEENS1_19SingleTileSchedulerILb1ELb0ELb0ELi96EEEEEEEEEvNT_6ParamsE,"a",@progbits
	.sectionflags	@""
	.align	4
.nv.constant0._ZN7cutlass13device_kernelIN5flash19enable_sm80_to_sm89INS1_16FlashAttnBwdSm80INS1_25CollectiveMainloopBwdSm80ILi2ELi1EN4cute5tupleIJNS5_1CILi64EEENS7_ILi96EEENS7_ILi128EEEEEENS_6half_tEfNS_4arch4Sm80ELb0ELb0ELb0ELb1ELb1ELb0ELb0ELb0ELi2ELi2ELi2ELi2ELb1EEENS1_24CollectiveEpilogueBwdGQAISB_fSE_Li256ELb1ELb1EEENS1_19SingleTileSchedulerILb1ELb0ELb0ELi96EEEEEEEEEvNT_6ParamsE:
	.zero		984


//--------------------- .nv.constant0._ZN7cutlass13device_kernelIN5flash19enable_sm80_to_sm89INS1_16FlashAttnBwdSm80INS1_25CollectiveMainloopBwdSm80ILi2ELi1EN4cute5tupleIJNS5_1CILi64EEENS7_ILi96EEENS7_ILi128EEEEEENS_6half_tEfNS_4arch4Sm80ELb0ELb1ELb0ELb0ELb0ELb0ELb0ELb0ELi2ELi2ELi2ELi2ELb1EEENS1_21CollectiveEpilogueBwdISB_SC_SE_Li256ELb0ELb0ELi4EEENS1_19SingleTileSchedulerILb0ELb0ELb0ELi96EEEEEEEEEvNT_6ParamsE --------------------------
	.section	.nv.constant0._ZN7cutlass13device_kernelIN5flash19enable_sm80_to_sm89INS1_16FlashAttnBwdSm80INS1_25CollectiveMainloopBwdSm80ILi2ELi1EN4cute5tupleIJNS5_1CILi64EEENS7_ILi96EEENS7_ILi128EEEEEENS_6half_tEfNS_4arch4Sm80ELb0ELb1ELb0ELb0ELb0ELb0ELb0ELb0ELi2ELi2ELi2ELi2ELb1EEENS1_21CollectiveEpilogueBwdISB_SC_SE_Li256ELb0ELb0ELi4EEENS1_19SingleTileSchedulerILb0ELb0ELb0ELi96EEEEEEEEEvNT_6ParamsE,"a",@progbits
	.sectionflags	@""
	.align	4
.nv.constant0._ZN7cutlass13device_kernelIN5flash19enable_sm80_to_sm89INS1_16FlashAttnBwdSm80INS1_25CollectiveMainloopBwdSm80ILi2ELi1EN4cute5tupleIJNS5_1CILi64EEENS7_ILi96EEENS7_ILi128EEEEEENS_6half_tEfNS_4arch4Sm80ELb0ELb1ELb0ELb0ELb0ELb0ELb0ELb0ELi2ELi2ELi2ELi2ELb1EEENS1_21CollectiveEpilogueBwdISB_SC_SE_Li256ELb0ELb0ELi4EEENS1_19SingleTileSchedulerILb0ELb0ELb0ELi96EEEEEEEEEvNT_6ParamsE:
	.zero		976


//--------------------- .nv.constant0._ZN7cutlass13device_kernelIN5flash19enable_sm80_to_sm89INS1_16FlashAttnBwdSm80INS1_25CollectiveMainloopBwdSm80ILi2ELi1EN4cute5tupleIJNS5_1CILi64EEENS7_ILi96EEENS7_ILi128EEEEEENS_6half_tEfNS_4arch4Sm80ELb0ELb1ELb0ELb0ELb1ELb0ELb0ELb0ELi2ELi2ELi2ELi2ELb1EEENS1_21CollectiveEpilogueBwdISB_SC_SE_Li256ELb0ELb0ELi4EEENS1_19SingleTileSchedulerILb0ELb0ELb0ELi96EEEEEEEEEvNT_6ParamsE --------------------------
	.section	.nv.constant0._ZN7cutlass13device_kernelIN5flash19enable_sm80_to_sm89INS1_16FlashAttnBwdSm80INS1_25CollectiveMainloopBwdSm80ILi2ELi1EN4cute5tupleIJNS5_1CILi64EEENS7_ILi96EEENS7_ILi128EEEEEENS_6half_tEfNS_4arch4Sm80ELb0ELb1ELb0ELb0ELb1ELb0ELb0ELb0ELi2ELi2ELi2ELi2ELb1EEENS1_21CollectiveEpilogueBwdISB_SC_SE_Li256ELb0ELb0ELi4EEENS1_19SingleTileSchedulerILb0ELb0ELb0ELi96EEEEEEEEEvNT_6ParamsE,"a",@progbits
	.sectionflags	@""
	.align	4
.nv.constant0._ZN7cutlass13device_kernelIN5flash19enable_sm80_to_sm89INS1_16FlashAttnBwdSm80INS1_25CollectiveMainloopBwdSm80ILi2ELi1EN4cute5tupleIJNS5_1CILi64EEENS7_ILi96EEENS7_ILi128EEEEEENS_6half_tEfNS_4arch4Sm80ELb0ELb1ELb0ELb0ELb1ELb0ELb0ELb0ELi2ELi2ELi2ELi2ELb1EEENS1_21CollectiveEpilogueBwdISB_SC_SE_Li256ELb0ELb0ELi4EEENS1_19SingleTileSchedulerILb0ELb0ELb0ELi96EEEEEEEEEvNT_6ParamsE:
	.zero		976


//--------------------- .nv.constant0._ZN7cutlass13device_kernelIN5flash19enable_sm80_to_sm89INS1_16FlashAttnBwdSm80INS1_25CollectiveMainloopBwdSm80ILi2ELi1EN4cute5tupleIJNS5_1CILi64EEENS7_ILi96EEENS7_ILi128EEEEEENS_6half_tEfNS_4arch4Sm80ELb0ELb1ELb0ELb0ELb0ELb0ELb0ELb0ELi2ELi2ELi2ELi2ELb1EEENS1_24CollectiveEpilogueBwdGQAISB_fSE_Li256ELb0ELb0EEENS1_19SingleTileSchedulerILb0ELb0ELb0ELi96EEEEEEEEEvNT_6ParamsE --------------------------
	.section	.nv.constant0._ZN7cutlass13device_kernelIN5flash19enable_sm80_to_sm89INS1_16FlashAttnBwdSm80INS1_25CollectiveMainloopBwdSm80ILi2ELi1EN4cute5tupleIJNS5_1CILi64EEENS7_ILi96EEENS7_ILi128EEEEEENS_6half_tEfNS_4arch4Sm80ELb0ELb1ELb0ELb0ELb0ELb0ELb0ELb0ELi2ELi2ELi2ELi2ELb1EEENS1_24CollectiveEpilogueBwdGQAISB_fSE_Li256ELb0ELb0EEENS1_19SingleTileSchedulerILb0ELb0ELb0ELi96EEEEEEEEEvNT_6ParamsE,"a",@progbits
	.sectionflags	@""
	.align	4
.nv.constant0._ZN7cutlass13device_kernelIN5flash19enable_sm80_to_sm89INS1_16FlashAttnBwdSm80INS1_25CollectiveMainloopBwdSm80ILi2ELi1EN4cute5tupleIJNS5_1CILi64EEENS7_ILi96EEENS7_ILi128EEEEEENS_6half_tEfNS_4arch4Sm80ELb0ELb1ELb0ELb0ELb0ELb0ELb0ELb0ELi2ELi2ELi2ELi2ELb1EEENS1_24CollectiveEpilogueBwdGQAISB_fSE_Li256ELb0ELb0EEENS1_19SingleTileSchedulerILb0ELb0ELb0ELi96EEEEEEEEEvNT_6ParamsE:
	.zero		984


//--------------------- .nv.constant0._ZN7cutlass13device_kernelIN5flash19enable_sm80_to_sm89INS1_16FlashAttnBwdSm80INS1_25CollectiveMainloopBwdSm80ILi2ELi1EN4cute5tupleIJNS5_1CILi64EEENS7_ILi96EEENS7_ILi128EEEEEENS_6half_tEfNS_4arch4Sm80ELb0ELb1ELb0ELb0ELb1ELb0ELb0ELb0ELi2ELi2ELi2ELi2ELb1EEENS1_24CollectiveEpilogueBwdGQAISB_fSE_Li256ELb0ELb1EEENS1_19SingleTileSchedulerILb0ELb0ELb0ELi96EEEEEEEEEvNT_6ParamsE --------------------------
	.section	.nv.constant0._ZN7cutlass13device_kernelIN5flash19enable_sm80_to_sm89INS1_16FlashAttnBwdSm80INS1_25CollectiveMainloopBwdSm80ILi2ELi1EN4cute5tupleIJNS5_1CILi64EEENS7_ILi96EEENS7_ILi128EEEEEENS_6half_tEfNS_4arch4Sm80ELb0ELb1ELb0ELb0ELb1ELb0ELb0ELb0ELi2ELi2ELi2ELi2ELb1EEENS1_24CollectiveEpilogueBwdGQAISB_fSE_Li256ELb0ELb1EEENS1_19SingleTileSchedulerILb0ELb0ELb0ELi96EEEEEEEEEvNT_6ParamsE,"a",@progbits
	.sectionflags	@""
	.align	4
.nv.constant0._ZN7cutlass13device_kernelIN5flash19enable_sm80_to_sm89INS1_16FlashAttnBwdSm80INS1_25CollectiveMainloopBwdSm80ILi2ELi1EN4cute5tupleIJNS5_1CILi64EEENS7_ILi96EEENS7_ILi128EEEEEENS_6half_tEfNS_4arch4Sm80ELb0ELb1ELb0ELb0ELb1ELb0ELb0ELb0ELi2ELi2ELi2ELi2ELb1EEENS1_24CollectiveEpilogueBwdGQAISB_fSE_Li256ELb0ELb1EEENS1_19SingleTileSchedulerILb0ELb0ELb0ELi96EEEEEEEEEvNT_6ParamsE:
	.zero		984


//--------------------- .nv.constant0._ZN7cutlass13device_kernelIN5flash19enable_sm80_to_sm89INS1_16FlashAttnBwdSm80INS1_25CollectiveMainloopBwdSm80ILi2ELi1EN4cute5tupleIJNS5_1CILi64EEENS7_ILi96EEENS7_ILi128EEEEEENS_6half_tEfNS_4arch4Sm80ELb0ELb1ELb0ELb1ELb0ELb0ELb0ELb0ELi2ELi2ELi2ELi2ELb1EEENS1_21CollectiveEpilogueBwdISB_SC_SE_Li256ELb1ELb0ELi4EEENS1_19SingleTileSchedulerILb1ELb0ELb0ELi96EEEEEEEEEvNT_6ParamsE --------------------------
	.section	.nv.constant0._ZN7cutlass13device_kernelIN5flash19enable_sm80_to_sm89INS1_16FlashAttnBwdSm80INS1_25CollectiveMainloopBwdSm80ILi2ELi1EN4cute5tupleIJNS5_1CILi64EEENS7_ILi96EEENS7_ILi128EEEEEENS_6half_tEfNS_4arch4Sm80ELb0ELb1ELb0ELb1ELb0ELb0ELb0ELb0ELi2ELi2ELi2ELi2ELb1EEENS1_21CollectiveEpilogueBwdISB_SC_SE_Li256ELb1ELb0ELi4EEENS1_19SingleTileSchedulerILb1ELb0ELb0ELi96EEEEEEEEEvNT_6ParamsE,"a",@progbits
	.sectionflags	@""
	.align	4
.nv.constant0._ZN7cutlass13device_kernelIN5flash19enable_sm80_to_sm89INS1_16FlashAttnBwdSm80INS1_25CollectiveMainloopBwdSm80ILi2ELi1EN4cute5tupleIJNS5_1CILi64EEENS7_ILi96EEENS7_ILi128EEEEEENS_6half_tEfNS_4arch4Sm80ELb0ELb1ELb0ELb1ELb0ELb0ELb0ELb0ELi2ELi2ELi2ELi2ELb1EEENS1_21CollectiveEpilogueBwdISB_SC_SE_Li256ELb1ELb0ELi4EEENS1_19SingleTileSchedulerILb1ELb0ELb0ELi96EEEEEEEEEvNT_6ParamsE:
	.zero		976


//--------------------- .nv.constant0._ZN7cutlass13device_kernelIN5flash19enable_sm80_to_sm89INS1_16FlashAttnBwdSm80INS1_25CollectiveMainloopBwdSm80ILi2ELi1EN4cute5tupleIJNS5_1CILi64EEENS7_ILi96EEENS7_ILi128EEEEEENS_6half_tEfNS_4arch4Sm80ELb0ELb1ELb0ELb1ELb1ELb0ELb0ELb0ELi2ELi2ELi2ELi2ELb1EEENS1_21CollectiveEpilogueBwdISB_SC_SE_Li256ELb1ELb0ELi4EEENS1_19SingleTileSchedulerILb1ELb0ELb0ELi96EEEEEEEEEvNT_6ParamsE --------------------------
	.section	.nv.constant0._ZN7cutlass13device_kernelIN5flash19enable_sm80_to_sm89INS1_16FlashAttnBwdSm80INS1_25CollectiveMainloopBwdSm80ILi2ELi1EN4cute5tupleIJNS5_1CILi64EEENS7_ILi96EEENS7_ILi128EEEEEENS_6half_tEfNS_4arch4Sm80ELb0ELb1ELb0ELb1ELb1ELb0ELb0ELb0ELi2ELi2ELi2ELi2ELb1EEENS1_21CollectiveEpilogueBwdISB_SC_SE_Li256ELb1ELb0ELi4EEENS1_19SingleTileSchedulerILb1ELb0ELb0ELi96EEEEEEEEEvNT_6ParamsE,"a",@progbits
	.sectionflags	@""
	.align	4
.nv.constant0._ZN7cutlass13device_kernelIN5flash19enable_sm80_to_sm89INS1_16FlashAttnBwdSm80INS1_25CollectiveMainloopBwdSm80ILi2ELi1EN4cute5tupleIJNS5_1CILi64EEENS7_ILi96EEENS7_ILi128EEEEEENS_6half_tEfNS_4arch4Sm80ELb0ELb1ELb0ELb1ELb1ELb0ELb0ELb0ELi2ELi2ELi2ELi2ELb1EEENS1_21CollectiveEpilogueBwdISB_SC_SE_Li256ELb1ELb0ELi4EEENS1_19SingleTileSchedulerILb1ELb0ELb0ELi96EEEEEEEEEvNT_6ParamsE:
	.zero		976


//--------------------- .nv.constant0._ZN7cutlass13device_kernelIN5flash19enable_sm80_to_sm89INS1_16FlashAttnBwdSm80INS1_25CollectiveMainloopBwdSm80ILi2ELi1EN4cute5tupleIJNS5_1CILi64EEENS7_ILi96EEENS7_ILi128EEEEEENS_6half_tEfNS_4arch4Sm80ELb0ELb1ELb0ELb1ELb0ELb0ELb0ELb0ELi2ELi2ELi2ELi2ELb1EEENS1_24CollectiveEpilogueBwdGQAISB_fSE_Li256ELb1ELb0EEENS1_19SingleTileSchedulerILb1ELb0ELb0ELi96EEEEEEEEEvNT_6ParamsE --------------------------
	.section	.nv.constant0._ZN7cutlass13device_kernelIN5flash19enable_sm80_to_sm89INS1_16FlashAttnBwdSm80INS1_25CollectiveMainloopBwdSm80ILi2ELi1EN4cute5tupleIJNS5_1CILi64EEENS7_ILi96EEENS7_ILi128EEEEEENS_6half_tEfNS_4arch4Sm80ELb0ELb1ELb0ELb1ELb0ELb0ELb0ELb0ELi2ELi2ELi2ELi2ELb1EEENS1_24CollectiveEpilogueBwdGQAISB_fSE_Li256ELb1ELb0EEENS1_19SingleTileSchedulerILb1ELb0ELb0ELi96EEEEEEEEEvNT_6ParamsE,"a",@progbits
	.sectionflags	@""
	.align	4
.nv.constant0._ZN7cutlass13device_kernelIN5flash19enable_sm80_to_sm89INS1_16FlashAttnBwdSm80INS1_25CollectiveMainloopBwdSm80ILi2ELi1EN4cute5tupleIJNS5_1CILi64EEENS7_ILi96EEENS7_ILi128EEEEEENS_6half_tEfNS_4arch4Sm80ELb0ELb1ELb0ELb1ELb0ELb0ELb0ELb0ELi2ELi2ELi2ELi2ELb1EEENS1_24CollectiveEpilogueBwdGQAISB_fSE_Li256ELb1ELb0EEENS1_19SingleTileSchedulerILb1ELb0ELb0ELi96EEEEEEEEEvNT_6ParamsE:
	.zero		984


//--------------------- .nv.constant0._ZN7cutlass13device_kernelIN5flash19enable_sm80_to_sm89INS1_16FlashAttnBwdSm80INS1_25CollectiveMainloopBwdSm80ILi2ELi1EN4cute5tupleIJNS5_1CILi64EEENS7_ILi96EEENS7_ILi128EEEEEENS_6half_tEfNS_4arch4Sm80ELb0ELb1ELb0ELb1ELb1ELb0ELb0ELb0ELi2ELi2ELi2ELi2ELb1EEENS1_24CollectiveEpilogueBwdGQAISB_fSE_Li256ELb1ELb1EEENS1_19SingleTileSchedulerILb1ELb0ELb0ELi96EEEEEEEEEvNT_6ParamsE --------------------------
	.section	.nv.constant0._ZN7cutlass13device_kernelIN5flash19enable_sm80_to_sm89INS1_16FlashAttnBwdSm80INS1_25CollectiveMainloopBwdSm80ILi2ELi1EN4cute5tupleIJNS5_1CILi64EEENS7_ILi96EEENS7_ILi128EEEEEENS_6half_tEfNS_4arch4Sm80ELb0ELb1ELb0ELb1ELb1ELb0ELb0ELb0ELi2ELi2ELi2ELi2ELb1EEENS1_24CollectiveEpilogueBwdGQAISB_fSE_Li256ELb1ELb1EEENS1_19SingleTileSchedulerILb1ELb0ELb0ELi96EEEEEEEEEvNT_6ParamsE,"a",@progbits
	.sectionflags	@""
	.align	4
.nv.constant0._ZN7cutlass13device_kernelIN5flash19enable_sm80_to_sm89INS1_16FlashAttnBwdSm80INS1_25CollectiveMainloopBwdSm80ILi2ELi1EN4cute5tupleIJNS5_1CILi64EEENS7_ILi96EEENS7_ILi128EEEEEENS_6half_tEfNS_4arch4Sm80ELb0ELb1ELb0ELb1ELb1ELb0ELb0ELb0ELi2ELi2ELi2ELi2ELb1EEENS1_24CollectiveEpilogueBwdGQAISB_fSE_Li256ELb1ELb1EEENS1_19SingleTileSchedulerILb1ELb0ELb0ELi96EEEEEEEEEvNT_6ParamsE:
	.zero		984


//--------------------- .nv.constant0._ZN7cutlass13device_kernelIN5flash19enable_sm80_to_sm89INS1_16FlashAttnBwdSm80INS1_25CollectiveMainloopBwdSm80ILi2ELi1EN4cute5tupleIJNS5_1CILi64EEENS7_ILi96EEENS7_ILi128EEEEEENS_6half_tEfNS_4arch4Sm80ELb1ELb0ELb0ELb0ELb0ELb0ELb0ELb0ELi2ELi2ELi2ELi2ELb1EEENS1_21CollectiveEpilogueBwdISB_SC_SE_Li256ELb0ELb0ELi4EEENS1_25SingleTileBwdLPTSchedulerILb0ELi96ELb0EEEEEEEEEvNT_6ParamsE --------------------------
	.section	.nv.constant0._ZN7cutlass13device_kernelIN5flash19enable_sm80_to_sm89INS1_16FlashAttnBwdSm80INS1_25CollectiveMainloopBwdSm80ILi2ELi1EN4cute5tupleIJNS5_1CILi64EEENS7_ILi96EEENS7_ILi128EEEEEENS_6half_tEfNS_4arch4Sm80ELb1ELb0ELb0ELb0ELb0ELb0ELb0ELb0ELi2ELi2ELi2ELi2ELb1EEENS1_21CollectiveEpilogueBwdISB_SC_SE_Li256ELb0ELb0ELi4EEENS1_25SingleTileBwdLPTSchedulerILb0ELi96ELb0EEEEEEEEEvNT_6ParamsE,"a",@progbits
	.sectionflags	@""
	.align	4
.nv.constant0._ZN7cutlass13device_kernelIN5flash19enable_sm80_to_sm89INS1_16FlashAttnBwdSm80INS1_25CollectiveMainloopBwdSm80ILi2ELi1EN4cute5tupleIJNS5_1CILi64EEENS7_ILi96EEENS7_ILi128EEEEEENS_6half_tEfNS_4arch4Sm80ELb1ELb0ELb0ELb0ELb0ELb0ELb0ELb0ELi2ELi2ELi2ELi2ELb1EEENS1_21CollectiveEpilogueBwdISB_SC_SE_Li256ELb0ELb0ELi4EEENS1_25SingleTileBwdLPTSchedulerILb0ELi96ELb0EEEEEEEEEvNT_6ParamsE:
	.zero		1000


//--------------------- .nv.constant0._ZN7cutlass13device_kernelIN5flash19enable_sm80_to_sm89INS1_16FlashAttnBwdSm80INS1_25CollectiveMainloopBwdSm80ILi2ELi1EN4cute5tupleIJNS5_1CILi64EEENS7_ILi96EEENS7_ILi128EEEEEENS_6half_tEfNS_4arch4Sm80ELb1ELb0ELb0ELb0ELb1ELb0ELb0ELb0ELi2ELi2ELi2ELi2ELb1EEENS1_21CollectiveEpilogueBwdISB_SC_SE_Li256ELb0ELb0ELi4EEENS1_25SingleTileBwdLPTSchedulerILb0ELi96ELb1EEEEEEEEEvNT_6ParamsE --------------------------
	.section	.nv.constant0._ZN7cutlass13device_kernelIN5flash19enable_sm80_to_sm89INS1_16FlashAttnBwdSm80INS1_25CollectiveMainloopBwdSm80ILi2ELi1EN4cute5tupleIJNS5_1CILi64EEENS7_ILi96EEENS7_ILi128EEEEEENS_6half_tEfNS_4arch4Sm80ELb1ELb0ELb0ELb0ELb1ELb0ELb0ELb0ELi2ELi2ELi2ELi2ELb1EEENS1_21CollectiveEpilogueBwdISB_SC_SE_Li256ELb0ELb0ELi4EEENS1_25SingleTileBwdLPTSchedulerILb0ELi96ELb1EEEEEEEEEvNT_6ParamsE,"a",@progbits
	.sectionflags	@""
	.align	4
.nv.constant0._ZN7cutlass13device_kernelIN5flash19enable_sm80_to_sm89INS1_16FlashAttnBwdSm80INS1_25CollectiveMainloopBwdSm80ILi2ELi1EN4cute5tupleIJNS5_1CILi64EEENS7_ILi96EEENS7_ILi128EEEEEENS_6half_tEfNS_4arch4Sm80ELb1ELb0ELb0ELb0ELb1ELb0ELb0ELb0ELi2ELi2ELi2ELi2ELb1EEENS1_21CollectiveEpilogueBwdISB_SC_SE_Li256ELb0ELb0ELi4EEENS1_25SingleTileBwdLPTSchedulerILb0ELi96ELb1EEEEEEEEEvNT_6ParamsE:
	.zero		1000


//--------------------- .nv.constant0._ZN7cutlass13device_kernelIN5flash19enable_sm80_to_sm89INS1_16FlashAttnBwdSm80INS1_25CollectiveMainloopBwdSm80ILi2ELi1EN4cute5tupleIJNS5_1CILi64EEENS7_ILi96EEENS7_ILi128EEEEEENS_6half_tEfNS_4arch4Sm80ELb1ELb0ELb0ELb0ELb0ELb0ELb0ELb0ELi2ELi2ELi2ELi2ELb1EEENS1_24CollectiveEpilogueBwdGQAISB_fSE_Li256ELb0ELb0EEENS1_25SingleTileBwdLPTSchedulerILb0ELi96ELb0EEEEEEEEEvNT_6ParamsE --------------------------
	.section	.nv.constant0._ZN7cutlass13device_kernelIN5flash19enable_sm80_to_sm89INS1_16FlashAttnBwdSm80INS1_25CollectiveMainloopBwdSm80ILi2ELi1EN4cute5tupleIJNS5_1CILi64EEENS7_ILi96EEENS7_ILi128EEEEEENS_6half_tEfNS_4arch4Sm80ELb1ELb0ELb0ELb0ELb0ELb0ELb0ELb0ELi2ELi2ELi2ELi2ELb1EEENS1_24CollectiveEpilogueBwdGQAISB_fSE_Li256ELb0ELb0EEENS1_25SingleTileBwdLPTSchedulerILb0ELi96ELb0EEEEEEEEEvNT_6ParamsE,"a",@progbits
	.sectionflags	@""
	.align	4
.nv.constant0._ZN7cutlass13device_kernelIN5flash19enable_sm80_to_sm89INS1_16FlashAttnBwdSm80INS1_25CollectiveMainloopBwdSm80ILi2ELi1EN4cute5tupleIJNS5_1CILi64EEENS7_ILi96EEENS7_ILi128EEEEEENS_6half_tEfNS_4arch4Sm80ELb1ELb0ELb0ELb0ELb0ELb0ELb0ELb0ELi2ELi2ELi2ELi2ELb1EEENS1_24CollectiveEpilogueBwdGQAISB_fSE_Li256ELb0ELb0EEENS1_25SingleTileBwdLPTSchedulerILb0ELi96ELb0EEEEEEEEEvNT_6ParamsE:
	.zero		1008


//--------------------- .nv.constant0._ZN7cutlass13device_kernelIN5flash19enable_sm80_to_sm89INS1_16FlashAttnBwdSm80INS1_25CollectiveMainloopBwdSm80ILi2ELi1EN4cute5tupleIJNS5_1CILi64EEENS7_ILi96EEENS7_ILi128EEEEEENS_6half_tEfNS_4arch4Sm80ELb1ELb0ELb0ELb0ELb1ELb0ELb0ELb0ELi2ELi2ELi2ELi2ELb1EEENS1_24CollectiveEpilogueBwdGQAISB_fSE_Li256ELb0ELb1EEENS1_25SingleTileBwdLPTSchedulerILb0ELi96ELb1EEEEEEEEEvNT_6ParamsE --------------------------
	.section	.nv.constant0._ZN7cutlass13device_kernelIN5flash19enable_sm80_to_sm89INS1_16FlashAttnBwdSm80INS1_25CollectiveMainloopBwdSm80ILi2ELi1EN4cute5tupleIJNS5_1CILi64EEENS7_ILi96EEENS7_ILi128EEEEEENS_6half_tEfNS_4arch4Sm80ELb1ELb0ELb0ELb0ELb1ELb0ELb0ELb0ELi2ELi2ELi2ELi2ELb1EEENS1_24CollectiveEpilogueBwdGQAISB_fSE_Li256ELb0ELb1EEENS1_25SingleTileBwdLPTSchedulerILb0ELi96ELb1EEEEEEEEEvNT_6ParamsE,"a",@progbits
	.sectionflags	@""
	.align	4
.nv.constant0._ZN7cutlass13device_kernelIN5flash19enable_sm80_to_sm89INS1_16FlashAttnBwdSm80INS1_25CollectiveMainloopBwdSm80ILi2ELi1EN4cute5tupleIJNS5_1CILi64EEENS7_ILi96EEENS7_ILi128EEEEEENS_6half_tEfNS_4arch4Sm80ELb1ELb0ELb0ELb0ELb1ELb0ELb0ELb0ELi2ELi2ELi2ELi2ELb1EEENS1_24CollectiveEpilogueBwdGQAISB_fSE_Li256ELb0ELb1EEENS1_25SingleTileBwdLPTSchedulerILb0ELi96ELb1EEEEEEEEEvNT_6ParamsE:
	.zero		1008


//--------------------- .nv.constant0._ZN7cutlass13device_kernelIN5flash19enable_sm80_to_sm89INS1_16FlashAttnBwdSm80INS1_25CollectiveMainloopBwdSm80ILi2ELi1EN4cute5tupleIJNS5_1CILi64EEENS7_ILi96EEENS7_ILi128EEEEEENS_6half_tEfNS_4arch4Sm80ELb1ELb0ELb0ELb1ELb0ELb0ELb0ELb0ELi2ELi2ELi2ELi2ELb1EEENS1_21CollectiveEpilogueBwdISB_SC_SE_Li256ELb1ELb0ELi4EEENS1_25SingleTileBwdLPTSchedulerILb1ELi96ELb0EEEEEEEEEvNT_6ParamsE --------------------------
	.section	.nv.constant0._ZN7cutlass13device_kernelIN5flash19enable_sm80_to_sm89INS1_16FlashAttnBwdSm80INS1_25CollectiveMainloopBwdSm80ILi2ELi1EN4cute5tupleIJNS5_1CILi64EEENS7_ILi96EEENS7_ILi128EEEEEENS_6half_tEfNS_4arch4Sm80ELb1ELb0ELb0ELb1ELb0ELb0ELb0ELb0ELi2ELi2ELi2ELi2ELb1EEENS1_21CollectiveEpilogueBwdISB_SC_SE_Li256ELb1ELb0ELi4EEENS1_25SingleTileBwdLPTSchedulerILb1ELi96ELb0EEEEEEEEEvNT_6ParamsE,"a",@progbits
	.sectionflags	@""
	.align	4
.nv.constant0._ZN7cutlass13device_kernelIN5flash19enable_sm80_to_sm89INS1_16FlashAttnBwdSm80INS1_25CollectiveMainloopBwdSm80ILi2ELi1EN4cute5tupleIJNS5_1CILi64EEENS7_ILi96EEENS7_ILi128EEEEEENS_6half_tEfNS_4arch4Sm80ELb1ELb0ELb0ELb1ELb0ELb0ELb0ELb0ELi2ELi2ELi2ELi2ELb1EEENS1_21CollectiveEpilogueBwdISB_SC_SE_Li256ELb1ELb0ELi4EEENS1_25SingleTileBwdLPTSchedulerILb1ELi96ELb0EEEEEEEEEvNT_6ParamsE:
	.zero		1000


//--------------------- .nv.constant0._ZN7cutlass13device_kernelIN5flash19enable_sm80_to_sm89INS1_16FlashAttnBwdSm80INS1_25CollectiveMainloopBwdSm80ILi2ELi1EN4cute5tupleIJNS5_1CILi64EEENS7_ILi96EEENS7_ILi128EEEEEENS_6half_tEfNS_4arch4Sm80ELb1ELb0ELb0ELb1ELb1ELb0ELb0ELb0ELi2ELi2ELi2ELi2ELb1EEENS1_21CollectiveEpilogueBwdISB_SC_SE_Li256ELb1ELb0ELi4EEENS1_25SingleTileBwdLPTSchedulerILb1ELi96ELb1EEEEEEEEEvNT_6ParamsE --------------------------
	.section	.nv.constant0._ZN7cutlass13device_kernelIN5flash19enable_sm80_to_sm89INS1_16FlashAttnBwdSm80INS1_25CollectiveMainloopBwdSm80ILi2ELi1EN4cute5tupleIJNS5_1CILi64EEENS7_ILi96EEENS7_ILi128EEEEEENS_6half_tEfNS_4arch4Sm80ELb1ELb0ELb0ELb1ELb1ELb0ELb0ELb0ELi2ELi2ELi2ELi2ELb1EEENS1_21CollectiveEpilogueBwdISB_SC_SE_Li256ELb1ELb0ELi4EEENS1_25SingleTileBwdLPTSchedulerILb1ELi96ELb1EEEEEEEEEvNT_6ParamsE,"a",@progbits
	.sectionflags	@""
	.align	4
.nv.constant0._ZN7cutlass13device_kernelIN5flash19enable_sm80_to_sm89INS1_16FlashAttnBwdSm80INS1_25CollectiveMainloopBwdSm80ILi2ELi1EN4cute5tupleIJNS5_1CILi64EEENS7_ILi96EEENS7_ILi128EEEEEENS_6half_tEfNS_4arch4Sm80ELb1ELb0ELb0ELb1ELb1ELb0ELb0ELb0ELi2ELi2ELi2ELi2ELb1EEENS1_21CollectiveEpilogueBwdISB_SC_SE_Li256ELb1ELb0ELi4EEENS1_25SingleTileBwdLPTSchedulerILb1ELi96ELb1EEEEEEEEEvNT_6ParamsE:
	.zero		1000


//--------------------- .nv.constant0._ZN7cutlass13device_kernelIN5flash19enable_sm80_to_sm89INS1_16FlashAttnBwdSm80INS1_25CollectiveMainloopBwdSm80ILi2ELi1EN4cute5tupleIJNS5_1CILi64EEENS7_ILi96EEENS7_ILi128EEEEEENS_6half_tEfNS_4arch4Sm80ELb1ELb0ELb0ELb1ELb0ELb0ELb0ELb0ELi2ELi2ELi2ELi2ELb1EEENS1_24CollectiveEpilogueBwdGQAISB_fSE_Li256ELb1ELb0EEENS1_25SingleTileBwdLPTSchedulerILb1ELi96ELb0EEEEEEEEEvNT_6ParamsE --------------------------
	.section	.nv.constant0._ZN7cutlass13device_kernelIN5flash19enable_sm80_to_sm89INS1_16FlashAttnBwdSm80INS1_25CollectiveMainloopBwdSm80ILi2ELi1EN4cute5tupleIJNS5_1CILi64EEENS7_ILi96EEENS7_ILi128EEEEEENS_6half_tEfNS_4arch4Sm80ELb1ELb0ELb0ELb1ELb0ELb0ELb0ELb0ELi2ELi2ELi2ELi2ELb1EEENS1_24CollectiveEpilogueBwdGQAISB_fSE_Li256ELb1ELb0EEENS1_25SingleTileBwdLPTSchedulerILb1ELi96ELb0EEEEEEEEEvNT_6ParamsE,"a",@progbits
	.sectionflags	@""
	.align	4
.nv.constant0._ZN7cutlass13device_kernelIN5flash19enable_sm80_to_sm89INS1_16FlashAttnBwdSm80INS1_25CollectiveMainloopBwdSm80ILi2ELi1EN4cute5tupleIJNS5_1CILi64EEENS7_ILi96EEENS7_ILi128EEEEEENS_6half_tEfNS_4arch4Sm80ELb1ELb0ELb0ELb1ELb0ELb0ELb0ELb0ELi2ELi2ELi2ELi2ELb1EEENS1_24CollectiveEpilogueBwdGQAISB_fSE_Li256ELb1ELb0EEENS1_25SingleTileBwdLPTSchedulerILb1ELi96ELb0EEEEEEEEEvNT_6ParamsE:
	.zero		1008


//--------------------- .nv.constant0._ZN7cutlass13device_kernelIN5flash32FlashAttnBwdPostprocessConvertdQIN4cute5tupleIJNS3_1CILi96EEENS5_ILi128EEEEEENS_6half_tEfNS_4arch4Sm80ELi256ENS3_8TiledMMAINS3_8MMA_AtomIJNS3_28SM80_16x8x16_F32F16F16F32_TNEEEENS3_6LayoutINS4_IJNS5_ILi2EEENS5_ILi4EEENS5_ILi1EEEEEENS4_IJSJ_SH_NS5_ILi0EEEEEEEENS4_IJNS5_ILi32EEENS5_ILi64EEENS5_ILi16EEEEEEEELb0EEEEEvNT_6ParamsE --------------------------
	.section	.nv.constant0._ZN7cutlass13device_kernelIN5flash32FlashAttnBwdPostprocessConvertdQIN4cute5tupleIJNS3_1CILi96EEENS5_ILi128EEEEEENS_6half_tEfNS_4arch4Sm80ELi256ENS3_8TiledMMAINS3_8MMA_AtomIJNS3_28SM80_16x8x16_F32F16F16F32_TNEEEENS3_6LayoutINS4_IJNS5_ILi2EEENS5_ILi4EEENS5_ILi1EEEEEENS4_IJSJ_SH_NS5_ILi0EEEEEEEENS4_IJNS5_ILi32EEENS5_ILi64EEENS5_ILi16EEEEEEEELb0EEEEEvNT_6ParamsE,"a",@progbits
	.sectionflags	@""
	.align	4
.nv.constant0._ZN7cutlass13device_kernelIN5flash32FlashAttnBwdPostprocessConvertdQIN4cute5tupleIJNS3_1CILi96EEENS5_ILi128EEEEEENS_6half_tEfNS_4arch4Sm80ELi256ENS3_8TiledMMAINS3_8MMA_AtomIJNS3_28SM80_16x8x16_F32F16F16F32_TNEEEENS3_6LayoutINS4_IJNS5_ILi2EEENS5_ILi4EEENS5_ILi1EEEEEENS4_IJSJ_SH_NS5_ILi0EEEEEEEENS4_IJNS5_ILi32EEENS5_ILi64EEENS5_ILi16EEEEEEEELb0EEEEEvNT_6ParamsE:
	.zero		464


//--------------------- .nv.constant0._ZN7cutlass13device_kernelIN5flash19enable_sm80_to_sm89INS1_16FlashAttnBwdSm80INS1_25CollectiveMainloopBwdSm80ILi2ELi1EN4cute5tupleIJNS5_1CILi64EEENS7_ILi96EEENS7_ILi128EEEEEENS_6half_tEfNS_4arch4Sm80ELb1ELb0ELb0ELb1ELb1ELb0ELb0ELb0ELi2ELi2ELi2ELi2ELb1EEENS1_24CollectiveEpilogueBwdGQAISB_fSE_Li256ELb1ELb1EEENS1_25SingleTileBwdLPTSchedulerILb1ELi96ELb1EEEEEEEEEvNT_6ParamsE --------------------------
	.section	.nv.constant0._ZN7cutlass13device_kernelIN5flash19enable_sm80_to_sm89INS1_16FlashAttnBwdSm80INS1_25CollectiveMainloopBwdSm80ILi2ELi1EN4cute5tupleIJNS5_1CILi64EEENS7_ILi96EEENS7_ILi128EEEEEENS_6half_tEfNS_4arch4Sm80ELb1ELb0ELb0ELb1ELb1ELb0ELb0ELb0ELi2ELi2ELi2ELi2ELb1EEENS1_24CollectiveEpilogueBwdGQAISB_fSE_Li256ELb1ELb1EEENS1_25SingleTileBwdLPTSchedulerILb1ELi96ELb1EEEEEEEEEvNT_6ParamsE,"a",@progbits
	.sectionflags	@""
	.align	4
.nv.constant0._ZN7cutlass13device_kernelIN5flash19enable_sm80_to_sm89INS1_16FlashAttnBwdSm80INS1_25CollectiveMainloopBwdSm80ILi2ELi1EN4cute5tupleIJNS5_1CILi64EEENS7_ILi96EEENS7_ILi128EEEEEENS_6half_tEfNS_4arch4Sm80ELb1ELb0ELb0ELb1ELb1ELb0ELb0ELb0ELi2ELi2ELi2ELi2ELb1EEENS1_24CollectiveEpilogueBwdGQAISB_fSE_Li256ELb1ELb1EEENS1_25SingleTileBwdLPTSchedulerILb1ELi96ELb1EEEEEEEEEvNT_6ParamsE:
	.zero		1008


//--------------------- .nv.constant0._ZN7cutlass13device_kernelIN5flash19enable_sm80_to_sm89INS1_16FlashAttnBwdSm80INS1_25CollectiveMainloopBwdSm80ILi2ELi2EN4cute5tupleIJNS5_1CILi64EEENS7_ILi128EEES9_EEENS_6half_tEfNS_4arch4Sm80ELb0ELb0ELb0ELb0ELb0ELb0ELb0ELb0ELi2ELi2ELi2ELi2ELb0EEENS1_21CollectiveEpilogueBwdISA_SB_SD_Li256ELb0ELb0ELi4EEENS1_19SingleTileSchedulerILb0ELb0ELb0ELi128EEEEEEEEEvNT_6ParamsE --------------------------
	.section	.nv.constant0._ZN7cutlass13device_kernelIN5flash19enable_sm80_to_sm89INS1_16FlashAttnBwdSm80INS1_25CollectiveMainloopBwdSm80ILi2ELi2EN4cute5tupleIJNS5_1CILi64EEENS7_ILi128EEES9_EEENS_6half_tEfNS_4arch4Sm80ELb0ELb0ELb0ELb0ELb0ELb0ELb0ELb0ELi2ELi2ELi2ELi2ELb0EEENS1_21CollectiveEpilogueBwdISA_SB_SD_Li256ELb0ELb0ELi4EEENS1_19SingleTileSchedulerILb0ELb0ELb0ELi128EEEEEEEEEvNT_6ParamsE,"a",@progbits
	.sectionflags	@""
	.align	4
.nv.constant0._ZN7cutlass13device_kernelIN5flash19enable_sm80_to_sm89INS1_16FlashAttnBwdSm80INS1_25CollectiveMainloopBwdSm80ILi2ELi2EN4cute5tupleIJNS5_1CILi64EEENS7_ILi128EEES9_EEENS_6half_tEfNS_4arch4Sm80ELb0ELb0ELb0ELb0ELb0ELb0ELb0ELb0ELi2ELi2ELi2ELi2ELb0EEENS1_21CollectiveEpilogueBwdISA_SB_SD_Li256ELb0ELb0ELi4EEENS1_19SingleTileSchedulerILb0ELb0ELb0ELi128EEEEEEEEEvNT_6ParamsE:
	.zero		976


//--------------------- .nv.constant0._ZN7cutlass13device_kernelIN5flash19enable_sm80_to_sm89INS1_16FlashAttnBwdSm80INS1_25CollectiveMainloopBwdSm80ILi2ELi2EN4cute5tupleIJNS5_1CILi64EEENS7_ILi128EEES9_EEENS_6half_tEfNS_4arch4Sm80ELb0ELb0ELb0ELb0ELb1ELb0ELb0ELb0ELi2ELi2ELi2ELi2ELb0EEENS1_21CollectiveEpilogueBwdISA_SB_SD_Li256ELb0ELb0ELi4EEENS1_19SingleTileSchedulerILb0ELb0ELb0ELi128EEEEEEEEEvNT_6ParamsE --------------------------
	.section	.nv.constant0._ZN7cutlass13device_kernelIN5flash19enable_sm80_to_sm89INS1_16FlashAttnBwdSm80INS1_25CollectiveMainloopBwdSm80ILi2ELi2EN4cute5tupleIJNS5_1CILi64EEENS7_ILi128EEES9_EEENS_6half_tEfNS_4arch4Sm80ELb0ELb0ELb0ELb0ELb1ELb0ELb0ELb0ELi2ELi2ELi2ELi2ELb0EEENS1_21CollectiveEpilogueBwdISA_SB_SD_Li256ELb0ELb0ELi4EEENS1_19SingleTileSchedulerILb0ELb0ELb0ELi128EEEEEEEEEvNT_6ParamsE,"a",@progbits
	.sectionflags	@""
	.align	4
.nv.constant0._ZN7cutlass13device_kernelIN5flash19enable_sm80_to_sm89INS1_16FlashAttnBwdSm80INS1_25CollectiveMainloopBwdSm80ILi2ELi2EN4cute5tupleIJNS5_1CILi64EEENS7_ILi128EEES9_EEENS_6half_tEfNS_4arch4Sm80ELb0ELb0ELb0ELb0ELb1ELb0ELb0ELb0ELi2ELi2ELi2ELi2ELb0EEENS1_21CollectiveEpilogueBwdISA_SB_SD_Li256ELb0ELb0ELi4EEENS1_19SingleTileSchedulerILb0ELb0ELb0ELi128EEEEEEEEEvNT_6ParamsE:
	.zero		976


//--------------------- .nv.constant0._ZN7cutlass13device_kernelIN5flash19enable_sm80_to_sm89INS1_16FlashAttnBwdSm80INS1_25CollectiveMainloopBwdSm80ILi2ELi2EN4cute5tupleIJNS5_1CILi64EEENS7_ILi128EEES9_EEENS_6half_tEfNS_4arch4Sm80ELb0ELb0ELb0ELb0ELb0ELb0ELb0ELb0ELi2ELi2ELi2ELi2ELb0EEENS1_24CollectiveEpilogueBwdGQAISA_fSD_Li256ELb0ELb0EEENS1_19SingleTileSchedulerILb0ELb0ELb0ELi128EEEEEEEEEvNT_6ParamsE --------------------------
	.section	.nv.constant0._ZN7cutlass13device_kernelIN5flash19enable_sm80_to_sm89INS1_16FlashAttnBwdSm80INS1_25CollectiveMainloopBwdSm80ILi2ELi2EN4cute5tupleIJNS5_1CILi64EEENS7_ILi128EEES9_EEENS_6half_tEfNS_4arch4Sm80ELb0ELb0ELb0ELb0ELb0ELb0ELb0ELb0ELi2ELi2ELi2ELi2ELb0EEENS1_24CollectiveEpilogueBwdGQAISA_fSD_Li256ELb0ELb0EEENS1_19SingleTileSchedulerILb0ELb0ELb0ELi128EEEEEEEEEvNT_6ParamsE,"a",@progbits
	.sectionflags	@""
	.align	4
.nv.constant0._ZN7cutlass13device_kernelIN5flash19enable_sm80_to_sm89INS1_16FlashAttnBwdSm80INS1_25CollectiveMainloopBwdSm80ILi2ELi2EN4cute5tupleIJNS5_1CILi64EEENS7_ILi128EEES9_EEENS_6half_tEfNS_4arch4Sm80ELb0ELb0ELb0ELb0ELb0ELb0ELb0ELb0ELi2ELi2ELi2ELi2ELb0EEENS1_24CollectiveEpilogueBwdGQAISA_fSD_Li256ELb0ELb0EEENS1_19SingleTileSchedulerILb0ELb0ELb0ELi128EEEEEEEEEvNT_6ParamsE:
	.zero		984


//--------------------- .nv.constant0._ZN7cutlass13device_kernelIN5flash19enable_sm80_to_sm89INS1_16FlashAttnBwdSm80INS1_25CollectiveMainloopBwdSm80ILi2ELi2EN4cute5tupleIJNS5_1CILi64EEENS7_ILi128EEES9_EEENS_6half_tEfNS_4arch4Sm80ELb0ELb0ELb0ELb0ELb1ELb0ELb0ELb0ELi2ELi2ELi2ELi2ELb0EEENS1_24CollectiveEpilogueBwdGQAISA_fSD_Li256ELb0ELb1EEENS1_19SingleTileSchedulerILb0ELb0ELb0ELi128EEEEEEEEEvNT_6ParamsE --------------------------
	.section	.nv.constant0._ZN7cutlass13device_kernelIN5flash19enable_sm80_to_sm89INS1_16FlashAttnBwdSm80INS1_25CollectiveMainloopBwdSm80ILi2ELi2EN4cute5tupleIJNS5_1CILi64EEENS7_ILi128EEES9_EEENS_6half_tEfNS_4arch4Sm80ELb0ELb0ELb0ELb0ELb1ELb0ELb0ELb0ELi2ELi2ELi2ELi2ELb0EEENS1_24CollectiveEpilogueBwdGQAISA_fSD_Li256ELb0ELb1EEENS1_19SingleTileSchedulerILb0ELb0ELb0ELi128EEEEEEEEEvNT_6ParamsE,"a",@progbits
	.sectionflags	@""
	.align	4
.nv.constant0._ZN7cutlass13device_kernelIN5flash19enable_sm80_to_sm89INS1_16FlashAttnBwdSm80INS1_25CollectiveMainloopBwdSm80ILi2ELi2EN4cute5tupleIJNS5_1CILi64EEENS7_ILi128EEES9_EEENS_6half_tEfNS_4arch4Sm80ELb0ELb0ELb0ELb0ELb1ELb0ELb0ELb0ELi2ELi2ELi2ELi2ELb0EEENS1_24CollectiveEpilogueBwdGQAISA_fSD_Li256ELb0ELb1EEENS1_19SingleTileSchedulerILb0ELb0ELb0ELi128EEEEEEEEEvNT_6ParamsE:
	.zero		984


//--------------------- .nv.constant0._ZN7cutlass13device_kernelIN5flash19enable_sm80_to_sm89INS1_16FlashAttnBwdSm80INS1_25CollectiveMainloopBwdSm80ILi2ELi2EN4cute5tupleIJNS5_1CILi64EEENS7_ILi128EEES9_EEENS_6half_tEfNS_4arch4Sm80ELb0ELb0ELb0ELb1ELb0ELb0ELb0ELb0ELi2ELi2ELi2ELi2ELb0EEENS1_21CollectiveEpilogueBwdISA_SB_SD_Li256ELb1ELb0ELi4EEENS1_19SingleTileSchedulerILb1ELb0ELb0ELi128EEEEEEEEEvNT_6ParamsE --------------------------
	.section	.nv.constant0._ZN7cutlass13device_kernelIN5flash19enable_sm80_to_sm89INS1_16FlashAttnBwdSm80INS1_25CollectiveMainloopBwdSm80ILi2ELi2EN4cute5tupleIJNS5_1CILi64EEENS7_ILi128EEES9_EEENS_6half_tEfNS_4arch4Sm80ELb0ELb0ELb0ELb1ELb0ELb0ELb0ELb0ELi2ELi2ELi2ELi2ELb0EEENS1_21CollectiveEpilogueBwdISA_SB_SD_Li256ELb1ELb0ELi4EEENS1_19SingleTileSchedulerILb1ELb0ELb0ELi128EEEEEEEEEvNT_6ParamsE,"a",@progbits
	.sectionflags	@""
	.align	4
.nv.constant0._ZN7cutlass13device_kernelIN5flash19enable_sm80_to_sm89INS1_16FlashAttnBwdSm80INS1_25CollectiveMainloopBwdSm80ILi2ELi2EN4cute5tupleIJNS5_1CILi64EEENS7_ILi128EEES9_EEENS_6half_tEfNS_4arch4Sm80ELb0ELb0ELb0ELb1ELb0ELb0ELb0ELb0ELi2ELi2ELi2ELi2ELb0EEENS1_21CollectiveEpilogueBwdISA_SB_SD_Li256ELb1ELb0ELi4EEENS1_19SingleTileSchedulerILb1ELb0ELb0ELi128EEEEEEEEEvNT_6ParamsE:
	.zero		976


//--------------------- .nv.constant0._ZN7cutlass13device_kernelIN5flash19enable_sm80_to_sm89INS1_16FlashAttnBwdSm80INS1_25CollectiveMainloopBwdSm80ILi2ELi2EN4cute5tupleIJNS5_1CILi64EEENS7_ILi128EEES9_EEENS_6half_tEfNS_4arch4Sm80ELb0ELb0ELb0ELb1ELb1ELb0ELb0ELb0ELi2ELi2ELi2ELi2ELb0EEENS1_21CollectiveEpilogueBwdISA_SB_SD_Li256ELb1ELb0ELi4EEENS1_19SingleTileSchedulerILb1ELb0ELb0ELi128EEEEEEEEEvNT_6ParamsE --------------------------
	.section	.nv.constant0._ZN7cutlass13device_kernelIN5flash19enable_sm80_to_sm89INS1_16FlashAttnBwdSm80INS1_25CollectiveMainloopBwdSm80ILi2ELi2EN4cute5tupleIJNS5_1CILi64EEENS7_ILi128EEES9_EEENS_6half_tEfNS_4arch4Sm80ELb0ELb0ELb0ELb1ELb1ELb0ELb0ELb0ELi2ELi2ELi2ELi2ELb0EEENS1_21CollectiveEpilogueBwdISA_SB_SD_Li256ELb1ELb0ELi4EEENS1_19SingleTileSchedulerILb1ELb0ELb0ELi128EEEEEEEEEvNT_6ParamsE,"a",@progbits
	.sectionflags	@""
	.align	4
.nv.constant0._ZN7cutlass13device_kernelIN5flash19enable_sm80_to_sm89INS1_16FlashAttnBwdSm80INS1_25CollectiveMainloopBwdSm80ILi2ELi2EN4cute5tupleIJNS5_1CILi64EEENS7_ILi128EEES9_EEENS_6half_tEfNS_4arch4Sm80ELb0ELb0ELb0ELb1ELb1ELb0ELb0ELb0ELi2ELi2ELi2ELi2ELb0EEENS1_21CollectiveEpilogueBwdISA_SB_SD_Li256ELb1ELb0ELi4EEENS1_19SingleTileSchedulerILb1ELb0ELb0ELi128EEEEEEEEEvNT_6ParamsE:
	.zero		976


//--------------------- .nv.constant0._ZN7cutlass13device_kernelIN5flash19enable_sm80_to_sm89INS1_16FlashAttnBwdSm80INS1_25CollectiveMainloopBwdSm80ILi2ELi2EN4cute5tupleIJNS5_1CILi64EEENS7_ILi128EEES9_EEENS_6half_tEfNS_4arch4Sm80ELb0ELb0ELb0ELb1ELb0ELb0ELb0ELb0ELi2ELi2ELi2ELi2ELb0EEENS1_24CollectiveEpilogueBwdGQAISA_fSD_Li256ELb1ELb0EEENS1_19SingleTileSchedulerILb1ELb0ELb0ELi128EEEEEEEEEvNT_6ParamsE --------------------------
	.section	.nv.constant0._ZN7cutlass13device_kernelIN5flash19enable_sm80_to_sm89INS1_16FlashAttnBwdSm80INS1_25CollectiveMainloopBwdSm80ILi2ELi2EN4cute5tupleIJNS5_1CILi64EEENS7_ILi128EEES9_EEENS_6half_tEfNS_4arch4Sm80ELb0ELb0ELb0ELb1ELb0ELb0ELb0ELb0ELi2ELi2ELi2ELi2ELb0EEENS1_24CollectiveEpilogueBwdGQAISA_fSD_Li256ELb1ELb0EEENS1_19SingleTileSchedulerILb1ELb0ELb0ELi128EEEEEEEEEvNT_6ParamsE,"a",@progbits
	.sectionflags	@""
	.align	4
.nv.constant0._ZN7cutlass13device_kernelIN5flash19enable_sm80_to_sm89INS1_16FlashAttnBwdSm80INS1_25CollectiveMainloopBwdSm80ILi2ELi2EN4cute5tupleIJNS5_1CILi64EEENS7_ILi128EEES9_EEENS_6half_tEfNS_4arch4Sm80ELb0ELb0ELb0ELb1ELb0ELb0ELb0ELb0ELi2ELi2ELi2ELi2ELb0EEENS1_24CollectiveEpilogueBwdGQAISA_fSD_Li256ELb1ELb0EEENS1_19SingleTileSchedulerILb1ELb0ELb0ELi128EEEEEEEEEvNT_6ParamsE:
	.zero		984


//--------------------- .nv.constant0._ZN7cutlass13device_kernelIN5flash19enable_sm80_to_sm89INS1_16FlashAttnBwdSm80INS1_25CollectiveMainloopBwdSm80ILi2ELi2EN4cute5tupleIJNS5_1CILi64EEENS7_ILi128EEES9_EEENS_6half_tEfNS_4arch4Sm80ELb0ELb0ELb0ELb1ELb1ELb0ELb0ELb0ELi2ELi2ELi2ELi2ELb0EEENS1_24CollectiveEpilogueBwdGQAISA_fSD_Li256ELb1ELb1EEENS1_19SingleTileSchedulerILb1ELb0ELb0ELi128EEEEEEEEEvNT_6ParamsE --------------------------
	.section	.nv.constant0._ZN7cutlass13device_kernelIN5flash19enable_sm80_to_sm89INS1_16FlashAttnBwdSm80INS1_25CollectiveMainloopBwdSm80ILi2ELi2EN4cute5tupleIJNS5_1CILi64EEENS7_ILi128EEES9_EEENS_6half_tEfNS_4arch4Sm80ELb0ELb0ELb0ELb1ELb1ELb0ELb0ELb0ELi2ELi2ELi2ELi2ELb0EEENS1_24CollectiveEpilogueBwdGQAISA_fSD_Li256ELb1ELb1EEENS1_19SingleTileSchedulerILb1ELb0ELb0ELi128EEEEEEEEEvNT_6ParamsE,"a",@progbits
	.sectionflags	@""
	.align	4
.nv.constant0._ZN7cutlass13device_kernelIN5flash19enable_sm80_to_sm89INS1_16FlashAttnBwdSm80INS1_25CollectiveMainloopBwdSm80ILi2ELi2EN4cute5tupleIJNS5_1CILi64EEENS7_ILi128EEES9_EEENS_6half_tEfNS_4arch4Sm80ELb0ELb0ELb0ELb1ELb1ELb0ELb0ELb0ELi2ELi2ELi2ELi2ELb0EEENS1_24CollectiveEpilogueBwdGQAISA_fSD_Li256ELb1ELb1EEENS1_19SingleTileSchedulerILb1ELb0ELb0ELi128EEEEEEEEEvNT_6ParamsE:
	.zero		984


//--------------------- .nv.constant0._ZN7cutlass13device_kernelIN5flash19enable_sm80_to_sm89INS1_16FlashAttnBwdSm80INS1_25CollectiveMainloopBwdSm80ILi2ELi2EN4cute5tupleIJNS5_1CILi64EEENS7_ILi128EEES9_EEENS_6half_tEfNS_4arch4Sm80ELb0ELb1ELb0ELb0ELb0ELb0ELb0ELb0ELi2ELi2ELi2ELi2ELb0EEENS1_21CollectiveEpilogueBwdISA_SB_SD_Li256ELb0ELb0ELi4EEENS1_19SingleTileSchedulerILb0ELb0ELb0ELi128EEEEEEEEEvNT_6ParamsE --------------------------
	.section	.nv.constant0._ZN7cutlass13device_kernelIN5flash19enable_sm80_to_sm89INS1_16FlashAttnBwdSm80INS1_25CollectiveMainloopBwdSm80ILi2ELi2EN4cute5tupleIJNS5_1CILi64EEENS7_ILi128EEES9_EEENS_6half_tEfNS_4arch4Sm80ELb0ELb1ELb0ELb0ELb0ELb0ELb0ELb0ELi2ELi2ELi2ELi2ELb0EEENS1_21CollectiveEpilogueBwdISA_SB_SD_Li256ELb0ELb0ELi4EEENS1_19SingleTileSchedulerILb0ELb0ELb0ELi128EEEEEEEEEvNT_6ParamsE,"a",@progbits
	.sectionflags	@""
	.align	4
.nv.constant0._ZN7cutlass13device_kernelIN5flash19enable_sm80_to_sm89INS1_16FlashAttnBwdSm80INS1_25CollectiveMainloopBwdSm80ILi2ELi2EN4cute5tupleIJNS5_1CILi64EEENS7_ILi128EEES9_EEENS_6half_tEfNS_4arch4Sm80ELb0ELb1ELb0ELb0ELb0ELb0ELb0ELb0ELi2ELi2ELi2ELi2ELb0EEENS1_21CollectiveEpilogueBwdISA_SB_SD_Li256ELb0ELb0ELi4EEENS1_19SingleTileSchedulerILb0ELb0ELb0ELi128EEEEEEEEEvNT_6ParamsE:
	.zero		976


//--------------------- .nv.constant0._ZN7cutlass13device_kernelIN5flash19enable_sm80_to_sm89INS1_16FlashAttnBwdSm80INS1_25CollectiveMainloopBwdSm80ILi2ELi2EN4cute5tupleIJNS5_1CILi64EEENS7_ILi128EEES9_EEENS_6half_tEfNS_4arch4Sm80ELb0ELb1ELb0ELb0ELb1ELb0ELb0ELb0ELi2ELi2ELi2ELi2ELb0EEENS1_21CollectiveEpilogueBwdISA_SB_SD_Li256ELb0ELb0ELi4EEENS1_19SingleTileSchedulerILb0ELb0ELb0ELi128EEEEEEEEEvNT_6ParamsE --------------------------
	.section	.nv.constant0._ZN7cutlass13device_kernelIN5flash19enable_sm80_to_sm89INS1_16FlashAttnBwdSm80INS1_25CollectiveMainloopBwdSm80ILi2ELi2EN4cute5tupleIJNS5_1CILi64EEENS7_ILi128EEES9_EEENS_6half_tEfNS_4arch4Sm80ELb0ELb1ELb0ELb0ELb1ELb0ELb0ELb0ELi2ELi2ELi2ELi2ELb0EEENS1_21CollectiveEpilogueBwdISA_SB_SD_Li256ELb0ELb0ELi4EEENS1_19SingleTileSchedulerILb0ELb0ELb0ELi128EEEEEEEEEvNT_6ParamsE,"a",@progbits
	.sectionflags	@""
	.align	4
.nv.constant0._ZN7cutlass13device_kernelIN5flash19enable_sm80_to_sm89INS1_16FlashAttnBwdSm80INS1_25CollectiveMainloopBwdSm80ILi2ELi2EN4cute5tupleIJNS5_1CILi64EEENS7_ILi128EEES9_EEENS_6half_tEfNS_4arch4Sm80ELb0ELb1ELb0ELb0ELb1ELb0ELb0ELb0ELi2ELi2ELi2ELi2ELb0EEENS1_21CollectiveEpilogueBwdISA_SB_SD_Li256ELb0ELb0ELi4EEENS1_19SingleTileSchedulerILb0ELb0ELb0ELi128EEEEEEEEEvNT_6ParamsE:
	.zero		976


//--------------------- .nv.constant0._ZN7cutlass13device_kernelIN5flash19enable_sm80_to_sm89INS1_16FlashAttnBwdSm80INS1_25CollectiveMainloopBwdSm80ILi2ELi2EN4cute5tupleIJNS5_1CILi64EEENS7_ILi128EEES9_EEENS_6half_tEfNS_4arch4Sm80ELb0ELb1ELb0ELb0ELb0ELb0ELb0ELb0ELi2ELi2ELi2ELi2ELb0EEENS1_24CollectiveEpilogueBwdGQAISA_fSD_Li256ELb0ELb0EEENS1_19SingleTileSchedulerILb0ELb0ELb0ELi128EEEEEEEEEvNT_6ParamsE --------------------------
	.section	.nv.constant0._ZN7cutlass13device_kernelIN5flash19enable_sm80_to_sm89INS1_16FlashAttnBwdSm80INS1_25CollectiveMainloopBwdSm80ILi2ELi2EN4cute5tupleIJNS5_1CILi64EEENS7_ILi128EEES9_EEENS_6half_tEfNS_4arch4Sm80ELb0ELb1ELb0ELb0ELb0ELb0ELb0ELb0ELi2ELi2ELi2ELi2ELb0EEENS1_24CollectiveEpilogueBwdGQAISA_fSD_Li256ELb0ELb0EEENS1_19SingleTileSchedulerILb0ELb0ELb0ELi128EEEEEEEEEvNT_6ParamsE,"a",@progbits
	.sectionflags	@""
	.align	4
.nv.constant0._ZN7cutlass13device_kernelIN5flash19enable_sm80_to_sm89INS1_16FlashAttnBwdSm80INS1_25CollectiveMainloopBwdSm80ILi2ELi2EN4cute5tupleIJNS5_1CILi64EEENS7_ILi128EEES9_EEENS_6half_tEfNS_4arch4Sm80ELb0ELb1ELb0ELb0ELb0ELb0ELb0ELb0ELi2ELi2ELi2ELi2ELb0EEENS1_24CollectiveEpilogueBwdGQAISA_fSD_Li256ELb0ELb0EEENS1_19SingleTileSchedulerILb0ELb0ELb0ELi128EEEEEEEEEvNT_6ParamsE:
	.zero		984


//--------------------- .nv.constant0._ZN7cutlass13device_kernelIN5flash19enable_sm80_to_sm89INS1_16FlashAttnBwdSm80INS1_25CollectiveMainloopBwdSm80ILi2ELi2EN4cute5tupleIJNS5_1CILi64EEENS7_ILi128EEES9_EEENS_6half_tEfNS_4arch4Sm80ELb0ELb1ELb0ELb0ELb1ELb0ELb0ELb0ELi2ELi2ELi2ELi2ELb0EEENS1_24CollectiveEpilogueBwdGQAISA_fSD_Li256ELb0ELb1EEENS1_19SingleTileSchedulerILb0ELb0ELb0ELi128EEEEEEEEEvNT_6ParamsE --------------------------
	.section	.nv.constant0._ZN7cutlass13device_kernelIN5flash19enable_sm80_to_sm89INS1_16FlashAttnBwdSm80INS1_25CollectiveMainloopBwdSm80ILi2ELi2EN4cute5tupleIJNS5_1CILi64EEENS7_ILi128EEES9_EEENS_6half_tEfNS_4arch4Sm80ELb0ELb1ELb0ELb0ELb1ELb0ELb0ELb0ELi2ELi2ELi2ELi2ELb0EEENS1_24CollectiveEpilogueBwdGQAISA_fSD_Li256ELb0ELb1EEENS1_19SingleTileSchedulerILb0ELb0ELb0ELi128EEEEEEEEEvNT_6ParamsE,"a",@progbits
	.sectionflags	@""
	.align	4
.nv.constant0._ZN7cutlass13device_kernelIN5flash19enable_sm80_to_sm89INS1_16FlashAttnBwdSm80INS1_25CollectiveMainloopBwdSm80ILi2ELi2EN4cute5tupleIJNS5_1CILi64EEENS7_ILi128EEES9_EEENS_6half_tEfNS_4arch4Sm80ELb0ELb1ELb0ELb0ELb1ELb0ELb0ELb0ELi2ELi2ELi2ELi2ELb0EEENS1_24CollectiveEpilogueBwdGQAISA_fSD_Li256ELb0ELb1EEENS1_19SingleTileSchedulerILb0ELb0ELb0ELi128EEEEEEEEEvNT_6ParamsE:
	.zero		984


//--------------------- .nv.constant0._ZN7cutlass13device_kernelIN5flash19enable_sm80_to_sm89INS1_16FlashAttnBwdSm80INS1_25CollectiveMainloopBwdSm80ILi2ELi2EN4cute5tupleIJNS5_1CILi64EEENS7_ILi128EEES9_EEENS_6half_tEfNS_4arch4Sm80ELb0ELb1ELb0ELb1ELb0ELb0ELb0ELb0ELi2ELi2ELi2ELi2ELb0EEENS1_21CollectiveEpilogueBwdISA_SB_SD_Li256ELb1ELb0ELi4EEENS1_19SingleTileSchedulerILb1ELb0ELb0ELi128EEEEEEEEEvNT_6ParamsE --------------------------
	.section	.nv.constant0._ZN7cutlass13device_kernelIN5flash19enable_sm80_to_sm89INS1_16FlashAttnBwdSm80INS1_25CollectiveMainloopBwdSm80ILi2ELi2EN4cute5tupleIJNS5_1CILi64EEENS7_ILi128EEES9_EEENS_6half_tEfNS_4arch4Sm80ELb0ELb1ELb0ELb1ELb0ELb0ELb0ELb0ELi2ELi2ELi2ELi2ELb0EEENS1_21CollectiveEpilogueBwdISA_SB_SD_Li256ELb1ELb0ELi4EEENS1_19SingleTileSchedulerILb1ELb0ELb0ELi128EEEEEEEEEvNT_6ParamsE,"a",@progbits
	.sectionflags	@""
	.align	4
.nv.constant0._ZN7cutlass13device_kernelIN5flash19enable_sm80_to_sm89INS1_16FlashAttnBwdSm80INS1_25CollectiveMainloopBwdSm80ILi2ELi2EN4cute5tupleIJNS5_1CILi64EEENS7_ILi128EEES9_EEENS_6half_tEfNS_4arch4Sm80ELb0ELb1ELb0ELb1ELb0ELb0ELb0ELb0ELi2ELi2ELi2ELi2ELb0EEENS1_21CollectiveEpilogueBwdISA_SB_SD_Li256ELb1ELb0ELi4EEENS1_19SingleTileSchedulerILb1ELb0ELb0ELi128EEEEEEEEEvNT_6ParamsE:
	.zero		976


//--------------------- .nv.constant0._ZN7cutlass13device_kernelIN5flash19enable_sm80_to_sm89INS1_16FlashAttnBwdSm80INS1_25CollectiveMainloopBwdSm80ILi2ELi2EN4cute5tupleIJNS5_1CILi64EEENS7_ILi128EEES9_EEENS_6half_tEfNS_4arch4Sm80ELb0ELb1ELb0ELb1ELb1ELb0ELb0ELb0ELi2ELi2ELi2ELi2ELb0EEENS1_21CollectiveEpilogueBwdISA_SB_SD_Li256ELb1ELb0ELi4EEENS1_19SingleTileSchedulerILb1ELb0ELb0ELi128EEEEEEEEEvNT_6ParamsE --------------------------
	.section	.nv.constant0._ZN7cutlass13device_kernelIN5flash19enable_sm80_to_sm89INS1_16FlashAttnBwdSm80INS1_25CollectiveMainloopBwdSm80ILi2ELi2EN4cute5tupleIJNS5_1CILi64EEENS7_ILi128EEES9_EEENS_6half_tEfNS_4arch4Sm80ELb0ELb1ELb0ELb1ELb1ELb0ELb0ELb0ELi2ELi2ELi2ELi2ELb0EEENS1_21CollectiveEpilogueBwdISA_SB_SD_Li256ELb1ELb0ELi4EEENS1_19SingleTileSchedulerILb1ELb0ELb0ELi128EEEEEEEEEvNT_6ParamsE,"a",@progbits
	.sectionflags	@""
	.align	4
.nv.constant0._ZN7cutlass13device_kernelIN5flash19enable_sm80_to_sm89INS1_16FlashAttnBwdSm80INS1_25CollectiveMainloopBwdSm80ILi2ELi2EN4cute5tupleIJNS5_1CILi64EEENS7_ILi128EEES9_EEENS_6half_tEfNS_4arch4Sm80ELb0ELb1ELb0ELb1ELb1ELb0ELb0ELb0ELi2ELi2ELi2ELi2ELb0EEENS1_21CollectiveEpilogueBwdISA_SB_SD_Li256ELb1ELb0ELi4EEENS1_19SingleTileSchedulerILb1ELb0ELb0ELi128EEEEEEEEEvNT_6ParamsE:
	.zero		976


//--------------------- .nv.constant0._ZN7cutlass13device_kernelIN5flash19enable_sm80_to_sm89INS1_16FlashAttnBwdSm80INS1_25CollectiveMainloopBwdSm80ILi2ELi2EN4cute5tupleIJNS5_1CILi64EEENS7_ILi128EEES9_EEENS_6half_tEfNS_4arch4Sm80ELb0ELb1ELb0ELb1ELb0ELb0ELb0ELb0ELi2ELi2ELi2ELi2ELb0EEENS1_24CollectiveEpilogueBwdGQAISA_fSD_Li256ELb1ELb0EEENS1_19SingleTileSchedulerILb1ELb0ELb0ELi128EEEEEEEEEvNT_6ParamsE --------------------------
	.section	.nv.constant0._ZN7cutlass13device_kernelIN5flash19enable_sm80_to_sm89INS1_16FlashAttnBwdSm80INS1_25CollectiveMainloopBwdSm80ILi2ELi2EN4cute5tupleIJNS5_1CILi64EEENS7_ILi128EEES9_EEENS_6half_tEfNS_4arch4Sm80ELb0ELb1ELb0ELb1ELb0ELb0ELb0ELb0ELi2ELi2ELi2ELi2ELb0EEENS1_24CollectiveEpilogueBwdGQAISA_fSD_Li256ELb1ELb0EEENS1_19SingleTileSchedulerILb1ELb0ELb0ELi128EEEEEEEEEvNT_6ParamsE,"a",@progbits
	.sectionflags	@""
	.align	4
.nv.constant0._ZN7cutlass13device_kernelIN5flash19enable_sm80_to_sm89INS1_16FlashAttnBwdSm80INS1_25CollectiveMainloopBwdSm80ILi2ELi2EN4cute5tupleIJNS5_1CILi64EEENS7_ILi128EEES9_EEENS_6half_tEfNS_4arch4Sm80ELb0ELb1ELb0ELb1ELb0ELb0ELb0ELb0ELi2ELi2ELi2ELi2ELb0EEENS1_24CollectiveEpilogueBwdGQAISA_fSD_Li256ELb1ELb0EEENS1_19SingleTileSchedulerILb1ELb0ELb0ELi128EEEEEEEEEvNT_6ParamsE:
	.zero		984


//--------------------- .nv.constant0._ZN7cutlass13device_kernelIN5flash19enable_sm80_to_sm89INS1_16FlashAttnBwdSm80INS1_25CollectiveMainloopBwdSm80ILi2ELi2EN4cute5tupleIJNS5_1CILi64EEENS7_ILi128EEES9_EEENS_6half_tEfNS_4arch4Sm80ELb0ELb1ELb0ELb1ELb1ELb0ELb0ELb0ELi2ELi2ELi2ELi2ELb0EEENS1_24CollectiveEpilogueBwdGQAISA_fSD_Li256ELb1ELb1EEENS1_19SingleTileSchedulerILb1ELb0ELb0ELi128EEEEEEEEEvNT_6ParamsE --------------------------
	.section	.nv.constant0._ZN7cutlass13device_kernelIN5flash19enable_sm80_to_sm89INS1_16FlashAttnBwdSm80INS1_25CollectiveMainloopBwdSm80ILi2ELi2EN4cute5tupleIJNS5_1CILi64EEENS7_ILi128EEES9_EEENS_6half_tEfNS_4arch4Sm80ELb0ELb1ELb0ELb1ELb1ELb0ELb0ELb0ELi2ELi2ELi2ELi2ELb0EEENS1_24CollectiveEpilogueBwdGQAISA_fSD_Li256ELb1ELb1EEENS1_19SingleTileSchedulerILb1ELb0ELb0ELi128EEEEEEEEEvNT_6ParamsE,"a",@progbits
	.sectionflags	@""
	.align	4
.nv.constant0._ZN7cutlass13device_kernelIN5flash19enable_sm80_to_sm89INS1_16FlashAttnBwdSm80INS1_25CollectiveMainloopBwdSm80ILi2ELi2EN4cute5tupleIJNS5_1CILi64EEENS7_ILi128EEES9_EEENS_6half_tEfNS_4arch4Sm80ELb0ELb1ELb0ELb1ELb1ELb0ELb0ELb0ELi2ELi2ELi2ELi2ELb0EEENS1_24CollectiveEpilogueBwdGQAISA_fSD_Li256ELb1ELb1EEENS1_19SingleTileSchedulerILb1ELb0ELb0ELi128EEEEEEEEEvNT_6ParamsE:
	.zero		984


//--------------------- .nv.constant0._ZN7cutlass13device_kernelIN5flash19enable_sm80_to_sm89INS1_16FlashAttnBwdSm80INS1_25CollectiveMainloopBwdSm80ILi2ELi2EN4cute5tupleIJNS5_1CILi64EEENS7_ILi128EEES9_EEENS_6half_tEfNS_4arch4Sm80ELb1ELb0ELb0ELb0ELb0ELb0ELb0ELb0ELi2ELi2ELi2ELi2ELb0EEENS1_21CollectiveEpilogueBwdISA_SB_SD_Li256ELb0ELb0ELi4EEENS1_25SingleTileBwdLPTSchedulerILb0ELi128ELb0EEEEEEEEEvNT_6ParamsE --------------------------
	.section	.nv.constant0._ZN7cutlass13device_kernelIN5flash19enable_sm80_to_sm89INS1_16FlashAttnBwdSm80INS1_25CollectiveMainloopBwdSm80ILi2ELi2EN4cute5tupleIJNS5_1CILi64EEENS7_ILi128EEES9_EEENS_6half_tEfNS_4arch4Sm80ELb1ELb0ELb0ELb0ELb0ELb0ELb0ELb0ELi2ELi2ELi2ELi2ELb0EEENS1_21CollectiveEpilogueBwdISA_SB_SD_Li256ELb0ELb0ELi4EEENS1_25SingleTileBwdLPTSchedulerILb0ELi128ELb0EEEEEEEEEvNT_6ParamsE,"a",@progbits
	.sectionflags	@""
	.align	4
.nv.constant0._ZN7cutlass13device_kernelIN5flash19enable_sm80_to_sm89INS1_16FlashAttnBwdSm80INS1_25CollectiveMainloopBwdSm80ILi2ELi2EN4cute5tupleIJNS5_1CILi64EEENS7_ILi128EEES9_EEENS_6half_tEfNS_4arch4Sm80ELb1ELb0ELb0ELb0ELb0ELb0ELb0ELb0ELi2ELi2ELi2ELi2ELb0EEENS1_21CollectiveEpilogueBwdISA_SB_SD_Li256ELb0ELb0ELi4EEENS1_25SingleTileBwdLPTSchedulerILb0ELi128ELb0EEEEEEEEEvNT_6ParamsE:
	.zero		1000


//--------------------- .nv.constant0._ZN7cutlass13device_kernelIN5flash19enable_sm80_to_sm89INS1_16FlashAttnBwdSm80INS1_25CollectiveMainloopBwdSm80ILi2ELi2EN4cute5tupleIJNS5_1CILi64EEENS7_ILi128EEES9_EEENS_6half_tEfNS_4arch4Sm80ELb1ELb0ELb0ELb0ELb1ELb0ELb0ELb0ELi2ELi2ELi2ELi2ELb0EEENS1_21CollectiveEpilogueBwdISA_SB_SD_Li256ELb0ELb0ELi4EEENS1_25SingleTileBwdLPTSchedulerILb0ELi128ELb1EEEEEEEEEvNT_6ParamsE --------------------------
	.section	.nv.constant0._ZN7cutlass13device_kernelIN5flash19enable_sm80_to_sm89INS1_16FlashAttnBwdSm80INS1_25CollectiveMainloopBwdSm80ILi2ELi2EN4cute5tupleIJNS5_1CILi64EEENS7_ILi128EEES9_EEENS_6half_tEfNS_4arch4Sm80ELb1ELb0ELb0ELb0ELb1ELb0ELb0ELb0ELi2ELi2ELi2ELi2ELb0EEENS1_21CollectiveEpilogueBwdISA_SB_SD_Li256ELb0ELb0ELi4EEENS1_25SingleTileBwdLPTSchedulerILb0ELi128ELb1EEEEEEEEEvNT_6ParamsE,"a",@progbits
	.sectionflags	@""
	.align	4
.nv.constant0._ZN7cutlass13device_kernelIN5flash19enable_sm80_to_sm89INS1_16FlashAttnBwdSm80INS1_25CollectiveMainloopBwdSm80ILi2ELi2EN4cute5tupleIJNS5_1CILi64EEENS7_ILi128EEES9_EEENS_6half_tEfNS_4arch4Sm80ELb1ELb0ELb0ELb0ELb1ELb0ELb0ELb0ELi2ELi2ELi2ELi2ELb0EEENS1_21CollectiveEpilogueBwdISA_SB_SD_Li256ELb0ELb0ELi4EEENS1_25SingleTileBwdLPTSchedulerILb0ELi128ELb1EEEEEEEEEvNT_6ParamsE:
	.zero		1000


//--------------------- .nv.constant0._ZN7cutlass13device_kernelIN5flash19enable_sm80_to_sm89INS1_16FlashAttnBwdSm80INS1_25CollectiveMainloopBwdSm80ILi2ELi2EN4cute5tupleIJNS5_1CILi64EEENS7_ILi128EEES9_EEENS_6half_tEfNS_4arch4Sm80ELb1ELb0ELb0ELb0ELb0ELb0ELb0ELb0ELi2ELi2ELi2ELi2ELb0EEENS1_24CollectiveEpilogueBwdGQAISA_fSD_Li256ELb0ELb0EEENS1_25SingleTileBwdLPTSchedulerILb0ELi128ELb0EEEEEEEEEvNT_6ParamsE --------------------------
	.section	.nv.constant0._ZN7cutlass13device_kernelIN5flash19enable_sm80_to_sm89INS1_16FlashAttnBwdSm80INS1_25CollectiveMainloopBwdSm80ILi2ELi2EN4cute5tupleIJNS5_1CILi64EEENS7_ILi128EEES9_EEENS_6half_tEfNS_4arch4Sm80ELb1ELb0ELb0ELb0ELb0ELb0ELb0ELb0ELi2ELi2ELi2ELi2ELb0EEENS1_24CollectiveEpilogueBwdGQAISA_fSD_Li256ELb0ELb0EEENS1_25SingleTileBwdLPTSchedulerILb0ELi128ELb0EEEEEEEEEvNT_6ParamsE,"a",@progbits
	.sectionflags	@""
	.align	4
.nv.constant0._ZN7cutlass13device_kernelIN5flash19enable_sm80_to_sm89INS1_16FlashAttnBwdSm80INS1_25CollectiveMainloopBwdSm80ILi2ELi2EN4cute5tupleIJNS5_1CILi64EEENS7_ILi128EEES9_EEENS_6half_tEfNS_4arch4Sm80ELb1ELb0ELb0ELb0ELb0ELb0ELb0ELb0ELi2ELi2ELi2ELi2ELb0EEENS1_24CollectiveEpilogueBwdGQAISA_fSD_Li256ELb0ELb0EEENS1_25SingleTileBwdLPTSchedulerILb0ELi128ELb0EEEEEEEEEvNT_6ParamsE:
	.zero		1008


//--------------------- .nv.constant0._ZN7cutlass13device_kernelIN5flash19enable_sm80_to_sm89INS1_16FlashAttnBwdSm80INS1_25CollectiveMainloopBwdSm80ILi2ELi2EN4cute5tupleIJNS5_1CILi64EEENS7_ILi128EEES9_EEENS_6half_tEfNS_4arch4Sm80ELb1ELb0ELb0ELb0ELb1ELb0ELb0ELb0ELi2ELi2ELi2ELi2ELb0EEENS1_24CollectiveEpilogueBwdGQAISA_fSD_Li256ELb0ELb1EEENS1_25SingleTileBwdLPTSchedulerILb0ELi128ELb1EEEEEEEEEvNT_6ParamsE --------------------------
	.section	.nv.constant0._ZN7cutlass13device_kernelIN5flash19enable_sm80_to_sm89INS1_16FlashAttnBwdSm80INS1_25CollectiveMainloopBwdSm80ILi2ELi2EN4cute5tupleIJNS5_1CILi64EEENS7_ILi128EEES9_EEENS_6half_tEfNS_4arch4Sm80ELb1ELb0ELb0ELb0ELb1ELb0ELb0ELb0ELi2ELi2ELi2ELi2ELb0EEENS1_24CollectiveEpilogueBwdGQAISA_fSD_Li256ELb0ELb1EEENS1_25SingleTileBwdLPTSchedulerILb0ELi128ELb1EEEEEEEEEvNT_6ParamsE,"a",@progbits
	.sectionflags	@""
	.align	4
.nv.constant0._ZN7cutlass13device_kernelIN5flash19enable_sm80_to_sm89INS1_16FlashAttnBwdSm80INS1_25CollectiveMainloopBwdSm80ILi2ELi2EN4cute5tupleIJNS5_1CILi64EEENS7_ILi128EEES9_EEENS_6half_tEfNS_4arch4Sm80ELb1ELb0ELb0ELb0ELb1ELb0ELb0ELb0ELi2ELi2ELi2ELi2ELb0EEENS1_24CollectiveEpilogueBwdGQAISA_fSD_Li256ELb0ELb1EEENS1_25SingleTileBwdLPTSchedulerILb0ELi128ELb1EEEEEEEEEvNT_6ParamsE:
	.zero		1008


//--------------------- .nv.constant0._ZN7cutlass13device_kernelIN5flash22FlashAttnBwdPreprocessIN4cute5tupleIJNS3_1CILi64EEENS5_ILi128EEEEEENS_6half_tEfNS_4arch4Sm80ELb1ELb0EEEEEvNT_6ParamsE --------------------------
	.section	.nv.constant0._ZN7cutlass13device_kernelIN5flash22FlashAttnBwdPreprocessIN4cute5tupleIJNS3_1CILi64EEENS5_ILi128EEEEEENS_6half_tEfNS_4arch4Sm80ELb1ELb0EEEEEvNT_6ParamsE,"a",@progbits
	.sectionflags	@""
	.align	4
.nv.constant0._ZN7cutlass13device_kernelIN5flash22FlashAttnBwdPreprocessIN4cute5tupleIJNS3_1CILi64EEENS5_ILi128EEEEEENS_6half_tEfNS_4arch4Sm80ELb1ELb0EEEEEvNT_6ParamsE:
	.zero		592


//--------------------- .nv.constant0._ZN7cutlass13device_kernelIN5flash19enable_sm80_to_sm89INS1_16FlashAttnBwdSm80INS1_25CollectiveMainloopBwdSm80ILi2ELi2EN4cute5tupleIJNS5_1CILi64EEENS7_ILi128EEES9_EEENS_6half_tEfNS_4arch4Sm80ELb1ELb0ELb0ELb1ELb0ELb0ELb0ELb0ELi2ELi2ELi2ELi2ELb0EEENS1_21CollectiveEpilogueBwdISA_SB_SD_Li256ELb1ELb0ELi4EEENS1_25SingleTileBwdLPTSchedulerILb1ELi128ELb0EEEEEEEEEvNT_6ParamsE --------------------------
	.section	.nv.constant0._ZN7cutlass13device_kernelIN5flash19enable_sm80_to_sm89INS1_16FlashAttnBwdSm80INS1_25CollectiveMainloopBwdSm80ILi2ELi2EN4cute5tupleIJNS5_1CILi64EEENS7_ILi128EEES9_EEENS_6half_tEfNS_4arch4Sm80ELb1ELb0ELb0ELb1ELb0ELb0ELb0ELb0ELi2ELi2ELi2ELi2ELb0EEENS1_21CollectiveEpilogueBwdISA_SB_SD_Li256ELb1ELb0ELi4EEENS1_25SingleTileBwdLPTSchedulerILb1ELi128ELb0EEEEEEEEEvNT_6ParamsE,"a",@progbits
	.sectionflags	@""
	.align	4
.nv.constant0._ZN7cutlass13device_kernelIN5flash19enable_sm80_to_sm89INS1_16FlashAttnBwdSm80INS1_25CollectiveMainloopBwdSm80ILi2ELi2EN4cute5tupleIJNS5_1CILi64EEENS7_ILi128EEES9_EEENS_6half_tEfNS_4arch4Sm80ELb1ELb0ELb0ELb1ELb0ELb0ELb0ELb0ELi2ELi2ELi2ELi2ELb0EEENS1_21CollectiveEpilogueBwdISA_SB_SD_Li256ELb1ELb0ELi4EEENS1_25SingleTileBwdLPTSchedulerILb1ELi128ELb0EEEEEEEEEvNT_6ParamsE:
	.zero		1000


//--------------------- .nv.constant0._ZN7cutlass13device_kernelIN5flash19enable_sm80_to_sm89INS1_16FlashAttnBwdSm80INS1_25CollectiveMainloopBwdSm80ILi2ELi2EN4cute5tupleIJNS5_1CILi64EEENS7_ILi128EEES9_EEENS_6half_tEfNS_4arch4Sm80ELb1ELb0ELb0ELb1ELb1ELb0ELb0ELb0ELi2ELi2ELi2ELi2ELb0EEENS1_21CollectiveEpilogueBwdISA_SB_SD_Li256ELb1ELb0ELi4EEENS1_25SingleTileBwdLPTSchedulerILb1ELi128ELb1EEEEEEEEEvNT_6ParamsE --------------------------
	.section	.nv.constant0._ZN7cutlass13device_kernelIN5flash19enable_sm80_to_sm89INS1_16FlashAttnBwdSm80INS1_25CollectiveMainloopBwdSm80ILi2ELi2EN4cute5tupleIJNS5_1CILi64EEENS7_ILi128EEES9_EEENS_6half_tEfNS_4arch4Sm80ELb1ELb0ELb0ELb1ELb1ELb0ELb0ELb0ELi2ELi2ELi2ELi2ELb0EEENS1_21CollectiveEpilogueBwdISA_SB_SD_Li256ELb1ELb0ELi4EEENS1_25SingleTileBwdLPTSchedulerILb1ELi128ELb1EEEEEEEEEvNT_6ParamsE,"a",@progbits
	.sectionflags	@""
	.align	4
.nv.constant0._ZN7cutlass13device_kernelIN5flash19enable_sm80_to_sm89INS1_16FlashAttnBwdSm80INS1_25CollectiveMainloopBwdSm80ILi2ELi2EN4cute5tupleIJNS5_1CILi64EEENS7_ILi128EEES9_EEENS_6half_tEfNS_4arch4Sm80ELb1ELb0ELb0ELb1ELb1ELb0ELb0ELb0ELi2ELi2ELi2ELi2ELb0EEENS1_21CollectiveEpilogueBwdISA_SB_SD_Li256ELb1ELb0ELi4EEENS1_25SingleTileBwdLPTSchedulerILb1ELi128ELb1EEEEEEEEEvNT_6ParamsE:
	.zero		1000


//--------------------- .nv.constant0._ZN7cutlass13device_kernelIN5flash19enable_sm80_to_sm89INS1_16FlashAttnBwdSm80INS1_25CollectiveMainloopBwdSm80ILi2ELi2EN4cute5tupleIJNS5_1CILi64EEENS7_ILi128EEES9_EEENS_6half_tEfNS_4arch4Sm80ELb1ELb0ELb0ELb1ELb0ELb0ELb0ELb0ELi2ELi2ELi2ELi2ELb0EEENS1_24CollectiveEpilogueBwdGQAISA_fSD_Li256ELb1ELb0EEENS1_25SingleTileBwdLPTSchedulerILb1ELi128ELb0EEEEEEEEEvNT_6ParamsE --------------------------
	.section	.nv.constant0._ZN7cutlass13device_kernelIN5flash19enable_sm80_to_sm89INS1_16FlashAttnBwdSm80INS1_25CollectiveMainloopBwdSm80ILi2ELi2EN4cute5tupleIJNS5_1CILi64EEENS7_ILi128EEES9_EEENS_6half_tEfNS_4arch4Sm80ELb1ELb0ELb0ELb1ELb0ELb0ELb0ELb0ELi2ELi2ELi2ELi2ELb0EEENS1_24CollectiveEpilogueBwdGQAISA_fSD_Li256ELb1ELb0EEENS1_25SingleTileBwdLPTSchedulerILb1ELi128ELb0EEEEEEEEEvNT_6ParamsE,"a",@progbits
	.sectionflags	@""
	.align	4
.nv.constant0._ZN7cutlass13device_kernelIN5flash19enable_sm80_to_sm89INS1_16FlashAttnBwdSm80INS1_25CollectiveMainloopBwdSm80ILi2ELi2EN4cute5tupleIJNS5_1CILi64EEENS7_ILi128EEES9_EEENS_6half_tEfNS_4arch4Sm80ELb1ELb0ELb0ELb1ELb0ELb0ELb0ELb0ELi2ELi2ELi2ELi2ELb0EEENS1_24CollectiveEpilogueBwdGQAISA_fSD_Li256ELb1ELb0EEENS1_25SingleTileBwdLPTSchedulerILb1ELi128ELb0EEEEEEEEEvNT_6ParamsE:
	.zero		1008


//--------------------- .nv.constant0._ZN7cutlass13device_kernelIN5flash32FlashAttnBwdPostprocessConvertdQIN4cute5tupleIJNS3_1CILi128EEES6_EEENS_6half_tEfNS_4arch4Sm80ELi256ENS3_8TiledMMAINS3_8MMA_AtomIJNS3_28SM80_16x8x16_F32F16F16F32_TNEEEENS3_6LayoutINS4_IJNS5_ILi2EEENS5_ILi4EEENS5_ILi1EEEEEENS4_IJSI_SG_NS5_ILi0EEEEEEEENS4_IJNS5_ILi32EEENS5_ILi64EEENS5_ILi16EEEEEEEELb0EEEEEvNT_6ParamsE --------------------------
	.section	.nv.constant0._ZN7cutlass13device_kernelIN5flash32FlashAttnBwdPostprocessConvertdQIN4cute5tupleIJNS3_1CILi128EEES6_EEENS_6half_tEfNS_4arch4Sm80ELi256ENS3_8TiledMMAINS3_8MMA_AtomIJNS3_28SM80_16x8x16_F32F16F16F32_TNEEEENS3_6LayoutINS4_IJNS5_ILi2EEENS5_ILi4EEENS5_ILi1EEEEEENS4_IJSI_SG_NS5_ILi0EEEEEEEENS4_IJNS5_ILi32EEENS5_ILi64EEENS5_ILi16EEEEEEEELb0EEEEEvNT_6ParamsE,"a",@progbits
	.sectionflags	@""
	.align	4
.nv.constant0._ZN7cutlass13device_kernelIN5flash32FlashAttnBwdPostprocessConvertdQIN4cute5tupleIJNS3_1CILi128EEES6_EEENS_6half_tEfNS_4arch4Sm80ELi256ENS3_8TiledMMAINS3_8MMA_AtomIJNS3_28SM80_16x8x16_F32F16F16F32_TNEEEENS3_6LayoutINS4_IJNS5_ILi2EEENS5_ILi4EEENS5_ILi1EEEEEENS4_IJSI_SG_NS5_ILi0EEEEEEEENS4_IJNS5_ILi32EEENS5_ILi64EEENS5_ILi16EEEEEEEELb0EEEEEvNT_6ParamsE:
	.zero		464


//--------------------- .nv.constant0._ZN7cutlass13device_kernelIN5flash32FlashAttnBwdPostprocessConvertdQIN4cute5tupleIJNS3_1CILi64EEENS5_ILi128EEEEEENS_6half_tEfNS_4arch4Sm80ELi256ENS3_8TiledMMAINS3_8MMA_AtomIJNS3_28SM80_16x8x16_F32F16F16F32_TNEEEENS3_6LayoutINS4_IJNS5_ILi2EEENS5_ILi4EEENS5_ILi1EEEEEENS4_IJSJ_SH_NS5_ILi0EEEEEEEENS4_IJNS5_ILi32EEES6_NS5_ILi16EEEEEEEELb0EEEEEvNT_6ParamsE --------------------------
	.section	.nv.constant0._ZN7cutlass13device_kernelIN5flash32FlashAttnBwdPostprocessConvertdQIN4cute5tupleIJNS3_1CILi64EEENS5_ILi128EEEEEENS_6half_tEfNS_4arch4Sm80ELi256ENS3_8TiledMMAINS3_8MMA_AtomIJNS3_28SM80_16x8x16_F32F16F16F32_TNEEEENS3_6LayoutINS4_IJNS5_ILi2EEENS5_ILi4EEENS5_ILi1EEEEEENS4_IJSJ_SH_NS5_ILi0EEEEEEEENS4_IJNS5_ILi32EEES6_NS5_ILi16EEEEEEEELb0EEEEEvNT_6ParamsE,"a",@progbits
	.sectionflags	@""
	.align	4
.nv.constant0._ZN7cutlass13device_kernelIN5flash32FlashAttnBwdPostprocessConvertdQIN4cute5tupleIJNS3_1CILi64EEENS5_ILi128EEEEEENS_6half_tEfNS_4arch4Sm80ELi256ENS3_8TiledMMAINS3_8MMA_AtomIJNS3_28SM80_16x8x16_F32F16F16F32_TNEEEENS3_6LayoutINS4_IJNS5_ILi2EEENS5_ILi4EEENS5_ILi1EEEEEENS4_IJSJ_SH_NS5_ILi0EEEEEEEENS4_IJNS5_ILi32EEES6_NS5_ILi16EEEEEEEELb0EEEEEvNT_6ParamsE:
	.zero		464


//--------------------- .nv.constant0._ZN7cutlass13device_kernelIN5flash19enable_sm80_to_sm89INS1_16FlashAttnBwdSm80INS1_25CollectiveMainloopBwdSm80ILi2ELi2EN4cute5tupleIJNS5_1CILi64EEENS7_ILi128EEES9_EEENS_6half_tEfNS_4arch4Sm80ELb1ELb0ELb0ELb1ELb1ELb0ELb0ELb0ELi2ELi2ELi2ELi2ELb0EEENS1_24CollectiveEpilogueBwdGQAISA_fSD_Li256ELb1ELb1EEENS1_25SingleTileBwdLPTSchedulerILb1ELi128ELb1EEEEEEEEEvNT_6ParamsE --------------------------
	.section	.nv.constant0._ZN7cutlass13device_kernelIN5flash19enable_sm80_to_sm89INS1_16FlashAttnBwdSm80INS1_25CollectiveMainloopBwdSm80ILi2ELi2EN4cute5tupleIJNS5_1CILi64EEENS7_ILi128EEES9_EEENS_6half_tEfNS_4arch4Sm80ELb1ELb0ELb0ELb1ELb1ELb0ELb0ELb0ELi2ELi2ELi2ELi2ELb0EEENS1_24CollectiveEpilogueBwdGQAISA_fSD_Li256ELb1ELb1EEENS1_25SingleTileBwdLPTSchedulerILb1ELi128ELb1EEEEEEEEEvNT_6ParamsE,"a",@progbits
	.sectionflags	@""
	.align	4
.nv.constant0._ZN7cutlass13device_kernelIN5flash19enable_sm80_to_sm89INS1_16FlashAttnBwdSm80INS1_25CollectiveMainloopBwdSm80ILi2ELi2EN4cute5tupleIJNS5_1CILi64EEENS7_ILi128EEES9_EEENS_6half_tEfNS_4arch4Sm80ELb1ELb0ELb0ELb1ELb1ELb0ELb0ELb0ELi2ELi2ELi2ELi2ELb0EEENS1_24CollectiveEpilogueBwdGQAISA_fSD_Li256ELb1ELb1EEENS1_25SingleTileBwdLPTSchedulerILb1ELi128ELb1EEEEEEEEEvNT_6ParamsE:
	.zero		1008


//--------------------- .nv.constant0._ZN7cutlass13device_kernelIN5flash22FlashAttnBwdPreprocessIN4cute5tupleIJNS3_1CILi64EEENS5_ILi128EEEEEENS_6half_tEfNS_4arch4Sm80ELb1ELb1EEEEEvNT_6ParamsE --------------------------
	.section	.nv.constant0._ZN7cutlass13device_kernelIN5flash22FlashAttnBwdPreprocessIN4cute5tupleIJNS3_1CILi64EEENS5_ILi128EEEEEENS_6half_tEfNS_4arch4Sm80ELb1ELb1EEEEEvNT_6ParamsE,"a",@progbits
	.sectionflags	@""
	.align	4
.nv.constant0._ZN7cutlass13device_kernelIN5flash22FlashAttnBwdPreprocessIN4cute5tupleIJNS3_1CILi64EEENS5_ILi128EEEEEENS_6half_tEfNS_4arch4Sm80ELb1ELb1EEEEEvNT_6ParamsE:
	.zero		592


//--------------------- .text._ZN7cutlass13device_kernelIN5flash19enable_sm80_to_sm89INS1_16FlashAttnBwdSm80INS1_25CollectiveMainloopBwdSm80ILi2ELi1EN4cute5tupleIJNS5_1CILi64EEENS7_ILi96EEENS7_ILi128EEEEEENS_6half_tEfNS_4arch4Sm80ELb0ELb0ELb0ELb0ELb0ELb0ELb0ELb0ELi2ELi2ELi2ELi2ELb1EEENS1_21CollectiveEpilogueBwdISB_SC_SE_Li256ELb0ELb0ELi4EEENS1_19SingleTileSchedulerILb0ELb0ELb0ELi96EEEEEEEEEvNT_6ParamsE --------------------------
	.section	.text._ZN7cutlass13device_kernelIN5flash19enable_sm80_to_sm89INS1_16FlashAttnBwdSm80INS1_25CollectiveMainloopBwdSm80ILi2ELi1EN4cute5tupleIJNS5_1CILi64EEENS7_ILi96EEENS7_ILi128EEEEEENS_6half_tEfNS_4arch4Sm80ELb0ELb0ELb0ELb0ELb0ELb0ELb0ELb0ELi2ELi2ELi2ELi2ELb1EEENS1_21CollectiveEpilogueBwdISB_SC_SE_Li256ELb0ELb0ELi4EEENS1_19SingleTileSchedulerILb0ELb0ELb0ELi96EEEEEEEEEvNT_6ParamsE,"ax",@progbits
	.sectioninfo	@"SHI_REGISTERS=255"
	.align	128
.text._ZN7cutlass13device_kernelIN5flash19enable_sm80_to_sm89INS1_16FlashAttnBwdSm80INS1_25CollectiveMainloopBwdSm80ILi2ELi1EN4cute5tupleIJNS5_1CILi64EEENS7_ILi96EEENS7_ILi128EEEEEENS_6half_tEfNS_4arch4Sm80ELb0ELb0ELb0ELb0ELb0ELb0ELb0ELb0ELi2ELi2ELi2ELi2ELb1EEENS1_21CollectiveEpilogueBwdISB_SC_SE_Li256ELb0ELb0ELi4EEENS1_19SingleTileSchedulerILb0ELb0ELb0ELi96EEEEEEEEEvNT_6ParamsE:
        .type           _ZN7cutlass13device_kernelIN5flash19enable_sm80_to_sm89INS1_16FlashAttnBwdSm80INS1_25CollectiveMainloopBwdSm80ILi2ELi1EN4cute5tupleIJNS5_1CILi64EEENS7_ILi96EEENS7_ILi128EEEEEENS_6half_tEfNS_4arch4Sm80ELb0ELb0ELb0ELb0ELb0ELb0ELb0ELb0ELi2ELi2ELi2ELi2ELb1EEENS1_21CollectiveEpilogueBwdISB_SC_SE_Li256ELb0ELb0ELi4EEENS1_19SingleTileSchedulerILb0ELb0ELb0ELi96EEEEEEEEEvNT_6ParamsE,@function
        .size           _ZN7cutlass13device_kernelIN5flash19enable_sm80_to_sm89INS1_16FlashAttnBwdSm80INS1_25CollectiveMainloopBwdSm80ILi2ELi1EN4cute5tupleIJNS5_1CILi64EEENS7_ILi96EEENS7_ILi128EEEEEENS_6half_tEfNS_4arch4Sm80ELb0ELb0ELb0ELb0ELb0ELb0ELb0ELb0ELi2ELi2ELi2ELi2ELb1EEENS1_21CollectiveEpilogueBwdISB_SC_SE_Li256ELb0ELb0ELi4EEENS1_19SingleTileSchedulerILb0ELb0ELb0ELi96EEEEEEEEEvNT_6ParamsE,(.L_x_2285 - _ZN7cutlass13device_kernelIN5flash19enable_sm80_to_sm89INS1_16FlashAttnBwdSm80INS1_25CollectiveMainloopBwdSm80ILi2ELi1EN4cute5tupleIJNS5_1CILi64EEENS7_ILi96EEENS7_ILi128EEEEEENS_6half_tEfNS_4arch4Sm80ELb0ELb0ELb0ELb0ELb0ELb0ELb0ELb0ELi2ELi2ELi2ELi2ELb1EEENS1_21CollectiveEpilogueBwdISB_SC_SE_Li256ELb0ELb0ELi4EEENS1_19SingleTileSchedulerILb0ELb0ELb0ELi96EEEEEEEEEvNT_6ParamsE)
        .other          _ZN7cutlass13device_kernelIN5flash19enable_sm80_to_sm89INS1_16FlashAttnBwdSm80INS1_25CollectiveMainloopBwdSm80ILi2ELi1EN4cute5tupleIJNS5_1CILi64EEENS7_ILi96EEENS7_ILi128EEEEEENS_6half_tEfNS_4arch4Sm80ELb0ELb0ELb0ELb0ELb0ELb0ELb0ELb0ELi2ELi2ELi2ELi2ELb1EEENS1_21CollectiveEpilogueBwdISB_SC_SE_Li256ELb0ELb0ELi4EEENS1_19SingleTileSchedulerILb0ELb0ELb0ELi96EEEEEEEEEvNT_6ParamsE,@"STO_CUDA_ENTRY STV_DEFAULT"
_ZN7cutlass13device_kernelIN5flash19enable_sm80_to_sm89INS1_16FlashAttnBwdSm80INS1_25CollectiveMainloopBwdSm80ILi2ELi1EN4cute5tupleIJNS5_1CILi64EEENS7_ILi96EEENS7_ILi128EEEEEENS_6half_tEfNS_4arch4Sm80ELb0ELb0ELb0ELb0ELb0ELb0ELb0ELb0ELi2ELi2ELi2ELi2ELb1EEENS1_21CollectiveEpilogueBwdISB_SC_SE_Li256ELb0ELb0ELi4EEENS1_19SingleTileSchedulerILb0ELb0ELb0ELi96EEEEEEEEEvNT_6ParamsE:
[----:B------:R-:W-:-:S03]  /*0000*/  MOV R1, c[0x0][0x28] ;  /* 0x00000a0000017a02 */ /* 0x000fc60000000f00 */
[----:B------:R-:W1:Y:S01]  /*0010*/  S2UR UR10, SR_CTAID.Z ;  /* 0x00000000000a79c3 */ /* 0x000e620000002700 */
[----:B------:R-:W-:Y:S02]  /*0020*/  IADD3 R1, R1, -0x28, RZ ;  /* 0xffffffd801017810 */ /* 0x000fe40007ffe0ff */
[----:B-1----:R-:W-:-:S13]  /*0030*/  ISETP.LE.AND P0, PT, RZ, UR10, PT ;  /* 0x0000000aff007c0c */ /* 0x002fda000bf03270 */
[----:B------:R-:W-:Y:S05]  /*0040*/  @!P0 EXIT ;  /* 0x000000000000894d */ /* 0x000fea0003800000 */
[----:B------:R-:W1:Y:S01]  /*0050*/  S2R R2, SR_TID.X ;  /* 0x0000000000027919 */ /* 0x000e620000002100 */
[----:B------:R-:W2:Y:S01]  /*0060*/  S2UR UR16, SR_CTAID.Y ;  /* 0x00000000001079c3 */ /* 0x000ea20000002600 */
[----:B------:R-:W-:Y:S01]  /*0070*/  ULDC.64 UR20, c[0x0][0x248] ;  /* 0x0000920000147ab9 */ /* 0x000fe20000000a00 */
[----:B------:R-:W-:Y:S01]  /*0080*/  IMAD.MOV.U32 R31, RZ, RZ, R3 ;  /* 0x000000ffff1f7224 */ /* 0x000fe200078e0003 */
[----:B------:R-:W-:Y:S01]  /*0090*/  USHF.R.S32.HI UR13, URZ, 0x1f, UR10 ;  /* 0x0000001f3f0d7899 */ /* 0x000fe2000801140a */
[----:B------:R-:W3:Y:S01]  /*00a0*/  S2R R29, SR_CTAID.X ;  /* 0x00000000001d7919 */ /* 0x000ee20000002500 */
[----:B------:R-:W-:Y:S01]  /*00b0*/  UISETP.NE.AND UP0, UPT, UR20, 0x1, UPT ;  /* 0x000000011400788c */ /* 0x000fe2000bf05270 */
[----:B------:R-:W-:Y:S01]  /*00c0*/  IMAD.MOV.U32 R223, RZ, RZ, 0x40 ;  /* 0x00000040ffdf7424 */ /* 0x000fe200078e00ff */
[----:B------:R-:W-:Y:S01]  /*00d0*/  ULDC.64 UR4, c[0x0][0x290] ;  /* 0x0000a40000047ab9 */ /* 0x000fe20000000a00 */
[----:B------:R-:W-:Y:S01]  /*00e0*/  IMAD.MOV.U32 R225, RZ, RZ, 0x20 ;  /* 0x00000020ffe17424 */ /* 0x000fe200078e00ff */
[----:B------:R-:W-:Y:S01]  /*00f0*/  UIMAD UR9, UR13, UR4, URZ ;  /* 0x000000040d0972a4 */ /* 0x000fe2000f8e023f */
[----:B------:R-:W-:Y:S01]  /*0100*/  CS2R R138, SRZ ;  /* 0x00000000008a7805 */ /* 0x000fe2000001ff00 */
[----:B------:R-:W-:Y:S01]  /*0110*/  ULDC.64 UR6, c[0x0][0x278] ;  /* 0x00009e0000067ab9 */ /* 0x000fe20000000a00 */
[----:B------:R-:W-:Y:S01]  /*0120*/  CS2R R136, SRZ ;  /* 0x0000000000887805 */ /* 0x000fe2000001ff00 */
[----:B------:R-:W-:Y:S01]  /*0130*/  UIMAD UR8, UR13, UR6, URZ ;  /* 0x000000060d0872a4 */ /* 0x000fe2000f8e023f */
[----:B------:R-:W-:Y:S01]  /*0140*/  CS2R R142, SRZ ;  /* 0x00000000008e7805 */ /* 0x000fe2000001ff00 */
[----:B------:R-:W-:Y:S01]  /*0150*/  UIMAD.WIDE.U32 UR14, UR10, UR4, URZ ;  /* 0x000000040a0e72a5 */ /* 0x000fe2000f8e003f */
[----:B------:R-:W-:Y:S01]  /*0160*/  CS2R R140, SRZ ;  /* 0x00000000008c7805 */ /* 0x000fe2000001ff00 */
[----:B------:R-:W-:Y:S01]  /*0170*/  UIMAD UR9, UR10, UR5, UR9 ;  /* 0x000000050a0972a4 */ /* 0x000fe2000f8e0209 */
[----:B------:R-:W-:Y:S01]  /*0180*/  CS2R R146, SRZ ;  /* 0x0000000000927805 */ /* 0x000fe2000001ff00 */
[----:B------:R-:W-:Y:S01]  /*0190*/  UIMAD.WIDE.U32 UR18, UR10, UR6, URZ ;  /* 0x000000060a1272a5 */ /* 0x000fe2000f8e003f */
[----:B------:R-:W-:Y:S01]  /*01a0*/  CS2R R144, SRZ ;  /* 0x0000000000907805 */ /* 0x000fe2000001ff00 */
[----:B------:R-:W-:Y:S01]  /*01b0*/  ULDC.64 UR4, c[0x0][0x270] ;  /* 0x00009c0000047ab9 */ /* 0x000fe20000000a00 */
[----:B------:R-:W-:Y:S01]  /*01c0*/  CS2R R134, SRZ ;  /* 0x0000000000867805 */ /* 0x000fe2000001ff00 */
[--C-:B-1----:R-:W-:Y:S01]  /*01d0*/  IMAD.MOV.U32 R30, RZ, RZ, R2.reuse ;  /* 0x000000ffff1e7224 */ /* 0x102fe200078e0002 */
[----:B--2---:R-:W-:Y:S01]  /*01e0*/  USHF.R.S32.HI UR12, URZ, 0x1f, UR16 ;  /* 0x0000001f3f0c7899 */ /* 0x004fe20008011410 */
[----:B------:R-:W-:Y:S01]  /*01f0*/  IMAD.MOV.U32 R30, RZ, RZ, R2 ;  /* 0x000000ffff1e7224 */ /* 0x000fe200078e0002 */
[----:B------:R-:W-:Y:S01]  /*0200*/  UIMAD.WIDE.U32 UR20, UR16, UR21, URZ ;  /* 0x00000015101472a5 */ /* 0x000fe2000f8e003f */
[----:B------:R-:W-:Y:S01]  /*0210*/  IMAD.U32 R8, RZ, RZ, UR16 ;  /* 0x00000010ff087e24 */ /* 0x000fe2000f8e00ff */
[----:B------:R-:W-:Y:S01]  /*0220*/  ULDC UR6, c[0x0][0x250] ;  /* 0x0000940000067ab9 */ /* 0x000fe20000000800 */
[----:B------:R-:W-:Y:S01]  /*0230*/  IMAD.SHL.U32 R246, R30, 0x4, RZ ;  /* 0x000000041ef67824 */ /* 0x000fe200078e00ff */
[----:B------:R-:W-:Y:S01]  /*0240*/  SHF.R.S32.HI R27, RZ, 0x1f, R30 ;  /* 0x0000001fff1b7819 */ /* 0x000fe2000001141e */
[----:B------:R-:W-:Y:S01]  /*0250*/  UMOV UR11, UR16 ;  /* 0x00000010000b7c82 */ /* 0x000fe20008000000 */
[----:B------:R1:W-:Y:S01]  /*0260*/  STL [R1+0x8], R2 ;  /* 0x0000080201007387 */ /* 0x0003e20000100800 */
[----:B------:R-:W-:Y:S01]  /*0270*/  UIMAD UR4, UR12, UR4, URZ ;  /* 0x000000040c0472a4 */ /* 0x000fe2000f8e023f */
[-C--:B------:R-:W-:Y:S01]  /*0280*/  LEA.HI R24, R27, R30.reuse, RZ, 0x3 ;  /* 0x0000001e1b187211 */ /* 0x080fe200078f18ff */
[----:B------:R-:W-:Y:S01]  /*0290*/  UIMAD UR8, UR10, UR7, UR8 ;  /* 0x000000070a0872a4 */ /* 0x000fe2000f8e0208 */
[----:B------:R-:W-:Y:S01]  /*02a0*/  SHF.R.S32.HI R247, RZ, 0x1f, R246 ;  /* 0x0000001ffff77819 */ /* 0x000fe200000114f6 */
[----:B------:R-:W-:Y:S01]  /*02b0*/  @UP0 USHF.R.U32.HI UR11, URZ, UR6, UR21 ;  /* 0x000000063f0b0299 */ /* 0x000fe20008011615 */
[----:B------:R-:W-:Y:S01]  /*02c0*/  LOP3.LUT R0, R24, 0xfffffff8, RZ, 0xc0, !PT ;  /* 0xfffffff818007812 */ /* 0x000fe200078ec0ff */
[----:B------:R-:W-:Y:S01]  /*02d0*/  UIMAD UR17, UR16, UR5, UR4 ;  /* 0x00000005101172a4 */ /* 0x000fe2000f8e0204 */
[----:B------:R-:W-:Y:S01]  /*02e0*/  SHF.R.S32.HI R248, RZ, 0x3, R24 ;  /* 0x00000003fff87819 */ /* 0x000fe20000011418 */
[----:B------:R-:W-:Y:S01]  /*02f0*/  ULDC.64 UR6, c[0x0][0x288] ;  /* 0x0000a20000067ab9 */ /* 0x000fe20000000a00 */
[----:B------:R-:W-:Y:S01]  /*0300*/  IMAD.WIDE.U32 R8, R8, c[0x0][0x288], R246 ;  /* 0x0000a20008087a25 */ /* 0x000fe200078e00f6 */
[----:B------:R-:W-:Y:S01]  /*0310*/  UIMAD UR6, UR12, UR6, URZ ;  /* 0x000000060c0672a4 */ /* 0x000fe2000f8e023f */
[----:B------:R-:W-:Y:S01]  /*0320*/  SHF.R.S32.HI R249, RZ, 0x1f, R248 ;  /* 0x0000001ffff97819 */ /* 0x000fe200000114f8 */
[----:B------:R-:W-:Y:S01]  /*0330*/  USHF.R.S32.HI UR20, URZ, 0x1f, UR11 ;  /* 0x0000001f3f147899 */ /* 0x000fe2000801140b */
[----:B------:R-:W-:Y:S01]  /*0340*/  IMAD.IADD R20, R30, 0x1, -R0 ;  /* 0x000000011e147824 */ /* 0x000fe200078e0a00 */
[----:B------:R-:W-:Y:S01]  /*0350*/  ULDC.64 UR4, c[0x0][0x1e0] ;  /* 0x0000780000047ab9 */ /* 0x000fe20000000a00 */
[----:B------:R-:W-:Y:S01]  /*0360*/  IMAD.U32 R0, RZ, RZ, UR16 ;  /* 0x00000010ff007e24 */ /* 0x000fe2000f8e00ff */
[----:B------:R-:W-:Y:S01]  /*0370*/  UIMAD UR7, UR16, UR7, UR6 ;  /* 0x00000007100772a4 */ /* 0x000fe2000f8e0206 */
[----:B------:R-:W-:Y:S01]  /*0380*/  IMAD.SHL.U32 R16, R20, 0x8, RZ ;  /* 0x0000000814107824 */ /* 0x000fe200078e00ff */
[----:B------:R-:W-:Y:S01]  /*0390*/  UIMAD UR4, UR20, UR4, URZ ;  /* 0x00000004140472a4 */ /* 0x000fe2000f8e023f */
[----:B------:R-:W-:Y:S01]  /*03a0*/  IMAD.U32 R6, RZ, RZ, UR11 ;  /* 0x0000000bff067e24 */ /* 0x000fe2000f8e00ff */
[----:B------:R-:W-:Y:S01]  /*03b0*/  UIADD3 UR8, UR19, UR8, URZ ;  /* 0x0000000813087290 */ /* 0x000fe2000fffe03f */
[----:B------:R-:W-:Y:S01]  /*03c0*/  IMAD.WIDE.U32 R10, R0, c[0x0][0x270], R246 ;  /* 0x00009c00000a7a25 */ /* 0x000fe200078e00f6 */
[--C-:B------:R-:W-:Y:S01]  /*03d0*/  SHF.R.S32.HI R17, RZ, 0x1f, R16.reuse ;  /* 0x0000001fff117819 */ /* 0x100fe20000011410 */
[----:B------:R-:W-:Y:S01]  /*03e0*/  UIMAD UR6, UR11, UR5, UR4 ;  /* 0x000000050b0672a4 */ /* 0x000fe2000f8e0204 */
[----:B------:R-:W-:Y:S01]  /*03f0*/  IADD3 R25, P0, R8, UR14, RZ ;  /* 0x0000000e08197c10 */ /* 0x000fe2000ff1e0ff */
[----:B------:R-:W-:Y:S01]  /*0400*/  UIADD3 UR9, UR15, UR9, URZ ;  /* 0x000000090f097290 */ /* 0x000fe2000fffe03f */
[----:B------:R-:W-:Y:S01]  /*0410*/  IMAD.U32 R4, RZ, RZ, UR17 ;  /* 0x00000011ff047e24 */ /* 0x000fe2000f8e00ff */
[----:B------:R-:W-:Y:S01]  /*0420*/  IADD3 R13, P1, R10, UR18, RZ ;  /* 0x000000120a0d7c10 */ /* 0x000fe2000ff3e0ff */
[--C-:B-1----:R-:W-:Y:S01]  /*0430*/  IMAD.WIDE.U32 R2, R6, c[0x0][0x1e0], R16.reuse ;  /* 0x0000780006027a25 */ /* 0x102fe200078e0010 */
[----:B------:R-:W-:Y:S01]  /*0440*/  ULDC.64 UR4, c[0x0][0x1b0] ;  /* 0x00006c0000047ab9 */ /* 0x000fe20000000a00 */
[----:B------:R-:W-:Y:S01]  /*0450*/  IADD3 R12, -R248, c[0x0][0x198], RZ ;  /* 0x00006600f80c7a10 */ /* 0x000fe20007ffe1ff */
[----:B------:R-:W-:Y:S01]  /*0460*/  UIMAD UR4, UR20, UR4, URZ ;  /* 0x00000004140472a4 */ /* 0x000fe2000f8e023f */
[----:B------:R-:W-:Y:S01]  /*0470*/  IMAD.U32 R0, RZ, RZ, UR7 ;  /* 0x00000007ff007e24 */ /* 0x000fe2000f8e00ff */
[----:B------:R-:W-:Y:S01]  /*0480*/  IADD3 R5, R3, UR6, RZ ;  /* 0x0000000603057c10 */ /* 0x000fe2000fffe0ff */
[----:B------:R-:W-:Y:S01]  /*0490*/  IMAD.WIDE.U32 R6, R6, c[0x0][0x1b0], R16 ;  /* 0x00006c0006067a25 */ /* 0x000fe200078e0010 */
[----:B------:R-:W-:Y:S01]  /*04a0*/  IADD3.X R11, R11, UR8, R4, P1, !PT ;  /* 0x000000080b0b7c10 */ /* 0x000fe20008ffe404 */
[----:B------:R-:W-:Y:S01]  /*04b0*/  UIMAD UR5, UR11, UR5, UR4 ;  /* 0x000000050b0572a4 */ /* 0x000fe2000f8e0204 */
[----:B------:R-:W-:Y:S01]  /*04c0*/  IADD3.X R28, R9, UR9, R0, P0, !PT ;  /* 0x00000009091c7c10 */ /* 0x000fe200087fe400 */
[----:B------:R-:W-:Y:S01]  /*04d0*/  IMAD.MOV.U32 R4, RZ, RZ, R2 ;  /* 0x000000ffff047224 */ /* 0x000fe200078e0002 */
[----:B------:R-:W-:Y:S01]  /*04e0*/  ULDC.64 UR6, c[0x0][0x1e8] ;  /* 0x00007a0000067ab9 */ /* 0x000fe20000000a00 */
[----:B------:R-:W-:Y:S01]  /*04f0*/  IMAD.U32 R0, RZ, RZ, UR10 ;  /* 0x0000000aff007e24 */ /* 0x000fe2000f8e00ff */
[----:B------:R-:W-:Y:S01]  /*0500*/  UIMAD UR6, UR13, UR6, URZ ;  /* 0x000000060d0672a4 */ /* 0x000fe2000f8e023f */
[----:B------:R-:W-:Y:S01]  /*0510*/  IMAD.MOV.U32 R2, RZ, RZ, R6 ;  /* 0x000000ffff027224 */ /* 0x000fe200078e0006 */
[----:B------:R-:W-:Y:S01]  /*0520*/  IADD3 R3, R7, UR5, RZ ;  /* 0x0000000507037c10 */ /* 0x000fe2000fffe0ff */
[----:B------:R-:W-:Y:S01]  /*0530*/  IMAD.WIDE.U32 R4, R0, c[0x0][0x1e8], R4 ;  /* 0x00007a0000047a25 */ /* 0x000fe200078e0004 */
[----:B------:R-:W-:Y:S01]  /*0540*/  LEA.HI R0, R27, R30, RZ, 0x6 ;  /* 0x0000001e1b007211 */ /* 0x000fe200078f30ff */
[----:B------:R-:W-:Y:S01]  /*0550*/  ULDC.64 UR4, c[0x0][0x1b8] ;  /* 0x00006e0000047ab9 */ /* 0x000fe20000000a00 */
[----:B------:R-:W-:Y:S01]  /*0560*/  IADD3 R26, R16, 0x40, RZ ;  /* 0x00000040101a7810 */ /* 0x000fe20007ffe0ff */
[----:B------:R-:W-:Y:S01]  /*0570*/  IMAD.SHL.U32 R6, R248, 0x40, RZ ;  /* 0x00000040f8067824 */ /* 0x000fe200078e00ff */
[----:B------:R-:W-:Y:S01]  /*0580*/  SHF.R.S32.HI R21, RZ, 0x6, R0 ;  /* 0x00000006ff157819 */ /* 0x000fe20000011400 */
[----:B------:R-:W-:Y:S01]  /*0590*/  UIMAD UR4, UR13, UR4, URZ ;  /* 0x000000040d0472a4 */ /* 0x000fe2000f8e023f */
[----:B------:R-:W-:Y:S01]  /*05a0*/  IMAD.U32 R7, RZ, RZ, UR10 ;  /* 0x0000000aff077e24 */ /* 0x000fe2000f8e00ff */
[----:B------:R-:W-:Y:S01]  /*05b0*/  UIMAD UR6, UR10, UR7, UR6 ;  /* 0x000000070a0672a4 */ /* 0x000fe2000f8e0206 */
[----:B------:R-:W-:Y:S01]  /*05c0*/  LOP3.LUT R0, R6, 0x1c0, RZ, 0xc0, !PT ;  /* 0x000001c006007812 */ /* 0x000fe200078ec0ff */
[----:B------:R-:W-:Y:S01]  /*05d0*/  IMAD.SHL.U32 R18, R21, 0x200, RZ ;  /* 0x0000020015127824 */ /* 0x000fe200078e00ff */
[----:B------:R-:W-:Y:S01]  /*05e0*/  UIMAD UR4, UR10, UR5, UR4 ;  /* 0x000000050a0472a4 */ /* 0x000fe2000f8e0204 */
[----:B---3--:R-:W-:Y:S01]  /*05f0*/  IMAD.WIDE R8, R29, 0x60, R248 ;  /* 0x000000601d087825 */ /* 0x008fe200078e02f8 */
[----:B------:R-:W-:Y:S01]  /*0600*/  LOP3.LUT R6, R0, 0x38, R16, 0xf8, !PT ;  /* 0x0000003800067812 */ /* 0x000fe200078ef810 */
[----:B------:R-:W-:Y:S01]  /*0610*/  UMOV UR11, 0x6 ;  /* 0x00000006000b7882 */ /* 0x000fe20000000000 */
[----:B------:R-:W-:Y:S01]  /*0620*/  SHF.R.U32.HI R0, RZ, 0x3, R0 ;  /* 0x00000003ff007819 */ /* 0x000fe20000011600 */
[----:B------:R-:W-:Y:S01]  /*0630*/  IMAD.WIDE.U32 R2, R7, c[0x0][0x1b8], R2 ;  /* 0x00006e0007027a25 */ /* 0x000fe200078e0002 */
[----:B------:R-:W-:Y:S01]  /*0640*/  IADD3 R5, R5, UR6, RZ ;  /* 0x0000000605057c10 */ /* 0x000fe2000fffe0ff */
[----:B------:R-:W-:Y:S01]  /*0650*/  ULDC.64 UR14, c[0x0][0x118] ;  /* 0x00004600000e7ab9 */ /* 0x000fe20000000a00 */
[----:B------:R-:W-:Y:S01]  /*0660*/  LOP3.LUT R10, R18, R6, R0, 0xf6, !PT ;  /* 0x00000006120a7212 */ /* 0x000fe200078ef600 */
[----:B------:R-:W-:Y:S01]  /*0670*/  IMAD R6, R9, c[0x0][0x1a8], RZ ;  /* 0x00006a0009067a24 */ /* 0x000fe200078e02ff */
[----:B------:R-:W-:Y:S01]  /*0680*/  IADD3 R3, R3, UR4, RZ ;  /* 0x0000000403037c10 */ /* 0x000fe2000fffe0ff */
[----:B------:R-:W-:Y:S01]  /*0690*/  IMAD R0, R9, c[0x0][0x1d8], RZ ;  /* 0x0000760009007a24 */ /* 0x000fe200078e02ff */
[----:B------:R-:W-:Y:S01]  /*06a0*/  ISETP.GE.AND P5, PT, R16, c[0x0][0x1cc], PT ;  /* 0x0000730010007a0c */ /* 0x000fe20003fa6270 */
[----:B------:R-:W-:Y:S01]  /*06b0*/  IMAD R9, R8, c[0x0][0x1ac], R6 ;  /* 0x00006b0008097a24 */ /* 0x000fe200078e0206 */
[----:B------:R-:W-:Y:S01]  /*06c0*/  ISETP.GE.AND P4, PT, R26, c[0x0][0x1cc], PT ;  /* 0x000073001a007a0c */ /* 0x000fe20003f86270 */
[C---:B------:R-:W-:Y:S01]  /*06d0*/  IMAD R0, R8.reuse, c[0x0][0x1dc], R0 ;  /* 0x0000770008007a24 */ /* 0x040fe200078e0200 */
[----:B------:R-:W-:Y:S01]  /*06e0*/  ULDC.64 UR4, c[0x0][0x1d8] ;  /* 0x0000760000047ab9 */ /* 0x000fe20000000a00 */
[C---:B------:R-:W-:Y:S01]  /*06f0*/  IMAD.WIDE.U32 R6, R8.reuse, c[0x0][0x1d8], R4 ;  /* 0x0000760008067a25 */ /* 0x040fe200078e0004 */
[----:B------:R-:W-:Y:S01]  /*0700*/  USHF.L.U32 UR17, UR4, 0x6, URZ ;  /* 0x0000000604117899 */ /* 0x000fe2000800063f */
[----:B------:R-:W-:Y:S01]  /*0710*/  LEA R22, P1, R13, c[0x0][0x258], 0x2 ;  /* 0x000096000d167a11 */ /* 0x000fe200078210ff */
[----:B------:R-:W-:Y:S01]  /*0720*/  USHF.L.U64.HI UR18, UR4, UR11, UR5 ;  /* 0x0000000b04127299 */ /* 0x000fe20008010205 */
[----:B------:R-:W-:Y:S01]  /*0730*/  IMAD R12, R29, -0x60, R12 ;  /* 0xffffffa01d0c7824 */ /* 0x000fe200078e020c */
[----:B------:R-:W-:Y:S01]  /*0740*/  ULDC.64 UR6, c[0x0][0x1a8] ;  /* 0x00006a0000067ab9 */ /* 0x000fe20000000a00 */
[----:B------:R-:W-:Y:S01]  /*0750*/  IMAD.WIDE.U32 R4, R8, c[0x0][0x1a8], R2 ;  /* 0x00006a0008047a25 */ /* 0x000fe200078e0002 */
[----:B------:R-:W-:Y:S01]  /*0760*/  LEA R2, P0, R6, c[0x0][0x1c0], 0x1 ;  /* 0x0000700006027a11 */ /* 0x000fe200078008ff */
[----:B------:R-:W-:Y:S01]  /*0770*/  USHF.L.U64.HI UR7, UR6, UR11, UR7 ;  /* 0x0000000b06077299 */ /* 0x000fe20008010207 */
[C---:B------:R-:W-:Y:S01]  /*0780*/  ISETP.LT.OR P3, PT, R12.reuse, 0x1, P5 ;  /* 0x000000010c00780c */ /* 0x040fe20002f61670 */
[----:B------:R-:W-:Y:S01]  /*0790*/  IMAD.IADD R0, R7, 0x1, R0 ;  /* 0x0000000107007824 */ /* 0x000fe200078e0200 */
[----:B------:R-:W-:Y:S01]  /*07a0*/  ISETP.LT.OR P2, PT, R12, 0x1, P4 ;  /* 0x000000010c00780c */ /* 0x000fe20002741670 */
[----:B------:R-:W-:Y:S01]  /*07b0*/  IMAD.SHL.U32 R244, R10, 0x2, RZ ;  /* 0x000000020af47824 */ /* 0x000fe200078e00ff */
[----:B------:R-:W-:Y:S01]  /*07c0*/  LEA.HI.X R23, R13, c[0x0][0x25c], R11, 0x2, P1 ;  /* 0x000097000d177a11 */ /* 0x000fe200008f140b */
[----:B------:R-:W-:Y:S01]  /*07d0*/  IMAD.U32 R19, RZ, RZ, UR17 ;  /* 0x00000011ff137e24 */ /* 0x000fe2000f8e00ff */
[----:B------:R-:W-:Y:S01]  /*07e0*/  LEA.HI.X R3, R6, c[0x0][0x1c4], R0, 0x1, P0 ;  /* 0x0000710006037a11 */ /* 0x000fe200000f0c00 */
[----:B------:R-:W-:Y:S01]  /*07f0*/  IMAD.IADD R0, R5, 0x1, R9 ;  /* 0x0000000105007824 */ /* 0x000fe200078e0209 */
[----:B------:R-:W-:Y:S01]  /*0800*/  LEA R6, P0, R4, c[0x0][0x190], 0x1 ;  /* 0x0000640004067a11 */ /* 0x000fe200078008ff */
[C---:B------:R-:W-:Y:S01]  /*0810*/  IMAD R5, R249.reuse, c[0x0][0x178], RZ ;  /* 0x00005e00f9057a24 */ /* 0x040fe200078e02ff */
[----:B------:R-:W-:Y:S01]  /*0820*/  USHF.L.U32 UR6, UR6, 0x6, URZ ;  /* 0x0000000606067899 */ /* 0x000fe2000800063f */
[----:B------:R-:W-:Y:S01]  /*0830*/  IMAD.WIDE.U32 R8, R248, c[0x0][0x178], R16 ;  /* 0x00005e00f8087a25 */ /* 0x000fe200078e0010 */
[----:B------:R-:W-:Y:S01]  /*0840*/  LEA.HI.X R7, R4, c[0x0][0x194], R0, 0x1, P0 ;  /* 0x0000650004077a11 */ /* 0x000fe200000f0c00 */
[----:B------:R1:W-:Y:S01]  /*0850*/  LDGSTS.E.BYPASS.LTC128B.128 [R244+0x6080], [R2.64], !P3 ;  /* 0x0608000002f47fae */ /* 0x0003e2000d901d4e */
[C---:B------:R-:W-:Y:S01]  /*0860*/  ISETP.LT.OR P3, PT, R12.reuse, 0x21, P5 ;  /* 0x000000210c00780c */ /* 0x040fe20002f61670 */
[----:B------:R-:W-:Y:S01]  /*0870*/  IMAD R4, R249, c[0x0][0x208], RZ ;  /* 0x00008200f9047a24 */ /* 0x000fe200078e02ff */
[----:B------:R-:W-:Y:S01]  /*0880*/  ISETP.LT.OR P5, PT, R12, 0x41, P5 ;  /* 0x000000410c00780c */ /* 0x000fe20002fa1670 */
[C---:B------:R-:W-:Y:S01]  /*0890*/  IMAD R5, R248.reuse, c[0x0][0x17c], R5 ;  /* 0x00005f00f8057a24 */ /* 0x040fe200078e0205 */
[----:B------:R1:W-:Y:S01]  /*08a0*/  LDGSTS.E.BYPASS.LTC128B.128 [R244+0x9080], [R2.64+0x80], !P2 ;  /* 0x0908008002f47fae */ /* 0x0003e2000d101d4e */
[----:B------:R-:W-:Y:S01]  /*08b0*/  IMAD R10, R248, c[0x0][0x20c], R4 ;  /* 0x00008300f80a7a24 */ /* 0x000fe200078e0204 */
[----:B------:R-:W-:Y:S01]  /*08c0*/  IADD3 R4, P0, R2, UR17, RZ ;  /* 0x0000001102047c10 */ /* 0x000fe2000ff1e0ff */
[----:B------:R-:W-:Y:S01]  /*08d0*/  IMAD.IADD R11, R9, 0x1, R5 ;  /* 0x00000001090b7824 */ /* 0x000fe200078e0205 */
[----:B------:R-:W-:Y:S01]  /*08e0*/  ISETP.LT.OR P2, PT, R12, 0x21, P4 ;  /* 0x000000210c00780c */ /* 0x000fe20002741670 */
[----:B------:R-:W-:Y:S01]  /*08f0*/  IMAD.SHL.U32 R0, R20, 0x40, RZ ;  /* 0x0000004014007824 */ /* 0x000fe200078e00ff */
[----:B------:R-:W-:Y:S01]  /*0900*/  IADD3.X R5, R3, UR18, RZ, P0, !PT ;  /* 0x0000001203057c10 */ /* 0x000fe200087fe4ff */
[----:B------:R-:W-:Y:S01]  /*0910*/  IMAD.WIDE.U32 R14, R248, c[0x0][0x208], R16 ;  /* 0x00008200f80e7a25 */ /* 0x000fe200078e0010 */
[----:B------:R-:W-:Y:S01]  /*0920*/  ISETP.LT.OR P4, PT, R12, 0x41, P4 ;  /* 0x000000410c00780c */ /* 0x000fe20002781670 */
[----:B------:R-:W-:Y:S01]  /*0930*/  ULDC.64 UR4, c[0x0][0x180] ;  /* 0x0000600000047ab9 */ /* 0x000fe20000000a00 */
[----:B------:R-:W-:Y:S01]  /*0940*/  LOP3.LUT R0, R0, 0x1c0, RZ, 0xc0, !PT ;  /* 0x000001c000007812 */ /* 0x000fe200078ec0ff */
[----:B------:R2:W-:Y:S01]  /*0950*/  LDGSTS.E.BYPASS.LTC128B.128 [R244+0x7080], [R4.64], !P3 ;  /* 0x0708000004f47fae */ /* 0x0005e2000d901d4e */
[----:B------:R-:W-:Y:S01]  /*0960*/  ISETP.GE.AND P3, PT, R16, c[0x0][0x19c], PT ;  /* 0x0000670010007a0c */ /* 0x000fe20003f66270 */
[----:B------:R-:W-:Y:S01]  /*0970*/  IMAD.IADD R9, R15, 0x1, R10 ;  /* 0x000000010f097824 */ /* 0x000fe200078e020a */
[----:B------:R-:W-:Y:S01]  /*0980*/  LOP3.LUT R13, R0, 0x8, R24, 0xf8, !PT ;  /* 0x00000008000d7812 */ /* 0x000fe200078ef818 */
[----:B------:R-:W-:Y:S01]  /*0990*/  IMAD.MOV.U32 R10, RZ, RZ, R8 ;  /* 0x000000ffff0a7224 */ /* 0x000fe200078e0008 */
[----:B------:R-:W-:Y:S01]  /*09a0*/  SHF.R.U32.HI R0, RZ, 0x3, R0 ;  /* 0x00000003ff007819 */ /* 0x000fe20000011600 */
[----:B------:R-:W-:Y:S01]  /*09b0*/  IMAD.MOV.U32 R8, RZ, RZ, R14 ;  /* 0x000000ffff087224 */ /* 0x000fe200078e000e */
[----:B------:R-:W-:Y:S01]  /*09c0*/  ISETP.GE.AND P6, PT, R16, c[0x0][0x16c], PT ;  /* 0x00005b0010007a0c */ /* 0x000fe20003fc6270 */
[----:B------:R-:W-:Y:S01]  /*09d0*/  IMAD.U32 R14, RZ, RZ, UR16 ;  /* 0x00000010ff0e7e24 */ /* 0x000fe2000f8e00ff */
[----:B------:R-:W-:Y:S01]  /*09e0*/  LOP3.LUT R0, R18, R13, R0, 0xf6, !PT ;  /* 0x0000000d12007212 */ /* 0x000fe200078ef600 */
[----:B------:R-:W-:Y:S01]  /*09f0*/  IMAD.U32 R13, RZ, RZ, UR16 ;  /* 0x00000010ff0d7e24 */ /* 0x000fe2000f8e00ff */
[----:B------:R-:W-:Y:S01]  /*0a00*/  UIMAD UR4, UR12, UR4, URZ ;  /* 0x000000040c0472a4 */ /* 0x000fe2000f8e023f */
[-C--:B------:R-:W-:Y:S01]  /*0a10*/  LEA.HI R15, R27, R30.reuse, RZ, 0x5 ;  /* 0x0000001e1b0f7211 */ /* 0x080fe200078f28ff */
[----:B------:R-:W-:Y:S01]  /*0a20*/  CS2R R132, SRZ ;  /* 0x0000000000847805 */ /* 0x000fe2000001ff00 */
[----:B------:R-:W-:Y:S01]  /*0a30*/  IMAD.WIDE.U32 R10, R13, c[0x0][0x180], R10 ;  /* 0x000060000d0a7a25 */ /* 0x000fe200078e000a */
[----:B------:R-:W-:Y:S01]  /*0a40*/  LEA.HI R18, R27, R30, RZ, 0x2 ;  /* 0x0000001e1b127211 */ /* 0x000fe200078f10ff */
[----:B------:R-:W-:Y:S01]  /*0a50*/  CS2R R130, SRZ ;  /* 0x0000000000827805 */ /* 0x000fe2000001ff00 */
[----:B-1----:R-:W-:Y:S01]  /*0a60*/  IADD3 R2, P1, P0, R19, 0x80, R2 ;  /* 0x0000008013027810 */ /* 0x002fe2000783e002 */
[----:B------:R-:W-:Y:S01]  /*0a70*/  IMAD.SHL.U32 R218, R0, 0x2, RZ ;  /* 0x0000000200da7824 */ /* 0x000fe200078e00ff */
[----:B------:R-:W-:Y:S01]  /*0a80*/  LOP3.LUT R243, R15, 0xffffffe0, RZ, 0xc0, !PT ;  /* 0xffffffe00ff37812 */ /* 0x000fe200078ec0ff */
[----:B------:R-:W-:Y:S01]  /*0a90*/  CS2R R128, SRZ ;  /* 0x0000000000807805 */ /* 0x000fe2000001ff00 */
[----:B------:R-:W-:Y:S01]  /*0aa0*/  IADD3.X R3, RZ, UR18, R3, P1, P0 ;  /* 0x00000012ff037c10 */ /* 0x000fe20008fe0403 */
[----:B------:R-:W-:Y:S01]  /*0ab0*/  CS2R R126, SRZ ;  /* 0x00000000007e7805 */ /* 0x000fe2000001ff00 */
[----:B------:R-:W-:Y:S01]  /*0ac0*/  ISETP.LT.OR P1, PT, R12, 0x1, P3 ;  /* 0x000000010c00780c */ /* 0x000fe20001f21670 */
[----:B------:R-:W-:Y:S01]  /*0ad0*/  IMAD.IADD R243, R30, 0x1, -R243 ;  /* 0x000000011ef37824 */ /* 0x000fe200078e0af3 */
[----:B------:R-:W-:Y:S01]  /*0ae0*/  CS2R R124, SRZ ;  /* 0x00000000007c7805 */ /* 0x000fe2000001ff00 */
[----:B------:R1:W-:Y:S01]  /*0af0*/  LDGSTS.E.BYPASS.LTC128B.128 [R244+0xa080], [R2.64], !P2 ;  /* 0x0a08000002f47fae */ /* 0x0003e2000d101d4e */
[----:B------:R-:W-:Y:S01]  /*0b00*/  ISETP.GE.AND P2, PT, R26, c[0x0][0x19c], PT ;  /* 0x000067001a007a0c */ /* 0x000fe20003f46270 */
[----:B------:R-:W-:Y:S01]  /*0b10*/  CS2R R114, SRZ ;  /* 0x0000000000727805 */ /* 0x000fe2000001ff00 */
        /* <DEDUP_REMOVED lines=24> */
[----:B-1----:R-:W-:Y:S01]  /*0ca0*/  IADD3 R2, P0, R4, UR17, RZ ;  /* 0x0000001104027c10 */ /* 0x002fe2000ff1e0ff */
[----:B------:R-:W-:Y:S01]  /*0cb0*/  UIMAD UR17, UR16, UR5, UR4 ;  /* 0x00000005101172a4 */ /* 0x000fe2000f8e0204 */
[----:B------:R-:W-:Y:S01]  /*0cc0*/  CS2R R64, SRZ ;  /* 0x0000000000407805 */ /* 0x000fe2000001ff00 */
[----:B------:R-:W-:Y:S01]  /*0cd0*/  CS2R R70, SRZ ;  /* 0x0000000000467805 */ /* 0x000fe2000001ff00 */
[----:B------:R-:W-:Y:S01]  /*0ce0*/  IADD3.X R3, R5, UR18, RZ, P0, !PT ;  /* 0x0000001205037c10 */ /* 0x000fe200087fe4ff */
[----:B--2---:R-:W-:Y:S01]  /*0cf0*/  IMAD.WIDE.U32 R4, R14, c[0x0][0x210], R8 ;  /* 0x000084000e047a25 */ /* 0x004fe200078e0008 */
[----:B------:R-:W-:Y:S01]  /*0d00*/  ISETP.LT.OR P0, PT, R12, 0x1, P2 ;  /* 0x000000010c00780c */ /* 0x000fe20001701670 */
[----:B------:R-:W-:Y:S01]  /*0d10*/  ULDC.64 UR4, c[0x0][0x210] ;  /* 0x0000840000047ab9 */ /* 0x000fe20000000a00 */
[----:B------:R-:W-:Y:S01]  /*0d20*/  SEL R8, RZ, 0x1, P6 ;  /* 0x00000001ff087807 */ /* 0x000fe20003000000 */
[----:B------:R1:W-:Y:S01]  /*0d30*/  LDGSTS.E.BYPASS.LTC128B.128 [R244+0x8080], [R2.64], !P5 ;  /* 0x0808000002f47fae */ /* 0x0003e2000e901d4e */
[----:B------:R-:W-:Y:S01]  /*0d40*/  ISETP.GE.AND P5, PT, R26, c[0x0][0x16c], PT ;  /* 0x00005b001a007a0c */ /* 0x000fe20003fa6270 */
[----:B------:R-:W-:Y:S01]  /*0d50*/  UIMAD UR4, UR12, UR4, URZ ;  /* 0x000000040c0472a4 */ /* 0x000fe2000f8e023f */
[----:B------:R-:W-:Y:S01]  /*0d60*/  IADD3 R9, R11, UR17, RZ ;  /* 0x000000110b097c10 */ /* 0x000fe2000fffe0ff */
[----:B------:R1:W-:Y:S01]  /*0d70*/  LDGSTS.E.BYPASS.LTC128B.128 [R244+0xb080], [R2.64+0x80], !P4 ;  /* 0x0b08008002f47fae */ /* 0x0003e2000e101d4e */
[----:B------:R-:W-:Y:S01]  /*0d80*/  SEL R13, RZ, 0x2, P5 ;  /* 0x00000002ff0d7807 */ /* 0x000fe20002800000 */
[----:B------:R-:W-:Y:S01]  /*0d90*/  UIMAD UR4, UR16, UR5, UR4 ;  /* 0x00000005100472a4 */ /* 0x000fe2000f8e0204 */
[C---:B------:R-:W-:Y:S01]  /*0da0*/  ISETP.LT.OR P4, PT, R12.reuse, 0x21, P2 ;  /* 0x000000210c00780c */ /* 0x040fe20001781670 */
[----:B------:R-:W0:Y:S01]  /*0db0*/  LDGDEPBAR ;  /* 0x00000000000079af */ /* 0x000e220000000000 */
[----:B------:R-:W-:Y:S01]  /*0dc0*/  ISETP.LT.OR P2, PT, R12, 0x41, P2 ;  /* 0x000000410c00780c */ /* 0x000fe20001741670 */
[----:B------:R-:W-:Y:S01]  /*0dd0*/  IMAD.IADD R13, R13, 0x1, R8 ;  /* 0x000000010d0d7824 */ /* 0x000fe200078e0208 */
[----:B------:R-:W-:Y:S01]  /*0de0*/  IADD3 R14, -R248, c[0x0][0x168], RZ ;  /* 0x00005a00f80e7a10 */ /* 0x000fe20007ffe1ff */
[----:B------:R2:W-:Y:S01]  /*0df0*/  LDGSTS.E.BYPASS.LTC128B.128 [R244+0x80], [R6.64], !P1 ;  /* 0x0008000006f47fae */ /* 0x0005e2000c901d4e */
[----:B------:R-:W-:Y:S01]  /*0e00*/  IMAD.MOV.U32 R8, RZ, RZ, R10 ;  /* 0x000000ffff087224 */ /* 0x000fe200078e000a */
[----:B------:R-:W-:Y:S01]  /*0e10*/  IADD3 R5, R5, UR4, RZ ;  /* 0x0000000405057c10 */ /* 0x000fe2000fffe0ff */
[----:B------:R-:W-:Y:S01]  /*0e20*/  IMAD.U32 R10, RZ, RZ, UR6 ;  /* 0x00000006ff0a7e24 */ /* 0x000fe2000f8e00ff */
[----:B------:R2:W-:Y:S01]  /*0e30*/  LDGSTS.E.BYPASS.LTC128B.128 [R244+0x3080], [R6.64+0x80], !P0 ;  /* 0x0308008006f47fae */ /* 0x0005e2000c101d4e */
[C---:B------:R-:W-:Y:S01]  /*0e40*/  ISETP.LT.OR P0, PT, R12.reuse, 0x21, P3 ;  /* 0x000000210c00780c */ /* 0x040fe20001f01670 */
[----:B------:R-:W-:Y:S01]  /*0e50*/  ULDC.64 UR4, c[0x0][0x188] ;  /* 0x0000620000047ab9 */ /* 0x000fe20000000a00 */
[----:B------:R-:W-:Y:S01]  /*0e60*/  ISETP.LT.OR P3, PT, R12, 0x41, P3 ;  /* 0x000000410c00780c */ /* 0x000fe20001f61670 */
[----:B------:R-:W-:Y:S01]  /*0e70*/  UIMAD UR4, UR13, UR4, URZ ;  /* 0x000000040d0472a4 */ /* 0x000fe2000f8e023f */
[----:B------:R-:W-:Y:S01]  /*0e80*/  IMAD.U32 R11, RZ, RZ, UR10 ;  /* 0x0000000aff0b7e24 */ /* 0x000fe2000f8e00ff */
[----:B------:R-:W-:Y:S01]  /*0e90*/  CS2R R68, SRZ ;  /* 0x0000000000447805 */ /* 0x000fe2000001ff00 */
[----:B------:R-:W-:Y:S01]  /*0ea0*/  CS2R R74, SRZ ;  /* 0x00000000004a7805 */ /* 0x000fe2000001ff00 */
[----:B------:R-:W-:Y:S01]  /*0eb0*/  CS2R R72, SRZ ;  /* 0x0000000000487805 */ /* 0x000fe2000001ff00 */
[----:B------:R-:W-:Y:S01]  /*0ec0*/  IMAD.WIDE.U32 R4, R11, c[0x0][0x218], R4 ;  /* 0x000086000b047a25 */ /* 0x000fe200078e0004 */
[----:B------:R-:W-:Y:S01]  /*0ed0*/  CS2R R62, SRZ ;  /* 0x00000000003e7805 */ /* 0x000fe2000001ff00 */
[----:B------:R-:W-:Y:S01]  /*0ee0*/  CS2R R60, SRZ ;  /* 0x00000000003c7805 */ /* 0x000fe2000001ff00 */
[----:B------:R-:W-:Y:S01]  /*0ef0*/  CS2R R58, SRZ ;  /* 0x00000000003a7805 */ /* 0x000fe2000001ff00 */
[----:B------:R-:W-:Y:S01]  /*0f00*/  CS2R R56, SRZ ;  /* 0x0000000000387805 */ /* 0x000fe2000001ff00 */
[----:B------:R-:W-:Y:S01]  /*0f10*/  CS2R R54, SRZ ;  /* 0x0000000000367805 */ /* 0x000fe2000001ff00 */
[----:B-1----:R-:W-:Y:S01]  /*0f20*/  IADD3 R2, P1, R6, UR6, RZ ;  /* 0x0000000606027c10 */ /* 0x002fe2000ff3e0ff */
[----:B------:R-:W-:-:S03]  /*0f30*/  CS2R R52, SRZ ;  /* 0x0000000000347805 */ /* 0x000fc6000001ff00 */
[----:B------:R-:W-:-:S05]  /*0f40*/  IADD3.X R3, R7, UR7, RZ, P1, !PT ;  /* 0x0000000707037c10 */ /* 0x000fca0008ffe4ff */
[----:B------:R1:W-:Y:S01]  /*0f50*/  LDGSTS.E.BYPASS.LTC128B.128 [R244+0x1080], [R2.64], !P0 ;  /* 0x0108000002f47fae */ /* 0x0003e2000c101d4e */
[----:B--2---:R-:W-:Y:S01]  /*0f60*/  IADD3 R6, P1, P0, R10, 0x80, R6 ;  /* 0x000000800a067810 */ /* 0x004fe2000783e006 */
[----:B------:R-:W-:-:S03]  /*0f70*/  IMAD.U32 R10, RZ, RZ, UR10 ;  /* 0x0000000aff0a7e24 */ /* 0x000fc6000f8e00ff */
[----:B------:R-:W-:Y:S01]  /*0f80*/  IADD3.X R7, RZ, UR7, R7, P1, P0 ;  /* 0x00000007ff077c10 */ /* 0x000fe20008fe0407 */
[----:B------:R-:W-:-:S04]  /*0f90*/  IMAD.WIDE.U32 R8, R10, c[0x0][0x188], R8 ;  /* 0x000062000a087a25 */ /* 0x000fc800078e0008 */
[----:B------:R2:W-:Y:S01]  /*0fa0*/  LDGSTS.E.BYPASS.LTC128B.128 [R244+0x4080], [R6.64], !P4 ;  /* 0x0408000006f47fae */ /* 0x0005e2000e101d4e */
[----:B------:R-:W-:Y:S02]  /*0fb0*/  LEA R32, P1, R8, c[0x0][0x160], 0x1 ;  /* 0x0000580008207a11 */ /* 0x000fe400078208ff */
[----:B------:R-:W-:Y:S02]  /*0fc0*/  LOP3.LUT P4, RZ, R13, 0x1, RZ, 0xc0, !PT ;  /* 0x000000010dff7812 */ /* 0x000fe4000788c0ff */
[----:B-1----:R-:W-:Y:S01]  /*0fd0*/  IADD3 R2, P0, R2, UR6, RZ ;  /* 0x0000000602027c10 */ /* 0x002fe2000ff1e0ff */
[----:B------:R-:W-:-:S03]  /*0fe0*/  UIMAD UR6, UR10, UR5, UR4 ;  /* 0x000000050a0672a4 */ /* 0x000fc6000f8e0204 */
[----:B------:R-:W-:Y:S01]  /*0ff0*/  IADD3.X R3, R3, UR7, RZ, P0, !PT ;  /* 0x0000000703037c10 */ /* 0x000fe200087fe4ff */
[----:B------:R-:W-:Y:S01]  /*1000*/  ULDC.64 UR4, c[0x0][0x218] ;  /* 0x0000860000047ab9 */ /* 0x000fe20000000a00 */
[----:B------:R-:W-:Y:S01]  /*1010*/  LOP3.LUT P0, RZ, R20, 0x4, RZ, 0xc0, !PT ;  /* 0x0000000414ff7812 */ /* 0x000fe2000780c0ff */
[----:B------:R-:W-:Y:S02]  /*1020*/  UIMAD UR4, UR13, UR4, URZ ;  /* 0x000000040d0472a4 */ /* 0x000fe4000f8e023f */
[----:B------:R1:W-:Y:S01]  /*1030*/  LDGSTS.E.BYPASS.LTC128B.128 [R244+0x2080], [R2.64], !P3 ;  /* 0x0208000002f47fae */ /* 0x0003e2000d901d4e */
[----:B------:R-:W-:Y:S01]  /*1040*/  SEL R223, R223, 0xffffffc0, !P0 ;  /* 0xffffffc0dfdf7807 */ /* 0x000fe20004000000 */
[----:B------:R-:W-:Y:S01]  /*1050*/  UIMAD UR4, UR10, UR5, UR4 ;  /* 0x000000050a0472a4 */ /* 0x000fe2000f8e0204 */
[----:B------:R-:W-:Y:S01]  /*1060*/  LEA R250, P0, R4, c[0x0][0x1f0], 0x1 ;  /* 0x00007c0004fa7a11 */ /* 0x000fe200078008ff */
[----:B------:R1:W-:Y:S01]  /*1070*/  LDGSTS.E.BYPASS.LTC128B.128 [R244+0x5080], [R2.64+0x80], !P2 ;  /* 0x0508008002f47fae */ /* 0x0003e2000d101d4e */
[----:B------:R-:W-:Y:S01]  /*1080*/  LOP3.LUT P3, RZ, R13, 0x2, RZ, 0xc0, !PT ;  /* 0x000000020dff7812 */ /* 0x000fe2000786c0ff */
[----:B------:R-:W-:Y:S01]  /*1090*/  IMAD.IADD R219, R218, 0x1, R223 ;  /* 0x00000001dadb7824 */ /* 0x000fe200078e02df */
[----:B--2---:R-:W-:Y:S01]  /*10a0*/  SHF.R.S32.HI R6, RZ, 0x1f, R18 ;  /* 0x0000001fff067819 */ /* 0x004fe20000011412 */
[----:B------:R-:W0:Y:S01]  /*10b0*/  LDGDEPBAR ;  /* 0x00000000000079af */ /* 0x000e220000000000 */
[----:B-1----:R-:W-:Y:S01]  /*10c0*/  IADD3 R2, R9, UR6, RZ ;  /* 0x0000000609027c10 */ /* 0x002fe2000fffe0ff */
[----:B------:R-:W-:-:S04]  /*10d0*/  DEPBAR.LE SB0, 0x1 ;  /* 0x000080400000791a */ /* 0x000fc80000000000 */
[----:B------:R-:W-:Y:S01]  /*10e0*/  BAR.SYNC.DEFER_BLOCKING 0x0 ;  /* 0x0000000000007b1d */ /* 0x000fe20000010000 */
[----:B------:R-:W-:Y:S02]  /*10f0*/  LEA.HI.X R33, R8, c[0x0][0x164], R2, 0x1, P1 ;  /* 0x0000590008217a11 */ /* 0x000fe400008f0c02 */
[C---:B------:R-:W-:Y:S01]  /*1100*/  LOP3.LUT P1, RZ, R20.reuse, 0x2, RZ, 0xc0, !PT ;  /* 0x0000000214ff7812 */ /* 0x040fe2000782c0ff */
[----:B------:R-:W-:Y:S01]  /*1110*/  IMAD.SHL.U32 R20, R20, 0x20, RZ ;  /* 0x0000002014147824 */ /* 0x000fe200078e00ff */
[----:B------:R-:W-:Y:S01]  /*1120*/  IADD3 R2, R5, UR4, RZ ;  /* 0x0000000405027c10 */ /* 0x000fe2000fffe0ff */
[----:B------:R-:W-:Y:S01]  /*1130*/  ULDC.64 UR4, c[0x0][0x178] ;  /* 0x00005e0000047ab9 */ /* 0x000fe20000000a00 */
[----:B------:R-:W-:Y:S01]  /*1140*/  SEL R0, R225, 0xffffffe0, !P1 ;  /* 0xffffffe0e1007807 */ /* 0x000fe20004800000 */
[----:B------:R-:W-:Y:S01]  /*1150*/  USHF.L.U32 UR17, UR4, 0x6, URZ ;  /* 0x0000000604117899 */ /* 0x000fe2000800063f */
[----:B------:R-:W-:Y:S01]  /*1160*/  LEA.HI.X R251, R4, c[0x0][0x1f4], R2, 0x1, P0 ;  /* 0x00007d0004fb7a11 */ /* 0x000fe200000f0c02 */
[----:B------:R-:W-:Y:S01]  /*1170*/  STL.64 [R1], R32 ;  /* 0x0000002001007387 */ /* 0x000fe20000100a00 */
[----:B------:R-:W-:Y:S01]  /*1180*/  LEA.HI R2, R27, R30, RZ, 0x4 ;  /* 0x0000001e1b027211 */ /* 0x000fe200078f20ff */
[----:B------:R-:W-:Y:S01]  /*1190*/  IMAD.IADD R220, R218, 0x1, R0 ;  /* 0x00000001dadc7824 */ /* 0x000fe200078e0200 */
[----:B------:R-:W-:Y:S01]  /*11a0*/  SHF.R.S32.HI R3, RZ, 0x5, R15 ;  /* 0x00000005ff037819 */ /* 0x000fe2000001140f */
[----:B------:R-:W-:Y:S01]  /*11b0*/  IMAD.IADD R0, R0, 0x1, R219 ;  /* 0x0000000100007824 */ /* 0x000fe200078e02db */
[C---:B------:R-:W-:Y:S01]  /*11c0*/  ISETP.LT.OR P1, PT, R14.reuse, 0x1, !P4 ;  /* 0x000000010e00780c */ /* 0x040fe20006721670 */
[----:B------:R-:W-:Y:S01]  /*11d0*/  IMAD.U32 R7, RZ, RZ, UR17 ;  /* 0x00000011ff077e24 */ /* 0x000fe2000f8e00ff */
[----:B------:R-:W-:Y:S01]  /*11e0*/  ISETP.LT.OR P0, PT, R14, 0x1, !P3 ;  /* 0x000000010e00780c */ /* 0x000fe20005f01670 */
[----:B------:R-:W-:Y:S01]  /*11f0*/  USHF.L.U64.HI UR11, UR4, UR11, UR5 ;  /* 0x0000000b040b7299 */ /* 0x000fe20008010205 */
[----:B------:R-:W-:Y:S01]  /*1200*/  LEA.HI R4, R15, R3, RZ, 0x1 ;  /* 0x000000030f047211 */ /* 0x000fe200078f08ff */
[----:B------:R-:W-:Y:S01]  /*1210*/  ULDC UR6, c[0x0][0x168] ;  /* 0x00005a0000067ab9 */ /* 0x000fe20000000800 */
[----:B------:R-:W-:Y:S01]  /*1220*/  SHF.R.S32.HI R8, RZ, 0x2, R18 ;  /* 0x00000002ff087819 */ /* 0x000fe20000011412 */
[----:B------:R-:W-:Y:S01]  /*1230*/  UISETP.GE.AND UP0, UPT, UR6, 0x1, UPT ;  /* 0x000000010600788c */ /* 0x000fe2000bf06270 */
[----:B------:R-:W-:Y:S01]  /*1240*/  LOP3.LUT R10, R4, 0xfffffffe, RZ, 0xc0, !PT ;  /* 0xfffffffe040a7812 */ /* 0x000fe200078ec0ff */
[----:B------:R-:W1:Y:S01]  /*1250*/  LDSM.16.M88.2 R182, [R0+0x6080] ;  /* 0x0060800000b6783b */ /* 0x000e620000000100 */
[----:B------:R-:W-:-:S02]  /*1260*/  LEA.HI R11, R6, R8, RZ, 0x3 ;  /* 0x00000008060b7211 */ /* 0x000fc400078f18ff */
[----:B------:R-:W-:Y:S01]  /*1270*/  ISETP.LT.OR P4, PT, R14, 0x21, !P4 ;  /* 0x000000210e00780c */ /* 0x000fe20006781670 */
[----:B------:R-:W2:Y:S01]  /*1280*/  LDSM.16.M88.2 R184, [R0+0x7080] ;  /* 0x0070800000b8783b */ /* 0x000ea20000000100 */
[----:B------:R-:W-:Y:S01]  /*1290*/  IMAD.IADD R217, R3, 0x1, -R10 ;  /* 0x0000000103d97824 */ /* 0x000fe200078e0a0a */
[----:B------:R-:W-:Y:S01]  /*12a0*/  LOP3.LUT R3, R11, 0xfffffff8, RZ, 0xc0, !PT ;  /* 0xfffffff80b037812 */ /* 0x000fe200078ec0ff */
[----:B------:R-:W-:Y:S01]  /*12b0*/  IMAD.MOV.U32 R10, RZ, RZ, c[0x0][0x208] ;  /* 0x00008200ff0a7624 */ /* 0x000fe200078e00ff */
[----:B------:R-:W3:Y:S01]  /*12c0*/  LDSM.16.M88.2 R186, [R0+0x8080] ;  /* 0x0080800000ba783b */ /* 0x000ee20000000100 */
[----:B------:R-:W-:Y:S01]  /*12d0*/  IADD3 R6, P2, R32, UR17, RZ ;  /* 0x0000001120067c10 */ /* 0x000fe2000ff5e0ff */
[----:B------:R-:W-:Y:S01]  /*12e0*/  IMAD.SHL.U32 R245, R217, 0x10, RZ ;  /* 0x00000010d9f57824 */ /* 0x000fe200078e00ff */
[----:B------:R-:W-:Y:S01]  /*12f0*/  ISETP.LT.OR P3, PT, R14, 0x21, !P3 ;  /* 0x000000210e00780c */ /* 0x000fe20005f61670 */
[----:B------:R-:W4:Y:S04]  /*1300*/  LDSM.16.M88.2 R206, [R0+0x9080] ;  /* 0x0090800000ce783b */ /* 0x000f280000000100 */
[----:B------:R-:W1:Y:S04]  /*1310*/  LDSM.16.M88.2 R208, [R0+0xa080] ;  /* 0x00a0800000d0783b */ /* 0x000e680000000100 */
[----:B------:R5:W1:Y:S04]  /*1320*/  LDSM.16.M88.2 R210, [R0+0xb080] ;  /* 0x00b0800000d2783b */ /* 0x000a680000000100 */
[----:B------:R1:W1:Y:S04]  /*1330*/  LDSM.16.M88.2 R152, [R218+0x6080] ;  /* 0x00608000da98783b */ /* 0x0002680000000100 */
[----:B------:R1:W1:Y:S04]  /*1340*/  LDSM.16.M88.2 R154, [R218+0x7080] ;  /* 0x00708000da9a783b */ /* 0x0002680000000100 */
[----:B------:R1:W1:Y:S04]  /*1350*/  LDSM.16.M88.2 R156, [R218+0x8080] ;  /* 0x00808000da9c783b */ /* 0x0002680000000100 */
[----:B------:R1:W1:Y:S04]  /*1360*/  LDSM.16.M88.2 R158, [R220+0x6080] ;  /* 0x00608000dc9e783b */ /* 0x0002680000000100 */
[----:B------:R1:W1:Y:S01]  /*1370*/  LDSM.16.M88.2 R164, [R220+0x7080] ;  /* 0x00708000dca4783b */ /* 0x0002620000000100 */
[----:B-----5:R-:W-:-:S03]  /*1380*/  SHF.R.S32.HI R0, RZ, 0x4, R2 ;  /* 0x00000004ff007819 */ /* 0x020fc60000011402 */
[----:B------:R1:W1:Y:S01]  /*1390*/  LDSM.16.M88.2 R166, [R220+0x8080] ;  /* 0x00808000dca6783b */ /* 0x0002620000000100 */
[----:B------:R-:W-:-:S03]  /*13a0*/  LEA.HI R5, R2, R0, RZ, 0x1 ;  /* 0x0000000002057211 */ /* 0x000fc600078f08ff */
[----:B------:R1:W1:Y:S01]  /*13b0*/  LDSM.16.M88.2 R172, [R219+0x6080] ;  /* 0x00608000dbac783b */ /* 0x0002620000000100 */
[----:B------:R-:W-:Y:S02]  /*13c0*/  LOP3.LUT R2, R2, 0xfffffff0, RZ, 0xc0, !PT ;  /* 0xfffffff002027812 */ /* 0x000fe400078ec0ff */
[----:B------:R-:W-:Y:S01]  /*13d0*/  LOP3.LUT R9, R5, 0xfffffffe, RZ, 0xc0, !PT ;  /* 0xfffffffe05097812 */ /* 0x000fe200078ec0ff */
[----:B------:R1:W1:Y:S02]  /*13e0*/  LDSM.16.M88.2 R174, [R219+0x7080] ;  /* 0x00708000dbae783b */ /* 0x0002640000000100 */
[----:B------:R-:W-:Y:S01]  /*13f0*/  IMAD.IADD R27, R30, 0x1, -R2 ;  /* 0x000000011e1b7824 */ /* 0x000fe200078e0a02 */
[----:B------:R-:W-:Y:S01]  /*1400*/  LOP3.LUT R2, R245, 0x10, RZ, 0xc0, !PT ;  /* 0x00000010f5027812 */ /* 0x000fe200078ec0ff */
[----:B------:R1:W1:Y:S01]  /*1410*/  LDSM.16.M88.2 R180, [R219+0x8080] ;  /* 0x00808000dbb4783b */ /* 0x0002620000000100 */
[----:B------:R-:W-:Y:S02]  /*1420*/  IMAD.IADD R0, R0, 0x1, -R9 ;  /* 0x0000000100007824 */ /* 0x000fe400078e0a09 */
[----:B------:R-:W-:Y:S01]  /*1430*/  IMAD.MOV.U32 R9, RZ, RZ, 0x5 ;  /* 0x00000005ff097424 */ /* 0x000fe200078e00ff */
[----:B------:R1:W1:Y:S01]  /*1440*/  LDSM.16.M88.2 R188, [R218+0x9080] ;  /* 0x00908000dabc783b */ /* 0x0002620000000100 */
[----:B------:R-:W-:-:S03]  /*1450*/  LOP3.LUT R20, R2, 0xe0, R20, 0xf8, !PT ;  /* 0x000000e002147812 */ /* 0x000fc600078ef814 */
[----:B------:R1:W1:Y:S04]  /*1460*/  LDSM.16.M88.2 R190, [R218+0xa080] ;  /* 0x00a08000dabe783b */ /* 0x0002680000000100 */
[----:B------:R1:W1:Y:S04]  /*1470*/  LDSM.16.M88.2 R192, [R218+0xb080] ;  /* 0x00b08000dac0783b */ /* 0x0002680000000100 */
[----:B------:R1:W1:Y:S04]  /*1480*/  LDSM.16.M88.2 R194, [R220+0x9080] ;  /* 0x00908000dcc2783b */ /* 0x0002680000000100 */
[----:B------:R1:W1:Y:S04]  /*1490*/  LDSM.16.M88.2 R196, [R220+0xa080] ;  /* 0x00a08000dcc4783b */ /* 0x0002680000000100 */
[----:B------:R1:W1:Y:S04]  /*14a0*/  LDSM.16.M88.2 R198, [R220+0xb080] ;  /* 0x00b08000dcc6783b */ /* 0x0002680000000100 */
[----:B------:R1:W1:Y:S04]  /*14b0*/  LDSM.16.M88.2 R200, [R219+0x9080] ;  /* 0x00908000dbc8783b */ /* 0x0002680000000100 */
[----:B------:R1:W1:Y:S04]  /*14c0*/  LDSM.16.M88.2 R202, [R219+0xa080] ;  /* 0x00a08000dbca783b */ /* 0x0002680000000100 */
[----:B------:R1:W1:Y:S04]  /*14d0*/  LDSM.16.M88.2 R204, [R219+0xb080] ;  /* 0x00b08000dbcc783b */ /* 0x0002680000000100 */
[----:B------:R-:W-:Y:S06]  /*14e0*/  BAR.SYNC.DEFER_BLOCKING 0x0 ;  /* 0x0000000000007b1d */ /* 0x000fec0000010000 */
[----:B------:R-:W-:Y:S01]  /*14f0*/  @!PT LDS RZ, [RZ] ;  /* 0x00000000fffff984 */ /* 0x000fe20000000800 */
[----:B------:R-:W-:Y:S01]  /*1500*/  @!PT LDS RZ, [RZ] ;  /* 0x00000000fffff984 */ /* 0x000fe20000000800 */
[----:B------:R-:W-:Y:S01]  /*1510*/  @!PT LDS RZ, [RZ] ;  /* 0x00000000fffff984 */ /* 0x000fe20000000800 */
[----:B------:R5:W-:Y:S04]  /*1520*/  LDGSTS.E.BYPASS.LTC128B.128 [R244+0x6080], [R32.64], !P1 ;  /* 0x0608000020f47fae */ /* 0x000be8000c901d4e */
[----:B------:R5:W-:Y:S01]  /*1530*/  LDGSTS.E.BYPASS.LTC128B.128 [R244+0x8080], [R32.64+0x80], !P0 ;  /* 0x0808008020f47fae */ /* 0x000be2000c101d4e */
[----:B------:R-:W-:-:S02]  /*1540*/  IADD3 R4, P1, P0, R7, 0x80, R32 ;  /* 0x0000008007047810 */ /* 0x000fc4000783e020 */
[----:B------:R-:W-:Y:S02]  /*1550*/  IADD3.X R7, R33, UR11, RZ, P2, !PT ;  /* 0x0000000b21077c10 */ /* 0x000fe400097fe4ff */
[----:B------:R-:W-:Y:S02]  /*1560*/  IADD3.X R5, RZ, UR11, R33, P1, P0 ;  /* 0x0000000bff057c10 */ /* 0x000fe40008fe0421 */
[----:B------:R-:W-:Y:S01]  /*1570*/  ISETP.GE.AND P0, PT, R16, c[0x0][0x1fc], PT ;  /* 0x00007f0010007a0c */ /* 0x000fe20003f06270 */
[----:B------:R1:W-:Y:S01]  /*1580*/  LDGSTS.E.BYPASS.LTC128B.128 [R244+0x7080], [R6.64], !P4 ;  /* 0x0708000006f47fae */ /* 0x0003e2000e101d4e */
[----:B------:R-:W-:Y:S02]  /*1590*/  ISETP.GT.AND P2, PT, R30, 0xf, PT ;  /* 0x0000000f1e00780c */ /* 0x000fe40003f44270 */
[----:B------:R-:W-:Y:S01]  /*15a0*/  SEL R19, RZ, 0x1, P0 ;  /* 0x00000001ff137807 */ /* 0x000fe20000000000 */
[----:B------:R2:W-:Y:S01]  /*15b0*/  LDGSTS.E.BYPASS.LTC128B.128 [R244+0x9080], [R4.64], !P3 ;  /* 0x0908000004f47fae */ /* 0x0005e2000d901d4e */
[----:B------:R-:W-:-:S02]  /*15c0*/  ISETP.GE.AND P3, PT, R26, c[0x0][0x1fc], PT ;  /* 0x00007f001a007a0c */ /* 0x000fc40003f66270 */
[----:B------:R-:W-:Y:S02]  /*15d0*/  ISETP.GE.AND P1, PT, R16, c[0x0][0x1fc], PT ;  /* 0x00007f0010007a0c */ /* 0x000fe40003f26270 */
[----:B------:R-:W-:Y:S02]  /*15e0*/  SEL R252, RZ, 0xffffffff, P3 ;  /* 0xfffffffffffc7807 */ /* 0x000fe40001800000 */
[----:B------:R-:W-:-:S03]  /*15f0*/  ISETP.GE.AND P4, PT, R26, c[0x0][0x1fc], PT ;  /* 0x00007f001a007a0c */ /* 0x000fc60003f86270 */
[----:B------:R-:W-:Y:S02]  /*1600*/  IMAD.SHL.U32 R252, R252, 0x2, RZ ;  /* 0x00000002fcfc7824 */ /* 0x000fe400078e00ff */
[----:B-----5:R-:W-:Y:S01]  /*1610*/  IMAD.IADD R32, R8, 0x1, -R3 ;  /* 0x0000000108207824 */ /* 0x020fe200078e0a03 */
[C---:B------:R-:W-:Y:S01]  /*1620*/  SHF.L.U64.HI R3, R10.reuse, R9, c[0x0][0x20c] ;  /* 0x000083000a037619 */ /* 0x040fe20000010209 */
[----:B------:R-:W-:Y:S01]  /*1630*/  IMAD.SHL.U32 R10, R10, 0x20, RZ ;  /* 0x000000200a0a7824 */ /* 0x000fe200078e00ff */
[----:B------:R-:W-:Y:S02]  /*1640*/  LOP3.LUT R252, R252, 0x2, R19, 0xe2, !PT ;  /* 0x00000002fcfc7812 */ /* 0x000fe400078ee213 */
[----:B------:R3:W-:Y:S02]  /*1650*/  STL [R1+0x14], R32 ;  /* 0x0000142001007387 */ /* 0x0007e40000100800 */
[C---:B------:R-:W-:Y:S01]  /*1660*/  SHF.L.U64.HI R3, R10.reuse, 0x1, R3 ;  /* 0x000000010a037819 */ /* 0x040fe20000010203 */
[----:B------:R-:W-:Y:S01]  /*1670*/  IMAD.SHL.U32 R10, R10, 0x2, RZ ;  /* 0x000000020a0a7824 */ /* 0x000fe200078e00ff */
[----:B------:R3:W-:Y:S01]  /*1680*/  STL [R1+0x10], R27 ;  /* 0x0000101b01007387 */ /* 0x0007e20000100800 */
[C---:B-1----:R-:W-:Y:S01]  /*1690*/  IMAD.SHL.U32 R6, R0.reuse, 0x100, RZ ;  /* 0x0000010000067824 */ /* 0x042fe200078e00ff */
[----:B--2---:R-:W-:Y:S01]  /*16a0*/  SHF.R.S32.HI R4, RZ, 0x1f, R27 ;  /* 0x0000001fff047819 */ /* 0x004fe2000001141b */
[----:B------:R-:W-:Y:S01]  /*16b0*/  IMAD.SHL.U32 R5, R0, 0x20, RZ ;  /* 0x0000002000057824 */ /* 0x000fe200078e00ff */
[----:B------:R-:W-:-:S02]  /*16c0*/  IADD3 R12, P0, R10, R250, RZ ;  /* 0x000000fa0a0c7210 */ /* 0x000fc40007f1e0ff */
[----:B------:R-:W-:Y:S02]  /*16d0*/  LEA.HI R2, R4, R27, RZ, 0x3 ;  /* 0x0000001b04027211 */ /* 0x000fe400078f18ff */
[----:B------:R-:W-:Y:S01]  /*16e0*/  LOP3.LUT R6, R20, 0x100, R6, 0xf8, !PT ;  /* 0x0000010014067812 */ /* 0x000fe200078ef806 */
[C-C-:B------:R-:W-:Y:S01]  /*16f0*/  IMAD.X R13, R3.reuse, 0x1, R251.reuse, P0 ;  /* 0x00000001030d7824 */ /* 0x140fe200000e06fb */
[----:B------:R-:W-:Y:S02]  /*1700*/  IADD3 R10, P3, P0, R10, 0x80, R250 ;  /* 0x000000800a0a7810 */ /* 0x000fe4000787e0fa */
[----:B------:R-:W-:Y:S02]  /*1710*/  LOP3.LUT R4, R2, 0xfffffff8, RZ, 0xc0, !PT ;  /* 0xfffffff802047812 */ /* 0x000fe400078ec0ff */
[----:B------:R-:W-:Y:S01]  /*1720*/  IADD3.X R11, R3, RZ, R251, P3, P0 ;  /* 0x000000ff030b7210 */ /* 0x000fe20001fe04fb */
[----:B------:R-:W-:Y:S01]  /*1730*/  @!P2 IMAD.SHL.U32 R3, R30, 0x10, RZ ;  /* 0x000000101e03a824 */ /* 0x000fe200078e00ff */
[----:B------:R-:W-:Y:S01]  /*1740*/  LEA R8, P0, R25, c[0x0][0x280], 0x2 ;  /* 0x0000a00019087a11 */ /* 0x000fe200078010ff */
[----:B------:R-:W-:Y:S01]  /*1750*/  IMAD.IADD R4, R27, 0x1, -R4 ;  /* 0x000000011b047824 */ /* 0x000fe200078e0a04 */
[----:B------:R-:W-:-:S02]  /*1760*/  ISETP.LT.OR P3, PT, R14, 0x1, P1 ;  /* 0x000000010e00780c */ /* 0x000fc40000f61670 */
[----:B------:R1:W-:Y:S01]  /*1770*/  @!P2 LDGSTS.E.BYPASS.LTC128B.128 [R3+0x12080], [R22.64] ;  /* 0x120800001603afae */ /* 0x0003e2000b901d4e */
[----:B------:R-:W-:Y:S02]  /*1780*/  LEA.HI.X R9, R25, c[0x0][0x284], R28, 0x2, P0 ;  /* 0x0000a10019097a11 */ /* 0x000fe400000f141c */
[C---:B------:R-:W-:Y:S01]  /*1790*/  ISETP.LT.OR P0, PT, R14.reuse, 0x1, P4 ;  /* 0x000000010e00780c */ /* 0x040fe20002701670 */
[----:B------:R-:W0:Y:S01]  /*17a0*/  LDGDEPBAR ;  /* 0x00000000000079af */ /* 0x000e220000000000 */
[----:B------:R-:W-:Y:S01]  /*17b0*/  SHF.R.S32.HI R7, RZ, 0x3, R2 ;  /* 0x00000003ff077819 */ /* 0x000fe20000011402 */
[----:B------:R-:W-:Y:S01]  /*17c0*/  IMAD.SHL.U32 R2, R217, 0x400, RZ ;  /* 0x00000400d9027824 */ /* 0x000fe200078e00ff */
[C---:B------:R-:W-:Y:S02]  /*17d0*/  ISETP.LT.OR P1, PT, R14.reuse, 0x21, P1 ;  /* 0x000000210e00780c */ /* 0x040fe40000f21670 */
[----:B------:R-:W-:Y:S01]  /*17e0*/  ISETP.LT.OR P4, PT, R14, 0x21, P4 ;  /* 0x000000210e00780c */ /* 0x000fe20002781670 */
[----:B------:R-:W-:Y:S01]  /*17f0*/  IMAD.SHL.U32 R14, R0, 0x8, RZ ;  /* 0x00000008000e7824 */ /* 0x000fe200078e00ff */
[----:B------:R2:W-:Y:S01]  /*1800*/  LDGSTS.E.BYPASS.LTC128B.128 [R244+0xe080], [R250.64], !P3 ;  /* 0x0e080000faf47fae */ /* 0x0005e2000d901d4e */
[----:B------:R-:W-:Y:S01]  /*1810*/  IMAD.SHL.U32 R0, R7, 0x200, RZ ;  /* 0x0000020007007824 */ /* 0x000fe200078e00ff */
[----:B------:R-:W-:-:S02]  /*1820*/  LOP3.LUT R216, R6, 0x1c0, RZ, 0xc0, !PT ;  /* 0x000001c006d87812 */ /* 0x000fc400078ec0ff */
[----:B------:R-:W-:Y:S01]  /*1830*/  LOP3.LUT R16, R14, 0x8, RZ, 0xc0, !PT ;  /* 0x000000080e107812 */ /* 0x000fe200078ec0ff */
[----:B------:R2:W-:Y:S01]  /*1840*/  LDGSTS.E.BYPASS.LTC128B.128 [R244+0x10080], [R250.64+0x80], !P0 ;  /* 0x10080080faf47fae */ /* 0x0005e2000c101d4e */
[----:B------:R-:W-:Y:S02]  /*1850*/  PLOP3.LUT P0, PT, PT, PT, UP0, 0x80, 0x0 ;  /* 0x000000000000781c */ /* 0x000fe40003f0f008 */
[----:B------:R-:W-:Y:S01]  /*1860*/  LOP3.LUT R14, R6, 0x8, R24, 0xf8, !PT ;  /* 0x00000008060e7812 */ /* 0x000fe200078ef818 */
[----:B------:R2:W-:Y:S01]  /*1870*/  LDGSTS.E.BYPASS.LTC128B.128 [R244+0xf080], [R12.64], !P1 ;  /* 0x0f0800000cf47fae */ /* 0x0005e2000c901d4e */
[----:B------:R-:W-:-:S03]  /*1880*/  SHF.R.U32.HI R216, RZ, 0x3, R216 ;  /* 0x00000003ffd87819 */ /* 0x000fc600000116d8 */
[----:B------:R2:W-:Y:S01]  /*1890*/  LDGSTS.E.BYPASS.LTC128B.128 [R244+0x11080], [R10.64], !P4 ;  /* 0x110800000af47fae */ /* 0x0005e2000e101d4e */
[----:B------:R-:W-:Y:S01]  /*18a0*/  LOP3.LUT R216, R216, R14, RZ, 0x3c, !PT ;  /* 0x0000000ed8d87212 */ /* 0x000fe200078e3cff */
[----:B-1----:R-:W-:-:S05]  /*18b0*/  IMAD.SHL.U32 R3, R21, 0x8, RZ ;  /* 0x0000000815037824 */ /* 0x002fca00078e00ff */
[----:B------:R-:W-:Y:S01]  /*18c0*/  LOP3.LUT R17, R3, 0x18, RZ, 0xc0, !PT ;  /* 0x0000001803117812 */ /* 0x000fe200078ec0ff */
[----:B------:R-:W-:-:S03]  /*18d0*/  IMAD.SHL.U32 R3, R4, 0x40, RZ ;  /* 0x0000004004037824 */ /* 0x000fc600078e00ff */
[----:B------:R-:W-:Y:S02]  /*18e0*/  LOP3.LUT R7, R17, 0x20, R5, 0xf8, !PT ;  /* 0x0000002011077812 */ /* 0x000fe400078ef805 */
[----:B------:R-:W-:-:S04]  /*18f0*/  LOP3.LUT R3, R3, 0x1c0, RZ, 0xc0, !PT ;  /* 0x000001c003037812 */ /* 0x000fc800078ec0ff */
[----:B------:R-:W-:-:S04]  /*1900*/  SHF.R.U32.HI R5, RZ, 0x3, R3 ;  /* 0x00000003ff057819 */ /* 0x000fc80000011603 */
[C---:B------:R-:W-:Y:S02]  /*1910*/  LOP3.LUT R224, R5.reuse, R3, R16, 0x1e, !PT ;  /* 0x0000000305e07212 */ /* 0x040fe400078e1e10 */
[----:B------:R-:W-:Y:S02]  /*1920*/  LOP3.LUT R3, R5, R7, R3, 0x1e, !PT ;  /* 0x0000000705037212 */ /* 0x000fe400078e1e03 */
[-C--:B------:R-:W-:Y:S02]  /*1930*/  IADD3 R224, R224, R0.reuse, R2 ;  /* 0x00000000e0e07210 */ /* 0x080fe40007ffe002 */
[----:B------:R-:W-:Y:S01]  /*1940*/  LOP3.LUT R226, R3, R0, RZ, 0xfc, !PT ;  /* 0x0000000003e27212 */ /* 0x000fe200078efcff */
[----:B------:R-:W-:Y:S01]  /*1950*/  @!P2 IMAD.SHL.U32 R0, R30, 0x10, RZ ;  /* 0x000000101e00a824 */ /* 0x000fe200078e00ff */
[----:B------:R-:W-:-:S04]  /*1960*/  SHF.R.S32.HI R3, RZ, 0x1f, R243 ;  /* 0x0000001fff037819 */ /* 0x000fc800000114f3 */
[----:B------:R2:W-:Y:S01]  /*1970*/  @!P2 LDGSTS.E.BYPASS.LTC128B.128 [R0+0x12280], [R8.64] ;  /* 0x122800000800afae */ /* 0x0005e2000b901d4e */
[----:B------:R-:W-:-:S03]  /*1980*/  LEA.HI R3, R3, R243, RZ, 0x2 ;  /* 0x000000f303037211 */ /* 0x000fc600078f10ff */
[----:B------:R-:W0:Y:S01]  /*1990*/  LDGDEPBAR ;  /* 0x00000000000079af */ /* 0x000e220000000000 */
[----:B------:R-:W-:-:S03]  /*19a0*/  LEA.HI.SX32 R245, R3, R245, 0x1e ;  /* 0x000000f503f57211 */ /* 0x000fc600078ff2ff */
[----:B------:R-:W0:Y:S01]  /*19b0*/  LDGDEPBAR ;  /* 0x00000000000079af */ /* 0x000e220000000000 */
[----:B------:R-:W-:Y:S05]  /*19c0*/  @!P0 BRA `(.L_x_0) ;  /* 0x000036c000008947 */ /* 0x000fea0003800000 */
[----:B---34-:R-:W-:Y:S01]  /*19d0*/  IMAD.SHL.U32 R2, R32, 0x20, RZ ;  /* 0x0000002020027824 */ /* 0x018fe200078e00ff */
[C---:B------:R-:W-:Y:S01]  /*19e0*/  LOP3.LUT P1, RZ, R4.reuse, 0x2, RZ, 0xc0, !PT ;  /* 0x0000000204ff7812 */ /* 0x040fe2000782c0ff */
[----:B--2---:R-:W-:Y:S01]  /*19f0*/  IMAD.SHL.U32 R0, R27, 0x20, RZ ;  /* 0x000000201b007824 */ /* 0x004fe200078e00ff */
[----:B------:R-:W-:Y:S01]  /*1a00*/  LOP3.LUT P0, RZ, R4, 0x4, RZ, 0xc0, !PT ;  /* 0x0000000404ff7812 */ /* 0x000fe2000780c0ff */
[----:B------:R-:W-:Y:S01]  /*1a10*/  ULDC.64 UR4, c[0x0][0x238] ;  /* 0x00008e0000047ab9 */ /* 0x000fe20000000a00 */
[----:B------:R-:W-:Y:S01]  /*1a20*/  LOP3.LUT R4, R3, 0xfffffffc, RZ, 0xc0, !PT ;  /* 0xfffffffc03047812 */ /* 0x000fe200078ec0ff */
[----:B------:R-:W-:Y:S01]  /*1a30*/  IMAD.SHL.U32 R3, R32, 0x4, RZ ;  /* 0x0000000420037824 */ /* 0x000fe200078e00ff */
[----:B------:R-:W-:Y:S01]  /*1a40*/  LOP3.LUT R5, R17, 0xe0, R2, 0xf8, !PT ;  /* 0x000000e011057812 */ /* 0x000fe200078ef802 */
[----:B------:R-:W-:Y:S01]  /*1a50*/  IMAD.SHL.U32 R2, R27, 0x4, RZ ;  /* 0x000000041b027824 */ /* 0x000fe200078e00ff */
[----:B------:R-:W-:Y:S01]  /*1a60*/  LOP3.LUT R0, R16, 0x1e0, R0, 0xf8, !PT ;  /* 0x000001e010007812 */ /* 0x000fe200078ef800 */
[----:B------:R-:W-:Y:S01]  /*1a70*/  UIMAD UR4, UR12, UR4, URZ ;  /* 0x000000040c0472a4 */ /* 0x000fe2000f8e023f */
[----:B------:R-:W-:Y:S01]  /*1a80*/  LOP3.LUT R6, R5, 0x18, R3, 0x78, !PT ;  /* 0x0000001805067812 */ /* 0x000fe200078e7803 */
[----:B------:R-:W-:Y:S01]  /*1a90*/  IMAD.U32 R3, RZ, RZ, UR16 ;  /* 0x00000010ff037e24 */ /* 0x000fe2000f8e00ff */
[----:B------:R-:W-:Y:S01]  /*1aa0*/  LOP3.LUT R5, R0, 0x38, R2, 0x78, !PT ;  /* 0x0000003800057812 */ /* 0x000fe200078e7802 */
[----:B------:R-:W-:Y:S01]  /*1ab0*/  IMAD.SHL.U32 R217, R217, 0x200, RZ ;  /* 0x00000200d9d97824 */ /* 0x000fe200078e00ff */
[----:B------:R-:W-:Y:S01]  /*1ac0*/  LOP3.LUT R0, R18, 0x7ffffffc, RZ, 0xc0, !PT ;  /* 0x7ffffffc12007812 */ /* 0x000fe200078ec0ff */
[----:B------:R-:W-:Y:S01]  /*1ad0*/  UIMAD UR16, UR16, UR5, UR4 ;  /* 0x00000005101072a4 */ /* 0x000fe2000f8e0204 */
[----:B------:R-:W-:Y:S01]  /*1ae0*/  SHF.R.S32.HI R2, RZ, 0x1f, R21 ;  /* 0x0000001fff027819 */ /* 0x000fe20000011415 */
[----:B------:R-:W-:Y:S01]  /*1af0*/  IMAD.MOV.U32 R7, RZ, RZ, -0x60 ;  /* 0xffffffa0ff077424 */ /* 0x000fe200078e00ff */
[----:B------:R-:W-:Y:S01]  /*1b00*/  IADD3 R243, R243, -R4, RZ ;  /* 0x80000004f3f37210 */ /* 0x000fe20007ffe0ff */
[----:B------:R-:W-:Y:S01]  /*1b10*/  IMAD.IADD R4, R30, 0x1, -R0 ;  /* 0x000000011e047824 */ /* 0x000fe200078e0a00 */
[--C-:B------:R-:W-:Y:S01]  /*1b20*/  SHF.R.S32.HI R31, RZ, 0x1f, R30.reuse ;  /* 0x0000001fff1f7819 */ /* 0x100fe2000001141e */
[----:B------:R-:W-:Y:S01]  /*1b30*/  ULDC.64 UR4, c[0x0][0x240] ;  /* 0x0000900000047ab9 */ /* 0x000fe20000000a00 */
[----:B------:R-:W-:Y:S01]  /*1b40*/  LEA.HI R0, R2, R21, RZ, 0x2 ;  /* 0x0000001502007211 */ /* 0x000fe200078f10ff */
[----:B------:R-:W-:Y:S01]  /*1b50*/  IMAD R4, R4, 0x2, R217 ;  /* 0x0000000204047824 */ /* 0x000fe200078e02d9 */
[----:B------:R-:W-:Y:S01]  /*1b60*/  UIMAD UR4, UR13, UR4, URZ ;  /* 0x000000040d0472a4 */ /* 0x000fe2000f8e023f */
[----:B------:R-:W-:Y:S01]  /*1b70*/  IMAD.WIDE.U32 R2, R3, c[0x0][0x238], R30 ;  /* 0x00008e0003027a25 */ /* 0x000fe200078e001e */
[----:B------:R-:W-:Y:S01]  /*1b80*/  LOP3.LUT R0, R0, 0xfffffffc, RZ, 0xc0, !PT ;  /* 0xfffffffc00007812 */ /* 0x000fe200078ec0ff */
[----:B------:R1:W-:Y:S01]  /*1b90*/  STL [R1+0xc], R31 ;  /* 0x00000c1f01007387 */ /* 0x0003e20000100800 */
[----:B------:R-:W-:Y:S01]  /*1ba0*/  UIMAD UR7, UR10, UR5, UR4 ;  /* 0x000000050a0772a4 */ /* 0x000fe2000f8e0204 */
[----:B------:R-:W-:Y:S01]  /*1bb0*/  IMAD.IADD R6, R6, 0x1, R4 ;  /* 0x0000000106067824 */ /* 0x000fe200078e0204 */
[----:B------:R-:W-:Y:S01]  /*1bc0*/  IADD3 R0, R21, -R0, RZ ;  /* 0x8000000015007210 */ /* 0x000fe20007ffe0ff */
[----:B------:R-:W-:Y:S01]  /*1bd0*/  IMAD R7, R29, R7, c[0x0][0x198] ;  /* 0x000066001d077624 */ /* 0x000fe200078e0207 */
[----:B------:R-:W-:Y:S01]  /*1be0*/  IADD3 R3, R3, UR16, RZ ;  /* 0x0000001003037c10 */ /* 0x000fe2000fffe0ff */
[----:B------:R-:W-:Y:S01]  /*1bf0*/  IMAD.U32 R4, RZ, RZ, UR10 ;  /* 0x0000000aff047e24 */ /* 0x000fe2000f8e00ff */
[C---:B------:R-:W-:Y:S01]  /*1c00*/  SEL R221, R225.reuse, 0xffffffe0, !P1 ;  /* 0xffffffe0e1dd7807 */ /* 0x040fe20004800000 */
[----:B------:R-:W-:Y:S01]  /*1c10*/  IMAD R0, R0, -0x8, R7 ;  /* 0xfffffff800007824 */ /* 0x000fe200078e0207 */
[----:B------:R-:W-:Y:S01]  /*1c20*/  UIADD3 UR13, UR6, 0x3f, URZ ;  /* 0x0000003f060d7890 */ /* 0x000fe2000fffe03f */
[----:B------:R-:W-:Y:S01]  /*1c30*/  IMAD.WIDE.U32 R8, R4, c[0x0][0x240], R2 ;  /* 0x0000900004087a25 */ /* 0x000fe200078e0002 */
[----:B------:R-:W-:Y:S01]  /*1c40*/  MOV R227, 0x10 ;  /* 0x0000001000e37802 */ /* 0x000fe20000000f00 */
[----:B------:R-:W-:Y:S01]  /*1c50*/  CS2R R146, SRZ ;  /* 0x0000000000927805 */ /* 0x000fe2000001ff00 */
[----:B------:R-:W-:Y:S01]  /*1c60*/  SEL R225, R225, 0xffffffe0, !P0 ;  /* 0xffffffe0e1e17807 */ /* 0x000fe20004000000 */
[----:B------:R-:W-:Y:S01]  /*1c70*/  IMAD R243, R243, -0x2, R0 ;  /* 0xfffffffef3f37824 */ /* 0x000fe200078e0200 */
[----:B------:R-:W-:Y:S01]  /*1c80*/  IADD3 R0, R9, UR7, RZ ;  /* 0x0000000709007c10 */ /* 0x000fe2000fffe0ff */
[----:B------:R1:W-:Y:S01]  /*1c90*/  STL.64 [R1+0x18], R8 ;  /* 0x0000180801007387 */ /* 0x0003e20000100a00 */
[----:B------:R-:W-:Y:S01]  /*1ca0*/  USHF.R.S32.HI UR6, URZ, 0x1f, UR13 ;  /* 0x0000001f3f067899 */ /* 0x000fe2000801140d */
[----:B------:R-:W-:Y:S01]  /*1cb0*/  SEL R227, R227, 0xfffffff0, !P1 ;  /* 0xfffffff0e3e37807 */ /* 0x000fe20004800000 */
[C---:B------:R-:W-:Y:S01]  /*1cc0*/  IMAD.SHL.U32 R222, R224.reuse, 0x2, RZ ;  /* 0x00000002e0de7824 */ /* 0x040fe200078e00ff */
[----:B------:R1:W-:Y:S01]  /*1cd0*/  STL [R1+0x20], R0 ;  /* 0x0000200001007387 */ /* 0x0003e20000100800 */
[----:B------:R-:W-:Y:S01]  /*1ce0*/  LOP3.LUT R217, R5, R217, RZ, 0xfc, !PT ;  /* 0x000000d905d97212 */ /* 0x000fe200078efcff */
[----:B------:R-:W-:Y:S01]  /*1cf0*/  IMAD.IADD R228, R224, 0x1, R225 ;  /* 0x00000001e0e47824 */ /* 0x000fe200078e02e1 */
[----:B------:R-:W-:Y:S01]  /*1d00*/  ULEA.HI UR6, UR6, UR13, URZ, 0x6 ;  /* 0x0000000d06067291 */ /* 0x000fe2000f8f303f */
[----:B------:R-:W-:Y:S01]  /*1d10*/  IMAD.IADD R223, R223, 0x1, R220 ;  /* 0x00000001dfdf7824 */ /* 0x000fe200078e02dc */
[----:B------:R-:W-:Y:S01]  /*1d20*/  CS2R R144, SRZ ;  /* 0x0000000000907805 */ /* 0x000fe2000001ff00 */
[----:B------:R-:W-:Y:S01]  /*1d30*/  IMAD.SHL.U32 R216, R216, 0x2, RZ ;  /* 0x00000002d8d87824 */ /* 0x000fe200078e00ff */
        /* <DEDUP_REMOVED lines=46> */
[----:B------:R-:W-:Y:S01]  /*2020*/  IMAD.IADD R221, R222, 0x1, R221 ;  /* 0x00000001dedd7824 */ /* 0x000fe200078e02dd */
[----:B------:R-:W-:Y:S01]  /*2030*/  IADD3 R232, R224, R227, RZ ;  /* 0x000000e3e0e87210 */ /* 0x000fe20007ffe0ff */
[C---:B------:R-:W-:Y:S01]  /*2040*/  IMAD.IADD R230, R227.reuse, 0x1, R225 ;  /* 0x00000001e3e67824 */ /* 0x040fe200078e02e1 */
[----:B------:R-:W-:Y:S01]  /*2050*/  LEA R233, R6, 0x12480, 0x1 ;  /* 0x0001248006e97811 */ /* 0x000fe200078e08ff */
[----:B------:R-:W-:Y:S01]  /*2060*/  IMAD.IADD R231, R227, 0x1, R228 ;  /* 0x00000001e3e77824 */ /* 0x000fe200078e02e4 */
[----:B------:R-:W-:Y:S01]  /*2070*/  LEA R217, R217, 0x15480, 0x1 ;  /* 0x00015480d9d97811 */ /* 0x000fe200078e08ff */
[----:B------:R-:W-:Y:S01]  /*2080*/  ULDC UR12, c[0x0][0x278] ;  /* 0x00009e00000c7ab9 */ /* 0x000fe20000000800 */
[----:B------:R-:W-:Y:S01]  /*2090*/  IADD3 R229, R224, 0x800, RZ ;  /* 0x00000800e0e57810 */ /* 0x000fe20007ffe0ff */
[----:B------:R-:W-:-:S02]  /*20a0*/  ULDC UR5, c[0x0][0x290] ;  /* 0x0000a40000057ab9 */ /* 0x000fc40000000800 */
[----:B------:R-:W-:Y:S02]  /*20b0*/  UMOV UR20, 0x1 ;  /* 0x0000000100147882 */ /* 0x000fe40000000000 */
[----:B------:R-:W-:Y:S02]  /*20c0*/  UMOV UR4, URZ ;  /* 0x0000003f00047c82 */ /* 0x000fe40008000000 */
[----:B------:R-:W-:Y:S02]  /*20d0*/  UMOV UR16, URZ ;  /* 0x0000003f00107c82 */ /* 0x000fe40008000000 */
[----:B------:R-:W-:Y:S02]  /*20e0*/  UIMAD UR12, UR10, UR12, URZ ;  /* 0x0000000c0a0c72a4 */ /* 0x000fe4000f8e023f */
[----:B------:R-:W-:Y:S02]  /*20f0*/  UIMAD UR5, UR10, UR5, URZ ;  /* 0x000000050a0572a4 */ /* 0x000fe4000f8e023f */
[----:B------:R-:W-:-:S02]  /*2100*/  USHF.R.S32.HI UR18, URZ, 0x6, UR6 ;  /* 0x000000063f127899 */ /* 0x000fc40008011406 */
[----:B-1----:R-:W-:Y:S02]  /*2110*/  ULDC UR13, c[0x0][0x168] ;  /* 0x00005a00000d7ab9 */ /* 0x002fe40000000800 */
.L_x_3:
[----:B------:R-:W-:Y:S04]  /*2120*/  DEPBAR.LE SB0, 0x1 ;  /* 0x000080400000791a */ /* 0x000fe80000000000 */
[----:B------:R-:W-:Y:S01]  /*2130*/  BAR.SYNC.DEFER_BLOCKING 0x0 ;  /* 0x0000000000007b1d */ /* 0x000fe20000010000 */
[----:B------:R-:W-:Y:S01]  /*2140*/  IMAD.U32 R0, RZ, RZ, UR4 ;  /* 0x00000004ff007e24 */ /* 0x000fe2000f8e00ff */
[----:B------:R-:W-:Y:S01]  /*2150*/  MOV R148, UR4 ;  /* 0x0000000400947c02 */ /* 0x000fe20008000f00 */
[----:B------:R-:W-:Y:S03]  /*2160*/  UIADD3 UR19, UR16, 0x1, URZ ;  /* 0x0000000110137890 */ /* 0x000fe6000fffe03f */
[----:B------:R-:W-:Y:S01]  /*2170*/  LEA R0, R0, R224, 0xd ;  /* 0x000000e000007211 */ /* 0x000fe200078e68ff */
[----:B------:R-:W-:Y:S01]  /*2180*/  IMAD R148, R148, 0x2000, R227 ;  /* 0x0000200094947824 */ /* 0x000fe200078e02e3 */
[----:B------:R-:W-:Y:S03]  /*2190*/  UISETP.GE.AND UP0, UPT, UR19, UR18, UPT ;  /* 0x000000121300728c */ /* 0x000fe6000bf06270 */
[----:B------:R-:W-:Y:S01]  /*21a0*/  IMAD.SHL.U32 R0, R0, 0x2, RZ ;  /* 0x0000000200007824 */ /* 0x000fe200078e00ff */
[CC--:B------:R-:W-:Y:S02]  /*21b0*/  IADD3 R4, R224.reuse, R148.reuse, RZ ;  /* 0x00000094e0047210 */ /* 0x0c0fe40007ffe0ff */
[--C-:B------:R-:W-:Y:S02]  /*21c0*/  IADD3 R148, R224, R148, R225.reuse ;  /* 0x00000094e0947210 */ /* 0x100fe40007ffe0e1 */
[----:B------:R-:W-:Y:S01]  /*21d0*/  PLOP3.LUT P3, PT, PT, PT, UP0, 0x80, 0x0 ;  /* 0x000000000000781c */ /* 0x000fe20003f6f008 */
[----:B------:R-:W-:Y:S01]  /*21e0*/  IMAD.SHL.U32 R149, R4, 0x2, RZ ;  /* 0x0000000204957824 */ /* 0x000fe200078e00ff */
[----:B------:R-:W-:Y:S01]  /*21f0*/  SHF.L.U32 R148, R148, 0x1, RZ ;  /* 0x0000000194947819 */ /* 0x000fe200000006ff */
[----:B------:R-:W-:Y:S04]  /*2200*/  LDSM.16.M88.2 R2, [R218+0x80] ;  /* 0x00008000da02783b */ /* 0x000fe80000000100 */
[----:B------:R-:W1:Y:S04]  /*2210*/  LDSM.16.M88.4 R20, [R0+0x6080] ;  /* 0x006080000014783b */ /* 0x000e680000000200 */
[----:B------:R-:W2:Y:S04]  /*2220*/  LDSM.16.M88.4 R24, [R0+0x7080] ;  /* 0x007080000018783b */ /* 0x000ea80000000200 */
[----:B------:R-:W3:Y:S04]  /*2230*/  LDSM.16.M88.2 R16, [R218+0x1080] ;  /* 0x00108000da10783b */ /* 0x000ee80000000100 */
[----:B------:R-:W4:Y:S04]  /*2240*/  LDSM.16.M88.2 R28, [R218+0x2080] ;  /* 0x00208000da1c783b */ /* 0x000f280000000100 */
[----:B------:R-:W-:Y:S04]  /*2250*/  LDSM.16.M88.2 R30, [R220+0x80] ;  /* 0x00008000dc1e783b */ /* 0x000fe80000000100 */
[----:B------:R-:W5:Y:S04]  /*2260*/  LDSM.16.M88.4 R32, [R149+0x6080] ;  /* 0x006080009520783b */ /* 0x000f680000000200 */
[----:B------:R-:W4:Y:S04]  /*2270*/  LDSM.16.M88.4 R36, [R149+0x7080] ;  /* 0x007080009524783b */ /* 0x000f280000000200 */
[----:B------:R-:W-:Y:S01]  /*2280*/  LDSM.16.M88.2 R40, [R220+0x2080] ;  /* 0x00208000dc28783b */ /* 0x000fe20000000100 */
[-C--:B-1----:R-:W-:Y:S08]  /*2290*/  HMMA.16816.F32 R4, R20, R2.reuse, RZ ;  /* 0x000000021404723c */ /* 0x082ff000000018ff */
[C---:B--2---:R-:W-:Y:S07]  /*22a0*/  HMMA.16816.F32 R8, R24.reuse, R2, RZ ;  /* 0x000000021808723c */ /* 0x044fee00000018ff */
[----:B------:R-:W-:Y:S01]  /*22b0*/  MOV R2, UR4 ;  /* 0x0000000400027c02 */ /* 0x000fe20008000f00 */
[-C--:B---3--:R-:W-:Y:S04]  /*22c0*/  HMMA.16816.F32 R12, R24, R16.reuse, RZ ;  /* 0x00000010180c723c */ /* 0x088fe800000018ff */
[----:B------:R-:W-:Y:S02]  /*22d0*/  IMAD R18, R2, 0x2000, R225 ;  /* 0x0000200002127824 */ /* 0x000fe400078e02e1 */
[----:B------:R-:W1:Y:S03]  /*22e0*/  LDSM.16.M88.2 R2, [R220+0x1080] ;  /* 0x00108000dc02783b */ /* 0x000e660000000100 */
[----:B------:R-:W-:Y:S02]  /*22f0*/  IADD3 R42, R224, R18, RZ ;  /* 0x00000012e02a7210 */ /* 0x000fe40007ffe0ff */
[C---:B------:R-:W-:Y:S03]  /*2300*/  HMMA.16816.F32 R16, R20.reuse, R16, RZ ;  /* 0x000000101410723c */ /* 0x040fe600000018ff */
[----:B------:R-:W-:Y:S02]  /*2310*/  IMAD.SHL.U32 R150, R42, 0x2, RZ ;  /* 0x000000022a967824 */ /* 0x000fe400078e00ff */
[----:B------:R-:W-:Y:S03]  /*2320*/  LDSM.16.M88.2 R42, [R219+0x80] ;  /* 0x00008000db2a783b */ /* 0x000fe60000000100 */
[-C--:B----4-:R-:W-:Y:S01]  /*2330*/  HMMA.16816.F32 R20, R20, R28.reuse, RZ ;  /* 0x0000001c1414723c */ /* 0x090fe200000018ff */
[----:B------:R-:W2:Y:S04]  /*2340*/  LDSM.16.M88.4 R44, [R150+0x6080] ;  /* 0x00608000962c783b */ /* 0x000ea80000000200 */
[----:B------:R-:W3:Y:S03]  /*2350*/  LDSM.16.M88.4 R48, [R150+0x7080] ;  /* 0x007080009630783b */ /* 0x000ee60000000200 */
[----:B------:R-:W-:Y:S01]  /*2360*/  HMMA.16816.F32 R24, R24, R28, RZ ;  /* 0x0000001c1818723c */ /* 0x000fe200000018ff */
[----:B------:R-:W4:Y:S07]  /*2370*/  LDSM.16.M88.2 R28, [R219+0x1080] ;  /* 0x00108000db1c783b */ /* 0x000f2e0000000100 */
[-C--:B-----5:R-:W-:Y:S08]  /*2380*/  HMMA.16816.F32 R4, R32, R30.reuse, R4 ;  /* 0x0000001e2004723c */ /* 0x0a0ff00000001804 */
[C---:B------:R-:W-:Y:S01]  /*2390*/  HMMA.16816.F32 R8, R36.reuse, R30, R8 ;  /* 0x0000001e2408723c */ /* 0x040fe20000001808 */
[----:B------:R-:W-:Y:S07]  /*23a0*/  LDSM.16.M88.2 R30, [R223+0x80] ;  /* 0x00008000df1e783b */ /* 0x000fee0000000100 */
[-C--:B-1----:R-:W-:Y:S08]  /*23b0*/  HMMA.16816.F32 R12, R36, R2.reuse, R12 ;  /* 0x00000002240c723c */ /* 0x082ff0000000180c */
[C---:B------:R-:W-:Y:S01]  /*23c0*/  HMMA.16816.F32 R16, R32.reuse, R2, R16 ;  /* 0x000000022010723c */ /* 0x040fe20000001810 */
[----:B------:R-:W1:Y:S07]  /*23d0*/  LDSM.16.M88.2 R2, [R219+0x2080] ;  /* 0x00208000db02783b */ /* 0x000e6e0000000100 */
[-C--:B------:R-:W-:Y:S01]  /*23e0*/  HMMA.16816.F32 R20, R32, R40.reuse, R20 ;  /* 0x000000282014723c */ /* 0x080fe20000001814 */
[----:B------:R-:W5:Y:S07]  /*23f0*/  LDSM.16.M88.4 R32, [R148+0x6080] ;  /* 0x006080009420783b */ /* 0x000f6e0000000200 */
[----:B------:R-:W-:Y:S01]  /*2400*/  HMMA.16816.F32 R24, R36, R40, R24 ;  /* 0x000000282418723c */ /* 0x000fe20000001818 */
[----:B------:R-:W5:Y:S04]  /*2410*/  LDSM.16.M88.4 R36, [R148+0x7080] ;  /* 0x007080009424783b */ /* 0x000f680000000200 */
[----:B------:R-:W5:Y:S03]  /*2420*/  LDSM.16.M88.2 R40, [R223+0x1080] ;  /* 0x00108000df28783b */ /* 0x000f660000000100 */
[-C--:B--2---:R-:W-:Y:S08]  /*2430*/  HMMA.16816.F32 R4, R44, R42.reuse, R4 ;  /* 0x0000002a2c04723c */ /* 0x084ff00000001804 */
[C---:B---3--:R-:W-:Y:S01]  /*2440*/  HMMA.16816.F32 R8, R48.reuse, R42, R8 ;  /* 0x0000002a3008723c */ /* 0x048fe20000001808 */
[----:B------:R-:W-:Y:S07]  /*2450*/  LDSM.16.M88.2 R42, [R218+0x3080] ;  /* 0x00308000da2a783b */ /* 0x000fee0000000100 */
[-C--:B----4-:R-:W-:Y:S08]  /*2460*/  HMMA.16816.F32 R12, R48, R28.reuse, R12 ;  /* 0x0000001c300c723c */ /* 0x090ff0000000180c */
[C---:B------:R-:W-:Y:S01]  /*2470*/  HMMA.16816.F32 R16, R44.reuse, R28, R16 ;  /* 0x0000001c2c10723c */ /* 0x040fe20000001810 */
[----:B------:R-:W2:Y:S07]  /*2480*/  LDSM.16.M88.2 R28, [R223+0x2080] ;  /* 0x00208000df1c783b */ /* 0x000eae0000000100 */
[-C--:B-1----:R-:W-:Y:S01]  /*2490*/  HMMA.16816.F32 R20, R44, R2.reuse, R20 ;  /* 0x000000022c14723c */ /* 0x082fe20000001814 */
[----:B------:R-:W1:Y:S07]  /*24a0*/  LDSM.16.M88.4 R44, [R0+0x8080] ;  /* 0x00808000002c783b */ /* 0x000e6e0000000200 */
[----:B------:R-:W-:Y:S01]  /*24b0*/  HMMA.16816.F32 R24, R48, R2, R24 ;  /* 0x000000023018723c */ /* 0x000fe20000001818 */
[----:B------:R3:W4:Y:S04]  /*24c0*/  LDSM.16.M88.4 R48, [R0+0x9080] ;  /* 0x009080000030783b */ /* 0x0007280000000200 */
[----:B------:R-:W1:Y:S03]  /*24d0*/  LDSM.16.M88.2 R2, [R218+0x4080] ;  /* 0x00408000da02783b */ /* 0x000e660000000100 */
[-C--:B-----5:R-:W-:Y:S08]  /*24e0*/  HMMA.16816.F32 R4, R32, R30.reuse, R4 ;  /* 0x0000001e2004723c */ /* 0x0a0ff00000001804 */
[C---:B------:R-:W-:Y:S01]  /*24f0*/  HMMA.16816.F32 R8, R36.reuse, R30, R8 ;  /* 0x0000001e2408723c */ /* 0x040fe20000001808 */
[----:B------:R-:W5:Y:S07]  /*2500*/  LDSM.16.M88.2 R30, [R218+0x5080] ;  /* 0x00508000da1e783b */ /* 0x000f6e0000000100 */
[-C--:B------:R-:W-:Y:S01]  /*2510*/  HMMA.16816.F32 R12, R36, R40.reuse, R12 ;  /* 0x00000028240c723c */ /* 0x080fe2000000180c */
[----:B---3--:R-:W-:Y:S05]  /*2520*/  IMAD.U32 R0, RZ, RZ, UR4 ;  /* 0x00000004ff007e24 */ /* 0x008fea000f8e00ff */
[----:B------:R-:W-:Y:S02]  /*2530*/  LEA R0, R0, R232, 0xd ;  /* 0x000000e800007211 */ /* 0x000fe400078e68ff */
[C---:B------:R-:W-:Y:S01]  /*2540*/  HMMA.16816.F32 R16, R32.reuse, R40, R16 ;  /* 0x000000282010723c */ /* 0x040fe20000001810 */
[----:B------:R-:W-:Y:S03]  /*2550*/  LDSM.16.M88.2 R40, [R220+0x4080] ;  /* 0x00408000dc28783b */ /* 0x000fe60000000100 */
[----:B------:R-:W-:Y:S04]  /*2560*/  IMAD.SHL.U32 R0, R0, 0x2, RZ ;  /* 0x0000000200007824 */ /* 0x000fe800078e00ff */
[-C--:B--2---:R-:W-:Y:S01]  /*2570*/  HMMA.16816.F32 R20, R32, R28.reuse, R20 ;  /* 0x0000001c2014723c */ /* 0x084fe20000001814 */
[----:B------:R2:W-:Y:S07]  /*2580*/  LDSM.16.M88.4 R32, [R0+0x8080] ;  /* 0x008080000020783b */ /* 0x0005ee0000000200 */
[----:B------:R-:W-:Y:S01]  /*2590*/  HMMA.16816.F32 R24, R36, R28, R24 ;  /* 0x0000001c2418723c */ /* 0x000fe20000001818 */
[----:B------:R-:W3:Y:S04]  /*25a0*/  LDSM.16.M88.2 R28, [R220+0x3080] ;  /* 0x00308000dc1c783b */ /* 0x000ee80000000100 */
[----:B------:R-:W3:Y:S03]  /*25b0*/  LDSM.16.M88.4 R36, [R149+0x9080] ;  /* 0x009080009524783b */ /* 0x000ee60000000200 */
[-C--:B-1----:R-:W-:Y:S01]  /*25c0*/  HMMA.16816.F32 R4, R44, R42.reuse, R4 ;  /* 0x0000002a2c04723c */ /* 0x082fe20000001804 */
[----:B------:R-:W-:Y:S07]  /*25d0*/  LDSM.16.M88.4 R148, [R150+0x9080] ;  /* 0x009080009694783b */ /* 0x000fee0000000200 */
[C---:B----4-:R-:W-:Y:S01]  /*25e0*/  HMMA.16816.F32 R8, R48.reuse, R42, R8 ;  /* 0x0000002a3008723c */ /* 0x050fe20000001808 */
[----:B------:R-:W-:Y:S03]  /*25f0*/  LDSM.16.M88.2 R42, [R219+0x3080] ;  /* 0x00308000db2a783b */ /* 0x000fe60000000100 */
[----:B--2---:R-:W-:Y:S04]  /*2600*/  MOV R0, UR4 ;  /* 0x0000000400007c02 */ /* 0x004fe80008000f00 */
[-C--:B------:R-:W-:Y:S04]  /*2610*/  HMMA.16816.F32 R12, R48, R2.reuse, R12 ;  /* 0x00000002300c723c */ /* 0x080fe8000000180c */
[----:B------:R-:W-:Y:S04]  /*2620*/  IMAD R0, R0, 0x2000, R228 ;  /* 0x0000200000007824 */ /* 0x000fe800078e02e4 */
[C---:B------:R-:W-:Y:S01]  /*2630*/  HMMA.16816.F32 R16, R44.reuse, R2, R16 ;  /* 0x000000022c10723c */ /* 0x040fe20000001810 */
[----:B------:R-:W1:Y:S03]  /*2640*/  LDSM.16.M88.2 R2, [R220+0x5080] ;  /* 0x00508000dc02783b */ /* 0x000e660000000100 */
[----:B------:R-:W-:Y:S04]  /*2650*/  SHF.L.U32 R0, R0, 0x1, RZ ;  /* 0x0000000100007819 */ /* 0x000fe800000006ff */
[-C--:B-----5:R-:W-:Y:S01]  /*2660*/  HMMA.16816.F32 R20, R44, R30.reuse, R20 ;  /* 0x0000001e2c14723c */ /* 0x0a0fe20000001814 */
[----:B------:R2:W4:Y:S07]  /*2670*/  LDSM.16.M88.4 R44, [R0+0x8080] ;  /* 0x00808000002c783b */ /* 0x00052e0000000200 */
[----:B------:R-:W-:Y:S01]  /*2680*/  HMMA.16816.F32 R24, R48, R30, R24 ;  /* 0x0000001e3018723c */ /* 0x000fe20000001818 */
[----:B------:R-:W5:Y:S07]  /*2690*/  LDSM.16.M88.2 R30, [R219+0x4080] ;  /* 0x00408000db1e783b */ /* 0x000f6e0000000100 */
[-C--:B---3--:R-:W-:Y:S08]  /*26a0*/  HMMA.16816.F32 R4, R32, R28.reuse, R4 ;  /* 0x0000001c2004723c */ /* 0x088ff00000001804 */
[C---:B------:R-:W-:Y:S01]  /*26b0*/  HMMA.16816.F32 R8, R36.reuse, R28, R8 ;  /* 0x0000001c2408723c */ /* 0x040fe20000001808 */
[----:B------:R-:W3:Y:S03]  /*26c0*/  LDSM.16.M88.2 R28, [R219+0x5080] ;  /* 0x00508000db1c783b */ /* 0x000ee60000000100 */
[----:B--2---:R-:W-:Y:S04]  /*26d0*/  IMAD.U32 R0, RZ, RZ, UR4 ;  /* 0x00000004ff007e24 */ /* 0x004fe8000f8e00ff */
[-C--:B------:R-:W-:Y:S04]  /*26e0*/  HMMA.16816.F32 R12, R36, R40.reuse, R12 ;  /* 0x00000028240c723c */ /* 0x080fe8000000180c */
[----:B------:R-:W-:Y:S04]  /*26f0*/  IMAD R0, R0, 0x2000, R230 ;  /* 0x0000200000007824 */ /* 0x000fe800078e02e6 */
[C---:B------:R-:W-:Y:S01]  /*2700*/  HMMA.16816.F32 R16, R32.reuse, R40, R16 ;  /* 0x000000282010723c */ /* 0x040fe20000001810 */
[----:B------:R-:W-:Y:S03]  /*2710*/  LDSM.16.M88.2 R40, [R223+0x5080] ;  /* 0x00508000df28783b */ /* 0x000fe60000000100 */
[----:B------:R-:W-:Y:S04]  /*2720*/  IMAD.IADD R0, R229, 0x1, R0 ;  /* 0x00000001e5007824 */ /* 0x000fe800078e0200 */
[-C--:B-1----:R-:W-:Y:S04]  /*2730*/  HMMA.16816.F32 R20, R32, R2.reuse, R20 ;  /* 0x000000022014723c */ /* 0x082fe80000001814 */
[----:B------:R-:W-:Y:S04]  /*2740*/  IMAD.SHL.U32 R0, R0, 0x2, RZ ;  /* 0x0000000200007824 */ /* 0x000fe800078e00ff */
[----:B------:R-:W-:Y:S01]  /*2750*/  HMMA.16816.F32 R24, R36, R2, R24 ;  /* 0x000000022418723c */ /* 0x000fe20000001818 */
[----:B------:R1:W-:Y:S06]  /*2760*/  LDSM.16.M88.4 R36, [R0+0x8080] ;  /* 0x008080000024783b */ /* 0x0003ec0000000200 */
[----:B------:R-:W-:Y:S01]  /*2770*/  MOV R2, UR4 ;  /* 0x0000000400027c02 */ /* 0x000fe20008000f00 */
[-C--:B----4-:R-:W-:Y:S05]  /*2780*/  HMMA.16816.F32 R4, R44, R42.reuse, R4 ;  /* 0x0000002a2c04723c */ /* 0x090fea0000001804 */
[----:B------:R-:W-:Y:S03]  /*2790*/  LEA R2, R2, R231, 0xd ;  /* 0x000000e702027211 */ /* 0x000fe600078e68ff */
[C---:B------:R-:W-:Y:S04]  /*27a0*/  HMMA.16816.F32 R8, R148.reuse, R42, R8 ;  /* 0x0000002a9408723c */ /* 0x040fe80000001808 */
[----:B------:R-:W-:Y:S02]  /*27b0*/  SHF.L.U32 R32, R2, 0x1, RZ ;  /* 0x0000000102207819 */ /* 0x000fe400000006ff */
[----:B------:R-:W-:Y:S02]  /*27c0*/  LDSM.16.M88.2 R2, [R223+0x3080] ;  /* 0x00308000df02783b */ /* 0x000fe40000000100 */
[-C--:B-----5:R-:W-:Y:S01]  /*27d0*/  HMMA.16816.F32 R12, R148, R30.reuse, R12 ;  /* 0x0000001e940c723c */ /* 0x0a0fe2000000180c */
[----:B-1----:R-:W-:Y:S01]  /*27e0*/  MOV R0, UR4 ;  /* 0x0000000400007c02 */ /* 0x002fe20008000f00 */
[----:B------:R-:W1:Y:S04]  /*27f0*/  LDSM.16.M88.4 R32, [R32+0x8080] ;  /* 0x008080002020783b */ /* 0x000e680000000200 */
[----:B------:R-:W-:Y:S02]  /*2800*/  IMAD R0, R0, 0x40, R245 ;  /* 0x0000004000007824 */ /* 0x000fe400078e02f5 */
[C---:B------:R-:W-:Y:S01]  /*2810*/  HMMA.16816.F32 R16, R44.reuse, R30, R16 ;  /* 0x0000001e2c10723c */ /* 0x040fe20000001810 */
[----:B------:R-:W2:Y:S04]  /*2820*/  LDSM.16.M88.2 R30, [R223+0x4080] ;  /* 0x00408000df1e783b */ /* 0x000ea80000000100 */
[----:B------:R4:W2:Y:S03]  /*2830*/  LDS R212, [R0.X4+0x12080] ;  /* 0x0120800000d47984 */ /* 0x0008a60000004800 */
[-C--:B---3--:R-:W-:Y:S01]  /*2840*/  HMMA.16816.F32 R20, R44, R28.reuse, R20 ;  /* 0x0000001c2c14723c */ /* 0x088fe20000001814 */
[----:B------:R4:W3:Y:S04]  /*2850*/  LDS R213, [R0.X4+0x120a0] ;  /* 0x0120a00000d57984 */ /* 0x0008e80000004800 */
[----:B------:R4:W3:Y:S03]  /*2860*/  LDS R215, [R0.X4+0x12100] ;  /* 0x0121000000d77984 */ /* 0x0008e60000004800 */
[----:B------:R-:W-:Y:S01]  /*2870*/  HMMA.16816.F32 R24, R148, R28, R24 ;  /* 0x0000001c9418723c */ /* 0x000fe20000001818 */
[----:B------:R4:W3:Y:S01]  /*2880*/  LDS R214, [R0.X4+0x12120] ;  /* 0x0121200000d67984 */ /* 0x0008e20000004800 */
[----:B------:R-:W-:Y:S04]  /*2890*/  DEPBAR.LE SB0, 0x0 ;  /* 0x000080000000791a */ /* 0x000fe80000000000 */
[----:B------:R-:W-:Y:S02]  /*28a0*/  BAR.SYNC.DEFER_BLOCKING 0x0 ;  /* 0x0000000000007b1d */ /* 0x000fe40000010000 */
[-C--:B-1----:R-:W-:Y:S08]  /*28b0*/  HMMA.16816.F32 R4, R32, R2.reuse, R4 ;  /* 0x000000022004723c */ /* 0x082ff00000001804 */
[C---:B------:R-:W-:Y:S01]  /*28c0*/  HMMA.16816.F32 R8, R36.reuse, R2, R8 ;  /* 0x000000022408723c */ /* 0x040fe20000001808 */
[----:B------:R4:W1:Y:S07]  /*28d0*/  LDSM.16.M88.4 R148, [R221+0xe080] ;  /* 0x00e08000dd94783b */ /* 0x00086e0000000200 */
[-C--:B--2---:R-:W-:Y:S01]  /*28e0*/  HMMA.16816.F32 R12, R36, R30.reuse, R12 ;  /* 0x0000001e240c723c */ /* 0x084fe2000000180c */
[----:B------:R4:W2:Y:S04]  /*28f0*/  LDSM.16.M88.4 R160, [R221+0xf080] ;  /* 0x00f08000dda0783b */ /* 0x0008a80000000200 */
[----:B------:R4:W1:Y:S03]  /*2900*/  LDSM.16.M88.4 R44, [R222+0xe080] ;  /* 0x00e08000de2c783b */ /* 0x0008660000000200 */
[C---:B------:R-:W-:Y:S01]  /*2910*/  HMMA.16816.F32 R16, R32.reuse, R30, R16 ;  /* 0x0000001e2010723c */ /* 0x040fe20000001810 */
[----:B------:R4:W1:Y:S07]  /*2920*/  LDSM.16.M88.4 R48, [R222+0xf080] ;  /* 0x00f08000de30783b */ /* 0x00086e0000000200 */
[-C--:B------:R-:W-:Y:S08]  /*2930*/  HMMA.16816.F32 R20, R32, R40.reuse, R20 ;  /* 0x000000282014723c */ /* 0x080ff00000001814 */
[----:B------:R-:W-:Y:S01]  /*2940*/  HMMA.16816.F32 R24, R36, R40, R24 ;  /* 0x000000282418723c */ /* 0x000fe20000001818 */
[----:B------:R-:W-:-:S07]  /*2950*/  @P3 BRA `(.L_x_1) ;  /* 0x0000033000003947 */ /* 0x000fce0003800000 */
[----:B---3--:R-:W-:Y:S01]  /*2960*/  @!P2 IMAD.MOV.U32 R2, RZ, RZ, R246 ;  /* 0x000000ffff02a224 */ /* 0x008fe200078e00f6 */
[----:B------:R-:W3:Y:S01]  /*2970*/  LDL.64 R168, [R1] ;  /* 0x0000000001a87983 */ /* 0x000ee20000100a00 */
[----:B------:R-:W-:Y:S01]  /*2980*/  USHF.R.S32.HI UR21, URZ, 0x1f, UR19 ;  /* 0x0000001f3f157899 */ /* 0x000fe20008011413 */
[----:B------:R-:W-:Y:S01]  /*2990*/  @!P2 IMAD.MOV.U32 R3, RZ, RZ, R247 ;  /* 0x000000ffff03a224 */ /* 0x000fe200078e00f7 */
[----:B------:R-:W-:Y:S01]  /*29a0*/  ULDC.64 UR6, c[0x0][0x178] ;  /* 0x00005e0000067ab9 */ /* 0x000fe20000000a00 */
[----:B------:R-:W-:Y:S01]  /*29b0*/  IMAD.U32 R32, RZ, RZ, UR17 ;  /* 0x00000011ff207e24 */ /* 0x000fe2000f8e00ff */
[----:B----4-:R-:W4:Y:S01]  /*29c0*/  @!P2 S2R R0, SR_CTAID.Y ;  /* 0x000000000000a919 */ /* 0x010f220000002600 */
[----:B------:R-:W-:Y:S02]  /*29d0*/  UIMAD UR21, UR21, UR6, URZ ;  /* 0x00000006151572a4 */ /* 0x000fe4000f8e023f */
[----:B------:R-:W-:Y:S02]  /*29e0*/  UIMAD.WIDE.U32 UR22, UR19, UR6, URZ ;  /* 0x00000006131672a5 */ /* 0x000fe4000f8e003f */
[----:B------:R-:W-:Y:S02]  /*29f0*/  UIMAD UR21, UR19, UR7, UR21 ;  /* 0x00000007131572a4 */ /* 0x000fe4000f8e0215 */
[----:B------:R-:W-:Y:S02]  /*2a00*/  UIMAD UR6, UR19, -0x40, UR13 ;  /* 0xffffffc0130678a4 */ /* 0x000fe4000f8e020d */
[----:B------:R-:W-:Y:S01]  /*2a10*/  IMAD.U32 R29, RZ, RZ, UR22 ;  /* 0x00000016ff1d7e24 */ /* 0x000fe2000f8e00ff */
[----:B------:R-:W-:Y:S01]  /*2a20*/  UIADD3 UR21, UR23, UR21, URZ ;  /* 0x0000001517157290 */ /* 0x000fe2000fffe03f */
[----:B------:R-:W-:Y:S05]  /*2a30*/  IMAD.U32 R31, RZ, RZ, UR22 ;  /* 0x00000016ff1f7e24 */ /* 0x000fea000f8e00ff */
[----:B------:R-:W-:Y:S01]  /*2a40*/  IMAD.U32 R30, RZ, RZ, UR21 ;  /* 0x00000015ff1e7e24 */ /* 0x000fe2000f8e00ff */
[----:B----4-:R-:W-:Y:S01]  /*2a50*/  @!P2 SHF.R.S32.HI R28, RZ, 0x1f, R0 ;  /* 0x0000001fff1ca819 */ /* 0x010fe20000011400 */
[----:B------:R-:W-:Y:S04]  /*2a60*/  @!P2 IMAD.WIDE.U32 R2, R0, c[0x0][0x270], R2 ;  /* 0x00009c000002aa25 */ /* 0x000fe800078e0002 */
[----:B------:R-:W-:Y:S04]  /*2a70*/  @!P2 IMAD R28, R28, c[0x0][0x270], RZ ;  /* 0x00009c001c1caa24 */ /* 0x000fe800078e02ff */
[----:B------:R-:W-:Y:S01]  /*2a80*/  @!P2 IMAD R28, R0, c[0x0][0x274], R28 ;  /* 0x00009d00001caa24 */ /* 0x000fe200078e021c */
[----:B------:R-:W-:Y:S02]  /*2a90*/  @!P2 IADD3 R0, P3, R2, UR12, RZ ;  /* 0x0000000c0200ac10 */ /* 0x000fe4000ff7e0ff */
[----:B---3--:R-:W-:Y:S02]  /*2aa0*/  LEA R2, P4, R29, R168, 0x7 ;  /* 0x000000a81d027211 */ /* 0x008fe400078838ff */
[----:B------:R-:W-:Y:S02]  /*2ab0*/  @!P2 IADD3.X R29, R3, UR8, R28, P3, !PT ;  /* 0x00000008031dac10 */ /* 0x000fe40009ffe41c */
[----:B------:R-:W-:Y:S02]  /*2ac0*/  LEA.HI.X R3, R31, R169, R30, 0x7, P4 ;  /* 0x000000a91f037211 */ /* 0x000fe400020f3c1e */
[----:B------:R-:W-:Y:S02]  /*2ad0*/  IADD3 R32, P4, P3, R32, 0x80, R2 ;  /* 0x0000008020207810 */ /* 0x000fe40007b9e002 */
[----:B------:R-:W-:Y:S02]  /*2ae0*/  IADD3 R28, -R248, UR6, RZ ;  /* 0x00000006f81c7c10 */ /* 0x000fe4000fffe1ff */
[----:B------:R-:W-:Y:S02]  /*2af0*/  IADD3.X R33, RZ, UR11, R3, P4, P3 ;  /* 0x0000000bff217c10 */ /* 0x000fe4000a7e6403 */
[----:B------:R-:W-:Y:S02]  /*2b00*/  @!P2 LEA R30, P3, R0, c[0x0][0x258], 0x2 ;  /* 0x00009600001eaa11 */ /* 0x000fe400078610ff */
[----:B------:R-:W-:Y:S02]  /*2b10*/  ISETP.LT.OR P4, PT, R28, 0x1, P6 ;  /* 0x000000011c00780c */ /* 0x000fe40003781670 */
[----:B------:R-:W-:Y:S01]  /*2b20*/  @!P2 LEA.HI.X R31, R0, c[0x0][0x25c], R29, 0x2, P3 ;  /* 0x00009700001faa11 */ /* 0x000fe200018f141d */
[----:B------:R-:W-:Y:S01]  /*2b30*/  IMAD.U32 R0, RZ, RZ, UR20 ;  /* 0x00000014ff007e24 */ /* 0x000fe2000f8e00ff */
[----:B------:R-:W-:Y:S02]  /*2b40*/  IADD3 R29, R244, 0x6080, RZ ;  /* 0x00006080f41d7810 */ /* 0x000fe40007ffe0ff */
[----:B------:R-:W-:Y:S03]  /*2b50*/  ISETP.LT.OR P3, PT, R28, 0x1, P5 ;  /* 0x000000011c00780c */ /* 0x000fe60002f61670 */
[----:B------:R-:W-:Y:S02]  /*2b60*/  IMAD R0, R0, 0x4000, R29 ;  /* 0x0000400000007824 */ /* 0x000fe400078e021d */
[----:B------:R-:W-:Y:S03]  /*2b70*/  IMAD.U32 R29, RZ, RZ, UR16 ;  /* 0x00000010ff1d7e24 */ /* 0x000fe6000f8e00ff */
[----:B------:R-:W-:Y:S01]  /*2b80*/  @!PT LDS RZ, [RZ] ;  /* 0x00000000fffff984 */ /* 0x000fe20000000800 */
[----:B------:R-:W-:Y:S01]  /*2b90*/  @!PT LDS RZ, [RZ] ;  /* 0x00000000fffff984 */ /* 0x000fe20000000800 */
[----:B------:R-:W-:Y:S01]  /*2ba0*/  @!PT LDS RZ, [RZ] ;  /* 0x00000000fffff984 */ /* 0x000fe20000000800 */
[----:B------:R3:W-:Y:S01]  /*2bb0*/  LDGSTS.E.BYPASS.LTC128B.128 [R0], [R2.64], !P4 ;  /* 0x0000000002007fae */ /* 0x0007e2000e101d4e */
[----:B------:R-:W-:Y:S04]  /*2bc0*/  IADD3 R34, P4, R2, UR17, RZ ;  /* 0x0000001102227c10 */ /* 0x000fe8000ff9e0ff */
[----:B------:R3:W-:Y:S01]  /*2bd0*/  LDGSTS.E.BYPASS.LTC128B.128 [R0+0x2000], [R2.64+0x80], !P3 ;  /* 0x0200008002007fae */ /* 0x0007e2000d901d4e */
[C---:B------:R-:W-:Y:S02]  /*2be0*/  ISETP.LT.OR P3, PT, R28.reuse, 0x21, P6 ;  /* 0x000000211c00780c */ /* 0x040fe40003761670 */
[----:B------:R-:W-:Y:S02]  /*2bf0*/  IADD3.X R35, R3, UR11, RZ, P4, !PT ;  /* 0x0000000b03237c10 */ /* 0x000fe4000a7fe4ff */
[----:B------:R-:W-:Y:S09]  /*2c00*/  ISETP.LT.OR P4, PT, R28, 0x21, P5 ;  /* 0x000000211c00780c */ /* 0x000ff20002f81670 */
[----:B------:R4:W-:Y:S05]  /*2c10*/  LDGSTS.E.BYPASS.LTC128B.128 [R0+0x1000], [R34.64], !P3 ;  /* 0x0100000022007fae */ /* 0x0009ea000d901d4e */
[----:B------:R4:W-:Y:S01]  /*2c20*/  LDGSTS.E.BYPASS.LTC128B.128 [R0+0x3000], [R32.64], !P4 ;  /* 0x0300000020007fae */ /* 0x0009e2000e101d4e */
[----:B---3--:R-:W-:Y:S01]  /*2c30*/  IMAD.U32 R2, RZ, RZ, UR20 ;  /* 0x00000014ff027e24 */ /* 0x008fe2000f8e00ff */
[----:B------:R-:W-:Y:S03]  /*2c40*/  @!P2 LEA R3, R29, 0x40, 0x6 ;  /* 0x000000401d03a811 */ /* 0x000fe600078e30ff */
[----:B------:R-:W-:Y:S02]  /*2c50*/  @!P2 IMAD R2, R2, 0x40, R246 ;  /* 0x000000400202a824 */ /* 0x000fe400078e02f6 */
[----:B------:R-:W-:Y:S04]  /*2c60*/  @!P2 IMAD.WIDE R30, R3, 0x4, R30 ;  /* 0x00000004031ea825 */ /* 0x000fe800078e021e */
[----:B------:R-:W-:Y:S05]  /*2c70*/  @!P2 IMAD.SHL.U32 R2, R2, 0x4, RZ ;  /* 0x000000040202a824 */ /* 0x000fea00078e00ff */
[----:B------:R4:W-:Y:S02]  /*2c80*/  @!P2 LDGSTS.E.BYPASS.LTC128B.128 [R2+0x12080], [R30.64] ;  /* 0x120800001e02afae */ /* 0x0009e4000b901d4e */
.L_x_1:
[-C--:B-1-34-:R-:W-:Y:S01]  /*2c90*/  HMMA.16816.F32 R28, R44, R152.reuse, RZ ;  /* 0x000000982c1c723c */ /* 0x09afe200000018ff */
[----:B------:R-:W0:Y:S02]  /*2ca0*/  LDGDEPBAR ;  /* 0x00000000000079af */ /* 0x000e240000000000 */
[C---:B------:R-:W-:Y:S02]  /*2cb0*/  ISETP.GT.AND P4, PT, R243.reuse, RZ, PT ;  /* 0x000000fff300720c */ /* 0x040fe40003f84270 */
[----:B------:R-:W-:Y:S02]  /*2cc0*/  ISETP.GT.AND P3, PT, R243, 0x1, PT ;  /* 0x00000001f300780c */ /* 0x000fe40003f64270 */
[----:B------:R-:W-:Y:S01]  /*2cd0*/  FSEL R3, R4, -INF , P4 ;  /* 0xff80000004037808 */ /* 0x000fe20002000000 */
[C---:B------:R-:W-:Y:S01]  /*2ce0*/  HMMA.16816.F32 R32, R48.reuse, R152, RZ ;  /* 0x000000983020723c */ /* 0x040fe200000018ff */
[----:B------:R-:W-:Y:S03]  /*2cf0*/  MOV R2, 0x40 ;  /* 0x0000004000027802 */ /* 0x000fe60000000f00 */
[----:B------:R-:W-:Y:S01]  /*2d00*/  FSEL R234, R7, -INF , P3 ;  /* 0xff80000007ea7808 */ /* 0x000fe20001800000 */
[--C-:B------:R-:W-:Y:S01]  /*2d10*/  FFMA.FTZ R3, R3, c[0x0][0x29c], -R212.reuse ;  /* 0x0000a70003037a23 */ /* 0x100fe200000108d4 */
[----:B------:R-:W-:Y:S02]  /*2d20*/  FSEL R236, R9, -INF , P3 ;  /* 0xff80000009ec7808 */ /* 0x000fe40001800000 */
[-C--:B------:R-:W-:Y:S01]  /*2d30*/  HMMA.16816.F32 R36, R48, R154.reuse, RZ ;  /* 0x0000009a3024723c */ /* 0x080fe200000018ff */
[----:B------:R-:W-:Y:S01]  /*2d40*/  FSEL R242, R11, -INF , P3 ;  /* 0xff8000000bf27808 */ /* 0x000fe20001800000 */
[----:B------:R1:W-:Y:S02]  /*2d50*/  MUFU.EX2 R239, R3 ;  /* 0x0000000300ef7308 */ /* 0x0003e40000000800 */
[----:B------:R-:W-:Y:S02]  /*2d60*/  FSEL R235, R8, -INF , P4 ;  /* 0xff80000008eb7808 */ /* 0x000fe40002000000 */
[----:B------:R-:W-:Y:S02]  /*2d70*/  FSEL R241, R10, -INF , P4 ;  /* 0xff8000000af17808 */ /* 0x000fe40002000000 */
[C---:B------:R-:W-:Y:S01]  /*2d80*/  HMMA.16816.F32 R40, R44.reuse, R154, RZ ;  /* 0x0000009a2c28723c */ /* 0x040fe200000018ff */
[----:B------:R-:W-:Y:S03]  /*2d90*/  MOV R221, 0x20 ;  /* 0x0000002000dd7802 */ /* 0x000fe60000000f00 */
[----:B------:R-:W-:Y:S02]  /*2da0*/  SEL R2, R2, 0xffffffc0, !P0 ;  /* 0xffffffc002027807 */ /* 0x000fe40004000000 */
[----:B------:R-:W-:Y:S02]  /*2db0*/  SEL R221, R221, 0xffffffe0, !P1 ;  /* 0xffffffe0dddd7807 */ /* 0x000fe40004800000 */
[-C--:B------:R-:W-:Y:S01]  /*2dc0*/  HMMA.16816.F32 R44, R44, R156.reuse, RZ ;  /* 0x0000009c2c2c723c */ /* 0x080fe200000018ff */
[C---:B------:R-:W-:Y:S03]  /*2dd0*/  IADD3 R0, R222.reuse, R2, RZ ;  /* 0x00000002de007210 */ /* 0x040fe60007ffe0ff */
[----:B------:R-:W-:Y:S02]  /*2de0*/  IADD3 R221, R222, R221, RZ ;  /* 0x000000dddedd7210 */ /* 0x000fe40007ffe0ff */
[----:B------:R-:W3:Y:S01]  /*2df0*/  LDSM.16.M88.4 R168, [R0+0xe080] ;  /* 0x00e0800000a8783b */ /* 0x000ee20000000200 */
[----:B------:R-:W-:Y:S01]  /*2e00*/  FSEL R5, R5, -INF , P3 ;  /* 0xff80000005057808 */ /* 0x000fe20001800000 */
[----:B------:R-:W-:Y:S02]  /*2e10*/  HMMA.16816.F32 R48, R48, R156, RZ ;  /* 0x0000009c3030723c */ /* 0x000fe400000018ff */
[----:B------:R-:W-:Y:S02]  /*2e20*/  ISETP.GT.AND P3, PT, R243, 0x20, PT ;  /* 0x00000020f300780c */ /* 0x000fe40003f64270 */
[----:B------:R-:W-:Y:S01]  /*2e30*/  IADD3 R2, R2, R221, RZ ;  /* 0x000000dd02027210 */ /* 0x000fe20007ffe0ff */
[--C-:B------:R-:W-:Y:S01]  /*2e40*/  FFMA.FTZ R5, R5, c[0x0][0x29c], -R212.reuse ;  /* 0x0000a70005057a23 */ /* 0x100fe200000108d4 */
[----:B------:R-:W4:Y:S01]  /*2e50*/  LDSM.16.M88.4 R176, [R0+0xf080] ;  /* 0x00f0800000b0783b */ /* 0x000f220000000200 */
[----:B------:R-:W-:Y:S01]  /*2e60*/  FSEL R18, R18, -INF , P3 ;  /* 0xff80000012127808 */ /* 0x000fe20001800000 */
[-C--:B------:R-:W-:Y:S01]  /*2e70*/  HMMA.16816.F32 R28, R148, R158.reuse, R28 ;  /* 0x0000009e941c723c */ /* 0x080fe2000000181c */
[----:B------:R5:W2:Y:S04]  /*2e80*/  MUFU.EX2 R240, R5 ;  /* 0x0000000500f07308 */ /* 0x000aa80000000800 */
[----:B------:R-:W-:Y:S01]  /*2e90*/  FSEL R238, R14, -INF , P3 ;  /* 0xff8000000eee7808 */ /* 0x000fe20001800000 */
[----:B------:R-:W-:Y:S01]  /*2ea0*/  LDSM.16.M88.4 R8, [R0+0x11080] ;  /* 0x011080000008783b */ /* 0x000fe20000000200 */
[----:B-1----:R-:W-:Y:S01]  /*2eb0*/  FSEL R3, R16, -INF , P3 ;  /* 0xff80000010037808 */ /* 0x002fe20001800000 */
[C---:B--2---:R-:W-:Y:S04]  /*2ec0*/  HMMA.16816.F32 R32, R160.reuse, R158, R32 ;  /* 0x0000009ea020723c */ /* 0x044fe80000001820 */
[----:B------:R-:W-:Y:S01]  /*2ed0*/  FSEL R16, R6, -INF , P4 ;  /* 0xff80000006107808 */ /* 0x000fe20002000000 */
[--C-:B------:R-:W-:Y:S01]  /*2ee0*/  FFMA.FTZ R3, R3, c[0x0][0x29c], -R212.reuse ;  /* 0x0000a70003037a23 */ /* 0x100fe200000108d4 */
[----:B------:R-:W-:Y:S02]  /*2ef0*/  ISETP.GT.AND P4, PT, R243, 0x21, PT ;  /* 0x00000021f300780c */ /* 0x000fe40003f84270 */
[-C--:B------:R-:W-:Y:S01]  /*2f00*/  HMMA.16816.F32 R36, R160, R164.reuse, R36 ;  /* 0x000000a4a024723c */ /* 0x080fe20000001824 */
[----:B------:R1:W-:Y:S03]  /*2f10*/  MUFU.EX2 R237, R3 ;  /* 0x0000000300ed7308 */ /* 0x0003e60000000800 */
[----:B------:R-:W-:Y:S02]  /*2f20*/  FSEL R19, R19, -INF , P4 ;  /* 0xff80000013137808 */ /* 0x000fe40002000000 */
[----:B------:R-:W-:Y:S02]  /*2f30*/  FSEL R17, R17, -INF , P4 ;  /* 0xff80000011117808 */ /* 0x000fe40002000000 */
[C---:B------:R-:W-:Y:S01]  /*2f40*/  HMMA.16816.F32 R40, R148.reuse, R164, R40 ;  /* 0x000000a49428723c */ /* 0x040fe20000001828 */
[----:B-----5:R2:W-:Y:S03]  /*2f50*/  LDSM.16.M88.4 R4, [R0+0x10080] ;  /* 0x010080000004783b */ /* 0x0205e60000000200 */
[--C-:B------:R-:W-:Y:S04]  /*2f60*/  FFMA.FTZ R17, R17, c[0x0][0x29c], -R212.reuse ;  /* 0x0000a70011117a23 */ /* 0x100fe800000108d4 */
[-C--:B------:R-:W-:Y:S01]  /*2f70*/  HMMA.16816.F32 R44, R148, R166.reuse, R44 ;  /* 0x000000a6942c723c */ /* 0x080fe2000000182c */
[----:B------:R-:W5:Y:S07]  /*2f80*/  LDSM.16.M88.4 R148, [R2+0xe080] ;  /* 0x00e080000294783b */ /* 0x000f6e0000000200 */
[----:B------:R-:W-:Y:S01]  /*2f90*/  HMMA.16816.F32 R48, R160, R166, R48 ;  /* 0x000000a6a030723c */ /* 0x000fe20000001830 */
[----:B------:R-:W5:Y:S07]  /*2fa0*/  LDSM.16.M88.4 R160, [R2+0xf080] ;  /* 0x00f0800002a0783b */ /* 0x000f6e0000000200 */
[-C--:B---3--:R-:W-:Y:S01]  /*2fb0*/  HMMA.16816.F32 R28, R168, R172.reuse, R28 ;  /* 0x000000aca81c723c */ /* 0x088fe2000000181c */
[----:B-1----:R-:W-:Y:S04]  /*2fc0*/  LDS R3, [R245.X4+0x12280] ;  /* 0x01228000f5037984 */ /* 0x002fe80000004800 */
[--C-:B--2---:R-:W-:Y:S03]  /*2fd0*/  FFMA.FTZ R0, R16, c[0x0][0x29c], -R213.reuse ;  /* 0x0000a70010007a23 */ /* 0x104fe600000108d5 */
[C---:B----4-:R-:W-:Y:S08]  /*2fe0*/  HMMA.16816.F32 R32, R176.reuse, R172, R32 ;  /* 0x000000acb020723c */ /* 0x050ff00000001820 */
[-C--:B------:R-:W-:Y:S08]  /*2ff0*/  HMMA.16816.F32 R36, R176, R174.reuse, R36 ;  /* 0x000000aeb024723c */ /* 0x080ff00000001824 */
[C---:B------:R-:W-:Y:S08]  /*3000*/  HMMA.16816.F32 R40, R168.reuse, R174, R40 ;  /* 0x000000aea828723c */ /* 0x040ff00000001828 */
[-C--:B------:R-:W-:Y:S01]  /*3010*/  HMMA.16816.F32 R44, R168, R180.reuse, R44 ;  /* 0x000000b4a82c723c */ /* 0x080fe2000000182c */
[----:B------:R-:W1:Y:S07]  /*3020*/  LDSM.16.M88.4 R168, [R222+0x10080] ;  /* 0x01008000dea8783b */ /* 0x000e6e0000000200 */
[----:B------:R-:W-:Y:S01]  /*3030*/  HMMA.16816.F32 R48, R176, R180, R48 ;  /* 0x000000b4b030723c */ /* 0x000fe20000001830 */
[----:B------:R-:W2:Y:S07]  /*3040*/  LDSM.16.M88.4 R176, [R222+0x11080] ;  /* 0x01108000deb0783b */ /* 0x000eae0000000200 */
[-C--:B-----5:R-:W-:Y:S08]  /*3050*/  HMMA.16816.F32 R28, R148, R182.reuse, R28 ;  /* 0x000000b6941c723c */ /* 0x0a0ff0000000181c */
[C---:B------:R-:W-:Y:S08]  /*3060*/  HMMA.16816.F32 R32, R160.reuse, R182, R32 ;  /* 0x000000b6a020723c */ /* 0x040ff00000001820 */
[-C--:B------:R-:W-:Y:S08]  /*3070*/  HMMA.16816.F32 R36, R160, R184.reuse, R36 ;  /* 0x000000b8a024723c */ /* 0x080ff00000001824 */
[C---:B------:R-:W-:Y:S08]  /*3080*/  HMMA.16816.F32 R40, R148.reuse, R184, R40 ;  /* 0x000000b89428723c */ /* 0x040ff00000001828 */
[-C--:B------:R-:W-:Y:S01]  /*3090*/  HMMA.16816.F32 R44, R148, R186.reuse, R44 ;  /* 0x000000ba942c723c */ /* 0x080fe2000000182c */
[----:B------:R-:W3:Y:S07]  /*30a0*/  LDSM.16.M88.4 R148, [R221+0x10080] ;  /* 0x01008000dd94783b */ /* 0x000eee0000000200 */
[----:B------:R-:W-:Y:S01]  /*30b0*/  HMMA.16816.F32 R48, R160, R186, R48 ;  /* 0x000000baa030723c */ /* 0x000fe20000001830 */
[----:B------:R-:W4:Y:S07]  /*30c0*/  LDSM.16.M88.4 R160, [R221+0x11080] ;  /* 0x01108000dda0783b */ /* 0x000f2e0000000200 */
[-C--:B-1----:R-:W-:Y:S08]  /*30d0*/  HMMA.16816.F32 R28, R168, R188.reuse, R28 ;  /* 0x000000bca81c723c */ /* 0x082ff0000000181c */
[C---:B--2---:R-:W-:Y:S08]  /*30e0*/  HMMA.16816.F32 R32, R176.reuse, R188, R32 ;  /* 0x000000bcb020723c */ /* 0x044ff00000001820 */
[-C--:B------:R-:W-:Y:S08]  /*30f0*/  HMMA.16816.F32 R36, R176, R190.reuse, R36 ;  /* 0x000000beb024723c */ /* 0x080ff00000001824 */
[C---:B------:R-:W-:Y:S08]  /*3100*/  HMMA.16816.F32 R40, R168.reuse, R190, R40 ;  /* 0x000000bea828723c */ /* 0x040ff00000001828 */
[-C--:B------:R-:W-:Y:S01]  /*3110*/  HMMA.16816.F32 R44, R168, R192.reuse, R44 ;  /* 0x000000c0a82c723c */ /* 0x080fe2000000182c */
[----:B------:R1:W-:Y:S06]  /*3120*/  MUFU.EX2 R170, R0 ;  /* 0x0000000000aa7308 */ /* 0x0003ec0000000800 */
[----:B------:R-:W-:Y:S01]  /*3130*/  FSEL R171, R12, -INF , P3 ;  /* 0xff8000000cab7808 */ /* 0x000fe20001800000 */
[----:B------:R-:W-:Y:S01]  /*3140*/  HMMA.16816.F32 R48, R176, R192, R48 ;  /* 0x000000c0b030723c */ /* 0x000fe20000001830 */
[----:B------:R-:W2:Y:S02]  /*3150*/  LDL R179, [R1+0x14] ;  /* 0x0000140001b37983 */ /* 0x000ea40000100800 */
[----:B------:R-:W-:Y:S01]  /*3160*/  MUFU.EX2 R177, R17 ;  /* 0x0000001100b17308 */ /* 0x000fe20000000800 */
[----:B------:R-:W-:Y:S02]  /*3170*/  FSEL R168, R13, -INF , P4 ;  /* 0xff8000000da87808 */ /* 0x000fe40002000000 */
[----:B------:R-:W-:Y:S02]  /*3180*/  ISETP.GT.AND P3, PT, R243, 0x40, PT ;  /* 0x00000040f300780c */ /* 0x000fe40003f64270 */
[-C--:B---3--:R-:W-:Y:S05]  /*3190*/  HMMA.16816.F32 R28, R148, R194.reuse, R28 ;  /* 0x000000c2941c723c */ /* 0x088fea000000181c */
[----:B------:R-:W-:Y:S02]  /*31a0*/  FSEL R178, R15, -INF , P4 ;  /* 0xff8000000fb27808 */ /* 0x000fe40002000000 */
[----:B------:R-:W3:Y:S01]  /*31b0*/  LDSM.16.M88.4 R12, [R2+0x10080] ;  /* 0x01008000020c783b */ /* 0x000ee20000000200 */
[C---:B----4-:R-:W-:Y:S04]  /*31c0*/  HMMA.16816.F32 R32, R160.reuse, R194, R32 ;  /* 0x000000c2a020723c */ /* 0x050fe80000001820 */
[----:B-1----:R-:W-:Y:S01]  /*31d0*/  FFMA.FTZ R0, R234, c[0x0][0x29c], -R213 ;  /* 0x0000a700ea007a23 */ /* 0x002fe200000108d5 */
[----:B------:R-:W-:Y:S02]  /*31e0*/  FSEL R20, R20, -INF , P3 ;  /* 0xff80000014147808 */ /* 0x000fe40001800000 */
[----:B------:R-:W-:Y:S01]  /*31f0*/  FSEL R24, R24, -INF , P3 ;  /* 0xff80000018187808 */ /* 0x000fe20001800000 */
[-C--:B------:R-:W-:Y:S01]  /*3200*/  HMMA.16816.F32 R36, R160, R196.reuse, R36 ;  /* 0x000000c4a024723c */ /* 0x080fe20000001824 */
[----:B------:R1:W4:Y:S02]  /*3210*/  MUFU.EX2 R169, R0 ;  /* 0x0000000000a97308 */ /* 0x0003240000000800 */
[----:B------:R-:W-:Y:S01]  /*3220*/  ISETP.GT.AND P4, PT, R243, 0x41, PT ;  /* 0x00000041f300780c */ /* 0x000fe20003f84270 */
[--C-:B------:R-:W-:Y:S01]  /*3230*/  FFMA.FTZ R20, R20, c[0x0][0x29c], -R212.reuse ;  /* 0x0000a70014147a23 */ /* 0x100fe200000108d4 */
[----:B------:R-:W-:Y:S01]  /*3240*/  FSEL R26, R26, -INF , P3 ;  /* 0xff8000001a1a7808 */ /* 0x000fe20001800000 */
[----:B------:R-:W-:Y:S01]  /*3250*/  FFMA.FTZ R24, R24, c[0x0][0x29c], -R215 ;  /* 0x0000a70018187a23 */ /* 0x000fe200000108d7 */
[----:B------:R-:W-:Y:S01]  /*3260*/  FSEL R27, R27, -INF , P4 ;  /* 0xff8000001b1b7808 */ /* 0x000fe20002000000 */
[C---:B------:R-:W-:Y:S03]  /*3270*/  HMMA.16816.F32 R40, R148.reuse, R196, R40 ;  /* 0x000000c49428723c */ /* 0x040fe60000001828 */
[----:B------:R-:W-:Y:S01]  /*3280*/  MUFU.EX2 R176, R20 ;  /* 0x0000001400b07308 */ /* 0x000fe20000000800 */
[----:B------:R-:W-:Y:S02]  /*3290*/  FSEL R21, R21, -INF , P4 ;  /* 0xff80000015157808 */ /* 0x000fe40002000000 */
[----:B------:R-:W-:Y:S02]  /*32a0*/  FSEL R23, R23, -INF , P4 ;  /* 0xff80000017177808 */ /* 0x000fe40002000000 */
[-C--:B------:R-:W-:Y:S04]  /*32b0*/  HMMA.16816.F32 R44, R148, R198.reuse, R44 ;  /* 0x000000c6942c723c */ /* 0x080fe8000000182c */
[----:B------:R-:W-:Y:S01]  /*32c0*/  FFMA.FTZ R212, R21, c[0x0][0x29c], -R212 ;  /* 0x0000a70015d47a23 */ /* 0x000fe200000108d4 */
[----:B------:R-:W-:Y:S02]  /*32d0*/  F2FP.PACK_AB R21, R240, R239 ;  /* 0x000000eff015723e */ /* 0x000fe400000000ff */
[----:B------:R-:W-:Y:S01]  /*32e0*/  FSEL R25, R25, -INF , P4 ;  /* 0xff80000019197808 */ /* 0x000fe20002000000 */
[----:B------:R-:W-:Y:S01]  /*32f0*/  HMMA.16816.F32 R48, R160, R198, R48 ;  /* 0x000000c6a030723c */ /* 0x000fe20000001830 */
[----:B------:R-:W5:Y:S01]  /*3300*/  LDL R160, [R1+0x10] ;  /* 0x0000100001a07983 */ /* 0x000f620000100800 */
[----:B------:R-:W-:Y:S02]  /*3310*/  MUFU.EX2 R212, R212 ;  /* 0x000000d400d47308 */ /* 0x000fe40000000800 */
[--C-:B-1----:R-:W-:Y:S04]  /*3320*/  FFMA.FTZ R0, R18, c[0x0][0x29c], -R213.reuse ;  /* 0x0000a70012007a23 */ /* 0x102fe800000108d5 */
[-C--:B------:R-:W-:Y:S04]  /*3330*/  HMMA.16816.F32 R28, R4, R200.reuse, R28 ;  /* 0x000000c8041c723c */ /* 0x080fe8000000181c */
[----:B------:R1:W-:Y:S04]  /*3340*/  MUFU.EX2 R151, R0 ;  /* 0x0000000000977308 */ /* 0x0003e80000000800 */
[C---:B------:R-:W-:Y:S08]  /*3350*/  HMMA.16816.F32 R32, R8.reuse, R200, R32 ;  /* 0x000000c80820723c */ /* 0x040ff00000001820 */
[-C--:B------:R-:W-:Y:S08]  /*3360*/  HMMA.16816.F32 R36, R8, R202.reuse, R36 ;  /* 0x000000ca0824723c */ /* 0x080ff00000001824 */
[C---:B------:R-:W-:Y:S04]  /*3370*/  HMMA.16816.F32 R40, R4.reuse, R202, R40 ;  /* 0x000000ca0428723c */ /* 0x040fe80000001828 */
[--C-:B-1----:R-:W-:Y:S02]  /*3380*/  FFMA.FTZ R0, R19, c[0x0][0x29c], -R213.reuse ;  /* 0x0000a70013007a23 */ /* 0x102fe400000108d5 */
[----:B------:R-:W1:Y:S02]  /*3390*/  LDSM.16.M88.4 R16, [R2+0x11080] ;  /* 0x011080000210783b */ /* 0x000e640000000200 */
[-C--:B------:R-:W-:Y:S01]  /*33a0*/  HMMA.16816.F32 R44, R4, R204.reuse, R44 ;  /* 0x000000cc042c723c */ /* 0x080fe2000000182c */
[----:B------:R4:W1:Y:S06]  /*33b0*/  MUFU.EX2 R150, R0 ;  /* 0x0000000000967308 */ /* 0x00086c0000000800 */
[--C-:B------:R-:W-:Y:S01]  /*33c0*/  FFMA.FTZ R4, R242, c[0x0][0x29c], -R214.reuse ;  /* 0x0000a700f2047a23 */ /* 0x100fe200000108d6 */
[----:B------:R-:W-:Y:S03]  /*33d0*/  HMMA.16816.F32 R48, R8, R204, R48 ;  /* 0x000000cc0830723c */ /* 0x000fe60000001830 */
[----:B------:R1:W-:Y:S05]  /*33e0*/  MUFU.EX2 R5, R24 ;  /* 0x0000001800057308 */ /* 0x0003ea0000000800 */
[-C--:B---3--:R-:W-:Y:S05]  /*33f0*/  HMMA.16816.F32 R28, R12, R206.reuse, R28 ;  /* 0x000000ce0c1c723c */ /* 0x088fea000000181c */
[----:B----4-:R-:W-:Y:S01]  /*3400*/  FSEL R0, R22, -INF , P3 ;  /* 0xff80000016007808 */ /* 0x010fe20001800000 */
[--C-:B------:R-:W-:Y:S06]  /*3410*/  FFMA.FTZ R22, R26, c[0x0][0x29c], -R214.reuse ;  /* 0x0000a7001a167a23 */ /* 0x100fec00000108d6 */
[--C-:B------:R-:W-:Y:S01]  /*3420*/  FFMA.FTZ R0, R0, c[0x0][0x29c], -R213.reuse ;  /* 0x0000a70000007a23 */ /* 0x100fe200000108d5 */
[----:B------:R-:W-:Y:S01]  /*3430*/  MUFU.EX2 R26, R4 ;  /* 0x00000004001a7308 */ /* 0x000fe20000000800 */
[----:B------:R-:W-:Y:S02]  /*3440*/  FFMA.FTZ R213, R23, c[0x0][0x29c], -R213 ;  /* 0x0000a70017d57a23 */ /* 0x000fe400000108d5 */
[--C-:B------:R-:W-:Y:S02]  /*3450*/  FFMA.FTZ R23, R178, c[0x0][0x29c], -R214.reuse ;  /* 0x0000a700b2177a23 */ /* 0x100fe400000108d6 */
[--C-:B-1----:R-:W-:Y:S01]  /*3460*/  FFMA.FTZ R24, R238, c[0x0][0x29c], -R214.reuse ;  /* 0x0000a700ee187a23 */ /* 0x102fe200000108d6 */
[C---:B------:R-:W-:Y:S04]  /*3470*/  HMMA.16816.F32 R32, R16.reuse, R206, R32 ;  /* 0x000000ce1020723c */ /* 0x040fe80000001820 */
[----:B------:R1:W-:Y:S01]  /*3480*/  MUFU.EX2 R149, R0 ;  /* 0x0000000000957308 */ /* 0x0003e20000000800 */
[--C-:B------:R-:W-:Y:S02]  /*3490*/  FADD.FTZ R28, R28, -R3.reuse ;  /* 0x800000031c1c7221 */ /* 0x100fe40000010000 */
[----:B------:R-:W-:Y:S01]  /*34a0*/  FADD.FTZ R29, R29, -R3 ;  /* 0x800000031d1d7221 */ /* 0x000fe20000010000 */
[-C--:B------:R-:W-:Y:S04]  /*34b0*/  HMMA.16816.F32 R36, R16, R208.reuse, R36 ;  /* 0x000000d01024723c */ /* 0x080fe80000001824 */
[----:B------:R-:W-:Y:S02]  /*34c0*/  FMUL.FTZ R29, R240, R29 ;  /* 0x0000001df01d7220 */ /* 0x000fe40000410000 */
[----:B------:R-:W-:Y:S02]  /*34d0*/  MUFU.EX2 R24, R24 ;  /* 0x0000001800187308 */ /* 0x000fe40000000800 */
[C---:B------:R-:W-:Y:S08]  /*34e0*/  HMMA.16816.F32 R40, R12.reuse, R208, R40 ;  /* 0x000000d00c28723c */ /* 0x040ff00000001828 */
[----:B------:R-:W-:Y:S01]  /*34f0*/  MUFU.EX2 R23, R23 ;  /* 0x0000001700177308 */ /* 0x000fe20000000800 */
[-C--:B------:R-:W-:Y:S03]  /*3500*/  HMMA.16816.F32 R44, R12, R210.reuse, R44 ;  /* 0x000000d20c2c723c */ /* 0x080fe6000000182c */
[----:B-1----:R-:W-:Y:S04]  /*3510*/  FFMA.FTZ R0, R235, c[0x0][0x29c], -R215 ;  /* 0x0000a700eb007a23 */ /* 0x002fe800000108d7 */
[----:B------:R-:W-:Y:S01]  /*3520*/  F2FP.PACK_AB R15, R169, R170 ;  /* 0x000000aaa90f723e */ /* 0x000fe200000000ff */
[----:B------:R-:W-:Y:S01]  /*3530*/  HMMA.16816.F32 R48, R16, R210, R48 ;  /* 0x000000d21030723c */ /* 0x000fe20000001830 */
[----:B------:R1:W-:Y:S03]  /*3540*/  MUFU.EX2 R148, R0 ;  /* 0x0000000000947308 */ /* 0x0003e60000000800 */
[----:B------:R-:W-:Y:S03]  /*3550*/  F2FP.PACK_AB R12, R150, R151 ;  /* 0x00000097960c723e */ /* 0x000fe600000000ff */
[----:B------:R-:W-:Y:S01]  /*3560*/  F2FP.PACK_AB R17, R177, R237 ;  /* 0x000000edb111723e */ /* 0x000fe200000000ff */
[--C-:B------:R-:W-:Y:S01]  /*3570*/  FADD.FTZ R41, R41, -R3.reuse ;  /* 0x8000000329297221 */ /* 0x100fe20000010000 */
[----:B------:R-:W-:Y:S02]  /*3580*/  F2FP.PACK_AB R16, R212, R176 ;  /* 0x000000b0d410723e */ /* 0x000fe400000000ff */
[----:B------:R-:W3:Y:S01]  /*3590*/  MUFU.EX2 R213, R213 ;  /* 0x000000d500d57308 */ /* 0x000ee20000000800 */
[--C-:B------:R-:W-:Y:S02]  /*35a0*/  FADD.FTZ R40, R40, -R3.reuse ;  /* 0x8000000328287221 */ /* 0x100fe40000010000 */
[----:B------:R-:W-:Y:S02]  /*35b0*/  FMUL.FTZ R19, R239, R28 ;  /* 0x0000001cef137220 */ /* 0x000fe40000410000 */
[--C-:B------:R-:W-:Y:S02]  /*35c0*/  FADD.FTZ R45, R45, -R3.reuse ;  /* 0x800000032d2d7221 */ /* 0x100fe40000010000 */
[----:B------:R-:W-:Y:S01]  /*35d0*/  FADD.FTZ R44, R44, -R3 ;  /* 0x800000032c2c7221 */ /* 0x000fe20000010000 */
[----:B------:R-:W-:Y:S01]  /*35e0*/  F2FP.PACK_AB R19, R29, R19 ;  /* 0x000000131d13723e */ /* 0x000fe200000000ff */
[----:B------:R-:W-:Y:S01]  /*35f0*/  FMUL.FTZ R40, R237, R40 ;  /* 0x00000028ed287220 */ /* 0x000fe20000410000 */
[----:B------:R-:W-:Y:S01]  /*3600*/  MUFU.EX2 R22, R22 ;  /* 0x0000001600167308 */ /* 0x000fe20000000800 */
[----:B------:R-:W-:Y:S02]  /*3610*/  FMUL.FTZ R20, R177, R41 ;  /* 0x00000029b1147220 */ /* 0x000fe40000410000 */
[----:B------:R-:W-:Y:S02]  /*3620*/  FMUL.FTZ R44, R176, R44 ;  /* 0x0000002cb02c7220 */ /* 0x000fe40000410000 */
[--C-:B-1----:R-:W-:Y:S01]  /*3630*/  FFMA.FTZ R0, R236, c[0x0][0x29c], -R215.reuse ;  /* 0x0000a700ec007a23 */ /* 0x102fe200000108d7 */
[----:B------:R-:W-:Y:S01]  /*3640*/  F2FP.PACK_AB R20, R20, R40 ;  /* 0x000000281414723e */ /* 0x000fe200000000ff */
[----:B------:R-:W-:Y:S03]  /*3650*/  FMUL.FTZ R18, R212, R45 ;  /* 0x0000002dd4127220 */ /* 0x000fe60000410000 */
[----:B------:R1:W4:Y:S02]  /*3660*/  MUFU.EX2 R6, R0 ;  /* 0x0000000000067308 */ /* 0x0003240000000800 */
[----:B------:R-:W-:Y:S02]  /*3670*/  F2FP.PACK_AB R18, R18, R44 ;  /* 0x0000002c1212723e */ /* 0x000fe400000000ff */
[----:B---3--:R-:W-:Y:S01]  /*3680*/  F2FP.PACK_AB R11, R213, R149 ;  /* 0x00000095d50b723e */ /* 0x008fe200000000ff */
[--C-:B-1----:R-:W-:Y:S01]  /*3690*/  FFMA.FTZ R0, R171, c[0x0][0x29c], -R215.reuse ;  /* 0x0000a700ab007a23 */ /* 0x102fe200000108d7 */
[----:B----4-:R-:W-:Y:S04]  /*36a0*/  F2FP.PACK_AB R3, R6, R148 ;  /* 0x000000940603723e */ /* 0x010fe800000000ff */
[----:B------:R1:W-:Y:S02]  /*36b0*/  MUFU.EX2 R7, R0 ;  /* 0x0000000000077308 */ /* 0x0003e40000000800 */
[--C-:B-1----:R-:W-:Y:S02]  /*36c0*/  FFMA.FTZ R0, R168, c[0x0][0x29c], -R215.reuse ;  /* 0x0000a700a8007a23 */ /* 0x102fe400000108d7 */
[----:B------:R-:W-:Y:S06]  /*36d0*/  FFMA.FTZ R215, R25, c[0x0][0x29c], -R215 ;  /* 0x0000a70019d77a23 */ /* 0x000fec00000108d7 */
[----:B------:R1:W-:Y:S01]  /*36e0*/  MUFU.EX2 R8, R0 ;  /* 0x0000000000087308 */ /* 0x0003e20000000800 */
[--C-:B------:R-:W-:Y:S02]  /*36f0*/  FFMA.FTZ R25, R241, c[0x0][0x29c], -R214.reuse ;  /* 0x0000a700f1197a23 */ /* 0x100fe400000108d6 */
[----:B------:R-:W-:Y:S07]  /*3700*/  FFMA.FTZ R214, R27, c[0x0][0x29c], -R214 ;  /* 0x0000a7001bd67a23 */ /* 0x000fee00000108d6 */
[----:B------:R-:W3:Y:S10]  /*3710*/  MUFU.EX2 R25, R25 ;  /* 0x0000001900197308 */ /* 0x000ef40000000800 */
[----:B------:R-:W4:Y:S01]  /*3720*/  MUFU.EX2 R215, R215 ;  /* 0x000000d700d77308 */ /* 0x000f220000000800 */
[----:B-1----:R-:W1:Y:S09]  /*3730*/  LDS R0, [R245.X4+0x122a0] ;  /* 0x0122a000f5007984 */ /* 0x002e720000004800 */
[----:B------:R-:W1:Y:S01]  /*3740*/  MUFU.EX2 R214, R214 ;  /* 0x000000d600d67308 */ /* 0x000e620000000800 */
[----:B---3--:R-:W-:Y:S02]  /*3750*/  F2FP.PACK_AB R4, R26, R25 ;  /* 0x000000191a04723e */ /* 0x008fe400000000ff */
[----:B--2---:R-:W-:Y:S04]  /*3760*/  LOP3.LUT R2, R179, 0x1, RZ, 0xc0, !PT ;  /* 0x00000001b3027812 */ /* 0x004fe800078ec0ff */
[----:B------:R-:W-:Y:S02]  /*3770*/  ISETP.NE.U32.AND P3, PT, R2, 0x1, PT ;  /* 0x000000010200780c */ /* 0x000fe40003f65070 */
[----:B------:R-:W2:Y:S01]  /*3780*/  LDS R2, [R245.X4+0x12300] ;  /* 0x01230000f5027984 */ /* 0x000ea20000004800 */
[--C-:B-1----:R-:W-:Y:S02]  /*3790*/  FADD.FTZ R30, R30, -R0.reuse ;  /* 0x800000001e1e7221 */ /* 0x102fe40000010000 */
[--C-:B------:R-:W-:Y:S02]  /*37a0*/  FADD.FTZ R31, R31, -R0.reuse ;  /* 0x800000001f1f7221 */ /* 0x100fe40000010000 */
[--C-:B------:R-:W-:Y:S02]  /*37b0*/  FADD.FTZ R42, R42, -R0.reuse ;  /* 0x800000002a2a7221 */ /* 0x100fe40000010000 */
[--C-:B------:R-:W-:Y:S02]  /*37c0*/  FADD.FTZ R43, R43, -R0.reuse ;  /* 0x800000002b2b7221 */ /* 0x100fe40000010000 */
[--C-:B------:R-:W-:Y:S02]  /*37d0*/  FADD.FTZ R46, R46, -R0.reuse ;  /* 0x800000002e2e7221 */ /* 0x100fe40000010000 */
[----:B------:R-:W-:Y:S02]  /*37e0*/  FADD.FTZ R47, R47, -R0 ;  /* 0x800000002f2f7221 */ /* 0x000fe40000010000 */
[----:B------:R-:W1:Y:S01]  /*37f0*/  LDS R0, [R245.X4+0x12320] ;  /* 0x01232000f5007984 */ /* 0x000e620000004800 */
[----:B------:R-:W-:Y:S02]  /*3800*/  FMUL.FTZ R30, R170, R30 ;  /* 0x0000001eaa1e7220 */ /* 0x000fe40000410000 */
[----:B------:R-:W-:Y:S01]  /*3810*/  FMUL.FTZ R13, R169, R31 ;  /* 0x0000001fa90d7220 */ /* 0x000fe20000410000 */
[----:B------:R-:W-:Y:S01]  /*3820*/  STS [R233], R21 ;  /* 0x00000015e9007388 */ /* 0x000fe20000000800 */
[----:B------:R-:W-:Y:S02]  /*3830*/  FMUL.FTZ R42, R151, R42 ;  /* 0x0000002a972a7220 */ /* 0x000fe40000410000 */
[----:B------:R-:W-:Y:S01]  /*3840*/  FMUL.FTZ R14, R150, R43 ;  /* 0x0000002b960e7220 */ /* 0x000fe20000410000 */
[----:B------:R-:W-:Y:S01]  /*3850*/  F2FP.PACK_AB R13, R13, R30 ;  /* 0x0000001e0d0d723e */ /* 0x000fe200000000ff */
[----:B------:R-:W-:Y:S02]  /*3860*/  FMUL.FTZ R46, R149, R46 ;  /* 0x0000002e952e7220 */ /* 0x000fe40000410000 */
[----:B------:R-:W-:Y:S01]  /*3870*/  FMUL.FTZ R10, R213, R47 ;  /* 0x0000002fd50a7220 */ /* 0x000fe20000410000 */
[----:B------:R-:W-:Y:S04]  /*3880*/  F2FP.PACK_AB R14, R14, R42 ;  /* 0x0000002a0e0e723e */ /* 0x000fe800000000ff */
[----:B------:R-:W-:Y:S01]  /*3890*/  F2FP.PACK_AB R10, R10, R46 ;  /* 0x0000002e0a0a723e */ /* 0x000fe200000000ff */
[--C-:B--2---:R-:W-:Y:S02]  /*38a0*/  FADD.FTZ R33, R33, -R2.reuse ;  /* 0x8000000221217221 */ /* 0x104fe40000010000 */
[--C-:B------:R-:W-:Y:S02]  /*38b0*/  FADD.FTZ R37, R37, -R2.reuse ;  /* 0x8000000225257221 */ /* 0x100fe40000010000 */
[--C-:B------:R-:W-:Y:S02]  /*38c0*/  FADD.FTZ R49, R49, -R2.reuse ;  /* 0x8000000231317221 */ /* 0x100fe40000010000 */
[--C-:B------:R-:W-:Y:S02]  /*38d0*/  FADD.FTZ R32, R32, -R2.reuse ;  /* 0x8000000220207221 */ /* 0x100fe40000010000 */
[--C-:B------:R-:W-:Y:S02]  /*38e0*/  FADD.FTZ R36, R36, -R2.reuse ;  /* 0x8000000224247221 */ /* 0x100fe40000010000 */
[----:B------:R-:W-:Y:S01]  /*38f0*/  FADD.FTZ R48, R48, -R2 ;  /* 0x8000000230307221 */ /* 0x000fe20000010000 */
[----:B------:R-:W-:Y:S01]  /*3900*/  IADD3 R2, R233, 0x1c0, RZ ;  /* 0x000001c0e9027810 */ /* 0x000fe20007ffe0ff */
[----:B------:R-:W-:Y:S01]  /*3910*/  FMUL.FTZ R36, R7, R36 ;  /* 0x0000002407247220 */ /* 0x000fe20000410000 */
[----:B------:R-:W-:Y:S01]  /*3920*/  @P3 IADD3 R2, R233, 0x240, RZ ;  /* 0x00000240e9023810 */ /* 0x000fe20007ffe0ff */
[----:B------:R-:W-:Y:S01]  /*3930*/  FMUL.FTZ R48, R5, R48 ;  /* 0x0000003005307220 */ /* 0x000fe20000410000 */
[----:B------:R-:W-:Y:S01]  /*3940*/  F2FP.PACK_AB R7, R8, R7 ;  /* 0x000000070807723e */ /* 0x000fe200000000ff */
[----:B------:R-:W-:Y:S01]  /*3950*/  FMUL.FTZ R32, R148, R32 ;  /* 0x0000002094207220 */ /* 0x000fe20000410000 */
[----:B----4-:R-:W-:Y:S01]  /*3960*/  F2FP.PACK_AB R5, R215, R5 ;  /* 0x00000005d705723e */ /* 0x010fe200000000ff */
[----:B------:R-:W-:Y:S01]  /*3970*/  STS [R2], R15 ;  /* 0x0000000f02007388 */ /* 0x000fe20000000800 */
[----:B------:R-:W-:Y:S01]  /*3980*/  FMUL.FTZ R6, R6, R33 ;  /* 0x0000002106067220 */ /* 0x000fe20000410000 */
[----:B-----5:R-:W-:Y:S01]  /*3990*/  LOP3.LUT P3, RZ, R160, 0x4, RZ, 0xc0, !PT ;  /* 0x00000004a0ff7812 */ /* 0x020fe2000786c0ff */
[--C-:B-1----:R-:W-:Y:S01]  /*39a0*/  FADD.FTZ R34, R34, -R0.reuse ;  /* 0x8000000022227221 */ /* 0x102fe20000010000 */
[----:B------:R1:W-:Y:S01]  /*39b0*/  STS [R233+0x800], R3 ;  /* 0x00080003e9007388 */ /* 0x0003e20000000800 */
[--C-:B------:R-:W-:Y:S01]  /*39c0*/  FADD.FTZ R35, R35, -R0.reuse ;  /* 0x8000000023237221 */ /* 0x100fe20000010000 */
[----:B------:R-:W-:Y:S01]  /*39d0*/  F2FP.PACK_AB R6, R6, R32 ;  /* 0x000000200606723e */ /* 0x000fe200000000ff */
[----:B------:R-:W-:Y:S01]  /*39e0*/  FMUL.FTZ R34, R25, R34 ;  /* 0x0000002219227220 */ /* 0x000fe20000410000 */
[----:B------:R-:W-:Y:S01]  /*39f0*/  STS [R2+0x800], R4 ;  /* 0x0008000402007388 */ /* 0x000fe20000000800 */
[----:B------:R-:W-:Y:S02]  /*3a00*/  FMUL.FTZ R35, R26, R35 ;  /* 0x000000231a237220 */ /* 0x000fe40000410000 */
[----:B------:R-:W-:Y:S01]  /*3a10*/  FMUL.FTZ R8, R8, R37 ;  /* 0x0000002508087220 */ /* 0x000fe20000410000 */
[----:B------:R-:W-:Y:S01]  /*3a20*/  STS [R233+0x1000], R17 ;  /* 0x00100011e9007388 */ /* 0x000fe20000000800 */
[--C-:B------:R-:W-:Y:S02]  /*3a30*/  FADD.FTZ R38, R38, -R0.reuse ;  /* 0x8000000026267221 */ /* 0x100fe40000010000 */
[--C-:B------:R-:W-:Y:S01]  /*3a40*/  FADD.FTZ R39, R39, -R0.reuse ;  /* 0x8000000027277221 */ /* 0x100fe20000010000 */
[----:B------:R-:W-:Y:S01]  /*3a50*/  STS [R2+0x1000], R12 ;  /* 0x0010000c02007388 */ /* 0x000fe20000000800 */
[----:B------:R-:W-:Y:S01]  /*3a60*/  FMUL.FTZ R38, R24, R38 ;  /* 0x0000002618267220 */ /* 0x000fe20000410000 */
[----:B------:R-:W-:Y:S01]  /*3a70*/  F2FP.PACK_AB R8, R8, R36 ;  /* 0x000000240808723e */ /* 0x000fe200000000ff */
[----:B------:R-:W-:Y:S01]  /*3a80*/  FMUL.FTZ R39, R23, R39 ;  /* 0x0000002717277220 */ /* 0x000fe20000410000 */
[----:B------:R-:W-:Y:S01]  /*3a90*/  STS [R233+0x1800], R7 ;  /* 0x00180007e9007388 */ /* 0x000fe20000000800 */
[--C-:B------:R-:W-:Y:S02]  /*3aa0*/  FADD.FTZ R50, R50, -R0.reuse ;  /* 0x8000000032327221 */ /* 0x100fe40000010000 */
[----:B------:R-:W-:Y:S01]  /*3ab0*/  FADD.FTZ R51, R51, -R0 ;  /* 0x8000000033337221 */ /* 0x000fe20000010000 */
[----:B------:R-:W-:Y:S01]  /*3ac0*/  F2FP.PACK_AB R0, R39, R38 ;  /* 0x000000262700723e */ /* 0x000fe200000000ff */
[----:B------:R-:W-:Y:S02]  /*3ad0*/  FMUL.FTZ R9, R215, R49 ;  /* 0x00000031d7097220 */ /* 0x000fe40000410000 */
[----:B------:R-:W-:Y:S01]  /*3ae0*/  FMUL.FTZ R50, R22, R50 ;  /* 0x0000003216327220 */ /* 0x000fe20000410000 */
[----:B-1----:R-:W-:Y:S01]  /*3af0*/  F2FP.PACK_AB R3, R23, R24 ;  /* 0x000000181703723e */ /* 0x002fe200000000ff */
[C---:B------:R-:W-:Y:S01]  /*3b00*/  FMUL.FTZ R51, R214.reuse, R51 ;  /* 0x00000033d6337220 */ /* 0x040fe20000410000 */
[----:B------:R-:W-:Y:S03]  /*3b10*/  F2FP.PACK_AB R9, R9, R48 ;  /* 0x000000300909723e */ /* 0x000fe600000000ff */
[----:B------:R1:W-:Y:S04]  /*3b20*/  STS [R2+0x1800], R3 ;  /* 0x0018000302007388 */ /* 0x0003e80000000800 */
[----:B------:R-:W-:Y:S04]  /*3b30*/  STS [R233+0x2000], R16 ;  /* 0x00200010e9007388 */ /* 0x000fe80000000800 */
[----:B------:R-:W-:Y:S04]  /*3b40*/  STS [R2+0x2000], R11 ;  /* 0x0020000b02007388 */ /* 0x000fe80000000800 */
[----:B------:R-:W-:Y:S01]  /*3b50*/  STS [R233+0x2800], R5 ;  /* 0x00280005e9007388 */ /* 0x000fe20000000800 */
[----:B-1----:R-:W-:Y:S05]  /*3b60*/  F2FP.PACK_AB R3, R214, R22 ;  /* 0x00000016d603723e */ /* 0x002fea00000000ff */
[----:B------:R1:W-:Y:S04]  /*3b70*/  STS [R2+0x2800], R3 ;  /* 0x0028000302007388 */ /* 0x0003e80000000800 */
[----:B------:R-:W-:Y:S01]  /*3b80*/  BAR.SYNC.DEFER_BLOCKING 0x0 ;  /* 0x0000000000007b1d */ /* 0x000fe20000010000 */
[----:B-1----:R-:W-:Y:S07]  /*3b90*/  F2FP.PACK_AB R3, R35, R34 ;  /* 0x000000222303723e */ /* 0x002fee00000000ff */
[----:B------:R-:W-:Y:S04]  /*3ba0*/  STS [R233+0x3000], R19 ;  /* 0x00300013e9007388 */ /* 0x000fe80000000800 */
[----:B------:R-:W-:Y:S04]  /*3bb0*/  STS [R2+0x3000], R13 ;  /* 0x0030000d02007388 */ /* 0x000fe80000000800 */
[----:B------:R-:W-:Y:S04]  /*3bc0*/  STS [R233+0x3800], R6 ;  /* 0x00380006e9007388 */ /* 0x000fe80000000800 */
[----:B------:R1:W-:Y:S04]  /*3bd0*/  STS [R2+0x3800], R3 ;  /* 0x0038000302007388 */ /* 0x0003e80000000800 */
[----:B------:R-:W-:Y:S04]  /*3be0*/  STS [R233+0x4000], R20 ;  /* 0x00400014e9007388 */ /* 0x000fe80000000800 */
[----:B------:R-:W-:Y:S04]  /*3bf0*/  STS [R2+0x4000], R14 ;  /* 0x0040000e02007388 */ /* 0x000fe80000000800 */
[----:B------:R-:W-:Y:S04]  /*3c00*/  STS [R233+0x4800], R8 ;  /* 0x00480008e9007388 */ /* 0x000fe80000000800 */
[----:B------:R2:W-:Y:S04]  /*3c10*/  STS [R2+0x4800], R0 ;  /* 0x0048000002007388 */ /* 0x0005e80000000800 */
[----:B------:R-:W-:Y:S04]  /*3c20*/  STS [R233+0x5000], R18 ;  /* 0x00500012e9007388 */ /* 0x000fe80000000800 */
[----:B------:R-:W-:Y:S01]  /*3c30*/  STS [R2+0x5000], R10 ;  /* 0x0050000a02007388 */ /* 0x000fe20000000800 */
[----:B-1----:R-:W-:Y:S03]  /*3c40*/  F2FP.PACK_AB R3, R51, R50 ;  /* 0x000000323303723e */ /* 0x002fe600000000ff */
[----:B------:R-:W-:Y:S04]  /*3c50*/  STS [R233+0x5800], R9 ;  /* 0x00580009e9007388 */ /* 0x000fe80000000800 */
[----:B------:R1:W-:Y:S04]  /*3c60*/  STS [R2+0x5800], R3 ;  /* 0x0058000302007388 */ /* 0x0003e80000000800 */
[----:B------:R-:W-:Y:S01]  /*3c70*/  LDSM.16.MT88.4 R4, [R216+0x12480] ;  /* 0x01248000d804783b */ /* 0x000fe20000004200 */
[----:B--2---:R-:W-:Y:S07]  /*3c80*/  SHF.L.U32 R0, R226, 0x1, RZ ;  /* 0x00000001e2007819 */ /* 0x004fee00000006ff */
[----:B------:R-:W-:Y:S08]  /*3c90*/  LDSM.16.MT88.4 R12, [R216+0x13480] ;  /* 0x01348000d80c783b */ /* 0x000ff00000004200 */
[----:B------:R-:W2:Y:S01]  /*3ca0*/  LDSM.16.MT88.4 R8, [R0+0xe080] ;  /* 0x00e080000008783b */ /* 0x000ea20000004200 */
[C---:B-1----:R-:W-:Y:S02]  /*3cb0*/  IADD3 R2, R217.reuse, 0x20, RZ ;  /* 0x00000020d9027810 */ /* 0x042fe40007ffe0ff */
[----:B------:R-:W-:Y:S05]  /*3cc0*/  @P3 IADD3 R2, R217, -0x20, RZ ;  /* 0xffffffe0d9023810 */ /* 0x000fea0007ffe0ff */
[----:B------:R-:W1:Y:S01]  /*3cd0*/  LDSM.16.MT88.4 R16, [R216+0x14480] ;  /* 0x01448000d810783b */ /* 0x000e620000004200 */
[----:B------:R-:W-:Y:S07]  /*3ce0*/  PLOP3.LUT P3, PT, PT, PT, UP0, 0x80, 0x0 ;  /* 0x000000000000781c */ /* 0x000fee0003f6f008 */
[----:B------:R-:W3:Y:S08]  /*3cf0*/  LDSM.16.MT88.4 R20, [R0+0x10080] ;  /* 0x010080000014783b */ /* 0x000ef00000004200 */
[----:B------:R-:W-:Y:S08]  /*3d00*/  LDSM.16.MT88.4 R24, [R216+0x12880] ;  /* 0x01288000d818783b */ /* 0x000ff00000004200 */
[----:B------:R-:W4:Y:S01]  /*3d10*/  LDSM.16.MT88.4 R28, [R0+0xe880] ;  /* 0x00e88000001c783b */ /* 0x000f220000004200 */
[-C--:B--2---:R-:W-:Y:S07]  /*3d20*/  HMMA.16816.F32 R52, R4, R8.reuse, R52 ;  /* 0x000000080434723c */ /* 0x084fee0000001834 */
[----:B------:R-:W2:Y:S01]  /*3d30*/  LDSM.16.MT88.4 R32, [R216+0x13880] ;  /* 0x01388000d820783b */ /* 0x000ea20000004200 */
[-C--:B------:R-:W-:Y:S07]  /*3d40*/  HMMA.16816.F32 R56, R12, R8.reuse, R56 ;  /* 0x000000080c38723c */ /* 0x080fee0000001838 */
[----:B------:R-:W5:Y:S01]  /*3d50*/  LDSM.16.MT88.4 R36, [R216+0x14880] ;  /* 0x01488000d824783b */ /* 0x000f620000004200 */
[C---:B-1----:R-:W-:Y:S07]  /*3d60*/  HMMA.16816.F32 R60, R16.reuse, R8, R60 ;  /* 0x00000008103c723c */ /* 0x042fee000000183c */
[----:B------:R-:W1:Y:S01]  /*3d70*/  LDSM.16.MT88.4 R40, [R0+0x10880] ;  /* 0x010880000028783b */ /* 0x000e620000004200 */
[-C--:B------:R-:W-:Y:S08]  /*3d80*/  HMMA.16816.F32 R64, R16, R10.reuse, R64 ;  /* 0x0000000a1040723c */ /* 0x080ff00000001840 */
[-C--:B------:R-:W-:Y:S08]  /*3d90*/  HMMA.16816.F32 R68, R12, R10.reuse, R68 ;  /* 0x0000000a0c44723c */ /* 0x080ff00000001844 */
[C---:B------:R-:W-:Y:S01]  /*3da0*/  HMMA.16816.F32 R72, R4.reuse, R10, R72 ;  /* 0x0000000a0448723c */ /* 0x040fe20000001848 */
[----:B------:R-:W-:Y:S07]  /*3db0*/  LDSM.16.MT88.4 R8, [R0+0xf080] ;  /* 0x00f080000008783b */ /* 0x000fee0000004200 */
[-C--:B---3--:R-:W-:Y:S08]  /*3dc0*/  HMMA.16816.F32 R76, R4, R20.reuse, R76 ;  /* 0x00000014044c723c */ /* 0x088ff0000000184c */
[-C--:B------:R-:W-:Y:S08]  /*3dd0*/  HMMA.16816.F32 R80, R12, R20.reuse, R80 ;  /* 0x000000140c50723c */ /* 0x080ff00000001850 */
[C---:B------:R-:W-:Y:S08]  /*3de0*/  HMMA.16816.F32 R84, R16.reuse, R20, R84 ;  /* 0x000000141054723c */ /* 0x040ff00000001854 */
[-C--:B------:R-:W-:Y:S01]  /*3df0*/  HMMA.16816.F32 R88, R16, R22.reuse, R88 ;  /* 0x000000161058723c */ /* 0x080fe20000001858 */
[----:B------:R-:W-:Y:S07]  /*3e00*/  LDSM.16.MT88.4 R16, [R216+0x14c80] ;  /* 0x014c8000d810783b */ /* 0x000fee0000004200 */
[-C--:B------:R-:W-:Y:S01]  /*3e10*/  HMMA.16816.F32 R92, R12, R22.reuse, R92 ;  /* 0x000000160c5c723c */ /* 0x080fe2000000185c */
[----:B------:R-:W-:Y:S07]  /*3e20*/  LDSM.16.MT88.4 R12, [R216+0x13c80] ;  /* 0x013c8000d80c783b */ /* 0x000fee0000004200 */
[----:B------:R-:W-:Y:S01]  /*3e30*/  HMMA.16816.F32 R96, R4, R22, R96 ;  /* 0x000000160460723c */ /* 0x000fe20000001860 */
[----:B------:R-:W3:Y:S07]  /*3e40*/  LDSM.16.MT88.4 R4, [R216+0x12c80] ;  /* 0x012c8000d804783b */ /* 0x000eee0000004200 */
[-C--:B----4-:R-:W-:Y:S01]  /*3e50*/  HMMA.16816.F32 R52, R24, R28.reuse, R52 ;  /* 0x0000001c1834723c */ /* 0x090fe20000001834 */
[----:B------:R-:W4:Y:S07]  /*3e60*/  LDSM.16.MT88.4 R20, [R0+0x11080] ;  /* 0x011080000014783b */ /* 0x000f2e0000004200 */
[-C--:B--2---:R-:W-:Y:S08]  /*3e70*/  HMMA.16816.F32 R56, R32, R28.reuse, R56 ;  /* 0x0000001c2038723c */ /* 0x084ff00000001838 */
[C---:B-----5:R-:W-:Y:S08]  /*3e80*/  HMMA.16816.F32 R60, R36.reuse, R28, R60 ;  /* 0x0000001c243c723c */ /* 0x060ff0000000183c */
[-C--:B------:R-:W-:Y:S08]  /*3e90*/  HMMA.16816.F32 R64, R36, R30.reuse, R64 ;  /* 0x0000001e2440723c */ /* 0x080ff00000001840 */
[-C--:B------:R-:W-:Y:S08]  /*3ea0*/  HMMA.16816.F32 R68, R32, R30.reuse, R68 ;  /* 0x0000001e2044723c */ /* 0x080ff00000001844 */
[C---:B------:R-:W-:Y:S01]  /*3eb0*/  HMMA.16816.F32 R72, R24.reuse, R30, R72 ;  /* 0x0000001e1848723c */ /* 0x040fe20000001848 */
[----:B------:R-:W-:Y:S07]  /*3ec0*/  LDSM.16.MT88.4 R28, [R216+0x13080] ;  /* 0x01308000d81c783b */ /* 0x000fee0000004200 */
[-C--:B-1----:R-:W-:Y:S08]  /*3ed0*/  HMMA.16816.F32 R76, R24, R40.reuse, R76 ;  /* 0x00000028184c723c */ /* 0x082ff0000000184c */
[-C--:B------:R-:W-:Y:S08]  /*3ee0*/  HMMA.16816.F32 R80, R32, R40.reuse, R80 ;  /* 0x000000282050723c */ /* 0x080ff00000001850 */
[C---:B------:R-:W-:Y:S08]  /*3ef0*/  HMMA.16816.F32 R84, R36.reuse, R40, R84 ;  /* 0x000000282454723c */ /* 0x040ff00000001854 */
[-C--:B------:R-:W-:Y:S01]  /*3f00*/  HMMA.16816.F32 R88, R36, R42.reuse, R88 ;  /* 0x0000002a2458723c */ /* 0x080fe20000001858 */
[----:B------:R-:W-:Y:S07]  /*3f10*/  LDSM.16.MT88.4 R36, [R216+0x14080] ;  /* 0x01408000d824783b */ /* 0x000fee0000004200 */
[-C--:B------:R-:W-:Y:S01]  /*3f20*/  HMMA.16816.F32 R92, R32, R42.reuse, R92 ;  /* 0x0000002a205c723c */ /* 0x080fe2000000185c */
[----:B------:R-:W1:Y:S07]  /*3f30*/  LDSM.16.MT88.4 R32, [R0+0xf880] ;  /* 0x00f880000020783b */ /* 0x000e6e0000004200 */
[----:B------:R-:W-:Y:S01]  /*3f40*/  HMMA.16816.F32 R96, R24, R42, R96 ;  /* 0x0000002a1860723c */ /* 0x000fe20000001860 */
[----:B------:R-:W2:Y:S07]  /*3f50*/  LDSM.16.MT88.4 R24, [R216+0x15080] ;  /* 0x01508000d818783b */ /* 0x000eae0000004200 */
[-C--:B---3--:R-:W-:Y:S08]  /*3f60*/  HMMA.16816.F32 R52, R4, R8.reuse, R52 ;  /* 0x000000080434723c */ /* 0x088ff00000001834 */
[-C--:B------:R-:W-:Y:S08]  /*3f70*/  HMMA.16816.F32 R56, R12, R8.reuse, R56 ;  /* 0x000000080c38723c */ /* 0x080ff00000001838 */
[C---:B------:R-:W-:Y:S08]  /*3f80*/  HMMA.16816.F32 R60, R16.reuse, R8, R60 ;  /* 0x00000008103c723c */ /* 0x040ff0000000183c */
[-C--:B------:R-:W-:Y:S08]  /*3f90*/  HMMA.16816.F32 R64, R16, R10.reuse, R64 ;  /* 0x0000000a1040723c */ /* 0x080ff00000001840 */
[-C--:B------:R-:W-:Y:S08]  /*3fa0*/  HMMA.16816.F32 R68, R12, R10.reuse, R68 ;  /* 0x0000000a0c44723c */ /* 0x080ff00000001844 */
[C---:B------:R-:W-:Y:S01]  /*3fb0*/  HMMA.16816.F32 R72, R4.reuse, R10, R72 ;  /* 0x0000000a0448723c */ /* 0x040fe20000001848 */
[----:B------:R-:W3:Y:S07]  /*3fc0*/  LDSM.16.MT88.4 R8, [R0+0x11880] ;  /* 0x011880000008783b */ /* 0x000eee0000004200 */
[-C--:B----4-:R-:W-:Y:S01]  /*3fd0*/  HMMA.16816.F32 R76, R4, R20.reuse, R76 ;  /* 0x00000014044c723c */ /* 0x090fe2000000184c */
[----:B------:R-:W-:Y:S07]  /*3fe0*/  BAR.SYNC.DEFER_BLOCKING 0x0 ;  /* 0x0000000000007b1d */ /* 0x000fee0000010000 */
[-C--:B------:R-:W-:Y:S08]  /*3ff0*/  HMMA.16816.F32 R80, R12, R20.reuse, R80 ;  /* 0x000000140c50723c */ /* 0x080ff00000001850 */
[C---:B------:R-:W-:Y:S08]  /*4000*/  HMMA.16816.F32 R84, R16.reuse, R20, R84 ;  /* 0x000000141054723c */ /* 0x040ff00000001854 */
[-C--:B------:R-:W-:Y:S01]  /*4010*/  HMMA.16816.F32 R88, R16, R22.reuse, R88 ;  /* 0x000000161058723c */ /* 0x080fe20000001858 */
[----:B------:R4:W3:Y:S07]  /*4020*/  LDSM.16.M88.4 R40, [R217] ;  /* 0x00000000d928783b */ /* 0x0008ee0000000200 */
[-C--:B------:R-:W-:Y:S01]  /*4030*/  HMMA.16816.F32 R92, R12, R22.reuse, R92 ;  /* 0x000000160c5c723c */ /* 0x080fe2000000185c */
[----:B------:R4:W3:Y:S07]  /*4040*/  LDSM.16.M88.4 R44, [R217+0x800] ;  /* 0x00080000d92c783b */ /* 0x0008ee0000000200 */
[----:B------:R-:W-:Y:S01]  /*4050*/  HMMA.16816.F32 R96, R4, R22, R96 ;  /* 0x000000160460723c */ /* 0x000fe20000001860 */
[----:B------:R4:W3:Y:S07]  /*4060*/  LDSM.16.MT88.4 R16, [R0+0x80] ;  /* 0x000080000010783b */ /* 0x0008ee0000004200 */
[-C--:B-1----:R-:W-:Y:S01]  /*4070*/  HMMA.16816.F32 R52, R28, R32.reuse, R52 ;  /* 0x000000201c34723c */ /* 0x082fe20000001834 */
[----:B------:R4:W1:Y:S07]  /*4080*/  LDSM.16.MT88.4 R48, [R0+0x3080] ;  /* 0x003080000030783b */ /* 0x00086e0000004200 */
[-C--:B------:R-:W-:Y:S01]  /*4090*/  HMMA.16816.F32 R56, R36, R32.reuse, R56 ;  /* 0x000000202438723c */ /* 0x080fe20000001838 */
[----:B------:R4:W1:Y:S07]  /*40a0*/  LDSM.16.M88.4 R148, [R2] ;  /* 0x000000000294783b */ /* 0x00086e0000000200 */
[C---:B--2---:R-:W-:Y:S01]  /*40b0*/  HMMA.16816.F32 R60, R24.reuse, R32, R60 ;  /* 0x00000020183c723c */ /* 0x044fe2000000183c */
[----:B------:R4:W2:Y:S07]  /*40c0*/  LDSM.16.M88.4 R168, [R2+0x800] ;  /* 0x0008000002a8783b */ /* 0x0008ae0000000200 */
[-C--:B------:R-:W-:Y:S01]  /*40d0*/  HMMA.16816.F32 R64, R24, R34.reuse, R64 ;  /* 0x000000221840723c */ /* 0x080fe20000001840 */
[----:B------:R4:W1:Y:S07]  /*40e0*/  LDSM.16.MT88.4 R160, [R0+0x880] ;  /* 0x0008800000a0783b */ /* 0x00086e0000004200 */
[-C--:B------:R-:W-:Y:S01]  /*40f0*/  HMMA.16816.F32 R68, R36, R34.reuse, R68 ;  /* 0x000000222444723c */ /* 0x080fe20000001844 */
[----:B------:R4:W1:Y:S07]  /*4100*/  LDSM.16.MT88.4 R176, [R0+0x3880] ;  /* 0x0038800000b0783b */ /* 0x00086e0000004200 */
[C---:B------:R-:W-:Y:S08]  /*4110*/  HMMA.16816.F32 R72, R28.reuse, R34, R72 ;  /* 0x000000221c48723c */ /* 0x040ff00000001848 */
[-C--:B---3--:R-:W-:Y:S08]  /*4120*/  HMMA.16816.F32 R76, R28, R8.reuse, R76 ;  /* 0x000000081c4c723c */ /* 0x088ff0000000184c */
[-C--:B------:R-:W-:Y:S08]  /*4130*/  HMMA.16816.F32 R80, R36, R8.reuse, R80 ;  /* 0x000000082450723c */ /* 0x080ff00000001850 */
[C---:B------:R-:W-:Y:S08]  /*4140*/  HMMA.16816.F32 R84, R24.reuse, R8, R84 ;  /* 0x000000081854723c */ /* 0x040ff00000001854 */
[-C--:B------:R-:W-:Y:S08]  /*4150*/  HMMA.16816.F32 R88, R24, R10.reuse, R88 ;  /* 0x0000000a1858723c */ /* 0x080ff00000001858 */
[-C--:B------:R-:W-:Y:S08]  /*4160*/  HMMA.16816.F32 R92, R36, R10.reuse, R92 ;  /* 0x0000000a245c723c */ /* 0x080ff0000000185c */
[----:B------:R-:W-:Y:S01]  /*4170*/  HMMA.16816.F32 R96, R28, R10, R96 ;  /* 0x0000000a1c60723c */ /* 0x000fe20000001860 */
[----:B------:R-:W-:-:S07]  /*4180*/  @P3 BRA `(.L_x_2) ;  /* 0x0000036000003947 */ /* 0x000fce0003800000 */
[----:B-12-4-:R-:W-:Y:S01]  /*4190*/  P2R R12, PR, RZ, 0x1 ;  /* 0x00000001ff0c7803 */ /* 0x016fe20000000000 */
[----:B------:R-:W2:Y:S01]  /*41a0*/  LDL.64 R20, [R1+0x8] ;  /* 0x0000080001147983 */ /* 0x000ea20000100a00 */
[----:B------:R-:W-:Y:S01]  /*41b0*/  USHF.R.S32.HI UR21, URZ, 0x1f, UR19 ;  /* 0x0000001f3f157899 */ /* 0x000fe20008011413 */
[----:B------:R-:W-:Y:S01]  /*41c0*/  IMAD.MOV.U32 R4, RZ, RZ, R246 ;  /* 0x000000ffff047224 */ /* 0x000fe200078e00f6 */
[----:B------:R-:W-:Y:S01]  /*41d0*/  ULDC.64 UR6, c[0x0][0x208] ;  /* 0x0000820000067ab9 */ /* 0x000fe20000000a00 */
[----:B------:R-:W-:Y:S01]  /*41e0*/  IMAD.MOV.U32 R5, RZ, RZ, R247 ;  /* 0x000000ffff057224 */ /* 0x000fe200078e00f7 */
[----:B------:R-:W1:Y:S01]  /*41f0*/  S2R R3, SR_CTAID.Y ;  /* 0x0000000000037919 */ /* 0x000e620000002600 */
[----:B------:R-:W-:Y:S01]  /*4200*/  UIMAD.WIDE.U32 UR22, UR19, UR6, URZ ;  /* 0x00000006131672a5 */ /* 0x000fe2000f8e003f */
[----:B------:R-:W-:Y:S01]  /*4210*/  IMAD.MOV.U32 R13, RZ, RZ, c[0x0][0x208] ;  /* 0x00008200ff0d7624 */ /* 0x000fe200078e00ff */
[----:B------:R-:W-:Y:S01]  /*4220*/  UIMAD UR21, UR21, UR6, URZ ;  /* 0x00000006151572a4 */ /* 0x000fe2000f8e023f */
[----:B------:R-:W-:Y:S01]  /*4230*/  IMAD.MOV.U32 R7, RZ, RZ, 0x6 ;  /* 0x00000006ff077424 */ /* 0x000fe200078e00ff */
[----:B------:R-:W-:Y:S01]  /*4240*/  USHF.L.U32 UR6, UR19, 0x6, URZ ;  /* 0x0000000613067899 */ /* 0x000fe2000800063f */
[C---:B------:R-:W-:Y:S01]  /*4250*/  IMAD.SHL.U32 R14, R13.reuse, 0x40, RZ ;  /* 0x000000400d0e7824 */ /* 0x040fe200078e00ff */
[----:B------:R-:W-:Y:S01]  /*4260*/  UIMAD UR21, UR19, UR7, UR21 ;  /* 0x00000007131572a4 */ /* 0x000fe2000f8e0215 */
[----:B------:R-:W-:Y:S01]  /*4270*/  IMAD.U32 R9, RZ, RZ, UR22 ;  /* 0x00000016ff097e24 */ /* 0x000fe2000f8e00ff */
[----:B------:R-:W-:Y:S02]  /*4280*/  SHF.L.U64.HI R13, R13, R7, c[0x0][0x20c] ;  /* 0x000083000d0d7619 */ /* 0x000fe40000010207 */
[----:B------:R-:W-:Y:S06]  /*4290*/  UIADD3 UR21, UR23, UR21, URZ ;  /* 0x0000001517157290 */ /* 0x000fec000fffe03f */
[----:B------:R-:W-:Y:S01]  /*42a0*/  IMAD.U32 R8, RZ, RZ, UR21 ;  /* 0x00000015ff087e24 */ /* 0x000fe2000f8e00ff */
[----:B-1----:R-:W-:Y:S01]  /*42b0*/  SHF.R.S32.HI R6, RZ, 0x1f, R3 ;  /* 0x0000001fff067819 */ /* 0x002fe20000011403 */
[C---:B------:R-:W-:Y:S04]  /*42c0*/  IMAD.WIDE.U32 R4, R3.reuse, c[0x0][0x288], R4 ;  /* 0x0000a20003047a25 */ /* 0x040fe800078e0004 */
[----:B------:R-:W-:Y:S04]  /*42d0*/  IMAD R6, R6, c[0x0][0x288], RZ ;  /* 0x0000a20006067a24 */ /* 0x000fe800078e02ff */
[----:B------:R-:W-:Y:S01]  /*42e0*/  IMAD R6, R3, c[0x0][0x28c], R6 ;  /* 0x0000a30003067a24 */ /* 0x000fe200078e0206 */
[----:B------:R-:W-:Y:S01]  /*42f0*/  IADD3 R3, P3, R4, UR5, RZ ;  /* 0x0000000504037c10 */ /* 0x000fe2000ff7e0ff */
[----:B------:R-:W-:Y:S03]  /*4300*/  IMAD.U32 R4, RZ, RZ, UR22 ;  /* 0x00000016ff047e24 */ /* 0x000fe6000f8e00ff */
[----:B------:R-:W-:Y:S02]  /*4310*/  IADD3.X R5, R5, UR9, R6, P3, !PT ;  /* 0x0000000905057c10 */ /* 0x000fe40009ffe406 */
[C---:B------:R-:W-:Y:S02]  /*4320*/  LEA R6, P3, R3.reuse, c[0x0][0x280], 0x2 ;  /* 0x0000a00003067a11 */ /* 0x040fe400078610ff */
[----:B------:R-:W-:Y:S02]  /*4330*/  LEA R4, P4, R4, R250, 0x7 ;  /* 0x000000fa04047211 */ /* 0x000fe400078838ff */
[----:B------:R-:W-:Y:S01]  /*4340*/  LEA.HI.X R7, R3, c[0x0][0x284], R5, 0x2, P3 ;  /* 0x0000a10003077a11 */ /* 0x000fe200018f1405 */
[----:B------:R-:W-:Y:S01]  /*4350*/  IMAD.U32 R3, RZ, RZ, UR6 ;  /* 0x00000006ff037e24 */ /* 0x000fe2000f8e00ff */
[----:B------:R-:W-:Y:S01]  /*4360*/  LEA.HI.X R5, R9, R251, R8, 0x7, P4 ;  /* 0x000000fb09057211 */ /* 0x000fe200020f3c08 */
[----:B------:R-:W-:Y:S01]  /*4370*/  IMAD.U32 R8, RZ, RZ, UR6 ;  /* 0x00000006ff087e24 */ /* 0x000fe2000f8e00ff */
[----:B------:R-:W-:Y:S04]  /*4380*/  IADD3 R10, P4, P3, R14, 0x80, R4 ;  /* 0x000000800e0a7810 */ /* 0x000fe80007b9e004 */
[----:B------:R-:W-:Y:S02]  /*4390*/  IADD3.X R11, R13, RZ, R5, P4, P3 ;  /* 0x000000ff0d0b7210 */ /* 0x000fe400027e6405 */
[----:B------:R-:W-:Y:S02]  /*43a0*/  LEA R6, P3, R3, R6, 0x2 ;  /* 0x0000000603067211 */ /* 0x000fe400078610ff */
[----:B------:R-:W-:Y:S02]  /*43b0*/  IADD3 R3, -R248, c[0x0][0x168], -R3 ;  /* 0x00005a00f8037a10 */ /* 0x000fe40007ffe903 */
[----:B------:R-:W-:Y:S02]  /*43c0*/  LEA.HI.X.SX32 R7, R8, R7, 0x2, P3 ;  /* 0x0000000708077211 */ /* 0x000fe400018f16ff */
[----:B------:R-:W-:Y:S02]  /*43d0*/  IADD3 R8, P4, R14, R4, RZ ;  /* 0x000000040e087210 */ /* 0x000fe40007f9e0ff */
[C---:B------:R-:W-:Y:S03]  /*43e0*/  LOP3.LUT P3, RZ, R252.reuse, 0x1, RZ, 0xc0, !PT ;  /* 0x00000001fcff7812 */ /* 0x040fe6000786c0ff */
[----:B------:R-:W-:Y:S01]  /*43f0*/  IMAD.X R9, R13, 0x1, R5, P4 ;  /* 0x000000010d097824 */ /* 0x000fe200020e0605 */
[C---:B------:R-:W-:Y:S02]  /*4400*/  ISETP.LT.OR P4, PT, R3.reuse, 0x1, !P3 ;  /* 0x000000010300780c */ /* 0x040fe40005f81670 */
[C---:B------:R-:W-:Y:S11]  /*4410*/  ISETP.LT.OR P3, PT, R3.reuse, 0x21, !P3 ;  /* 0x000000210300780c */ /* 0x040ff60005f61670 */
[----:B------:R-:W-:Y:S01]  /*4420*/  @!PT LDS RZ, [RZ] ;  /* 0x00000000fffff984 */ /* 0x000fe20000000800 */
[----:B------:R-:W-:Y:S01]  /*4430*/  @!PT LDS RZ, [RZ] ;  /* 0x00000000fffff984 */ /* 0x000fe20000000800 */
[----:B------:R-:W-:Y:S01]  /*4440*/  @!PT LDS RZ, [RZ] ;  /* 0x00000000fffff984 */ /* 0x000fe20000000800 */
[----:B------:R1:W-:Y:S01]  /*4450*/  LDGSTS.E.BYPASS.LTC128B.128 [R244+0xe080], [R4.64], !P4 ;  /* 0x0e08000004f47fae */ /* 0x0003e2000e101d4e */
[----:B------:R-:W-:Y:S04]  /*4460*/  LOP3.LUT P4, RZ, R252, 0x2, RZ, 0xc0, !PT ;  /* 0x00000002fcff7812 */ /* 0x000fe8000788c0ff */
[C---:B------:R-:W-:Y:S02]  /*4470*/  ISETP.LT.OR P0, PT, R3.reuse, 0x1, !P4 ;  /* 0x000000010300780c */ /* 0x040fe40006701670 */
[----:B------:R-:W-:Y:S11]  /*4480*/  ISETP.LT.OR P4, PT, R3, 0x21, !P4 ;  /* 0x000000210300780c */ /* 0x000ff60006781670 */
[----:B------:R1:W-:Y:S01]  /*4490*/  LDGSTS.E.BYPASS.LTC128B.128 [R244+0x10080], [R4.64+0x80], !P0 ;  /* 0x1008008004f47fae */ /* 0x0003e2000c101d4e */
[----:B------:R-:W-:Y:S04]  /*44a0*/  ISETP.NE.AND P0, PT, R12, RZ, PT ;  /* 0x000000ff0c00720c */ /* 0x000fe80003f05270 */
[----:B------:R1:W-:Y:S05]  /*44b0*/  LDGSTS.E.BYPASS.LTC128B.128 [R244+0xf080], [R8.64], !P3 ;  /* 0x0f08000008f47fae */ /* 0x0003ea000d901d4e */
[----:B------:R1:W-:Y:S01]  /*44c0*/  LDGSTS.E.BYPASS.LTC128B.128 [R244+0x11080], [R10.64], !P4 ;  /* 0x110800000af47fae */ /* 0x0003e2000e101d4e */
[----:B--2---:R-:W-:Y:S05]  /*44d0*/  @!P2 IMAD.SHL.U32 R3, R20, 0x10, RZ ;  /* 0x000000101403a824 */ /* 0x004fea00078e00ff */
[----:B------:R1:W-:Y:S02]  /*44e0*/  @!P2 LDGSTS.E.BYPASS.LTC128B.128 [R3+0x12280], [R6.64] ;  /* 0x122800000603afae */ /* 0x0003e4000b901d4e */
.L_x_2:
[-C--:B-12-4-:R-:W-:Y:S01]  /*44f0*/  HMMA.16816.F32 R4, R40, R16.reuse, RZ ;  /* 0x000000102804723c */ /* 0x096fe200000018ff */
[----:B------:R-:W2:Y:S01]  /*4500*/  LDL.64 R236, [R1+0x18] ;  /* 0x0000180001ec7983 */ /* 0x000ea20000100a00 */
[----:B------:R-:W-:Y:S02]  /*4510*/  USHF.L.U32 UR16, UR16, 0xd, URZ ;  /* 0x0000000d10107899 */ /* 0x000fe4000800063f */
[----:B------:R-:W-:Y:S01]  /*4520*/  UISETP.GE.AND UP0, UPT, UR19, UR18, UPT ;  /* 0x000000121300728c */ /* 0x000fe2000bf06270 */
[----:B------:R-:W3:Y:S01]  /*4530*/  LDL R234, [R1+0x20] ;  /* 0x0000200001ea7983 */ /* 0x000ee20000100800 */
[----:B------:R-:W-:Y:S02]  /*4540*/  UIADD3 UR7, UR4, 0x1, URZ ;  /* 0x0000000104077890 */ /* 0x000fe4000fffe03f */
[C---:B------:R-:W-:Y:S01]  /*4550*/  HMMA.16816.F32 R8, R44.reuse, R16, RZ ;  /* 0x000000102c08723c */ /* 0x040fe200000018ff */
[----:B------:R-:W-:Y:S01]  /*4560*/  LDSM.16.M88.4 R36, [R217+0x1000] ;  /* 0x00100000d924783b */ /* 0x000fe20000000200 */
[----:B------:R-:W-:Y:S02]  /*4570*/  UISETP.GE.AND UP2, UPT, UR4, 0x1, UPT ;  /* 0x000000010400788c */ /* 0x000fe4000bf46270 */
[----:B------:R-:W-:Y:S01]  /*4580*/  IMAD.U32 R3, RZ, RZ, UR16 ;  /* 0x00000010ff037e24 */ /* 0x000fe2000f8e00ff */
[----:B------:R-:W-:Y:S01]  /*4590*/  LDSM.16.M88.4 R212, [R217+0x1800] ;  /* 0x00180000d9d4783b */ /* 0x000fe20000000200 */
[----:B------:R-:W-:Y:S02]  /*45a0*/  UIADD3 UR6, UR20, 0x1, URZ ;  /* 0x0000000114067890 */ /* 0x000fe4000fffe03f */
[-C--:B------:R-:W-:Y:S01]  /*45b0*/  HMMA.16816.F32 R12, R44, R18.reuse, RZ ;  /* 0x000000122c0c723c */ /* 0x080fe200000018ff */
[----:B------:R-:W0:Y:S01]  /*45c0*/  LDGDEPBAR ;  /* 0x00000000000079af */ /* 0x000e220000000000 */
[----:B------:R-:W-:Y:S04]  /*45d0*/  UISETP.GE.AND UP1, UPT, UR20, 0x1, UPT ;  /* 0x000000011400788c */ /* 0x000fe8000bf26270 */
[----:B------:R-:W-:Y:S02]  /*45e0*/  USEL UR20, UR6, URZ, !UP1 ;  /* 0x0000003f06147287 */ /* 0x000fe4000c800000 */
[C---:B------:R-:W-:Y:S08]  /*45f0*/  HMMA.16816.F32 R16, R40.reuse, R18, RZ ;  /* 0x000000122810723c */ /* 0x040ff000000018ff */
[-C--:B------:R-:W-:Y:S08]  /*4600*/  HMMA.16816.F32 R20, R40, R48.reuse, RZ ;  /* 0x000000302814723c */ /* 0x080ff000000018ff */
[C---:B------:R-:W-:Y:S08]  /*4610*/  HMMA.16816.F32 R24, R44.reuse, R48, RZ ;  /* 0x000000302c18723c */ /* 0x040ff000000018ff */
[-C--:B------:R-:W-:Y:S01]  /*4620*/  HMMA.16816.F32 R28, R44, R50.reuse, RZ ;  /* 0x000000322c1c723c */ /* 0x080fe200000018ff */
[----:B------:R-:W1:Y:S07]  /*4630*/  LDSM.16.MT88.4 R44, [R0+0x1080] ;  /* 0x00108000002c783b */ /* 0x000e6e0000004200 */
[----:B------:R-:W-:Y:S01]  /*4640*/  HMMA.16816.F32 R32, R40, R50, RZ ;  /* 0x000000322820723c */ /* 0x000fe200000018ff */
[----:B------:R-:W4:Y:S04]  /*4650*/  LDSM.16.MT88.4 R40, [R0+0x4080] ;  /* 0x004080000028783b */ /* 0x000f280000004200 */
[----:B------:R-:W-:Y:S03]  /*4660*/  LDSM.16.M88.4 R48, [R2+0x1000] ;  /* 0x001000000230783b */ /* 0x000fe60000000200 */
[-C--:B------:R-:W-:Y:S08]  /*4670*/  HMMA.16816.F32 R4, R148, R160.reuse, R4 ;  /* 0x000000a09404723c */ /* 0x080ff00000001804 */
[C---:B------:R-:W-:Y:S08]  /*4680*/  HMMA.16816.F32 R8, R168.reuse, R160, R8 ;  /* 0x000000a0a808723c */ /* 0x040ff00000001808 */
[-C--:B------:R-:W-:Y:S08]  /*4690*/  HMMA.16816.F32 R12, R168, R162.reuse, R12 ;  /* 0x000000a2a80c723c */ /* 0x080ff0000000180c */
[C---:B------:R-:W-:Y:S01]  /*46a0*/  HMMA.16816.F32 R16, R148.reuse, R162, R16 ;  /* 0x000000a29410723c */ /* 0x040fe20000001810 */
[----:B------:R-:W-:Y:S07]  /*46b0*/  LDSM.16.M88.4 R160, [R2+0x1800] ;  /* 0x0018000002a0783b */ /* 0x000fee0000000200 */
[-C--:B------:R-:W-:Y:S08]  /*46c0*/  HMMA.16816.F32 R20, R148, R176.reuse, R20 ;  /* 0x000000b09414723c */ /* 0x080ff00000001814 */
[C---:B------:R-:W-:Y:S08]  /*46d0*/  HMMA.16816.F32 R24, R168.reuse, R176, R24 ;  /* 0x000000b0a818723c */ /* 0x040ff00000001818 */
[-C--:B------:R-:W-:Y:S01]  /*46e0*/  HMMA.16816.F32 R28, R168, R178.reuse, R28 ;  /* 0x000000b2a81c723c */ /* 0x080fe2000000181c */
[----:B------:R-:W-:Y:S07]  /*46f0*/  LDSM.16.MT88.4 R168, [R0+0x4880] ;  /* 0x0048800000a8783b */ /* 0x000fee0000004200 */
[----:B------:R-:W-:Y:S01]  /*4700*/  HMMA.16816.F32 R32, R148, R178, R32 ;  /* 0x000000b29420723c */ /* 0x000fe20000001820 */
[----:B------:R-:W5:Y:S04]  /*4710*/  LDSM.16.MT88.4 R148, [R0+0x1880] ;  /* 0x001880000094783b */ /* 0x000f680000004200 */
[----:B------:R-:W-:Y:S03]  /*4720*/  LDSM.16.MT88.4 R176, [R0+0x2080] ;  /* 0x0020800000b0783b */ /* 0x000fe60000004200 */
[-C--:B-1----:R-:W-:Y:S08]  /*4730*/  HMMA.16816.F32 R4, R36, R44.reuse, R4 ;  /* 0x0000002c2404723c */ /* 0x082ff00000001804 */
[C---:B------:R-:W-:Y:S08]  /*4740*/  HMMA.16816.F32 R8, R212.reuse, R44, R8 ;  /* 0x0000002cd408723c */ /* 0x040ff00000001808 */
[-C--:B------:R-:W-:Y:S08]  /*4750*/  HMMA.16816.F32 R12, R212, R46.reuse, R12 ;  /* 0x0000002ed40c723c */ /* 0x080ff0000000180c */
[C---:B------:R-:W-:Y:S01]  /*4760*/  HMMA.16816.F32 R16, R36.reuse, R46, R16 ;  /* 0x0000002e2410723c */ /* 0x040fe20000001810 */
[----:B------:R-:W1:Y:S07]  /*4770*/  LDSM.16.M88.4 R44, [R217+0x2000] ;  /* 0x00200000d92c783b */ /* 0x000e6e0000000200 */
[-C--:B----4-:R-:W-:Y:S08]  /*4780*/  HMMA.16816.F32 R20, R36, R40.reuse, R20 ;  /* 0x000000282414723c */ /* 0x090ff00000001814 */
[C---:B------:R-:W-:Y:S08]  /*4790*/  HMMA.16816.F32 R24, R212.reuse, R40, R24 ;  /* 0x00000028d418723c */ /* 0x040ff00000001818 */
[-C--:B------:R-:W-:Y:S01]  /*47a0*/  HMMA.16816.F32 R28, R212, R42.reuse, R28 ;  /* 0x0000002ad41c723c */ /* 0x080fe2000000181c */
[----:B------:R-:W4:Y:S07]  /*47b0*/  LDSM.16.M88.4 R212, [R217+0x2800] ;  /* 0x00280000d9d4783b */ /* 0x000f2e0000000200 */
[----:B------:R-:W-:Y:S01]  /*47c0*/  HMMA.16816.F32 R32, R36, R42, R32 ;  /* 0x0000002a2420723c */ /* 0x000fe20000001820 */
[----:B------:R-:W1:Y:S04]  /*47d0*/  LDSM.16.MT88.4 R36, [R0+0x5080] ;  /* 0x005080000024783b */ /* 0x000e680000004200 */
[----:B------:R-:W-:Y:S03]  /*47e0*/  LDSM.16.M88.4 R40, [R2+0x2000] ;  /* 0x002000000228783b */ /* 0x000fe60000000200 */
[-C--:B-----5:R-:W-:Y:S08]  /*47f0*/  HMMA.16816.F32 R4, R48, R148.reuse, R4 ;  /* 0x000000943004723c */ /* 0x0a0ff00000001804 */
[C---:B------:R-:W-:Y:S08]  /*4800*/  HMMA.16816.F32 R8, R160.reuse, R148, R8 ;  /* 0x00000094a008723c */ /* 0x040ff00000001808 */
[-C--:B------:R-:W-:Y:S08]  /*4810*/  HMMA.16816.F32 R12, R160, R150.reuse, R12 ;  /* 0x00000096a00c723c */ /* 0x080ff0000000180c */
[C---:B------:R-:W-:Y:S01]  /*4820*/  HMMA.16816.F32 R16, R48.reuse, R150, R16 ;  /* 0x000000963010723c */ /* 0x040fe20000001810 */
[----:B------:R-:W5:Y:S07]  /*4830*/  LDSM.16.MT88.4 R148, [R0+0x2880] ;  /* 0x002880000094783b */ /* 0x000f6e0000004200 */
[-C--:B------:R-:W-:Y:S08]  /*4840*/  HMMA.16816.F32 R20, R48, R168.reuse, R20 ;  /* 0x000000a83014723c */ /* 0x080ff00000001814 */
[C---:B------:R-:W-:Y:S08]  /*4850*/  HMMA.16816.F32 R24, R160.reuse, R168, R24 ;  /* 0x000000a8a018723c */ /* 0x040ff00000001818 */
[-C--:B------:R-:W-:Y:S01]  /*4860*/  HMMA.16816.F32 R28, R160, R170.reuse, R28 ;  /* 0x000000aaa01c723c */ /* 0x080fe2000000181c */
[----:B------:R-:W2:Y:S07]  /*4870*/  LDSM.16.M88.4 R160, [R2+0x2800] ;  /* 0x0028000002a0783b */ /* 0x000eae0000000200 */
[----:B------:R-:W-:Y:S01]  /*4880*/  HMMA.16816.F32 R32, R48, R170, R32 ;  /* 0x000000aa3020723c */ /* 0x000fe20000001820 */
[----:B------:R2:W2:Y:S07]  /*4890*/  LDSM.16.MT88.4 R48, [R0+0x5880] ;  /* 0x005880000030783b */ /* 0x0004ae0000004200 */
[-C--:B-1----:R-:W-:Y:S08]  /*48a0*/  HMMA.16816.F32 R4, R44, R176.reuse, R4 ;  /* 0x000000b02c04723c */ /* 0x082ff00000001804 */
[C---:B----4-:R-:W-:Y:S08]  /*48b0*/  HMMA.16816.F32 R8, R212.reuse, R176, R8 ;  /* 0x000000b0d408723c */ /* 0x050ff00000001808 */
[-C--:B------:R-:W-:Y:S08]  /*48c0*/  HMMA.16816.F32 R12, R212, R178.reuse, R12 ;  /* 0x000000b2d40c723c */ /* 0x080ff0000000180c */
[C---:B------:R-:W-:Y:S08]  /*48d0*/  HMMA.16816.F32 R16, R44.reuse, R178, R16 ;  /* 0x000000b22c10723c */ /* 0x040ff00000001810 */
[-C--:B------:R-:W-:Y:S08]  /*48e0*/  HMMA.16816.F32 R20, R44, R36.reuse, R20 ;  /* 0x000000242c14723c */ /* 0x080ff00000001814 */
[C---:B------:R-:W-:Y:S04]  /*48f0*/  HMMA.16816.F32 R24, R212.reuse, R36, R24 ;  /* 0x00000024d418723c */ /* 0x040fe80000001818 */
[----:B--2---:R-:W-:Y:S01]  /*4900*/  IADD3 R0, P3, R236, UR16, RZ ;  /* 0x00000010ec007c10 */ /* 0x004fe2000ff7e0ff */
[----:B------:R-:W-:Y:S03]  /*4910*/  UMOV UR16, UR19 ;  /* 0x0000001300107c82 */ /* 0x000fe60008000000 */
[-C--:B------:R-:W-:Y:S04]  /*4920*/  HMMA.16816.F32 R28, R212, R38.reuse, R28 ;  /* 0x00000026d41c723c */ /* 0x080fe8000000181c */
[----:B---3--:R-:W-:Y:S02]  /*4930*/  LEA.HI.X.SX32 R3, R3, R234, 0x1, P3 ;  /* 0x000000ea03037211 */ /* 0x008fe400018f0eff */
[C---:B------:R-:W-:Y:S02]  /*4940*/  LEA R2, P3, R0.reuse, c[0x0][0x220], 0x2 ;  /* 0x0000880000027a11 */ /* 0x040fe400078610ff */
[----:B------:R-:W-:Y:S01]  /*4950*/  HMMA.16816.F32 R32, R44, R38, R32 ;  /* 0x000000262c20723c */ /* 0x000fe20000001820 */
[----:B------:R-:W-:Y:S03]  /*4960*/  LDSM.16.MT88.4 R36, [R216+0x17880] ;  /* 0x01788000d824783b */ /* 0x000fe60000004200 */
[----:B------:R-:W-:Y:S01]  /*4970*/  LEA.HI.X R3, R0, c[0x0][0x224], R3, 0x2, P3 ;  /* 0x0000890000037a11 */ /* 0x000fe200018f1403 */
[----:B------:R-:W-:Y:S01]  /*4980*/  LDSM.16.MT88.4 R44, [R216+0x18080] ;  /* 0x01808000d82c783b */ /* 0x000fe20000004200 */
[----:B------:R-:W-:Y:S01]  /*4990*/  IMAD.U32 R0, RZ, RZ, UR4 ;  /* 0x00000004ff007e24 */ /* 0x000fe2000f8e00ff */
[----:B------:R-:W-:Y:S01]  /*49a0*/  PLOP3.LUT P3, PT, PT, PT, UP0, 0x80, 0x0 ;  /* 0x000000000000781c */ /* 0x000fe20003f6f008 */
[-C--:B-----5:R-:W-:Y:S01]  /*49b0*/  HMMA.16816.F32 R4, R40, R148.reuse, R4 ;  /* 0x000000942804723c */ /* 0x0a0fe20000001804 */
[----:B------:R-:W-:Y:S04]  /*49c0*/  USEL UR4, UR7, URZ, !UP2 ;  /* 0x0000003f07047287 */ /* 0x000fe8000d000000 */
[----:B------:R-:W-:Y:S03]  /*49d0*/  IMAD R0, R0, 0x2000, R226 ;  /* 0x0000200000007824 */ /* 0x000fe600078e02e2 */
[C---:B------:R-:W-:Y:S04]  /*49e0*/  HMMA.16816.F32 R8, R160.reuse, R148, R8 ;  /* 0x00000094a008723c */ /* 0x040fe80000001808 */
[----:B------:R-:W-:Y:S04]  /*49f0*/  IMAD.SHL.U32 R0, R0, 0x2, RZ ;  /* 0x0000000200007824 */ /* 0x000fe800078e00ff */
[-C--:B------:R-:W-:Y:S07]  /*4a00*/  HMMA.16816.F32 R12, R160, R150.reuse, R12 ;  /* 0x00000096a00c723c */ /* 0x080fee000000180c */
[----:B------:R-:W-:Y:S01]  /*4a10*/  RED.E.ADD.F32.FTZ.RN.STRONG.GPU [R2.64], R4 ;  /* 0x000000040200798e */ /* 0x000fe2000c10e78e */
[C---:B------:R-:W-:Y:S03]  /*4a20*/  HMMA.16816.F32 R16, R40.reuse, R150, R16 ;  /* 0x000000962810723c */ /* 0x040fe60000001810 */
[----:B------:R-:W-:Y:S04]  /*4a30*/  RED.E.ADD.F32.FTZ.RN.STRONG.GPU [R2.64+0x400], R5 ;  /* 0x000400050200798e */ /* 0x000fe8000c10e78e */
[----:B------:R-:W-:Y:S01]  /*4a40*/  RED.E.ADD.F32.FTZ.RN.STRONG.GPU [R2.64+0x800], R6 ;  /* 0x000800060200798e */ /* 0x000fe2000c10e78e */
[-C--:B------:R-:W-:Y:S03]  /*4a50*/  HMMA.16816.F32 R20, R40, R48.reuse, R20 ;  /* 0x000000302814723c */ /* 0x080fe60000001814 */
[----:B------:R-:W-:Y:S04]  /*4a60*/  RED.E.ADD.F32.FTZ.RN.STRONG.GPU [R2.64+0xc00], R7 ;  /* 0x000c00070200798e */ /* 0x000fe8000c10e78e */
[----:B------:R-:W-:Y:S01]  /*4a70*/  RED.E.ADD.F32.FTZ.RN.STRONG.GPU [R2.64+0x1000], R8 ;  /* 0x001000080200798e */ /* 0x000fe2000c10e78e */
[C---:B------:R-:W-:Y:S03]  /*4a80*/  HMMA.16816.F32 R24, R160.reuse, R48, R24 ;  /* 0x00000030a018723c */ /* 0x040fe60000001818 */
[----:B------:R-:W-:Y:S04]  /*4a90*/  RED.E.ADD.F32.FTZ.RN.STRONG.GPU [R2.64+0x1400], R9 ;  /* 0x001400090200798e */ /* 0x000fe8000c10e78e */
[----:B------:R-:W-:Y:S01]  /*4aa0*/  RED.E.ADD.F32.FTZ.RN.STRONG.GPU [R2.64+0x1800], R10 ;  /* 0x0018000a0200798e */ /* 0x000fe2000c10e78e */
[-C--:B------:R-:W-:Y:S03]  /*4ab0*/  HMMA.16816.F32 R28, R160, R50.reuse, R28 ;  /* 0x00000032a01c723c */ /* 0x080fe6000000181c */
[----:B------:R-:W-:Y:S04]  /*4ac0*/  RED.E.ADD.F32.FTZ.RN.STRONG.GPU [R2.64+0x1c00], R11 ;  /* 0x001c000b0200798e */ /* 0x000fe8000c10e78e */
[----:B------:R-:W-:Y:S01]  /*4ad0*/  RED.E.ADD.F32.FTZ.RN.STRONG.GPU [R2.64+0x2000], R16 ;  /* 0x002000100200798e */ /* 0x000fe2000c10e78e */
[----:B------:R-:W-:Y:S03]  /*4ae0*/  HMMA.16816.F32 R32, R40, R50, R32 ;  /* 0x000000322820723c */ /* 0x000fe60000001820 */
[----:B------:R-:W-:Y:S04]  /*4af0*/  RED.E.ADD.F32.FTZ.RN.STRONG.GPU [R2.64+0x2400], R17 ;  /* 0x002400110200798e */ /* 0x000fe8000c10e78e */
[----:B------:R-:W-:Y:S04]  /*4b00*/  RED.E.ADD.F32.FTZ.RN.STRONG.GPU [R2.64+0x2800], R18 ;  /* 0x002800120200798e */ /* 0x000fe8000c10e78e */
[----:B------:R-:W-:Y:S04]  /*4b10*/  RED.E.ADD.F32.FTZ.RN.STRONG.GPU [R2.64+0x2c00], R19 ;  /* 0x002c00130200798e */ /* 0x000fe8000c10e78e */
[----:B------:R-:W-:Y:S04]  /*4b20*/  RED.E.ADD.F32.FTZ.RN.STRONG.GPU [R2.64+0x3000], R12 ;  /* 0x0030000c0200798e */ /* 0x000fe8000c10e78e */
[----:B------:R-:W-:Y:S04]  /*4b30*/  LDSM.16.MT88.4 R4, [R216+0x15480] ;  /* 0x01548000d804783b */ /* 0x000fe80000004200 */
[----:B------:R-:W1:Y:S04]  /*4b40*/  LDSM.16.MT88.4 R8, [R0+0x6080] ;  /* 0x006080000008783b */ /* 0x000e680000004200 */
[----:B------:R-:W-:Y:S04]  /*4b50*/  RED.E.ADD.F32.FTZ.RN.STRONG.GPU [R2.64+0x3400], R13 ;  /* 0x0034000d0200798e */ /* 0x000fe8000c10e78e */
[----:B------:R-:W-:Y:S04]  /*4b60*/  RED.E.ADD.F32.FTZ.RN.STRONG.GPU [R2.64+0x3800], R14 ;  /* 0x0038000e0200798e */ /* 0x000fe8000c10e78e */
[----:B------:R-:W-:Y:S04]  /*4b70*/  RED.E.ADD.F32.FTZ.RN.STRONG.GPU [R2.64+0x3c00], R15 ;  /* 0x003c000f0200798e */ /* 0x000fe8000c10e78e */
[----:B------:R-:W2:Y:S04]  /*4b80*/  LDSM.16.MT88.4 R12, [R216+0x16480] ;  /* 0x01648000d80c783b */ /* 0x000ea80000004200 */
[----:B------:R-:W3:Y:S04]  /*4b90*/  LDSM.16.MT88.4 R16, [R216+0x17480] ;  /* 0x01748000d810783b */ /* 0x000ee80000004200 */
[----:B------:R-:W-:Y:S04]  /*4ba0*/  RED.E.ADD.F32.FTZ.RN.STRONG.GPU [R2.64+0x4000], R20 ;  /* 0x004000140200798e */ /* 0x000fe8000c10e78e */
[----:B------:R-:W-:Y:S04]  /*4bb0*/  LDSM.16.MT88.4 R40, [R0+0x8880] ;  /* 0x008880000028783b */ /* 0x000fe80000004200 */
[----:B------:R-:W-:Y:S04]  /*4bc0*/  RED.E.ADD.F32.FTZ.RN.STRONG.GPU [R2.64+0x4400], R21 ;  /* 0x004400150200798e */ /* 0x000fe8000c10e78e */
[----:B------:R-:W-:Y:S01]  /*4bd0*/  RED.E.ADD.F32.FTZ.RN.STRONG.GPU [R2.64+0x4800], R22 ;  /* 0x004800160200798e */ /* 0x000fe2000c10e78e */
[-C--:B-1----:R-:W-:Y:S03]  /*4be0*/  HMMA.16816.F32 R100, R4, R8.reuse, R100 ;  /* 0x000000080464723c */ /* 0x082fe60000001864 */
[----:B------:R-:W-:Y:S04]  /*4bf0*/  RED.E.ADD.F32.FTZ.RN.STRONG.GPU [R2.64+0x4c00], R23 ;  /* 0x004c00170200798e */ /* 0x000fe8000c10e78e */
[----:B------:R-:W1:Y:S04]  /*4c00*/  LDSM.16.MT88.4 R20, [R0+0x8080] ;  /* 0x008080000014783b */ /* 0x000e680000004200 */
[----:B------:R-:W-:Y:S04]  /*4c10*/  RED.E.ADD.F32.FTZ.RN.STRONG.GPU [R2.64+0x5000], R24 ;  /* 0x005000180200798e */ /* 0x000fe8000c10e78e */
[----:B------:R-:W-:Y:S01]  /*4c20*/  RED.E.ADD.F32.FTZ.RN.STRONG.GPU [R2.64+0x5400], R25 ;  /* 0x005400190200798e */ /* 0x000fe2000c10e78e */
[-C--:B--2---:R-:W-:Y:S03]  /*4c30*/  HMMA.16816.F32 R104, R12, R8.reuse, R104 ;  /* 0x000000080c68723c */ /* 0x084fe60000001868 */
[----:B------:R-:W-:Y:S04]  /*4c40*/  RED.E.ADD.F32.FTZ.RN.STRONG.GPU [R2.64+0x5800], R26 ;  /* 0x0058001a0200798e */ /* 0x000fe8000c10e78e */
[----:B------:R-:W-:Y:S01]  /*4c50*/  RED.E.ADD.F32.FTZ.RN.STRONG.GPU [R2.64+0x5c00], R27 ;  /* 0x005c001b0200798e */ /* 0x000fe2000c10e78e */
[C---:B---3--:R-:W-:Y:S03]  /*4c60*/  HMMA.16816.F32 R108, R16.reuse, R8, R108 ;  /* 0x00000008106c723c */ /* 0x048fe6000000186c */
[----:B------:R-:W-:Y:S04]  /*4c70*/  LDSM.16.MT88.4 R24, [R216+0x15880] ;  /* 0x01588000d818783b */ /* 0x000fe80000004200 */
[----:B------:R-:W-:Y:S01]  /*4c80*/  RED.E.ADD.F32.FTZ.RN.STRONG.GPU [R2.64+0x6000], R32 ;  /* 0x006000200200798e */ /* 0x000fe2000c10e78e */
[-C--:B------:R-:W-:Y:S03]  /*4c90*/  HMMA.16816.F32 R112, R16, R10.reuse, R112 ;  /* 0x0000000a1070723c */ /* 0x080fe60000001870 */
[----:B------:R-:W-:Y:S04]  /*4ca0*/  RED.E.ADD.F32.FTZ.RN.STRONG.GPU [R2.64+0x6400], R33 ;  /* 0x006400210200798e */ /* 0x000fe8000c10e78e */
[----:B------:R-:W-:Y:S01]  /*4cb0*/  RED.E.ADD.F32.FTZ.RN.STRONG.GPU [R2.64+0x6800], R34 ;  /* 0x006800220200798e */ /* 0x000fe2000c10e78e */
[-C--:B------:R-:W-:Y:S03]  /*4cc0*/  HMMA.16816.F32 R116, R12, R10.reuse, R116 ;  /* 0x0000000a0c74723c */ /* 0x080fe60000001874 */
[----:B------:R-:W-:Y:S04]  /*4cd0*/  RED.E.ADD.F32.FTZ.RN.STRONG.GPU [R2.64+0x6c00], R35 ;  /* 0x006c00230200798e */ /* 0x000fe8000c10e78e */
[----:B------:R-:W-:Y:S01]  /*4ce0*/  LDSM.16.MT88.4 R32, [R216+0x16880] ;  /* 0x01688000d820783b */ /* 0x000fe20000004200 */
[C---:B------:R-:W-:Y:S03]  /*4cf0*/  HMMA.16816.F32 R120, R4.reuse, R10, R120 ;  /* 0x0000000a0478723c */ /* 0x040fe60000001878 */
[----:B------:R-:W-:Y:S04]  /*4d00*/  RED.E.ADD.F32.FTZ.RN.STRONG.GPU [R2.64+0x7000], R28 ;  /* 0x0070001c0200798e */ /* 0x000fe8000c10e78e */
[----:B------:R-:W-:Y:S01]  /*4d10*/  LDSM.16.MT88.4 R8, [R0+0x7080] ;  /* 0x007080000008783b */ /* 0x000fe20000004200 */
[-C--:B-1----:R-:W-:Y:S03]  /*4d20*/  HMMA.16816.F32 R124, R4, R20.reuse, R124 ;  /* 0x00000014047c723c */ /* 0x082fe6000000187c */
[----:B------:R-:W-:Y:S04]  /*4d30*/  RED.E.ADD.F32.FTZ.RN.STRONG.GPU [R2.64+0x7400], R29 ;  /* 0x0074001d0200798e */ /* 0x000fe8000c10e78e */
[----:B------:R-:W-:Y:S01]  /*4d40*/  RED.E.ADD.F32.FTZ.RN.STRONG.GPU [R2.64+0x7800], R30 ;  /* 0x0078001e0200798e */ /* 0x000fe2000c10e78e */
[-C--:B------:R-:W-:Y:S03]  /*4d50*/  HMMA.16816.F32 R128, R12, R20.reuse, R128 ;  /* 0x000000140c80723c */ /* 0x080fe60000001880 */
[----:B------:R-:W-:Y:S04]  /*4d60*/  RED.E.ADD.F32.FTZ.RN.STRONG.GPU [R2.64+0x7c00], R31 ;  /* 0x007c001f0200798e */ /* 0x000fe8000c10e78e */
[----:B------:R-:W1:Y:S01]  /*4d70*/  LDSM.16.MT88.4 R28, [R0+0x6880] ;  /* 0x00688000001c783b */ /* 0x000e620000004200 */
[C---:B------:R-:W-:Y:S08]  /*4d80*/  HMMA.16816.F32 R132, R16.reuse, R20, R132 ;  /* 0x000000141084723c */ /* 0x040ff00000001884 */
[-C--:B------:R-:W-:Y:S01]  /*4d90*/  HMMA.16816.F32 R136, R16, R22.reuse, R136 ;  /* 0x000000161088723c */ /* 0x080fe20000001888 */
[----:B------:R-:W-:Y:S07]  /*4da0*/  LDSM.16.MT88.4 R16, [R216+0x17c80] ;  /* 0x017c8000d810783b */ /* 0x000fee0000004200 */
[-C--:B------:R-:W-:Y:S01]  /*4db0*/  HMMA.16816.F32 R140, R12, R22.reuse, R140 ;  /* 0x000000160c8c723c */ /* 0x080fe2000000188c */
[----:B------:R-:W-:Y:S07]  /*4dc0*/  LDSM.16.MT88.4 R12, [R216+0x16c80] ;  /* 0x016c8000d80c783b */ /* 0x000fee0000004200 */
[----:B------:R-:W-:Y:S01]  /*4dd0*/  HMMA.16816.F32 R144, R4, R22, R144 ;  /* 0x000000160490723c */ /* 0x000fe20000001890 */
[----:B------:R-:W2:Y:S04]  /*4de0*/  LDSM.16.MT88.4 R4, [R216+0x15c80] ;  /* 0x015c8000d804783b */ /* 0x000ea80000004200 */
[----:B------:R-:W3:Y:S03]  /*4df0*/  LDSM.16.MT88.4 R20, [R0+0x9080] ;  /* 0x009080000014783b */ /* 0x000ee60000004200 */
[-C--:B-1----:R-:W-:Y:S08]  /*4e00*/  HMMA.16816.F32 R100, R24, R28.reuse, R100 ;  /* 0x0000001c1864723c */ /* 0x082ff00000001864 */
[-C--:B------:R-:W-:Y:S08]  /*4e10*/  HMMA.16816.F32 R104, R32, R28.reuse, R104 ;  /* 0x0000001c2068723c */ /* 0x080ff00000001868 */
[C---:B------:R-:W-:Y:S08]  /*4e20*/  HMMA.16816.F32 R108, R36.reuse, R28, R108 ;  /* 0x0000001c246c723c */ /* 0x040ff0000000186c */
[-C--:B------:R-:W-:Y:S08]  /*4e30*/  HMMA.16816.F32 R112, R36, R30.reuse, R112 ;  /* 0x0000001e2470723c */ /* 0x080ff00000001870 */
[-C--:B------:R-:W-:Y:S08]  /*4e40*/  HMMA.16816.F32 R116, R32, R30.reuse, R116 ;  /* 0x0000001e2074723c */ /* 0x080ff00000001874 */
[C---:B------:R-:W-:Y:S01]  /*4e50*/  HMMA.16816.F32 R120, R24.reuse, R30, R120 ;  /* 0x0000001e1878723c */ /* 0x040fe20000001878 */
[----:B------:R-:W-:Y:S07]  /*4e60*/  LDSM.16.MT88.4 R28, [R216+0x16080] ;  /* 0x01608000d81c783b */ /* 0x000fee0000004200 */
[-C--:B------:R-:W-:Y:S08]  /*4e70*/  HMMA.16816.F32 R124, R24, R40.reuse, R124 ;  /* 0x00000028187c723c */ /* 0x080ff0000000187c */
[-C--:B------:R-:W-:Y:S08]  /*4e80*/  HMMA.16816.F32 R128, R32, R40.reuse, R128 ;  /* 0x000000282080723c */ /* 0x080ff00000001880 */
[C---:B------:R-:W-:Y:S08]  /*4e90*/  HMMA.16816.F32 R132, R36.reuse, R40, R132 ;  /* 0x000000282484723c */ /* 0x040ff00000001884 */
[-C--:B------:R-:W-:Y:S01]  /*4ea0*/  HMMA.16816.F32 R136, R36, R42.reuse, R136 ;  /* 0x0000002a2488723c */ /* 0x080fe20000001888 */
[----:B------:R-:W-:Y:S07]  /*4eb0*/  LDSM.16.MT88.4 R36, [R216+0x17080] ;  /* 0x01708000d824783b */ /* 0x000fee0000004200 */
[-C--:B------:R-:W-:Y:S01]  /*4ec0*/  HMMA.16816.F32 R140, R32, R42.reuse, R140 ;  /* 0x0000002a208c723c */ /* 0x080fe2000000188c */
[----:B------:R-:W1:Y:S07]  /*4ed0*/  LDSM.16.MT88.4 R32, [R0+0x7880] ;  /* 0x007880000020783b */ /* 0x000e6e0000004200 */
[----:B------:R-:W-:Y:S01]  /*4ee0*/  HMMA.16816.F32 R144, R24, R42, R144 ;  /* 0x0000002a1890723c */ /* 0x000fe20000001890 */
[----:B------:R-:W4:Y:S07]  /*4ef0*/  LDSM.16.MT88.4 R24, [R0+0x9880] ;  /* 0x009880000018783b */ /* 0x000f2e0000004200 */
[-C--:B--2---:R-:W-:Y:S08]  /*4f00*/  HMMA.16816.F32 R100, R4, R8.reuse, R100 ;  /* 0x000000080464723c */ /* 0x084ff00000001864 */
[-C--:B------:R-:W-:Y:S08]  /*4f10*/  HMMA.16816.F32 R104, R12, R8.reuse, R104 ;  /* 0x000000080c68723c */ /* 0x080ff00000001868 */
[C---:B------:R-:W-:Y:S08]  /*4f20*/  HMMA.16816.F32 R108, R16.reuse, R8, R108 ;  /* 0x00000008106c723c */ /* 0x040ff0000000186c */
[-C--:B------:R-:W-:Y:S08]  /*4f30*/  HMMA.16816.F32 R112, R16, R10.reuse, R112 ;  /* 0x0000000a1070723c */ /* 0x080ff00000001870 */
[-C--:B------:R-:W-:Y:S08]  /*4f40*/  HMMA.16816.F32 R116, R12, R10.reuse, R116 ;  /* 0x0000000a0c74723c */ /* 0x080ff00000001874 */
[C---:B------:R-:W-:Y:S08]  /*4f50*/  HMMA.16816.F32 R120, R4.reuse, R10, R120 ;  /* 0x0000000a0478723c */ /* 0x040ff00000001878 */
[-C--:B---3--:R-:W-:Y:S08]  /*4f60*/  HMMA.16816.F32 R124, R4, R20.reuse, R124 ;  /* 0x00000014047c723c */ /* 0x088ff0000000187c */
[-C--:B------:R-:W-:Y:S08]  /*4f70*/  HMMA.16816.F32 R128, R12, R20.reuse, R128 ;  /* 0x000000140c80723c */ /* 0x080ff00000001880 */
[C---:B------:R-:W-:Y:S08]  /*4f80*/  HMMA.16816.F32 R132, R16.reuse, R20, R132 ;  /* 0x000000141084723c */ /* 0x040ff00000001884 */
[-C--:B------:R-:W-:Y:S08]  /*4f90*/  HMMA.16816.F32 R136, R16, R22.reuse, R136 ;  /* 0x000000161088723c */ /* 0x080ff00000001888 */
[-C--:B------:R-:W-:Y:S08]  /*4fa0*/  HMMA.16816.F32 R140, R12, R22.reuse, R140 ;  /* 0x000000160c8c723c */ /* 0x080ff0000000188c */
[----:B------:R-:W-:Y:S08]  /*4fb0*/  HMMA.16816.F32 R144, R4, R22, R144 ;  /* 0x000000160490723c */ /* 0x000ff00000001890 */
[-C--:B-1----:R-:W-:Y:S08]  /*4fc0*/  HMMA.16816.F32 R100, R28, R32.reuse, R100 ;  /* 0x000000201c64723c */ /* 0x082ff00000001864 */
[-C--:B------:R-:W-:Y:S08]  /*4fd0*/  HMMA.16816.F32 R104, R36, R32.reuse, R104 ;  /* 0x000000202468723c */ /* 0x080ff00000001868 */
[C---:B------:R-:W-:Y:S08]  /*4fe0*/  HMMA.16816.F32 R108, R44.reuse, R32, R108 ;  /* 0x000000202c6c723c */ /* 0x040ff0000000186c */
[-C--:B------:R-:W-:Y:S08]  /*4ff0*/  HMMA.16816.F32 R112, R44, R34.reuse, R112 ;  /* 0x000000222c70723c */ /* 0x080ff00000001870 */
[-C--:B------:R-:W-:Y:S08]  /*5000*/  HMMA.16816.F32 R116, R36, R34.reuse, R116 ;  /* 0x000000222474723c */ /* 0x080ff00000001874 */
[C---:B------:R-:W-:Y:S08]  /*5010*/  HMMA.16816.F32 R120, R28.reuse, R34, R120 ;  /* 0x000000221c78723c */ /* 0x040ff00000001878 */
[-C--:B----4-:R-:W-:Y:S08]  /*5020*/  HMMA.16816.F32 R124, R28, R24.reuse, R124 ;  /* 0x000000181c7c723c */ /* 0x090ff0000000187c */
[-C--:B------:R-:W-:Y:S08]  /*5030*/  HMMA.16816.F32 R128, R36, R24.reuse, R128 ;  /* 0x000000182480723c */ /* 0x080ff00000001880 */
[C---:B------:R-:W-:Y:S08]  /*5040*/  HMMA.16816.F32 R132, R44.reuse, R24, R132 ;  /* 0x000000182c84723c */ /* 0x040ff00000001884 */
[-C--:B------:R-:W-:Y:S08]  /*5050*/  HMMA.16816.F32 R136, R44, R26.reuse, R136 ;  /* 0x0000001a2c88723c */ /* 0x080ff00000001888 */
[-C--:B------:R-:W-:Y:S08]  /*5060*/  HMMA.16816.F32 R140, R36, R26.reuse, R140 ;  /* 0x0000001a248c723c */ /* 0x080ff0000000188c */
[----:B------:R-:W-:Y:S01]  /*5070*/  HMMA.16816.F32 R144, R28, R26, R144 ;  /* 0x0000001a1c90723c */ /* 0x000fe20000001890 */
[----:B------:R-:W-:-:S07]  /*5080*/  @!P3 BRA `(.L_x_3) ;  /* 0xffffd0900000b947 */ /* 0x000fce000383ffff */
.L_x_0:
[----:B---34-:R-:W3:Y:S04]  /*5090*/  LDL.LU R22, [R1+0x10] ;  /* 0x0000100001167983 */ /* 0x018ee80000300800 */
[----:B------:R-:W1:Y:S01]  /*50a0*/  S2R R2, SR_TID.X ;  /* 0x0000000000027919 */ /* 0x000e620000002100 */
[----:B------:R-:W-:-:S02]  /*50b0*/  F2FP.PACK_AB R52, R53, R52 ;  /* 0x000000343534723e */ /* 0x000fc400000000ff */
[----:B------:R-:W-:Y:S01]  /*50c0*/  F2FP.PACK_AB R54, R55, R54 ;  /* 0x000000363736723e */ /* 0x000fe200000000ff */
[----:B------:R-:W4:Y:S01]  /*50d0*/  LDL.LU.64 R24, [R1+0x8] ;  /* 0x0000080001187983 */ /* 0x000f220000300a00 */
[----:B------:R-:W-:Y:S02]  /*50e0*/  F2FP.PACK_AB R72, R73, R72 ;  /* 0x000000484948723e */ /* 0x000fe400000000ff */
[----:B------:R-:W-:Y:S01]  /*50f0*/  F2FP.PACK_AB R74, R75, R74 ;  /* 0x0000004a4b4a723e */ /* 0x000fe200000000ff */
[----:B------:R-:W5:Y:S01]  /*5100*/  LDL.LU R4, [R1+0x14] ;  /* 0x0000140001047983 */ /* 0x000f620000300800 */
[----:B------:R-:W-:Y:S01]  /*5110*/  F2FP.PACK_AB R56, R57, R56 ;  /* 0x000000383938723e */ /* 0x000fe200000000ff */
[----:B------:R-:W-:Y:S01]  /*5120*/  FMUL.FTZ R100, R100, c[0x0][0x298] ;  /* 0x0000a60064647a20 */ /* 0x000fe20000410000 */
        /* <DEDUP_REMOVED lines=9> */
[----:B--2---:R-:W-:Y:S01]  /*51c0*/  FMUL.FTZ R13, R121, c[0x0][0x298] ;  /* 0x0000a600790d7a20 */ /* 0x004fe20000410000 */
[----:B------:R-:W-:Y:S01]  /*51d0*/  F2FP.PACK_AB R64, R65, R64 ;  /* 0x000000404140723e */ /* 0x000fe200000000ff */
[----:B------:R-:W-:Y:S01]  /*51e0*/  FMUL.FTZ R122, R122, c[0x0][0x298] ;  /* 0x0000a6007a7a7a20 */ /* 0x000fe20000410000 */
[----:B------:R-:W-:Y:S01]  /*51f0*/  F2FP.PACK_AB R66, R67, R66 ;  /* 0x000000424342723e */ /* 0x000fe200000000ff */
[----:B------:R-:W-:Y:S01]  /*5200*/  FMUL.FTZ R12, R123, c[0x0][0x298] ;  /* 0x0000a6007b0c7a20 */ /* 0x000fe20000410000 */
[----:B-1----:R-:W-:Y:S01]  /*5210*/  SHF.R.S32.HI R14, RZ, 0x1f, R2 ;  /* 0x0000001fff0e7819 */ /* 0x002fe20000011402 */
        /* <DEDUP_REMOVED lines=61> */
[----:B------:R-:W1:Y:S01]  /*55f0*/  S2R R21, SR_CTAID.Y ;  /* 0x0000000000157919 */ /* 0x000e620000002600 */
[----:B------:R-:W-:Y:S01]  /*5600*/  FMUL.FTZ R143, R143, c[0x0][0x298] ;  /* 0x0000a6008f8f7a20 */ /* 0x000fe20000410000 */
[----:B------:R-:W-:Y:S01]  /*5610*/  F2FP.PACK_AB R140, R141, R140 ;  /* 0x0000008c8d8c723e */ /* 0x000fe200000000ff */
[----:B------:R-:W-:Y:S01]  /*5620*/  FMUL.FTZ R132, R132, c[0x0][0x298] ;  /* 0x0000a60084847a20 */ /* 0x000fe20000410000 */
[----:B------:R-:W-:Y:S01]  /*5630*/  USHF.R.S32.HI UR6, URZ, 0x1f, UR10 ;  /* 0x0000001f3f067899 */ /* 0x000fe2000801140a */
[----:B------:R-:W-:Y:S01]  /*5640*/  FMUL.FTZ R133, R133, c[0x0][0x298] ;  /* 0x0000a60085857a20 */ /* 0x000fe20000410000 */
[----:B------:R-:W-:Y:S01]  /*5650*/  F2FP.PACK_AB R142, R143, R142 ;  /* 0x0000008e8f8e723e */ /* 0x000fe200000000ff */
[----:B------:R-:W-:Y:S01]  /*5660*/  FMUL.FTZ R134, R134, c[0x0][0x298] ;  /* 0x0000a60086867a20 */ /* 0x000fe20000410000 */
[----:B------:R-:W-:Y:S01]  /*5670*/  ULDC.64 UR4, c[0x0][0x340] ;  /* 0x0000d00000047ab9 */ /* 0x000fe20000000a00 */
[----:B------:R-:W-:Y:S01]  /*5680*/  FMUL.FTZ R135, R135, c[0x0][0x298] ;  /* 0x0000a60087877a20 */ /* 0x000fe20000410000 */
[----:B------:R-:W-:Y:S01]  /*5690*/  F2FP.PACK_AB R132, R133, R132 ;  /* 0x000000848584723e */ /* 0x000fe200000000ff */
[----:B------:R-:W-:Y:S01]  /*56a0*/  FMUL.FTZ R136, R136, c[0x0][0x298] ;  /* 0x0000a60088887a20 */ /* 0x000fe20000410000 */
[----:B------:R-:W-:Y:S01]  /*56b0*/  UIMAD UR4, UR6, UR4, URZ ;  /* 0x00000004060472a4 */ /* 0x000fe2000f8e023f */
[----:B------:R-:W-:Y:S01]  /*56c0*/  FMUL.FTZ R137, R137, c[0x0][0x298] ;  /* 0x0000a60089897a20 */ /* 0x000fe20000410000 */
[----:B------:R-:W-:Y:S01]  /*56d0*/  F2FP.PACK_AB R134, R135, R134 ;  /* 0x000000868786723e */ /* 0x000fe200000000ff */
[----:B------:R-:W-:Y:S01]  /*56e0*/  FMUL.FTZ R138, R138, c[0x0][0x298] ;  /* 0x0000a6008a8a7a20 */ /* 0x000fe20000410000 */
[----:B------:R-:W-:Y:S01]  /*56f0*/  UIMAD UR4, UR10, UR5, UR4 ;  /* 0x000000050a0472a4 */ /* 0x000fe2000f8e0204 */
[----:B------:R-:W-:Y:S01]  /*5700*/  FMUL.FTZ R139, R139, c[0x0][0x298] ;  /* 0x0000a6008b8b7a20 */ /* 0x000fe20000410000 */
[----:B------:R-:W-:Y:S01]  /*5710*/  F2FP.PACK_AB R136, R137, R136 ;  /* 0x000000888988723e */ /* 0x000fe200000000ff */
[----:B------:R-:W-:Y:S01]  /*5720*/  BSSY B0, `(.L_x_4) ;  /* 0x000008a000007945 */ /* 0x000fe20003800000 */
[----:B----4-:R-:W-:-:S02]  /*5730*/  LEA.HI R0, R14, R24, RZ, 0x5 ;  /* 0x000000180e007211 */ /* 0x010fc400078f28ff */
[----:B------:R-:W-:Y:S02]  /*5740*/  SHF.R.S32.HI R5, RZ, 0x1f, R24 ;  /* 0x0000001fff057819 */ /* 0x000fe40000011418 */
[----:B------:R-:W-:Y:S02]  /*5750*/  SHF.R.S32.HI R3, RZ, 0x5, R0 ;  /* 0x00000005ff037819 */ /* 0x000fe40000011400 */
[----:B------:R-:W-:Y:S02]  /*5760*/  LEA.HI R14, R14, R2, RZ, 0x4 ;  /* 0x000000020e0e7211 */ /* 0x000fe400078f20ff */
[----:B------:R-:W-:Y:S02]  /*5770*/  LEA.HI R0, R0, R3, RZ, 0x1 ;  /* 0x0000000300007211 */ /* 0x000fe400078f08ff */
[----:B------:R-:W-:Y:S02]  /*5780*/  LEA.HI R2, R5, R24, RZ, 0x6 ;  /* 0x0000001805027211 */ /* 0x000fe400078f30ff */
[----:B------:R-:W-:-:S02]  /*5790*/  LOP3.LUT R0, R0, 0xfffffffe, RZ, 0xc0, !PT ;  /* 0xfffffffe00007812 */ /* 0x000fc400078ec0ff */
[----:B------:R-:W-:Y:S01]  /*57a0*/  LOP3.LUT R6, R14, 0xfffffff0, RZ, 0xc0, !PT ;  /* 0xfffffff00e067812 */ /* 0x000fe200078ec0ff */
[----:B------:R-:W-:Y:S01]  /*57b0*/  BAR.SYNC.DEFER_BLOCKING 0x1, 0x100 ;  /* 0x0044000000007b1d */ /* 0x000fe20000010000 */
[C---:B-----5:R-:W-:Y:S01]  /*57c0*/  LOP3.LUT P0, RZ, R4.reuse, 0x4, RZ, 0xc0, !PT ;  /* 0x0000000404ff7812 */ /* 0x060fe2000780c0ff */
[----:B------:R-:W-:Y:S01]  /*57d0*/  IMAD.IADD R7, R3, 0x1, -R0 ;  /* 0x0000000103077824 */ /* 0x000fe200078e0a00 */
[----:B------:R-:W-:Y:S01]  /*57e0*/  SHF.R.S32.HI R0, RZ, 0x6, R2 ;  /* 0x00000006ff007819 */ /* 0x000fe20000011402 */
[----:B------:R-:W-:Y:S01]  /*57f0*/  IMAD.SHL.U32 R4, R4, 0x40, RZ ;  /* 0x0000004004047824 */ /* 0x000fe200078e00ff */
[CC--:B------:R-:W-:Y:S01]  /*5800*/  LEA.HI R2, R5.reuse, R24.reuse, RZ, 0x2 ;  /* 0x0000001805027211 */ /* 0x0c0fe200078f10ff */
[----:B------:R-:W-:Y:S01]  /*5810*/  IMAD.IADD R6, R24, 0x1, -R6 ;  /* 0x0000000118067824 */ /* 0x000fe200078e0a06 */
[----:B------:R-:W-:Y:S01]  /*5820*/  LEA.HI R9, R5, R24, RZ, 0x7 ;  /* 0x0000001805097211 */ /* 0x000fe200078f38ff */
[----:B------:R-:W-:Y:S01]  /*5830*/  IMAD.SHL.U32 R0, R0, 0x8, RZ ;  /* 0x0000000800007824 */ /* 0x000fe200078e00ff */
[----:B------:R-:W-:-:S02]  /*5840*/  LOP3.LUT R8, R4, 0x1c0, RZ, 0xc0, !PT ;  /* 0x000001c004087812 */ /* 0x000fc400078ec0ff */
[----:B------:R-:W-:Y:S02]  /*5850*/  SHF.R.S32.HI R3, RZ, 0x1f, R6 ;  /* 0x0000001fff037819 */ /* 0x000fe40000011406 */
[----:B------:R-:W-:Y:S02]  /*5860*/  LOP3.LUT R4, R2, 0x7ffffffc, RZ, 0xc0, !PT ;  /* 0x7ffffffc02047812 */ /* 0x000fe400078ec0ff */
[----:B------:R-:W-:Y:S02]  /*5870*/  LOP3.LUT R2, R8, 0x18, R0, 0xf8, !PT ;  /* 0x0000001808027812 */ /* 0x000fe400078ef800 */
[----:B------:R-:W-:Y:S01]  /*5880*/  LEA.HI R0, R3, R6, RZ, 0x3 ;  /* 0x0000000603007211 */ /* 0x000fe200078f18ff */
[----:B------:R-:W-:Y:S01]  /*5890*/  IMAD.IADD R4, R24, 0x1, -R4 ;  /* 0x0000000118047824 */ /* 0x000fe200078e0a04 */
[----:B------:R-:W-:Y:S01]  /*58a0*/  SHF.R.U32.HI R5, RZ, 0x3, R8 ;  /* 0x00000003ff057819 */ /* 0x000fe20000011608 */
[----:B------:R-:W-:Y:S01]  /*58b0*/  IMAD.SHL.U32 R3, R7, 0x400, RZ ;  /* 0x0000040007037824 */ /* 0x000fe200078e00ff */
[----:B------:R-:W-:-:S02]  /*58c0*/  SHF.R.S32.HI R14, RZ, 0x4, R14 ;  /* 0x00000004ff0e7819 */ /* 0x000fc4000001140e */
[----:B------:R-:W-:Y:S01]  /*58d0*/  LOP3.LUT R0, R0, 0xfffffff8, RZ, 0xc0, !PT ;  /* 0xfffffff800007812 */ /* 0x000fe200078ec0ff */
[----:B------:R-:W-:Y:S01]  /*58e0*/  IMAD R4, R4, 0x2, R3 ;  /* 0x0000000204047824 */ /* 0x000fe200078e0203 */
[----:B------:R-:W-:Y:S01]  /*58f0*/  LOP3.LUT R5, R2, R5, RZ, 0x3c, !PT ;  /* 0x0000000502057212 */ /* 0x000fe200078e3cff */
[----:B------:R-:W-:Y:S01]  /*5900*/  IMAD.SHL.U32 R3, R14, 0x40, RZ ;  /* 0x000000400e037824 */ /* 0x000fe200078e00ff */
[----:B---3--:R-:W-:Y:S01]  /*5910*/  SHF.R.S32.HI R2, RZ, 0x1f, R22 ;  /* 0x0000001fff027819 */ /* 0x008fe20000011416 */
[----:B------:R-:W-:Y:S02]  /*5920*/  IMAD.IADD R0, R6, 0x1, -R0 ;  /* 0x0000000106007824 */ /* 0x000fe400078e0a00 */
[----:B------:R-:W-:Y:S01]  /*5930*/  IMAD.IADD R4, R5, 0x1, R4 ;  /* 0x0000000105047824 */ /* 0x000fe200078e0204 */
[----:B------:R-:W-:Y:S01]  /*5940*/  LOP3.LUT R7, R3, 0x1c0, RZ, 0xc0, !PT ;  /* 0x000001c003077812 */ /* 0x000fe200078ec0ff */
[----:B------:R-:W-:Y:S01]  /*5950*/  IMAD.SHL.U32 R3, R0, 0x8, RZ ;  /* 0x0000000800037824 */ /* 0x000fe200078e00ff */
[----:B------:R-:W-:Y:S01]  /*5960*/  LEA.HI R2, R2, R22, RZ, 0x3 ;  /* 0x0000001602027211 */ /* 0x000fe200078f18ff */
[----:B------:R-:W-:Y:S01]  /*5970*/  IMAD.SHL.U32 R0, R4, 0x2, RZ ;  /* 0x0000000204007824 */ /* 0x000fe200078e00ff */
[----:B------:R-:W-:Y:S01]  /*5980*/  F2FP.PACK_AB R4, R139, R138 ;  /* 0x0000008a8b04723e */ /* 0x000fe200000000ff */
[----:B------:R-:W-:Y:S01]  /*5990*/  IMAD.SHL.U32 R6, R9, 0x4, RZ ;  /* 0x0000000409067824 */ /* 0x000fe200078e00ff */
[----:B------:R-:W-:-:S02]  /*59a0*/  SHF.R.S32.HI R5, RZ, 0x3, R2 ;  /* 0x00000003ff057819 */ /* 0x000fc40000011402 */
[C---:B------:R-:W-:Y:S01]  /*59b0*/  IADD3 R2, R0.reuse, 0x40, RZ ;  /* 0x0000004000027810 */ /* 0x040fe20007ffe0ff */
[----:B------:R-:W-:Y:S01]  /*59c0*/  STS [R0+0x6080], R52 ;  /* 0x0060803400007388 */ /* 0x000fe20000000800 */
[----:B------:R-:W-:Y:S02]  /*59d0*/  @P0 IADD3 R2, R0, -0x40, RZ ;  /* 0xffffffc000020810 */ /* 0x000fe40007ffe0ff */
[----:B------:R-:W-:Y:S01]  /*59e0*/  LOP3.LUT R6, R6, 0xfffffe00, RZ, 0xc0, !PT ;  /* 0xfffffe0006067812 */ /* 0x000fe200078ec0ff */
[----:B------:R-:W-:Y:S01]  /*59f0*/  STS [R0+0x6480], R54 ;  /* 0x0064803600007388 */ /* 0x000fe20000000800 */
[----:B------:R-:W-:Y:S02]  /*5a00*/  LOP3.LUT R3, R7, 0x38, R3, 0xf8, !PT ;  /* 0x0000003807037812 */ /* 0x000fe400078ef803 */
[----:B------:R-:W-:Y:S01]  /*5a10*/  SHF.R.U32.HI R7, RZ, 0x3, R7 ;  /* 0x00000003ff077819 */ /* 0x000fe20000011607 */
[----:B------:R-:W-:Y:S01]  /*5a20*/  STS [R2+0x6080], R72 ;  /* 0x0060804802007388 */ /* 0x000fe20000000800 */
[----:B------:R-:W-:-:S02]  /*5a30*/  IMAD R5, R5, 0x1800, R6 ;  /* 0x0000180005057824 */ /* 0x000fc400078e0206 */
[----:B------:R-:W-:Y:S01]  /*5a40*/  LOP3.LUT R3, R3, R7, RZ, 0x3c, !PT ;  /* 0x0000000703037212 */ /* 0x000fe200078e3cff */
[----:B------:R-:W-:Y:S04]  /*5a50*/  STS [R2+0x6480], R74 ;  /* 0x0064804a02007388 */ /* 0x000fe80000000800 */
[----:B------:R-:W-:Y:S01]  /*5a60*/  STS [R0+0x7080], R56 ;  /* 0x0070803800007388 */ /* 0x000fe20000000800 */
[----:B------:R-:W-:Y:S02]  /*5a70*/  IMAD.IADD R3, R5, 0x1, R3 ;  /* 0x0000000105037824 */ /* 0x000fe400078e0203 */
[----:B------:R-:W-:Y:S01]  /*5a80*/  IMAD.MOV.U32 R5, RZ, RZ, -0x60 ;  /* 0xffffffa0ff057424 */ /* 0x000fe200078e00ff */
[----:B------:R-:W-:Y:S04]  /*5a90*/  STS [R0+0x7480], R58 ;  /* 0x0074803a00007388 */ /* 0x000fe80000000800 */
        /* <DEDUP_REMOVED lines=25> */
[----:B------:R2:W-:Y:S04]  /*5c30*/  STS [R2+0x1480], R10 ;  /* 0x0014800a02007388 */ /* 0x0005e80000000800 */
[----:B------:R-:W-:Y:S04]  /*5c40*/  STS [R0+0x2080], R16 ;  /* 0x0020801000007388 */ /* 0x000fe80000000800 */
[----:B------:R3:W-:Y:S04]  /*5c50*/  STS [R0+0x2480], R15 ;  /* 0x0024800f00007388 */ /* 0x0007e80000000800 */
[----:B------:R-:W-:Y:S04]  /*5c60*/  STS [R2+0x2080], R113 ;  /* 0x0020807102007388 */ /* 0x000fe80000000800 */
[----:B------:R-:W-:Y:S04]  /*5c70*/  STS [R2+0x2480], R114 ;  /* 0x0024807202007388 */ /* 0x000fe80000000800 */
[----:B------:R-:W-:Y:S04]  /*5c80*/  STS [R0+0x3080], R124 ;  /* 0x0030807c00007388 */ /* 0x000fe80000000800 */
[----:B------:R-:W-:Y:S01]  /*5c90*/  STS [R0+0x3480], R126 ;  /* 0x0034807e00007388 */ /* 0x000fe20000000800 */
[----:B--2---:R-:W-:Y:S01]  /*5ca0*/  IMAD.SHL.U32 R10, R22, 0x8, RZ ;  /* 0x00000008160a7824 */ /* 0x004fe200078e00ff */
[----:B-1----:R-:W-:-:S02]  /*5cb0*/  SHF.R.S32.HI R22, RZ, 0x1f, R21 ;  /* 0x0000001fff167819 */ /* 0x002fc40000011415 */
[----:B------:R-:W-:Y:S02]  /*5cc0*/  STS [R2+0x3080], R144 ;  /* 0x0030809002007388 */ /* 0x000fe40000000800 */
[----:B------:R-:W-:Y:S02]  /*5cd0*/  SHF.R.S32.HI R11, RZ, 0x1f, R10 ;  /* 0x0000001fff0b7819 */ /* 0x000fe4000001140a */
[----:B------:R-:W-:Y:S01]  /*5ce0*/  STS [R2+0x3480], R146 ;  /* 0x0034809202007388 */ /* 0x000fe20000000800 */
[----:B---3--:R-:W-:-:S03]  /*5cf0*/  SHF.R.S32.HI R15, RZ, 0x1f, R14 ;  /* 0x0000001fff0f7819 */ /* 0x008fc6000001140e */
        /* <DEDUP_REMOVED lines=8> */
[----:B------:R-:W3:Y:S01]  /*5d80*/  S2R R6, SR_CTAID.X ;  /* 0x0000000000067919 */ /* 0x000ee20000002500 */
[----:B-1----:R-:W-:-:S03]  /*5d90*/  IMAD.SHL.U32 R0, R3, 0x2, RZ ;  /* 0x0000000203007824 */ /* 0x002fc600078e00ff */
[----:B------:R-:W-:Y:S01]  /*5da0*/  BAR.SYNC.DEFER_BLOCKING 0x1, 0x100 ;  /* 0x0044000000007b1d */ /* 0x000fe20000010000 */
[----:B--2---:R-:W-:Y:S02]  /*5db0*/  IMAD R4, R22, c[0x0][0x338], RZ ;  /* 0x0000ce0016047a24 */ /* 0x004fe400078e02ff */
[----:B------:R-:W-:-:S04]  /*5dc0*/  IMAD.WIDE.U32 R2, R21, c[0x0][0x338], R10 ;  /* 0x0000ce0015027a25 */ /* 0x000fc800078e000a */
[----:B---3--:R-:W-:Y:S02]  /*5dd0*/  IMAD R5, R6, R5, c[0x0][0x2f0] ;  /* 0x0000bc0006057624 */ /* 0x008fe400078e0205 */
[----:B------:R-:W-:-:S03]  /*5de0*/  IMAD R4, R21, c[0x0][0x33c], R4 ;  /* 0x0000cf0015047a24 */ /* 0x000fc600078e0204 */
[----:B------:R-:W-:Y:S01]  /*5df0*/  IMNMX R20, R5, 0x60, PT ;  /* 0x0000006005147817 */ /* 0x000fe20003800200 */
[----:B------:R-:W-:Y:S02]  /*5e00*/  IMAD.IADD R3, R3, 0x1, R4 ;  /* 0x0000000103037824 */ /* 0x000fe400078e0204 */
[----:B------:R-:W-:Y:S01]  /*5e10*/  IMAD.U32 R4, RZ, RZ, UR10 ;  /* 0x0000000aff047e24 */ /* 0x000fe2000f8e00ff */
[----:B------:R-:W-:Y:S01]  /*5e20*/  ISETP.GE.AND P6, PT, R14, R20, PT ;  /* 0x000000140e00720c */ /* 0x000fe20003fc6270 */
[----:B------:R1:W2:Y:S02]  /*5e30*/  LDS.128 R24, [R0+0x6880] ;  /* 0x0068800000187984 */ /* 0x0002a40000000c00 */
[----:B------:R-:W-:Y:S01]  /*5e40*/  IMAD.WIDE.U32 R8, R4, c[0x0][0x340], R2 ;  /* 0x0000d00004087a25 */ /* 0x000fe200078e0002 */
[----:B------:R-:W-:Y:S01]  /*5e50*/  ISETP.GE.OR P0, PT, R10, c[0x0][0x324], P6 ;  /* 0x0000c9000a007a0c */ /* 0x000fe20003706670 */
[----:B------:R1:W3:Y:S02]  /*5e60*/  LDS.128 R28, [R0+0x7080] ;  /* 0x00708000001c7984 */ /* 0x0002e40000000c00 */
[----:B------:R-:W-:Y:S01]  /*5e70*/  IMAD.WIDE R2, R6, 0x60, R14 ;  /* 0x0000006006027825 */ /* 0x000fe200078e020e */
[----:B------:R-:W-:Y:S01]  /*5e80*/  IADD3 R7, R9, UR4, RZ ;  /* 0x0000000409077c10 */ /* 0x000fe2000fffe0ff */
[----:B------:R1:W4:Y:S04]  /*5e90*/  LDS.128 R32, [R0+0x7880] ;  /* 0x0078800000207984 */ /* 0x0003280000000c00 */
[----:B------:R1:W1:Y:S04]  /*5ea0*/  LDS.128 R36, [R0+0x8080] ;  /* 0x0080800000247984 */ /* 0x0002680000000c00 */
[----:B------:R1:W1:Y:S04]  /*5eb0*/  LDS.128 R40, [R0+0x8880] ;  /* 0x0088800000287984 */ /* 0x0002680000000c00 */
[----:B------:R1:W1:Y:S04]  /*5ec0*/  LDS.128 R44, [R0+0x80] ;  /* 0x00008000002c7984 */ /* 0x0002680000000c00 */
[----:B------:R1:W1:Y:S04]  /*5ed0*/  LDS.128 R48, [R0+0x880] ;  /* 0x0008800000307984 */ /* 0x0002680000000c00 */
[----:B------:R1:W1:Y:S04]  /*5ee0*/  LDS.128 R52, [R0+0x1080] ;  /* 0x0010800000347984 */ /* 0x0002680000000c00 */
[----:B------:R1:W1:Y:S04]  /*5ef0*/  LDS.128 R56, [R0+0x1880] ;  /* 0x0018800000387984 */ /* 0x0002680000000c00 */
[----:B------:R1:W1:Y:S04]  /*5f00*/  LDS.128 R60, [R0+0x2080] ;  /* 0x00208000003c7984 */ /* 0x0002680000000c00 */
[----:B------:R1:W1:Y:S01]  /*5f10*/  LDS.128 R64, [R0+0x2880] ;  /* 0x0028800000407984 */ /* 0x0002620000000c00 */
[----:B------:R-:W-:Y:S05]  /*5f20*/  @P0 BRA `(.L_x_5) ;  /* 0x0000009000000947 */ /* 0x000fea0003800000 */
[----:B--2---:R2:W5:Y:S01]  /*5f30*/  LDS.128 R16, [R0+0x6080] ;  /* 0x0060800000107984 */ /* 0x0045620000000c00 */
[----:B------:R-:W-:-:S05]  /*5f40*/  MOV R6, R8 ;  /* 0x0000000800067202 */ /* 0x000fca0000000f00 */
[----:B------:R-:W-:-:S05]  /*5f50*/  IMAD.WIDE.U32 R4, R2, c[0x0][0x330], R6 ;  /* 0x0000cc0002047a25 */ /* 0x000fca00078e0006 */
[----:B------:R-:W-:Y:S01]  /*5f60*/  LEA R12, P0, R4, c[0x0][0x318], 0x1 ;  /* 0x0000c600040c7a11 */ /* 0x000fe200078008ff */
[----:B-12---:R-:W-:-:S04]  /*5f70*/  IMAD R0, R3, c[0x0][0x330], RZ ;  /* 0x0000cc0003007a24 */ /* 0x006fc800078e02ff */
[----:B------:R-:W-:-:S05]  /*5f80*/  IMAD R0, R2, c[0x0][0x334], R0 ;  /* 0x0000cd0002007a24 */ /* 0x000fca00078e0200 */
[----:B------:R-:W-:-:S04]  /*5f90*/  IADD3 R0, R5, R0, RZ ;  /* 0x0000000005007210 */ /* 0x000fc80007ffe0ff */
[----:B------:R-:W-:-:S05]  /*5fa0*/  LEA.HI.X R13, R4, c[0x0][0x31c], R0, 0x1, P0 ;  /* 0x0000c700040d7a11 */ /* 0x000fca00000f0c00 */
[----:B-----5:R1:W-:Y:S02]  /*5fb0*/  STG.E.128 [R12.64], R16 ;  /* 0x000000100c007986 */ /* 0x0203e4000c101d0e */
.L_x_5:
[----:B--2---:R-:W-:Y:S05]  /*5fc0*/  BSYNC B0 ;  /* 0x0000000000007941 */ /* 0x004fea0003800000 */
.L_x_4:
[----:B-1----:R-:W-:Y:S01]  /*5fd0*/  IADD3 R0, R14, 0x10, RZ ;  /* 0x000000100e007810 */ /* 0x002fe20007ffe0ff */
[----:B------:R-:W-:Y:S03]  /*5fe0*/  BSSY B0, `(.L_x_6) ;  /* 0x000000f000007945 */ /* 0x000fe60003800000 */
[----:B------:R-:W-:-:S04]  /*5ff0*/  ISETP.GE.AND P5, PT, R0, R20, PT ;  /* 0x000000140000720c */ /* 0x000fc80003fa6270 */
[----:B------:R-:W-:-:S13]  /*6000*/  ISETP.GE.OR P0, PT, R10, c[0x0][0x324], P5 ;  /* 0x0000c9000a007a0c */ /* 0x000fda0002f06670 */
[----:B------:R-:W-:Y:S05]  /*6010*/  @P0 BRA `(.L_x_7) ;  /* 0x000000b000000947 */ /* 0x000fea0003800000 */
[----:B------:R-:W-:Y:S02]  /*6020*/  IADD3 R0, P0, R2, 0x10, RZ ;  /* 0x0000001002007810 */ /* 0x000fe40007f1e0ff */
[----:B------:R-:W-:-:S03]  /*6030*/  MOV R5, R7 ;  /* 0x0000000700057202 */ /* 0x000fc60000000f00 */
[----:B------:R-:W-:-:S04]  /*6040*/  IMAD.X R4, RZ, RZ, R3, P0 ;  /* 0x000000ffff047224 */ /* 0x000fc800000e0603 */
[----:B------:R-:W-:Y:S02]  /*6050*/  IMAD R12, R4, c[0x0][0x330], RZ ;  /* 0x0000cc00040c7a24 */ /* 0x000fe400078e02ff */
[----:B------:R-:W-:-:S04]  /*6060*/  IMAD.MOV.U32 R4, RZ, RZ, R8 ;  /* 0x000000ffff047224 */ /* 0x000fc800078e0008 */
[----:B------:R-:W-:-:S04]  /*6070*/  IMAD.WIDE.U32 R4, R0, c[0x0][0x330], R4 ;  /* 0x0000cc0000047a25 */ /* 0x000fc800078e0004 */
[----:B------:R-:W-:Y:S01]  /*6080*/  IMAD R0, R0, c[0x0][0x334], R12 ;  /* 0x0000cd0000007a24 */ /* 0x000fe200078e020c */
[----:B------:R-:W-:-:S04]  /*6090*/  LEA R12, P0, R4, c[0x0][0x318], 0x1 ;  /* 0x0000c600040c7a11 */ /* 0x000fc800078008ff */
[----:B------:R-:W-:-:S04]  /*60a0*/  IADD3 R0, R5, R0, RZ ;  /* 0x0000000005007210 */ /* 0x000fc80007ffe0ff */
[----:B------:R-:W-:-:S05]  /*60b0*/  LEA.HI.X R13, R4, c[0x0][0x31c], R0, 0x1, P0 ;  /* 0x0000c700040d7a11 */ /* 0x000fca00000f0c00 */
[----:B------:R1:W-:Y:S02]  /*60c0*/  STG.E.128 [R12.64], R24 ;  /* 0x000000180c007986 */ /* 0x0003e4000c101d0e */
.L_x_7:
[----:B------:R-:W-:Y:S05]  /*60d0*/  BSYNC B0 ;  /* 0x0000000000007941 */ /* 0x000fea0003800000 */
.L_x_6:
[----:B------:R-:W-:Y:S01]  /*60e0*/  IADD3 R0, R14, 0x20, RZ ;  /* 0x000000200e007810 */ /* 0x000fe20007ffe0ff */
[----:B------:R-:W-:Y:S03]  /*60f0*/  BSSY B0, `(.L_x_8) ;  /* 0x000000f000007945 */ /* 0x000fe60003800000 */
[----:B------:R-:W-:-:S04]  /*6100*/  ISETP.GE.AND P4, PT, R0, R20, PT ;  /* 0x000000140000720c */ /* 0x000fc80003f86270 */
[----:B------:R-:W-:-:S13]  /*6110*/  ISETP.GE.OR P0, PT, R10, c[0x0][0x324], P4 ;  /* 0x0000c9000a007a0c */ /* 0x000fda0002706670 */
[----:B------:R-:W-:Y:S05]  /*6120*/  @P0 BRA `(.L_x_9) ;  /* 0x000000b000000947 */ /* 0x000fea0003800000 */
[----:B------:R-:W-:Y:S02]  /*6130*/  IADD3 R0, P0, R2, 0x20, RZ ;  /* 0x0000002002007810 */ /* 0x000fe40007f1e0ff */
[----:B------:R-:W-:-:S03]  /*6140*/  MOV R5, R7 ;  /* 0x0000000700057202 */ /* 0x000fc60000000f00 */
[----:B------:R-:W-:-:S04]  /*6150*/  IMAD.X R4, RZ, RZ, R3, P0 ;  /* 0x000000ffff047224 */ /* 0x000fc800000e0603 */
[----:B-1----:R-:W-:Y:S02]  /*6160*/  IMAD R12, R4, c[0x0][0x330], RZ ;  /* 0x0000cc00040c7a24 */ /* 0x002fe400078e02ff */
[----:B------:R-:W-:-:S04]  /*6170*/  IMAD.MOV.U32 R4, RZ, RZ, R8 ;  /* 0x000000ffff047224 */ /* 0x000fc800078e0008 */
[----:B------:R-:W-:-:S04]  /*6180*/  IMAD.WIDE.U32 R4, R0, c[0x0][0x330], R4 ;  /* 0x0000cc0000047a25 */ /* 0x000fc800078e0004 */
[----:B------:R-:W-:Y:S01]  /*6190*/  IMAD R0, R0, c[0x0][0x334], R12 ;  /* 0x0000cd0000007a24 */ /* 0x000fe200078e020c */
[----:B------:R-:W-:-:S04]  /*61a0*/  LEA R12, P0, R4, c[0x0][0x318], 0x1 ;  /* 0x0000c600040c7a11 */ /* 0x000fc800078008ff */
[----:B------:R-:W-:-:S04]  /*61b0*/  IADD3 R0, R5, R0, RZ ;  /* 0x0000000005007210 */ /* 0x000fc80007ffe0ff */
[----:B------:R-:W-:-:S05]  /*61c0*/  LEA.HI.X R13, R4, c[0x0][0x31c], R0, 0x1, P0 ;  /* 0x0000c700040d7a11 */ /* 0x000fca00000f0c00 */
[----:B---3--:R1:W-:Y:S02]  /*61d0*/  STG.E.128 [R12.64], R28 ;  /* 0x0000001c0c007986 */ /* 0x0083e4000c101d0e */
.L_x_9:
[----:B------:R-:W-:Y:S05]  /*61e0*/  BSYNC B0 ;  /* 0x0000000000007941 */ /* 0x000fea0003800000 */
.L_x_8:
        /* <DEDUP_REMOVED lines=15> */
[----:B----4-:R1:W-:Y:S02]  /*62e0*/  STG.E.128 [R12.64], R32 ;  /* 0x000000200c007986 */ /* 0x0103e4000c101d0e */
.L_x_11:
[----:B------:R-:W-:Y:S05]  /*62f0*/  BSYNC B0 ;  /* 0x0000000000007941 */ /* 0x000fea0003800000 */
.L_x_10:
        /* <DEDUP_REMOVED lines=15> */
[----:B------:R1:W-:Y:S02]  /*63f0*/  STG.E.128 [R12.64], R36 ;  /* 0x000000240c007986 */ /* 0x0003e4000c101d0e */
.L_x_13:
[----:B------:R-:W-:Y:S05]  /*6400*/  BSYNC B0 ;  /* 0x0000000000007941 */ /* 0x000fea0003800000 */
.L_x_12:
[----:B------:R-:W-:Y:S01]  /*6410*/  IADD3 R0, R14, 0x50, RZ ;  /* 0x000000500e007810 */ /* 0x000fe20007ffe0ff */
[----:B------:R-:W-:Y:S03]  /*6420*/  BSSY B0, `(.L_x_14) ;  /* 0x000000e000007945 */ /* 0x000fe60003800000 */
[----:B------:R-:W-:-:S04]  /*6430*/  ISETP.GE.AND P1, PT, R0, R20, PT ;  /* 0x000000140000720c */ /* 0x000fc80003f26270 */
[----:B------:R-:W-:-:S13]  /*6440*/  ISETP.GE.OR P0, PT, R10, c[0x0][0x324], P1 ;  /* 0x0000c9000a007a0c */ /* 0x000fda0000f06670 */
[----:B------:R-:W-:Y:S05]  /*6450*/  @P0 BRA `(.L_x_15) ;  /* 0x000000a000000947 */ /* 0x000fea0003800000 */
[----:B------:R-:W-:Y:S02]  /*6460*/  IADD3 R0, P0, R2, 0x50, RZ ;  /* 0x0000005002007810 */ /* 0x000fe40007f1e0ff */
[----:B------:R-:W-:Y:S02]  /*6470*/  MOV R6, R8 ;  /* 0x0000000800067202 */ /* 0x000fe40000000f00 */
[----:B------:R-:W-:-:S03]  /*6480*/  IADD3.X R4, RZ, R3, RZ, P0, !PT ;  /* 0x00000003ff047210 */ /* 0x000fc600007fe4ff */
[----:B------:R-:W-:-:S04]  /*6490*/  IMAD.WIDE.U32 R6, R0, c[0x0][0x330], R6 ;  /* 0x0000cc0000067a25 */ /* 0x000fc800078e0006 */
[----:B------:R-:W-:-:S04]  /*64a0*/  IMAD R4, R4, c[0x0][0x330], RZ ;  /* 0x0000cc0004047a24 */ /* 0x000fc800078e02ff */
[----:B------:R-:W-:Y:S01]  /*64b0*/  IMAD R0, R0, c[0x0][0x334], R4 ;  /* 0x0000cd0000007a24 */ /* 0x000fe200078e0204 */
[----:B------:R-:W-:-:S04]  /*64c0*/  LEA R4, P0, R6, c[0x0][0x318], 0x1 ;  /* 0x0000c60006047a11 */ /* 0x000fc800078008ff */
[----:B------:R-:W-:-:S04]  /*64d0*/  IADD3 R0, R7, R0, RZ ;  /* 0x0000000007007210 */ /* 0x000fc80007ffe0ff */
[----:B------:R-:W-:-:S05]  /*64e0*/  LEA.HI.X R5, R6, c[0x0][0x31c], R0, 0x1, P0 ;  /* 0x0000c70006057a11 */ /* 0x000fca00000f0c00 */
[----:B------:R2:W-:Y:S02]  /*64f0*/  STG.E.128 [R4.64], R40 ;  /* 0x0000002804007986 */ /* 0x0005e4000c101d0e */
.L_x_15:
[----:B------:R-:W-:Y:S05]  /*6500*/  BSYNC B0 ;  /* 0x0000000000007941 */ /* 0x000fea0003800000 */
.L_x_14:
[----:B------:R-:W-:Y:S01]  /*6510*/  IMAD R0, R22, c[0x0][0x308], RZ ;  /* 0x0000c20016007a24 */ /* 0x000fe200078e02ff */
[----:B------:R-:W-:Y:S01]  /*6520*/  ULDC.64 UR4, c[0x0][0x310] ;  /* 0x0000c40000047ab9 */ /* 0x000fe20000000a00 */
[C---:B------:R-:W-:Y:S01]  /*6530*/  IMAD.WIDE.U32 R6, R21.reuse, c[0x0][0x308], R10 ;  /* 0x0000c20015067a25 */ /* 0x040fe200078e000a */
[----:B------:R-:W-:Y:S01]  /*6540*/  ISETP.GE.OR P6, PT, R10, c[0x0][0x2f4], P6 ;  /* 0x0000bd000a007a0c */ /* 0x000fe200037c6670 */
[----:B------:R-:W-:Y:S01]  /*6550*/  UIMAD UR4, UR6, UR4, URZ ;  /* 0x00000004060472a4 */ /* 0x000fe2000f8e023f */
[----:B------:R-:W-:Y:S01]  /*6560*/  BSSY B0, `(.L_x_16) ;  /* 0x0000010000007945 */ /* 0x000fe20003800000 */
[----:B------:R-:W-:Y:S02]  /*6570*/  IMAD R0, R21, c[0x0][0x30c], R0 ;  /* 0x0000c30015007a24 */ /* 0x000fe400078e0200 */
[----:B------:R-:W-:-:S03]  /*6580*/  UIMAD UR4, UR10, UR5, UR4 ;  /* 0x000000050a0472a4 */ /* 0x000fc6000f8e0204 */
[----:B------:R-:W-:Y:S02]  /*6590*/  IADD3 R7, R7, R0, RZ ;  /* 0x0000000007077210 */ /* 0x000fe40007ffe0ff */
[----:B------:R-:W-:-:S05]  /*65a0*/  MOV R0, UR10 ;  /* 0x0000000a00007c02 */ /* 0x000fca0008000f00 */
[----:B------:R-:W-:-:S05]  /*65b0*/  IMAD.WIDE.U32 R6, R0, c[0x0][0x310], R6 ;  /* 0x0000c40000067a25 */ /* 0x000fca00078e0006 */
[----:B--2---:R-:W-:Y:S01]  /*65c0*/  IADD3 R5, R7, UR4, RZ ;  /* 0x0000000407057c10 */ /* 0x004fe2000fffe0ff */
[----:B------:R-:W-:Y:S05]  /*65d0*/  @P6 BRA `(.L_x_17) ;  /* 0x0000008000006947 */ /* 0x000fea0003800000 */
[----:B------:R-:W-:Y:S01]  /*65e0*/  MOV R4, R6 ;  /* 0x0000000600047202 */ /* 0x000fe20000000f00 */
[----:B------:R-:W-:-:S04]  /*65f0*/  IMAD R0, R3, c[0x0][0x300], RZ ;  /* 0x0000c00003007a24 */ /* 0x000fc800078e02ff */
[----:B------:R-:W-:-:S04]  /*6600*/  IMAD.WIDE.U32 R8, R2, c[0x0][0x300], R4 ;  /* 0x0000c00002087a25 */ /* 0x000fc800078e0004 */
[----:B------:R-:W-:Y:S01]  /*6610*/  IMAD R0, R2, c[0x0][0x304], R0 ;  /* 0x0000c10002007a24 */ /* 0x000fe200078e0200 */
[----:B-1----:R-:W-:-:S04]  /*6620*/  LEA R12, P0, R8, c[0x0][0x2e8], 0x1 ;  /* 0x0000ba00080c7a11 */ /* 0x002fc800078008ff */
[----:B------:R-:W-:-:S04]  /*6630*/  IADD3 R0, R9, R0, RZ ;  /* 0x0000000009007210 */ /* 0x000fc80007ffe0ff */
[----:B------:R-:W-:-:S05]  /*6640*/  LEA.HI.X R13, R8, c[0x0][0x2ec], R0, 0x1, P0 ;  /* 0x0000bb00080d7a11 */ /* 0x000fca00000f0c00 */
[----:B------:R1:W-:Y:S02]  /*6650*/  STG.E.128 [R12.64], R44 ;  /* 0x0000002c0c007986 */ /* 0x0003e4000c101d0e */
.L_x_17:
[----:B------:R-:W-:Y:S05]  /*6660*/  BSYNC B0 ;  /* 0x0000000000007941 */ /* 0x000fea0003800000 */
.L_x_16:
[----:B------:R-:W-:Y:S01]  /*6670*/  ISETP.GE.OR P5, PT, R10, c[0x0][0x2f4], P5 ;  /* 0x0000bd000a007a0c */ /* 0x000fe20002fa6670 */
[----:B------:R-:W-:-:S12]  /*6680*/  BSSY B0, `(.L_x_18) ;  /* 0x000000d000007945 */ /* 0x000fd80003800000 */
        /* <DEDUP_REMOVED lines=12> */
.L_x_19:
[----:B------:R-:W-:Y:S05]  /*6750*/  BSYNC B0 ;  /* 0x0000000000007941 */ /* 0x000fea0003800000 */
.L_x_18:
        /* <DEDUP_REMOVED lines=14> */
.L_x_21:
[----:B------:R-:W-:Y:S05]  /*6840*/  BSYNC B0 ;  /* 0x0000000000007941 */ /* 0x000fea0003800000 */
.L_x_20:
        /* <DEDUP_REMOVED lines=14> */
.L_x_23:
[----:B------:R-:W-:Y:S05]  /*6930*/  BSYNC B0 ;  /* 0x0000000000007941 */ /* 0x000fea0003800000 */
.L_x_22:
        /* <DEDUP_REMOVED lines=14> */
.L_x_25:
[----:B------:R-:W-:Y:S05]  /*6a20*/  BSYNC B0 ;  /* 0x0000000000007941 */ /* 0x000fea0003800000 */
.L_x_24:
[----:B------:R-:W-:-:S13]  /*6a30*/  ISETP.GE.OR P1, PT, R10, c[0x0][0x2f4], P1 ;  /* 0x0000bd000a007a0c */ /* 0x000fda0000f26670 */
[----:B------:R-:W-:Y:S05]  /*6a40*/  @P1 EXIT ;  /* 0x000000000000194d */ /* 0x000fea0003800000 */
[----:B------:R-:W-:-:S05]  /*6a50*/  IADD3 R0, P0, R2, 0x50, RZ ;  /* 0x0000005002007810 */ /* 0x000fca0007f1e0ff */
[----:B------:R-:W-:Y:S01]  /*6a60*/  IMAD.X R2, RZ, RZ, R3, P0 ;  /* 0x000000ffff027224 */ /* 0x000fe200000e0603 */
[----:B------:R-:W-:-:S03]  /*6a70*/  MOV R3, R5 ;  /* 0x0000000500037202 */ /* 0x000fc60000000f00 */
[----:B------:R-:W-:Y:S02]  /*6a80*/  IMAD R7, R2, c[0x0][0x300], RZ ;  /* 0x0000c00002077a24 */ /* 0x000fe400078e02ff */
[----:B------:R-:W-:-:S04]  /*6a90*/  IMAD.MOV.U32 R2, RZ, RZ, R6 ;  /* 0x000000ffff027224 */ /* 0x000fc800078e0006 */
[----:B------:R-:W-:-:S04]  /*6aa0*/  IMAD.WIDE.U32 R4, R0, c[0x0][0x300], R2 ;  /* 0x0000c00000047a25 */ /* 0x000fc800078e0002 */
[----:B------:R-:W-:Y:S01]  /*6ab0*/  IMAD R0, R0, c[0x0][0x304], R7 ;  /* 0x0000c10000007a24 */ /* 0x000fe200078e0207 */
[----:B------:R-:W-:-:S04]  /*6ac0*/  LEA R2, P0, R4, c[0x0][0x2e8], 0x1 ;  /* 0x0000ba0004027a11 */ /* 0x000fc800078008ff */
[----:B------:R-:W-:-:S04]  /*6ad0*/  IADD3 R0, R5, R0, RZ ;  /* 0x0000000005007210 */ /* 0x000fc80007ffe0ff */
[----:B------:R-:W-:-:S05]  /*6ae0*/  LEA.HI.X R3, R4, c[0x0][0x2ec], R0, 0x1, P0 ;  /* 0x0000bb0004037a11 */ /* 0x000fca00000f0c00 */
[----:B------:R-:W-:Y:S01]  /*6af0*/  STG.E.128 [R2.64], R64 ;  /* 0x0000004002007986 */ /* 0x000fe2000c101d0e */
[----:B------:R-:W-:Y:S05]  /*6b00*/  EXIT ;  /* 0x000000000000794d */ /* 0x000fea0003800000 */
.L_x_26:
[----:B------:R-:W-:-:S00]  /*6b10*/  BRA `(.L_x_26) ;  /* 0xfffffff000007947 */ /* 0x000fc0000383ffff */
[----:B------:R-:W-:-:S00]  /*6b20*/  NOP ;  /* 0x0000000000007918 */ /* 0x000fc00000000000 */
        /* <DEDUP_REMOVED lines=13> */
.L_x_2285:


//--------------------- .text._ZN7cutlass13device_kernelIN5flash19enable_sm80_to_sm89INS1_16FlashAttnBwdSm80INS1_25CollectiveMainloopBwdSm80ILi2ELi1EN4cute5tupleIJNS5_1CILi64EEENS7_ILi96EEENS7_ILi128EEEEEENS_6half_tEfNS_4arch4Sm80ELb0ELb0ELb0ELb0ELb1ELb0ELb0ELb0ELi2ELi2ELi2ELi2ELb1EEENS1_21CollectiveEpilogueBwdISB_SC_SE_Li256ELb0ELb0ELi4EEENS1_19SingleTileSchedulerILb0ELb0ELb0ELi96EEEEEEEEEvNT_6ParamsE --------------------------
	.section	.text._ZN7cutlass13device_kernelIN5flash19enable_sm80_to_sm89INS1_16FlashAttnBwdSm80INS1_25CollectiveMainloopBwdSm80ILi2ELi1EN4cute5tupleIJNS5_1CILi64EEENS7_ILi96EEENS7_ILi128EEEEEENS_6half_tEfNS_4arch4Sm80ELb0ELb0ELb0ELb0ELb1ELb0ELb0ELb0ELi2ELi2ELi2ELi2ELb1EEENS1_21CollectiveEpilogueBwdISB_SC_SE_Li256ELb0ELb0ELi4EEENS1_19SingleTileSchedulerILb0ELb0ELb0ELi96EEEEEEEEEvNT_6ParamsE,"ax",@progbits
	.sectioninfo	@"SHI_REGISTERS=255"
	.align	128
.text._ZN7cutlass13device_kernelIN5flash19enable_sm80_to_sm89INS1_16FlashAttnBwdSm80INS1_25CollectiveMainloopBwdSm80ILi2ELi1EN4cute5tupleIJNS5_1CILi64EEENS7_ILi96EEENS7_ILi128EEEEEENS_6half_tEfNS_4arch4Sm80ELb0ELb0ELb0ELb0ELb1ELb0ELb0ELb0ELi2ELi2ELi2ELi2ELb1EEENS1_21CollectiveEpilogueBwdISB_SC_SE_Li256ELb0ELb0ELi4EEENS1_19SingleTileSchedulerILb0ELb0ELb0ELi96EEEEEEEEEvNT_6ParamsE:
        .type           _ZN7cutlass13device_kernelIN5flash19enable_sm80_to_sm89INS1_16FlashAttnBwdSm80INS1_25CollectiveMainloopBwdSm80ILi2ELi1EN4cute5tupleIJNS5_1CILi64EEENS7_ILi96EEENS7_ILi128EEEEEENS_6half_tEfNS_4arch4Sm80ELb0ELb0ELb0ELb0ELb1ELb0ELb0ELb0ELi2ELi2ELi2ELi2ELb1EEENS1_21CollectiveEpilogueBwdISB_SC_SE_Li256ELb0ELb0ELi4EEENS1_19SingleTileSchedulerILb0ELb0ELb0ELi96EEEEEEEEEvNT_6ParamsE,@function
        .size           _ZN7cutlass13device_kernelIN5flash19enable_sm80_to_sm89INS1_16FlashAttnBwdSm80INS1_25CollectiveMainloopBwdSm80ILi2ELi1EN4cute5tupleIJNS5_1CILi64EEENS7_ILi96EEENS7_ILi128EEEEEENS_6half_tEfNS_4arch4Sm80ELb0ELb0ELb0ELb0ELb1ELb0ELb0ELb0ELi2ELi2ELi2ELi2ELb1EEENS1_21CollectiveEpilogueBwdISB_SC_SE_Li256ELb0ELb0ELi4EEENS1_19SingleTileSchedulerILb0ELb0ELb0ELi96EEEEEEEEEvNT_6ParamsE,(.L_x_2286 - _ZN7cutlass13device_kernelIN5flash19enable_sm80_to_sm89INS1_16FlashAttnBwdSm80INS1_25CollectiveMainloopBwdSm80ILi2ELi1EN4cute5tupleIJNS5_1CILi64EEENS7_ILi96EEENS7_ILi128EEEEEENS_6half_tEfNS_4arch4Sm80ELb0ELb0ELb0ELb0ELb1ELb0ELb0ELb0ELi2ELi2ELi2ELi2ELb1EEENS1_21CollectiveEpilogueBwdISB_SC_SE_Li256ELb0ELb0ELi4EEENS1_19SingleTileSchedulerILb0ELb0ELb0ELi96EEEEEEEEEvNT_6ParamsE)
        .other          _ZN7cutlass13device_kernelIN5flash19enable_sm80_to_sm89INS1_16FlashAttnBwdSm80INS1_25CollectiveMainloopBwdSm80ILi2ELi1EN4cute5tupleIJNS5_1CILi64EEENS7_ILi96EEENS7_ILi128EEEEEENS_6half_tEfNS_4arch4Sm80ELb0ELb0ELb0ELb0ELb1ELb0ELb0ELb0ELi2ELi2ELi2ELi2ELb1EEENS1_21CollectiveEpilogueBwdISB_SC_SE_Li256ELb0ELb0ELi4EEENS1_19SingleTileSchedulerILb0ELb0ELb0ELi96EEEEEEEEEvNT_6ParamsE,@"STO_CUDA_ENTRY STV_DEFAULT"
_ZN7cutlass13device_kernelIN5flash19enable_sm80_to_sm89INS1_16FlashAttnBwdSm80INS1_25CollectiveMainloopBwdSm80ILi2ELi1EN4cute5tupleIJNS5_1CILi64EEENS7_ILi96EEENS7_ILi128EEEEEENS_6half_tEfNS_4arch4Sm80ELb0ELb0ELb0ELb0ELb1ELb0ELb0ELb0ELi2ELi2ELi2ELi2ELb1EEENS1_21CollectiveEpilogueBwdISB_SC_SE_Li256ELb0ELb0ELi4EEENS1_19SingleTileSchedulerILb0ELb0ELb0ELi96EEEEEEEEEvNT_6ParamsE:
        /* <DEDUP_REMOVED lines=530> */
.L_x_30:
        /* <DEDUP_REMOVED lines=183> */
.L_x_28:
        /* <DEDUP_REMOVED lines=390> */
.L_x_29:
        /* <DEDUP_REMOVED lines=186> */
.L_x_27:
        /* <DEDUP_REMOVED lines=243> */
.L_x_32:
[----:B--2---:R-:W-:Y:S05]  /*5fc0*/  BSYNC B0 ;  /* 0x0000000000007941 */ /* 0x004fea0003800000 */
.L_x_31:
        /* <DEDUP_REMOVED lines=16> */
.L_x_34:
[----:B------:R-:W-:Y:S05]  /*60d0*/  BSYNC B0 ;  /* 0x0000000000007941 */ /* 0x000fea0003800000 */
.L_x_33:
        /* <DEDUP_REMOVED lines=16> */
.L_x_36:
[----:B------:R-:W-:Y:S05]  /*61e0*/  BSYNC B0 ;  /* 0x0000000000007941 */ /* 0x000fea0003800000 */
.L_x_35:
        /* <DEDUP_REMOVED lines=16> */
.L_x_38:
[----:B------:R-:W-:Y:S05]  /*62f0*/  BSYNC B0 ;  /* 0x0000000000007941 */ /* 0x000fea0003800000 */
.L_x_37:
        /* <DEDUP_REMOVED lines=16> */
.L_x_40:
[----:B------:R-:W-:Y:S05]  /*6400*/  BSYNC B0 ;  /* 0x0000000000007941 */ /* 0x000fea0003800000 */
.L_x_39:
        /* <DEDUP_REMOVED lines=15> */
.L_x_42:
[----:B------:R-:W-:Y:S05]  /*6500*/  BSYNC B0 ;  /* 0x0000000000007941 */ /* 0x000fea0003800000 */
.L_x_41:
        /* <DEDUP_REMOVED lines=21> */
.L_x_44:
[----:B------:R-:W-:Y:S05]  /*6660*/  BSYNC B0 ;  /* 0x0000000000007941 */ /* 0x000fea0003800000 */
.L_x_43:
        /* <DEDUP_REMOVED lines=14> */
.L_x_46:
[----:B------:R-:W-:Y:S05]  /*6750*/  BSYNC B0 ;  /* 0x0000000000007941 */ /* 0x000fea0003800000 */
.L_x_45:
        /* <DEDUP_REMOVED lines=14> */
.L_x_48:
[----:B------:R-:W-:Y:S05]  /*6840*/  BSYNC B0 ;  /* 0x0000000000007941 */ /* 0x000fea0003800000 */
.L_x_47:
        /* <DEDUP_REMOVED lines=14> */
.L_x_50:
[----:B------:R-:W-:Y:S05]  /*6930*/  BSYNC B0 ;  /* 0x0000000000007941 */ /* 0x000fea0003800000 */
.L_x_49:
        /* <DEDUP_REMOVED lines=14> */
.L_x_52:
[----:B------:R-:W-:Y:S05]  /*6a20*/  BSYNC B0 ;  /* 0x0000000000007941 */ /* 0x000fea0003800000 */
.L_x_51:
        /* <DEDUP_REMOVED lines=14> */
.L_x_53:
        /* <DEDUP_REMOVED lines=15> */
.L_x_2286:


//--------------------- .text._ZN7cutlass13device_kernelIN5flash19enable_sm80_to_sm89INS1_16FlashAttnBwdSm80INS1_25CollectiveMainloopBwdSm80ILi2ELi1EN4cute5tupleIJNS5_1CILi64EEENS7_ILi96EEENS7_ILi128EEEEEENS_6half_tEfNS_4arch4Sm80ELb0ELb0ELb0ELb0ELb0ELb0ELb0ELb0ELi2ELi2ELi2ELi2ELb1EEENS1_24CollectiveEpilogueBwdGQAISB_fSE_Li256ELb0ELb0EEENS1_19SingleTileSchedulerILb0ELb0ELb0ELi96EEEEEEEEEvNT_6ParamsE --------------------------
	.section	.text._ZN7cutlass13device_kernelIN5flash19enable_sm80_to_sm89INS1_16FlashAttnBwdSm80INS1_25CollectiveMainloopBwdSm80ILi2ELi1EN4cute5tupleIJNS5_1CILi64EEENS7_ILi96EEENS7_ILi128EEEEEENS_6half_tEfNS_4arch4Sm80ELb0ELb0ELb0ELb0ELb0ELb0ELb0ELb0ELi2ELi2ELi2ELi2ELb1EEENS1_24CollectiveEpilogueBwdGQAISB_fSE_Li256ELb0ELb0EEENS1_19SingleTileSchedulerILb0ELb0ELb0ELi96EEEEEEEEEvNT_6ParamsE,"ax",@progbits
	.sectioninfo	@"SHI_REGISTERS=255"
	.align	128
.text._ZN7cutlass13device_kernelIN5flash19enable_sm80_to_sm89INS1_16FlashAttnBwdSm80INS1_25CollectiveMainloopBwdSm80ILi2ELi1EN4cute5tupleIJNS5_1CILi64EEENS7_ILi96EEENS7_ILi128EEEEEENS_6half_tEfNS_4arch4Sm80ELb0ELb0ELb0ELb0ELb0ELb0ELb0ELb0ELi2ELi2ELi2ELi2ELb1EEENS1_24CollectiveEpilogueBwdGQAISB_fSE_Li256ELb0ELb0EEENS1_19SingleTileSchedulerILb0ELb0ELb0ELi96EEEEEEEEEvNT_6ParamsE:
        .type           _ZN7cutlass13device_kernelIN5flash19enable_sm80_to_sm89INS1_16FlashAttnBwdSm80INS1_25CollectiveMainloopBwdSm80ILi2ELi1EN4cute5tupleIJNS5_1CILi64EEENS7_ILi96EEENS7_ILi128EEEEEENS_6half_tEfNS_4arch4Sm80ELb0ELb0ELb0ELb0ELb0ELb0ELb0ELb0ELi2ELi2ELi2ELi2ELb1EEENS1_24CollectiveEpilogueBwdGQAISB_fSE_Li256ELb0ELb0EEENS1_19SingleTileSchedulerILb0ELb0ELb0ELi96EEEEEEEEEvNT_6ParamsE,@function
        .size           _ZN7cutlass13device_kernelIN5flash19enable_sm80_to_sm89INS1_16FlashAttnBwdSm80INS1_25CollectiveMainloopBwdSm80ILi2ELi1EN4cute5tupleIJNS5_1CILi64EEENS7_ILi96EEENS7_ILi128EEEEEENS_6half_tEfNS_4arch4Sm80ELb0ELb0ELb0ELb0ELb0ELb0ELb0ELb0ELi2ELi2ELi2ELi2ELb1EEENS1_24CollectiveEpilogueBwdGQAISB_fSE_Li256ELb0ELb0EEENS1_19SingleTileSchedulerILb0ELb0ELb0ELi96EEEEEEEEEvNT_6ParamsE,(.L_x_2287 - _ZN7cutlass13device_kernelIN5flash19enable_sm80_to_sm89INS1_16FlashAttnBwdSm80INS1_25CollectiveMainloopBwdSm80ILi2ELi1EN4cute5tupleIJNS5_1CILi64EEENS7_ILi96EEENS7_ILi128EEEEEENS_6half_tEfNS_4arch4Sm80ELb0ELb0ELb0ELb0ELb0ELb0ELb0ELb0ELi2ELi2ELi2ELi2ELb1EEENS1_24CollectiveEpilogueBwdGQAISB_fSE_Li256ELb0ELb0EEENS1_19SingleTileSchedulerILb0ELb0ELb0ELi96EEEEEEEEEvNT_6ParamsE)
        .other          _ZN7cutlass13device_kernelIN5flash19enable_sm80_to_sm89INS1_16FlashAttnBwdSm80INS1_25CollectiveMainloopBwdSm80ILi2ELi1EN4cute5tupleIJNS5_1CILi64EEENS7_ILi96EEENS7_ILi128EEEEEENS_6half_tEfNS_4arch4Sm80ELb0ELb0ELb0ELb0ELb0ELb0ELb0ELb0ELi2ELi2ELi2ELi2ELb1EEENS1_24CollectiveEpilogueBwdGQAISB_fSE_Li256ELb0ELb0EEENS1_19SingleTileSchedulerILb0ELb0ELb0ELi96EEEEEEEEEvNT_6ParamsE,@"STO_CUDA_ENTRY STV_DEFAULT"
_ZN7cutlass13device_kernelIN5flash19enable_sm80_to_sm89INS1_16FlashAttnBwdSm80INS1_25CollectiveMainloopBwdSm80ILi2ELi1EN4cute5tupleIJNS5_1CILi64EEENS7_ILi96EEENS7_ILi128EEEEEENS_6half_tEfNS_4arch4Sm80ELb0ELb0ELb0ELb0ELb0ELb0ELb0ELb0ELi2ELi2ELi2ELi2ELb1EEENS1_24CollectiveEpilogueBwdGQAISB_fSE_Li256ELb0ELb0EEENS1_19SingleTileSchedulerILb0ELb0ELb0ELi96EEEEEEEEEvNT_6ParamsE:
        /* <DEDUP_REMOVED lines=8> */
[----:B------:R-:W-:Y:S01]  /*0080*/  IMAD.MOV.U32 R220, RZ, RZ, 0x40 ;  /* 0x00000040ffdc7424 */ /* 0x000fe200078e00ff */
[----:B------:R-:W-:Y:S01]  /*0090*/  UISETP.NE.AND UP0, UPT, UR12, 0x1, UPT ;  /* 0x000000010c00788c */ /* 0x000fe2000bf05270 */
[----:B------:R-:W3:Y:S01]  /*00a0*/  S2R R4, SR_CTAID.X ;  /* 0x0000000000047919 */ /* 0x000ee20000002500 */
[----:B------:R-:W-:Y:S01]  /*00b0*/  ULDC UR8, c[0x0][0x250] ;  /* 0x0000940000087ab9 */ /* 0x000fe20000000800 */
[----:B------:R-:W-:Y:S01]  /*00c0*/  IMAD.MOV.U32 R210, RZ, RZ, 0x20 ;  /* 0x00000020ffd27424 */ /* 0x000fe200078e00ff */
[----:B------:R-:W-:Y:S01]  /*00d0*/  ULDC.64 UR4, c[0x0][0x1b0] ;  /* 0x00006c0000047ab9 */ /* 0x000fe20000000a00 */
[----:B------:R-:W-:Y:S01]  /*00e0*/  IMAD.MOV.U32 R230, RZ, RZ, 0x10 ;  /* 0x00000010ffe67424 */ /* 0x000fe200078e00ff */
[----:B------:R-:W-:Y:S01]  /*00f0*/  ULDC.64 UR6, c[0x0][0x1e0] ;  /* 0x0000780000067ab9 */ /* 0x000fe20000000a00 */
[----:B------:R-:W-:Y:S01]  /*0100*/  CS2R R138, SRZ ;  /* 0x00000000008a7805 */ /* 0x000fe2000001ff00 */
[----:B------:R-:W-:Y:S01]  /*0110*/  ULDC.64 UR18, c[0x0][0x118] ;  /* 0x0000460000127ab9 */ /* 0x000fe20000000a00 */
        /* <DEDUP_REMOVED lines=11> */
[----:B-1----:R-:W-:Y:S01]  /*01d0*/  SHF.R.S32.HI R2, RZ, 0x1f, R238 ;  /* 0x0000001fff027819 */ /* 0x002fe200000114ee */
[----:B--2---:R-:W-:Y:S01]  /*01e0*/  UIMAD.WIDE.U32 UR12, UR9, UR13, URZ ;  /* 0x0000000d090c72a5 */ /* 0x004fe2000f8e003f */
[----:B------:R-:W-:Y:S01]  /*01f0*/  IMAD.SHL.U32 R246, R238, 0x4, RZ ;  /* 0x00000004eef67824 */ /* 0x000fe200078e00ff */
[----:B------:R-:W-:Y:S01]  /*0200*/  UMOV UR10, UR9 ;  /* 0x00000009000a7c82 */ /* 0x000fe20008000000 */
[CC--:B------:R-:W-:Y:S01]  /*0210*/  LEA.HI R8, R2.reuse, R238.reuse, RZ, 0x3 ;  /* 0x000000ee02087211 */ /* 0x0c0fe200078f18ff */
[----:B------:R-:W-:Y:S01]  /*0220*/  @UP0 USHF.R.U32.HI UR10, URZ, UR8, UR13 ;  /* 0x000000083f0a0299 */ /* 0x000fe2000801160d */
[----:B------:R-:W-:Y:S01]  /*0230*/  LEA.HI R5, R2, R238, RZ, 0x6 ;  /* 0x000000ee02057211 */ /* 0x000fe200078f30ff */
[----:B------:R-:W-:Y:S01]  /*0240*/  CS2R R114, SRZ ;  /* 0x0000000000727805 */ /* 0x000fe2000001ff00 */
[----:B------:R-:W-:Y:S01]  /*0250*/  LOP3.LUT R9, R8, 0xfffffff8, RZ, 0xc0, !PT ;  /* 0xfffffff808097812 */ /* 0x000fe200078ec0ff */
[----:B------:R-:W-:Y:S01]  /*0260*/  USHF.R.S32.HI UR8, URZ, 0x1f, UR10 ;  /* 0x0000001f3f087899 */ /* 0x000fe2000801140a */
[----:B------:R-:W-:Y:S01]  /*0270*/  SHF.R.S32.HI R244, RZ, 0x3, R8 ;  /* 0x00000003fff47819 */ /* 0x000fe20000011408 */
[----:B------:R-:W-:Y:S01]  /*0280*/  IMAD.U32 R0, RZ, RZ, UR10 ;  /* 0x0000000aff007e24 */ /* 0x000fe2000f8e00ff */
[----:B------:R-:W-:Y:S01]  /*0290*/  SHF.R.S32.HI R5, RZ, 0x6, R5 ;  /* 0x00000006ff057819 */ /* 0x000fe20000011405 */
[----:B------:R-:W-:Y:S01]  /*02a0*/  IMAD.IADD R9, R238, 0x1, -R9 ;  /* 0x00000001ee097824 */ /* 0x000fe200078e0a09 */
[----:B------:R-:W-:Y:S01]  /*02b0*/  SHF.R.S32.HI R245, RZ, 0x1f, R244 ;  /* 0x0000001ffff57819 */ /* 0x000fe200000114f4 */
[----:B------:R-:W-:Y:S01]  /*02c0*/  UIMAD UR4, UR8, UR4, URZ ;  /* 0x00000004080472a4 */ /* 0x000fe2000f8e023f */
[----:B------:R-:W-:Y:S01]  /*02d0*/  IMAD.SHL.U32 R236, R244, 0x40, RZ ;  /* 0x00000040f4ec7824 */ /* 0x000fe200078e00ff */
[----:B------:R-:W-:Y:S01]  /*02e0*/  UIMAD UR6, UR8, UR6, URZ ;  /* 0x00000006080672a4 */ /* 0x000fe2000f8e023f */
[----:B------:R-:W-:Y:S01]  /*02f0*/  IMAD.SHL.U32 R14, R9, 0x8, RZ ;  /* 0x00000008090e7824 */ /* 0x000fe200078e00ff */
[----:B------:R-:W-:Y:S01]  /*0300*/  USHF.R.S32.HI UR8, URZ, 0x1f, UR9 ;  /* 0x0000001f3f087899 */ /* 0x000fe20008011409 */
[----:B------:R-:W-:Y:S01]  /*0310*/  IMAD R6, R245, c[0x0][0x178], RZ ;  /* 0x00005e00f5067a24 */ /* 0x000fe200078e02ff */
[----:B------:R-:W-:Y:S01]  /*0320*/  UIMAD UR7, UR10, UR7, UR6 ;  /* 0x000000070a0772a4 */ /* 0x000fe2000f8e0206 */
[----:B------:R-:W-:Y:S01]  /*0330*/  LOP3.LUT R236, R236, 0x1c0, RZ, 0xc0, !PT ;  /* 0x000001c0ecec7812 */ /* 0x000fe200078ec0ff */
[----:B------:R-:W-:Y:S01]  /*0340*/  UIMAD UR6, UR10, UR5, UR4 ;  /* 0x000000050a0672a4 */ /* 0x000fe2000f8e0204 */
[----:B------:R-:W-:Y:S01]  /*0350*/  SHF.R.S32.HI R15, RZ, 0x1f, R14 ;  /* 0x0000001fff0f7819 */ /* 0x000fe2000001140e */
[----:B------:R-:W-:Y:S01]  /*0360*/  IMAD R6, R244, c[0x0][0x17c], R6 ;  /* 0x00005f00f4067a24 */ /* 0x000fe200078e0206 */
[----:B------:R-:W-:Y:S01]  /*0370*/  ULDC.64 UR4, c[0x0][0x180] ;  /* 0x0000600000047ab9 */ /* 0x000fe20000000a00 */
[----:B------:R-:W-:Y:S01]  /*0380*/  IMAD.SHL.U32 R10, R5, 0x200, RZ ;  /* 0x00000200050a7824 */ /* 0x000fe200078e00ff */
[----:B------:R-:W-:Y:S01]  /*0390*/  UIMAD UR4, UR8, UR4, URZ ;  /* 0x00000004080472a4 */ /* 0x000fe2000f8e023f */
[--C-:B------:R-:W-:Y:S01]  /*03a0*/  IMAD.WIDE.U32 R16, R0, c[0x0][0x1b0], R14.reuse ;  /* 0x00006c0000107a25 */ /* 0x100fe200078e000e */
[----:B------:R-:W-:Y:S01]  /*03b0*/  LOP3.LUT R3, R236, 0x38, R14, 0xf8, !PT ;  /* 0x00000038ec037812 */ /* 0x000fe200078ef80e */
[----:B------:R-:W-:Y:S01]  /*03c0*/  ULDC.64 UR10, c[0x0][0x1e8] ;  /* 0x00007a00000a7ab9 */ /* 0x000fe20000000a00 */
[----:B------:R-:W-:Y:S01]  /*03d0*/  SHF.R.U32.HI R236, RZ, 0x3, R236 ;  /* 0x00000003ffec7819 */ /* 0x000fe200000116ec */
[----:B------:R-:W-:Y:S01]  /*03e0*/  IMAD.WIDE.U32 R18, R244, c[0x0][0x178], R14 ;  /* 0x00005e00f4127a25 */ /* 0x000fe200078e000e */
[----:B------:R-:W-:Y:S01]  /*03f0*/  IADD3 R17, R17, UR6, RZ ;  /* 0x0000000611117c10 */ /* 0x000fe2000fffe0ff */
[----:B------:R-:W-:Y:S01]  /*0400*/  USHF.R.S32.HI UR6, URZ, 0x1f, UR16 ;  /* 0x0000001f3f067899 */ /* 0x000fe20008011410 */
[----:B------:R-:W-:Y:S01]  /*0410*/  LOP3.LUT R236, R10, R3, R236, 0xf6, !PT ;  /* 0x000000030aec7212 */ /* 0x000fe200078ef6ec */
[----:B------:R-:W-:Y:S01]  /*0420*/  IMAD.WIDE.U32 R12, R0, c[0x0][0x1e0], R14 ;  /* 0x00007800000c7a25 */ /* 0x000fe200078e000e */
[----:B------:R-:W-:Y:S01]  /*0430*/  IADD3 R11, -R244, c[0x0][0x198], RZ ;  /* 0x00006600f40b7a10 */ /* 0x000fe20007ffe1ff */
[----:B------:R-:W-:Y:S01]  /*0440*/  UIMAD UR10, UR6, UR10, URZ ;  /* 0x0000000a060a72a4 */ /* 0x000fe2000f8e023f */
[----:B------:R-:W-:Y:S01]  /*0450*/  ISETP.GE.AND P4, PT, R14, c[0x0][0x1cc], PT ;  /* 0x000073000e007a0c */ /* 0x000fe20003f86270 */
[----:B------:R-:W-:Y:S01]  /*0460*/  IMAD.IADD R7, R19, 0x1, R6 ;  /* 0x0000000113077824 */ /* 0x000fe200078e0206 */
[----:B------:R-:W-:Y:S01]  /*0470*/  IADD3 R13, R13, UR7, RZ ;  /* 0x000000070d0d7c10 */ /* 0x000fe2000fffe0ff */
[----:B------:R-:W-:Y:S01]  /*0480*/  IMAD.MOV.U32 R6, RZ, RZ, R18 ;  /* 0x000000ffff067224 */ /* 0x000fe200078e0012 */
[----:B------:R-:W-:Y:S01]  /*0490*/  UIMAD UR7, UR9, UR5, UR4 ;  /* 0x00000005090772a4 */ /* 0x000fe2000f8e0204 */
[----:B------:R-:W-:Y:S01]  /*04a0*/  IMAD.U32 R0, RZ, RZ, UR9 ;  /* 0x00000009ff007e24 */ /* 0x000fe2000f8e00ff */
[----:B------:R-:W-:Y:S01]  /*04b0*/  UIMAD UR10, UR16, UR11, UR10 ;  /* 0x0000000b100a72a4 */ /* 0x000fe2000f8e020a */
[----:B------:R-:W-:Y:S01]  /*04c0*/  IMAD.U32 R3, RZ, RZ, UR16 ;  /* 0x00000010ff037e24 */ /* 0x000fe2000f8e00ff */
[----:B------:R-:W-:Y:S01]  /*04d0*/  ULDC.64 UR4, c[0x0][0x1b8] ;  /* 0x00006e0000047ab9 */ /* 0x000fe20000000a00 */
[----:B------:R-:W-:Y:S01]  /*04e0*/  IMAD.WIDE.U32 R6, R0, c[0x0][0x180], R6 ;  /* 0x0000600000067a25 */ /* 0x000fe200078e0006 */
[----:B------:R-:W-:Y:S01]  /*04f0*/  UIMAD UR4, UR6, UR4, URZ ;  /* 0x00000004060472a4 */ /* 0x000fe2000f8e023f */
[----:B------:R-:W-:Y:S01]  /*0500*/  ISETP.GE.AND P6, PT, R14, c[0x0][0x19c], PT ;  /* 0x000067000e007a0c */ /* 0x000fe20003fc6270 */
[----:B------:R-:W-:Y:S01]  /*0510*/  CS2R R112, SRZ ;  /* 0x0000000000707805 */ /* 0x000fe2000001ff00 */
[----:B------:R-:W-:Y:S01]  /*0520*/  IMAD.U32 R18, RZ, RZ, UR16 ;  /* 0x00000010ff127e24 */ /* 0x000fe2000f8e00ff */
[----:B------:R-:W-:Y:S01]  /*0530*/  IADD3 R7, R7, UR7, RZ ;  /* 0x0000000707077c10 */ /* 0x000fe2000fffe0ff */
[----:B------:R-:W-:Y:S01]  /*0540*/  UIMAD UR7, UR16, UR5, UR4 ;  /* 0x00000005100772a4 */ /* 0x000fe2000f8e0204 */
[----:B------:R-:W-:Y:S01]  /*0550*/  IMAD.WIDE.U32 R12, R3, c[0x0][0x1e8], R12 ;  /* 0x00007a00030c7a25 */ /* 0x000fe200078e000c */
[----:B------:R-:W-:Y:S01]  /*0560*/  SHF.R.S32.HI R247, RZ, 0x1f, R246 ;  /* 0x0000001ffff77819 */ /* 0x000fe200000114f6 */
[----:B------:R-:W-:Y:S01]  /*0570*/  ULDC.64 UR4, c[0x0][0x188] ;  /* 0x0000620000047ab9 */ /* 0x000fe20000000a00 */
[----:B------:R-:W-:Y:S01]  /*0580*/  CS2R R118, SRZ ;  /* 0x0000000000767805 */ /* 0x000fe2000001ff00 */
[----:B------:R-:W-:Y:S01]  /*0590*/  UIMAD UR4, UR6, UR4, URZ ;  /* 0x00000004060472a4 */ /* 0x000fe2000f8e023f */
[----:B------:R-:W-:Y:S01]  /*05a0*/  IMAD.U32 R0, RZ, RZ, UR16 ;  /* 0x00000010ff007e24 */ /* 0x000fe2000f8e00ff */
[----:B------:R-:W-:Y:S01]  /*05b0*/  IADD3 R13, R13, UR10, RZ ;  /* 0x0000000a0d0d7c10 */ /* 0x000fe2000fffe0ff */
[----:B---3--:R-:W-:Y:S01]  /*05c0*/  IMAD.WIDE R20, R4, 0x60, R244 ;  /* 0x0000006004147825 */ /* 0x008fe200078e02f4 */
[----:B------:R-:W-:Y:S01]  /*05d0*/  UIMAD UR4, UR16, UR5, UR4 ;  /* 0x00000005100472a4 */ /* 0x000fe2000f8e0204 */
[----:B------:R-:W-:Y:S01]  /*05e0*/  CS2R R116, SRZ ;  /* 0x0000000000747805 */ /* 0x000fe2000001ff00 */
[----:B------:R-:W-:Y:S01]  /*05f0*/  CS2R R122, SRZ ;  /* 0x00000000007a7805 */ /* 0x000fe2000001ff00 */
[----:B------:R-:W-:Y:S01]  /*0600*/  IMAD.WIDE.U32 R18, R18, c[0x0][0x188], R6 ;  /* 0x0000620012127a25 */ /* 0x000fe200078e0006 */
[----:B------:R-:W-:Y:S01]  /*0610*/  CS2R R120, SRZ ;  /* 0x0000000000787805 */ /* 0x000fe2000001ff00 */
[----:B------:R-:W-:Y:S01]  /*0620*/  CS2R R110, SRZ ;  /* 0x00000000006e7805 */ /* 0x000fe2000001ff00 */
[----:B------:R-:W-:Y:S01]  /*0630*/  CS2R R108, SRZ ;  /* 0x00000000006c7805 */ /* 0x000fe2000001ff00 */
[----:B------:R-:W-:Y:S01]  /*0640*/  IMAD.WIDE.U32 R16, R0, c[0x0][0x1b8], R16 ;  /* 0x00006e0000107a25 */ /* 0x000fe200078e0010 */
[----:B------:R-:W-:Y:S01]  /*0650*/  IADD3 R3, R19, UR4, RZ ;  /* 0x0000000413037c10 */ /* 0x000fe2000fffe0ff */
[----:B------:R-:W-:Y:S01]  /*0660*/  ULDC.64 UR4, c[0x0][0x1d8] ;  /* 0x0000760000047ab9 */ /* 0x000fe20000000a00 */
[----:B------:R-:W-:Y:S01]  /*0670*/  LEA R242, P0, R18, c[0x0][0x160], 0x1 ;  /* 0x0000580012f27a11 */ /* 0x000fe200078008ff */
[----:B------:R-:W-:Y:S01]  /*0680*/  IMAD R7, R21, c[0x0][0x1d8], RZ ;  /* 0x0000760015077a24 */ /* 0x000fe200078e02ff */
[----:B------:R-:W-:Y:S01]  /*0690*/  IADD3 R17, R17, UR7, RZ ;  /* 0x0000000711117c10 */ /* 0x000fe2000fffe0ff */
[----:B------:R-:W-:Y:S01]  /*06a0*/  IMAD R11, R4, -0x60, R11 ;  /* 0xffffffa0040b7824 */ /* 0x000fe200078e020b */
[----:B------:R-:W-:Y:S01]  /*06b0*/  LEA.HI.X R243, R18, c[0x0][0x164], R3, 0x1, P0 ;  /* 0x0000590012f37a11 */ /* 0x000fe200000f0c03 */
[----:B------:R-:W-:Y:S01]  /*06c0*/  IMAD R7, R20, c[0x0][0x1dc], R7 ;  /* 0x0000770014077a24 */ /* 0x000fe200078e0207 */
[----:B------:R-:W-:Y:S01]  /*06d0*/  IADD3 R3, R14, 0x40, RZ ;  /* 0x000000400e037810 */ /* 0x000fe20007ffe0ff */
[----:B------:R-:W-:Y:S01]  /*06e0*/  IMAD.WIDE.U32 R12, R20, c[0x0][0x1d8], R12 ;  /* 0x00007600140c7a25 */ /* 0x000fe200078e000c */
[----:B------:R-:W-:Y:S01]  /*06f0*/  ISETP.LT.OR P2, PT, R11, 0x1, P4 ;  /* 0x000000010b00780c */ /* 0x000fe20002741670 */
[----:B------:R-:W-:Y:S01]  /*0700*/  USHF.L.U32 UR12, UR4, 0x6, URZ ;  /* 0x00000006040c7899 */ /* 0x000fe2000800063f */
[----:B------:R-:W-:Y:S01]  /*0710*/  ISETP.GE.AND P3, PT, R3, c[0x0][0x1cc], PT ;  /* 0x0000730003007a0c */ /* 0x000fe20003f66270 */
[----:B------:R-:W-:Y:S01]  /*0720*/  IMAD R0, R21, c[0x0][0x1a8], RZ ;  /* 0x00006a0015007a24 */ /* 0x000fe200078e02ff */
[----:B------:R-:W-:Y:S01]  /*0730*/  LEA R6, P0, R12, c[0x0][0x1c0], 0x1 ;  /* 0x000070000c067a11 */ /* 0x000fe200078008ff */
[----:B------:R-:W-:Y:S01]  /*0740*/  IMAD.IADD R7, R13, 0x1, R7 ;  /* 0x000000010d077824 */ /* 0x000fe200078e0207 */
[C---:B------:R-:W-:Y:S01]  /*0750*/  ISETP.LT.OR P1, PT, R11.reuse, 0x1, P3 ;  /* 0x000000010b00780c */ /* 0x040fe20001f21670 */
[C---:B------:R-:W-:Y:S01]  /*0760*/  IMAD R0, R20.reuse, c[0x0][0x1ac], R0 ;  /* 0x00006b0014007a24 */ /* 0x040fe200078e0200 */
[----:B------:R-:W-:Y:S01]  /*0770*/  UMOV UR7, 0x6 ;  /* 0x0000000600077882 */ /* 0x000fe20000000000 */
[----:B------:R-:W-:Y:S01]  /*0780*/  IMAD.WIDE.U32 R16, R20, c[0x0][0x1a8], R16 ;  /* 0x00006a0014107a25 */ /* 0x000fe200078e0010 */
[----:B------:R-:W-:Y:S01]  /*0790*/  LEA.HI.X R7, R12, c[0x0][0x1c4], R7, 0x1, P0 ;  /* 0x000071000c077a11 */ /* 0x000fe200000f0c07 */
[----:B------:R-:W-:Y:S01]  /*07a0*/  USHF.L.U64.HI UR10, UR4, UR7, UR5 ;  /* 0x00000007040a7299 */ /* 0x000fe20008010205 */
[----:B------:R-:W-:Y:S01]  /*07b0*/  ISETP.LT.OR P5, PT, R11, 0x21, P4 ;  /* 0x000000210b00780c */ /* 0x000fe200027a1670 */
[----:B------:R-:W-:Y:S01]  /*07c0*/  IMAD.IADD R0, R17, 0x1, R0 ;  /* 0x0000000111007824 */ /* 0x000fe200078e0200 */
[----:B------:R-:W-:Y:S01]  /*07d0*/  LEA R12, P0, R16, c[0x0][0x190], 0x1 ;  /* 0x00006400100c7a11 */ /* 0x000fe200078008ff */
[----:B------:R-:W-:Y:S01]  /*07e0*/  IMAD.SHL.U32 R236, R236, 0x2, RZ ;  /* 0x00000002ecec7824 */ /* 0x000fe200078e00ff */
[----:B------:R-:W-:Y:S01]  /*07f0*/  ULDC.64 UR4, c[0x0][0x278] ;  /* 0x00009e0000047ab9 */ /* 0x000fe20000000a00 */
[----:B------:R-:W-:Y:S01]  /*0800*/  IMAD.SHL.U32 R233, R9, 0x40, RZ ;  /* 0x0000004009e97824 */ /* 0x000fe200078e00ff */
[----:B------:R-:W-:Y:S01]  /*0810*/  LEA.HI.X R13, R16, c[0x0][0x194], R0, 0x1, P0 ;  /* 0x00006500100d7a11 */ /* 0x000fe200000f0c00 */
[----:B------:R-:W-:Y:S01]  /*0820*/  UIMAD UR11, UR6, UR4, URZ ;  /* 0x00000004060b72a4 */ /* 0x000fe2000f8e023f */
[----:B------:R1:W-:Y:S01]  /*0830*/  LDGSTS.E.BYPASS.LTC128B.128 [R236+0x6080], [R6.64], !P2 ;  /* 0x0608000006ec7fae */ /* 0x0003e2000d101d52 */
[----:B------:R-:W-:Y:S01]  /*0840*/  IADD3 R16, P2, R6, UR12, RZ ;  /* 0x0000000c06107c10 */ /* 0x000fe2000ff5e0ff */
[----:B------:R-:W-:Y:S01]  /*0850*/  IMAD.U32 R0, RZ, RZ, UR12 ;  /* 0x0000000cff007e24 */ /* 0x000fe2000f8e00ff */
[----:B------:R-:W-:Y:S01]  /*0860*/  UIMAD.WIDE.U32 UR14, UR16, UR4, URZ ;  /* 0x00000004100e72a5 */ /* 0x000fe2000f8e003f */
[----:B------:R1:W-:Y:S01]  /*0870*/  LDGSTS.E.BYPASS.LTC128B.128 [R236+0x9080], [R6.64+0x80], !P1 ;  /* 0x0908008006ec7fae */ /* 0x0003e2000c901d52 */
[----:B------:R-:W-:Y:S01]  /*0880*/  IADD3.X R17, R7, UR10, RZ, P2, !PT ;  /* 0x0000000a07117c10 */ /* 0x000fe200097fe4ff */
[----:B------:R-:W-:Y:S01]  /*0890*/  UIMAD UR11, UR16, UR5, UR11 ;  /* 0x00000005100b72a4 */ /* 0x000fe2000f8e020b */
[C---:B------:R-:W-:Y:S01]  /*08a0*/  ISETP.LT.OR P2, PT, R11.reuse, 0x21, P3 ;  /* 0x000000210b00780c */ /* 0x040fe20001f41670 */
[----:B------:R-:W-:Y:S01]  /*08b0*/  IMAD.U32 R18, RZ, RZ, UR9 ;  /* 0x00000009ff127e24 */ /* 0x000fe2000f8e00ff */
[----:B------:R-:W-:Y:S01]  /*08c0*/  ULDC.64 UR4, c[0x0][0x270] ;  /* 0x00009c0000047ab9 */ /* 0x000fe20000000a00 */
[----:B------:R2:W-:Y:S01]  /*08d0*/  LDGSTS.E.BYPASS.LTC128B.128 [R236+0x7080], [R16.64], !P5 ;  /* 0x0708000010ec7fae */ /* 0x0005e2000e901d52 */
[----:B------:R-:W-:Y:S01]  /*08e0*/  UIMAD UR4, UR8, UR4, URZ ;  /* 0x00000004080472a4 */ /* 0x000fe2000f8e023f */
[----:B------:R-:W-:Y:S01]  /*08f0*/  ISETP.LT.OR P4, PT, R11, 0x41, P4 ;  /* 0x000000410b00780c */ /* 0x000fe20002781670 */
[----:B------:R-:W-:Y:S01]  /*0900*/  IMAD.WIDE.U32 R18, R18, c[0x0][0x270], R246 ;  /* 0x00009c0012127a25 */ /* 0x000fe200078e00f6 */
[----:B------:R-:W-:Y:S01]  /*0910*/  ISETP.GE.AND P5, PT, R3, c[0x0][0x19c], PT ;  /* 0x0000670003007a0c */ /* 0x000fe20003fa6270 */
[----:B------:R-:W-:Y:S01]  /*0920*/  UIMAD UR5, UR9, UR5, UR4 ;  /* 0x00000005090572a4 */ /* 0x000fe2000f8e0204 */
[----:B------:R-:W-:Y:S01]  /*0930*/  ISETP.LT.OR P3, PT, R11, 0x41, P3 ;  /* 0x000000410b00780c */ /* 0x000fe20001f61670 */
[----:B------:R-:W-:Y:S01]  /*0940*/  UIADD3 UR11, UR15, UR11, URZ ;  /* 0x0000000b0f0b7290 */ /* 0x000fe2000fffe03f */
[----:B------:R-:W-:Y:S01]  /*0950*/  LOP3.LUT R233, R233, 0x1c0, RZ, 0xc0, !PT ;  /* 0x000001c0e9e97812 */ /* 0x000fe200078ec0ff */
[----:B------:R-:W-:Y:S01]  /*0960*/  IMAD.WIDE.U32 R20, R244, c[0x0][0x208], R14 ;  /* 0x00008200f4147a25 */ /* 0x000fe200078e000e */
        /* <DEDUP_REMOVED lines=11> */
[----:B-1----:R-:W-:Y:S01]  /*0a20*/  IADD3 R6, P1, P0, R0, 0x80, R6 ;  /* 0x0000008000067810 */ /* 0x002fe2000783e006 */
[----:B------:R-:W-:Y:S01]  /*0a30*/  IMAD.U32 R0, RZ, RZ, UR5 ;  /* 0x00000005ff007e24 */ /* 0x000fe2000f8e00ff */
[----:B------:R-:W-:Y:S01]  /*0a40*/  ULDC.64 UR4, c[0x0][0x1a8] ;  /* 0x00006a0000047ab9 */ /* 0x000fe20000000a00 */
[----:B------:R-:W-:Y:S01]  /*0a50*/  CS2R R84, SRZ ;  /* 0x0000000000547805 */ /* 0x000fe2000001ff00 */
[----:B------:R-:W-:Y:S01]  /*0a60*/  IADD3.X R7, RZ, UR10, R7, P1, P0 ;  /* 0x0000000aff077c10 */ /* 0x000fe20008fe0407 */
[----:B------:R-:W-:Y:S01]  /*0a70*/  CS2R R82, SRZ ;  /* 0x0000000000527805 */ /* 0x000fe2000001ff00 */
[----:B--2---:R-:W-:Y:S01]  /*0a80*/  IADD3 R16, P1, R16, UR12, RZ ;  /* 0x0000000c10107c10 */ /* 0x004fe2000ff3e0ff */
[----:B------:R-:W-:Y:S01]  /*0a90*/  USHF.L.U64.HI UR12, UR4, UR7, UR5 ;  /* 0x00000007040c7299 */ /* 0x000fe20008010205 */
[----:B------:R-:W-:Y:S01]  /*0aa0*/  CS2R R80, SRZ ;  /* 0x0000000000507805 */ /* 0x000fe2000001ff00 */
[----:B------:R1:W-:Y:S01]  /*0ab0*/  LDGSTS.E.BYPASS.LTC128B.128 [R236+0xa080], [R6.64], !P2 ;  /* 0x0a08000006ec7fae */ /* 0x0003e2000d101d52 */
[----:B------:R-:W-:Y:S01]  /*0ac0*/  IADD3.X R17, R17, UR10, RZ, P1, !PT ;  /* 0x0000000a11117c10 */ /* 0x000fe20008ffe4ff */
[----:B------:R-:W-:Y:S01]  /*0ad0*/  USHF.L.U32 UR10, UR4, 0x6, URZ ;  /* 0x00000006040a7899 */ /* 0x000fe2000800063f */
[C---:B------:R-:W-:Y:S01]  /*0ae0*/  ISETP.LT.OR P2, PT, R11.reuse, 0x1, P6 ;  /* 0x000000010b00780c */ /* 0x040fe20003741670 */
[----:B------:R-:W-:Y:S01]  /*0af0*/  CS2R R78, SRZ ;  /* 0x00000000004e7805 */ /* 0x000fe2000001ff00 */
[----:B------:R-:W-:Y:S01]  /*0b00*/  ISETP.LT.OR P1, PT, R11, 0x1, P5 ;  /* 0x000000010b00780c */ /* 0x000fe20002f21670 */
[----:B------:R2:W-:Y:S01]  /*0b10*/  LDGSTS.E.BYPASS.LTC128B.128 [R236+0x8080], [R16.64], !P4 ;  /* 0x0808000010ec7fae */ /* 0x0005e2000e101d52 */
[----:B------:R-:W-:Y:S01]  /*0b20*/  ULDC.64 UR4, c[0x0][0x210] ;  /* 0x0000840000047ab9 */ /* 0x000fe20000000a00 */
[----:B------:R-:W-:Y:S01]  /*0b30*/  ISETP.GE.AND P4, PT, R14, c[0x0][0x16c], PT ;  /* 0x00005b000e007a0c */ /* 0x000fe20003f86270 */
[----:B------:R-:W-:Y:S01]  /*0b40*/  UIMAD UR4, UR8, UR4, URZ ;  /* 0x00000004080472a4 */ /* 0x000fe2000f8e023f */
[----:B------:R2:W-:Y:S01]  /*0b50*/  LDGSTS.E.BYPASS.LTC128B.128 [R236+0xb080], [R16.64+0x80], !P3 ;  /* 0x0b08008010ec7fae */ /* 0x0005e2000d901d52 */
[----:B------:R-:W-:Y:S01]  /*0b60*/  ISETP.GE.AND P3, PT, R3, c[0x0][0x16c], PT ;  /* 0x00005b0003007a0c */ /* 0x000fe20003f66270 */
[----:B------:R-:W-:Y:S01]  /*0b70*/  CS2R R76, SRZ ;  /* 0x00000000004c7805 */ /* 0x000fe2000001ff00 */
[----:B------:R-:W-:Y:S01]  /*0b80*/  UIMAD UR4, UR9, UR5, UR4 ;  /* 0x00000005090472a4 */ /* 0x000fe2000f8e0204 */
[----:B------:R-:W0:Y:S01]  /*0b90*/  LDGDEPBAR ;  /* 0x00000000000079af */ /* 0x000e220000000000 */
[----:B------:R-:W-:Y:S01]  /*0ba0*/  CS2R R66, SRZ ;  /* 0x0000000000427805 */ /* 0x000fe2000001ff00 */
[----:B------:R-:W-:Y:S01]  /*0bb0*/  CS2R R64, SRZ ;  /* 0x0000000000407805 */ /* 0x000fe2000001ff00 */
[----:B------:R-:W-:Y:S01]  /*0bc0*/  CS2R R70, SRZ ;  /* 0x0000000000467805 */ /* 0x000fe2000001ff00 */
[----:B------:R3:W-:Y:S01]  /*0bd0*/  LDGSTS.E.BYPASS.LTC128B.128 [R236+0x80], [R12.64], !P2 ;  /* 0x000800000cec7fae */ /* 0x0007e2000d101d52 */
[----:B------:R-:W-:Y:S01]  /*0be0*/  CS2R R68, SRZ ;  /* 0x0000000000447805 */ /* 0x000fe2000001ff00 */
[----:B------:R-:W-:Y:S01]  /*0bf0*/  CS2R R74, SRZ ;  /* 0x00000000004a7805 */ /* 0x000fe2000001ff00 */
[----:B------:R-:W-:Y:S01]  /*0c00*/  CS2R R72, SRZ ;  /* 0x0000000000487805 */ /* 0x000fe2000001ff00 */
[----:B------:R3:W-:Y:S01]  /*0c10*/  LDGSTS.E.BYPASS.LTC128B.128 [R236+0x3080], [R12.64+0x80], !P1 ;  /* 0x030800800cec7fae */ /* 0x0007e2000c901d52 */
[----:B------:R-:W-:Y:S01]  /*0c20*/  CS2R R62, SRZ ;  /* 0x00000000003e7805 */ /* 0x000fe2000001ff00 */
[----:B------:R-:W-:Y:S01]  /*0c30*/  CS2R R60, SRZ ;  /* 0x00000000003c7805 */ /* 0x000fe2000001ff00 */
[----:B------:R-:W-:Y:S01]  /*0c40*/  CS2R R58, SRZ ;  /* 0x00000000003a7805 */ /* 0x000fe2000001ff00 */
[----:B------:R-:W-:Y:S01]  /*0c50*/  CS2R R56, SRZ ;  /* 0x0000000000387805 */ /* 0x000fe2000001ff00 */
[----:B-1----:R-:W-:Y:S01]  /*0c60*/  LOP3.LUT R7, R233, 0x8, R8, 0xf8, !PT ;  /* 0x00000008e9077812 */ /* 0x002fe200078ef808 */
[----:B------:R-:W-:Y:S01]  /*0c70*/  CS2R R54, SRZ ;  /* 0x0000000000367805 */ /* 0x000fe2000001ff00 */
[----:B------:R-:W-:Y:S01]  /*0c80*/  SHF.R.U32.HI R233, RZ, 0x3, R233 ;  /* 0x00000003ffe97819 */ /* 0x000fe200000116e9 */
[----:B------:R-:W-:Y:S01]  /*0c90*/  CS2R R52, SRZ ;  /* 0x0000000000347805 */ /* 0x000fe2000001ff00 */
[----:B------:R-:W-:-:S02]  /*0ca0*/  IADD3 R6, P0, R18, UR14, RZ ;  /* 0x0000000e12067c10 */ /* 0x000fc4000ff1e0ff */
[----:B------:R-:W-:Y:S01]  /*0cb0*/  LOP3.LUT R233, R10, R7, R233, 0xf6, !PT ;  /* 0x000000070ae97212 */ /* 0x000fe200078ef6e9 */
[----:B------:R-:W-:Y:S01]  /*0cc0*/  IMAD.U32 R7, RZ, RZ, UR10 ;  /* 0x0000000aff077e24 */ /* 0x000fe2000f8e00ff */
[----:B------:R-:W-:Y:S01]  /*0cd0*/  IADD3.X R0, R19, UR11, R0, P0, !PT ;  /* 0x0000000b13007c10 */ /* 0x000fe200087fe400 */
[----:B------:R-:W-:Y:S01]  /*0ce0*/  IMAD R10, R245, c[0x0][0x208], RZ ;  /* 0x00008200f50a7a24 */ /* 0x000fe200078e02ff */
[----:B------:R-:W-:Y:S01]  /*0cf0*/  IADD3 R18, P2, R12, UR10, RZ ;  /* 0x0000000a0c127c10 */ /* 0x000fe2000ff5e0ff */
[----:B------:R-:W-:Y:S01]  /*0d00*/  IMAD.SHL.U32 R233, R233, 0x2, RZ ;  /* 0x00000002e9e97824 */ /* 0x000fe200078e00ff */
[----:B--2---:R-:W-:Y:S01]  /*0d10*/  IADD3 R16, P1, P0, R7, 0x80, R12 ;  /* 0x0000008007107810 */ /* 0x004fe2000783e00c */
[----:B------:R-:W-:Y:S01]  /*0d20*/  IMAD R10, R244, c[0x0][0x20c], R10 ;  /* 0x00008300f40a7a24 */ /* 0x000fe200078e020a */
[----:B------:R-:W-:Y:S01]  /*0d30*/  IADD3.X R19, R13, UR12, RZ, P2, !PT ;  /* 0x0000000c0d137c10 */ /* 0x000fe200097fe4ff */
[----:B------:R-:W-:Y:S01]  /*0d40*/  IMAD.U32 R7, RZ, RZ, UR9 ;  /* 0x00000009ff077e24 */ /* 0x000fe2000f8e00ff */
[----:B------:R-:W-:Y:S01]  /*0d50*/  ISETP.LT.OR P2, PT, R11, 0x21, P6 ;  /* 0x000000210b00780c */ /* 0x000fe20003741670 */
[----:B------:R-:W-:Y:S01]  /*0d60*/  IMAD.IADD R21, R21, 0x1, R10 ;  /* 0x0000000115157824 */ /* 0x000fe200078e020a */
[----:B------:R-:W-:-:S02]  /*0d70*/  IADD3.X R17, RZ, UR12, R13, P1, P0 ;  /* 0x0000000cff117c10 */ /* 0x000fc40008fe040d */
[----:B------:R-:W-:Y:S01]  /*0d80*/  ISETP.LT.OR P0, PT, R11, 0x21, P5 ;  /* 0x000000210b00780c */ /* 0x000fe20002f01670 */
[----:B------:R-:W-:Y:S01]  /*0d90*/  IMAD.WIDE.U32 R20, R7, c[0x0][0x210], R20 ;  /* 0x0000840007147a25 */ /* 0x000fe200078e0014 */
[C---:B------:R-:W-:Y:S02]  /*0da0*/  ISETP.LT.OR P6, PT, R11.reuse, 0x41, P6 ;  /* 0x000000410b00780c */ /* 0x040fe400037c1670 */
[----:B------:R-:W-:Y:S01]  /*0db0*/  ISETP.LT.OR P5, PT, R11, 0x41, P5 ;  /* 0x000000410b00780c */ /* 0x000fe20002fa1670 */
[----:B------:R-:W-:Y:S01]  /*0dc0*/  IMAD.U32 R7, RZ, RZ, UR16 ;  /* 0x00000010ff077e24 */ /* 0x000fe2000f8e00ff */
[----:B------:R-:W-:Y:S01]  /*0dd0*/  IADD3 R11, R21, UR4, RZ ;  /* 0x00000004150b7c10 */ /* 0x000fe2000fffe0ff */
[----:B------:R-:W-:Y:S01]  /*0de0*/  ULDC.64 UR4, c[0x0][0x218] ;  /* 0x0000860000047ab9 */ /* 0x000fe20000000a00 */
[----:B------:R-:W-:Y:S01]  /*0df0*/  IMAD.MOV.U32 R10, RZ, RZ, R20 ;  /* 0x000000ffff0a7224 */ /* 0x000fe200078e0014 */
[----:B------:R1:W-:Y:S01]  /*0e00*/  LDGSTS.E.BYPASS.LTC128B.128 [R236+0x1080], [R18.64], !P2 ;  /* 0x0108000012ec7fae */ /* 0x0003e2000d101d52 */
[----:B------:R-:W-:Y:S01]  /*0e10*/  UIMAD UR4, UR6, UR4, URZ ;  /* 0x00000004060472a4 */ /* 0x000fe2000f8e023f */
[----:B---3--:R-:W-:Y:S01]  /*0e20*/  SEL R12, RZ, 0x1, P4 ;  /* 0x00000001ff0c7807 */ /* 0x008fe20002000000 */
[----:B------:R-:W-:Y:S01]  /*0e30*/  IMAD.WIDE.U32 R10, R7, c[0x0][0x218], R10 ;  /* 0x00008600070a7a25 */ /* 0x000fe200078e000a */
[----:B------:R2:W-:Y:S01]  /*0e40*/  LDGSTS.E.BYPASS.LTC128B.128 [R236+0x4080], [R16.64], !P0 ;  /* 0x0408000010ec7fae */ /* 0x0005e2000c101d52 */
[----:B------:R-:W-:Y:S01]  /*0e50*/  UIMAD UR5, UR16, UR5, UR4 ;  /* 0x00000005100572a4 */ /* 0x000fe2000f8e0204 */
[----:B------:R-:W-:-:S02]  /*0e60*/  SEL R13, RZ, 0x2, P3 ;  /* 0x00000002ff0d7807 */ /* 0x000fc40001800000 */
[----:B------:R-:W-:-:S03]  /*0e70*/  LEA R240, P2, R10, c[0x0][0x1f0], 0x1 ;  /* 0x00007c000af07a11 */ /* 0x000fc600078408ff */
[----:B------:R-:W-:Y:S01]  /*0e80*/  IMAD.IADD R12, R13, 0x1, R12 ;  /* 0x000000010d0c7824 */ /* 0x000fe200078e020c */
[----:B------:R-:W-:Y:S01]  /*0e90*/  IADD3 R7, R11, UR5, RZ ;  /* 0x000000050b077c10 */ /* 0x000fe2000fffe0ff */
[----:B------:R-:W-:Y:S02]  /*0ea0*/  ULDC.64 UR4, c[0x0][0x288] ;  /* 0x0000a20000047ab9 */ /* 0x000fe40000000a00 */
[----:B------:R-:W-:Y:S01]  /*0eb0*/  UIMAD UR4, UR8, UR4, URZ ;  /* 0x00000004080472a4 */ /* 0x000fe2000f8e023f */
[----:B------:R-:W-:Y:S02]  /*0ec0*/  LEA.HI.X R241, R10, c[0x0][0x1f4], R7, 0x1, P2 ;  /* 0x00007d000af17a11 */ /* 0x000fe400010f0c07 */
[----:B------:R-:W-:Y:S02]  /*0ed0*/  LOP3.LUT P1, RZ, R12, 0x1, RZ, 0xc0, !PT ;  /* 0x000000010cff7812 */ /* 0x000fe4000782c0ff */
[----:B------:R-:W-:Y:S02]  /*0ee0*/  IADD3 R10, -R244, c[0x0][0x168], RZ ;  /* 0x00005a00f40a7a10 */ /* 0x000fe40007ffe1ff */
[----:B--2---:R-:W-:-:S04]  /*0ef0*/  IADD3 R16, P0, R18, UR10, RZ ;  /* 0x0000000a12107c10 */ /* 0x004fc8000ff1e0ff */
[----:B------:R-:W-:Y:S01]  /*0f00*/  IADD3.X R17, R19, UR12, RZ, P0, !PT ;  /* 0x0000000c13117c10 */ /* 0x000fe200087fe4ff */
[----:B------:R-:W-:Y:S01]  /*0f10*/  ULDC.64 UR12, c[0x0][0x178] ;  /* 0x00005e00000c7ab9 */ /* 0x000fe20000000a00 */
[----:B------:R-:W-:Y:S01]  /*0f20*/  LOP3.LUT P0, RZ, R12, 0x2, RZ, 0xc0, !PT ;  /* 0x000000020cff7812 */ /* 0x000fe2000780c0ff */
[----:B------:R-:W-:Y:S02]  /*0f30*/  USHF.L.U32 UR14, UR12, 0x6, URZ ;  /* 0x000000060c0e7899 */ /* 0x000fe4000800063f */
[----:B------:R2:W-:Y:S01]  /*0f40*/  LDGSTS.E.BYPASS.LTC128B.128 [R236+0x2080], [R16.64], !P6 ;  /* 0x0208000010ec7fae */ /* 0x0005e2000f101d52 */
[C---:B------:R-:W-:Y:S01]  /*0f50*/  ISETP.LT.OR P2, PT, R10.reuse, 0x1, !P0 ;  /* 0x000000010a00780c */ /* 0x040fe20004741670 */
[----:B------:R-:W-:Y:S01]  /*0f60*/  USHF.L.U64.HI UR13, UR12, UR7, UR13 ;  /* 0x000000070c0d7299 */ /* 0x000fe2000801020d */
[C---:B------:R-:W-:Y:S01]  /*0f70*/  ISETP.LT.OR P6, PT, R10.reuse, 0x21, !P1 ;  /* 0x000000210a00780c */ /* 0x040fe20004fc1670 */
[----:B------:R2:W-:Y:S01]  /*0f80*/  LDGSTS.E.BYPASS.LTC128B.128 [R236+0x5080], [R16.64+0x80], !P5 ;  /* 0x0508008010ec7fae */ /* 0x0005e2000e901d52 */
[C---:B------:R-:W-:Y:S01]  /*0f90*/  LOP3.LUT P5, RZ, R9.reuse, 0x4, RZ, 0xc0, !PT ;  /* 0x0000000409ff7812 */ /* 0x040fe200078ac0ff */
[----:B------:R-:W-:Y:S01]  /*0fa0*/  IMAD.U32 R7, RZ, RZ, UR14 ;  /* 0x0000000eff077e24 */ /* 0x000fe2000f8e00ff */
[----:B------:R-:W-:Y:S01]  /*0fb0*/  ISETP.LT.OR P0, PT, R10, 0x21, !P0 ;  /* 0x000000210a00780c */ /* 0x000fe20004701670 */
[----:B------:R-:W0:Y:S01]  /*0fc0*/  LDGDEPBAR ;  /* 0x00000000000079af */ /* 0x000e220000000000 */
[----:B------:R-:W-:Y:S01]  /*0fd0*/  SEL R220, R220, 0xffffffc0, !P5 ;  /* 0xffffffc0dcdc7807 */ /* 0x000fe20006800000 */
[----:B------:R-:W-:Y:S01]  /*0fe0*/  UIMAD UR7, UR9, UR5, UR4 ;  /* 0x00000005090772a4 */ /* 0x000fe2000f8e0204 */
[C---:B------:R-:W-:Y:S01]  /*0ff0*/  LOP3.LUT P5, RZ, R9.reuse, 0x2, RZ, 0xc0, !PT ;  /* 0x0000000209ff7812 */ /* 0x040fe200078ac0ff */
[----:B------:R-:W-:Y:S01]  /*1000*/  IMAD.SHL.U32 R9, R9, 0x20, RZ ;  /* 0x0000002009097824 */ /* 0x000fe200078e00ff */
[----:B------:R-:W-:Y:S01]  /*1010*/  ULDC.64 UR4, c[0x0][0x290] ;  /* 0x0000a40000047ab9 */ /* 0x000fe20000000a00 */
[C---:B------:R-:W-:Y:S01]  /*1020*/  IMAD.IADD R221, R233.reuse, 0x1, R220 ;  /* 0x00000001e9dd7824 */ /* 0x040fe200078e02dc */
[----:B------:R-:W-:Y:S01]  /*1030*/  SEL R210, R210, 0xffffffe0, !P5 ;  /* 0xffffffe0d2d27807 */ /* 0x000fe20006800000 */
[----:B------:R-:W-:Y:S01]  /*1040*/  UIMAD UR10, UR6, UR4, URZ ;  /* 0x00000004060a72a4 */ /* 0x000fe2000f8e023f */
[----:B------:R-:W-:Y:S01]  /*1050*/  ISETP.LT.OR P5, PT, R10, 0x1, !P1 ;  /* 0x000000010a00780c */ /* 0x000fe20004fa1670 */
[----:B------:R-:W-:Y:S01]  /*1060*/  UIMAD.WIDE.U32 UR20, UR16, UR4, URZ ;  /* 0x00000004101472a5 */ /* 0x000fe2000f8e003f */
[----:B------:R-:W-:Y:S01]  /*1070*/  IMAD.U32 R11, RZ, RZ, UR7 ;  /* 0x00000007ff0b7e24 */ /* 0x000fe2000f8e00ff */
[----:B------:R-:W-:Y:S01]  /*1080*/  UIMAD UR5, UR16, UR5, UR10 ;  /* 0x00000005100572a4 */ /* 0x000fe2000f8e020a */
[----:B------:R-:W-:Y:S01]  /*1090*/  IMAD.IADD R222, R233, 0x1, R210 ;  /* 0x00000001e9de7824 */ /* 0x000fe200078e02d2 */
[----:B------:R-:W-:Y:S01]  /*10a0*/  ULDC UR7, c[0x0][0x168] ;  /* 0x00005a0000077ab9 */ /* 0x000fe20000000800 */
[----:B------:R-:W-:Y:S01]  /*10b0*/  IMAD.IADD R210, R210, 0x1, R221 ;  /* 0x00000001d2d27824 */ /* 0x000fe200078e02dd */
[----:B------:R-:W-:-:S02]  /*10c0*/  UIADD3 UR12, UR21, UR5, URZ ;  /* 0x00000005150c7290 */ /* 0x000fc4000fffe03f */
[----:B------:R-:W-:Y:S01]  /*10d0*/  UISETP.GE.AND UP0, UPT, UR7, 0x1, UPT ;  /* 0x000000010700788c */ /* 0x000fe2000bf06270 */
[----:B--2---:R-:W-:Y:S01]  /*10e0*/  IADD3 R16, P1, R242, UR14, RZ ;  /* 0x0000000ef2107c10 */ /* 0x004fe2000ff3e0ff */
[----:B------:R-:W-:-:S04]  /*10f0*/  DEPBAR.LE SB0, 0x1 ;  /* 0x000080400000791a */ /* 0x000fc80000000000 */
[----:B------:R-:W-:Y:S01]  /*1100*/  BAR.SYNC.DEFER_BLOCKING 0x0 ;  /* 0x0000000000007b1d */ /* 0x000fe20000010000 */
[----:B------:R-:W-:-:S05]  /*1110*/  IADD3.X R17, R243, UR13, RZ, P1, !PT ;  /* 0x0000000df3117c10 */ /* 0x000fca0008ffe4ff */
[----:B------:R2:W3:Y:S04]  /*1120*/  LDSM.16.M88.2 R182, [R210+0x6080] ;  /* 0x00608000d2b6783b */ /* 0x0004e80000000100 */
[----:B------:R2:W4:Y:S04]  /*1130*/  LDSM.16.M88.2 R184, [R210+0x7080] ;  /* 0x00708000d2b8783b */ /* 0x0005280000000100 */
[----:B------:R2:W1:Y:S04]  /*1140*/  LDSM.16.M88.2 R186, [R210+0x8080] ;  /* 0x00808000d2ba783b */ /* 0x0004680000000100 */
[----:B------:R2:W1:Y:S04]  /*1150*/  LDSM.16.M88.2 R206, [R210+0x9080] ;  /* 0x00908000d2ce783b */ /* 0x0004680000000100 */
[----:B------:R2:W1:Y:S04]  /*1160*/  LDSM.16.M88.2 R208, [R210+0xa080] ;  /* 0x00a08000d2d0783b */ /* 0x0004680000000100 */
[----:B------:R-:W1:Y:S04]  /*1170*/  LDSM.16.M88.2 R210, [R210+0xb080] ;  /* 0x00b08000d2d2783b */ /* 0x000e680000000100 */
        /* <DEDUP_REMOVED lines=15> */
[----:B------:R2:W2:Y:S04]  /*1270*/  LDSM.16.M88.2 R200, [R221+0x9080] ;  /* 0x00908000ddc8783b */ /* 0x0004a80000000100 */
[----:B------:R1:W2:Y:S04]  /*1280*/  LDSM.16.M88.2 R202, [R221+0xa080] ;  /* 0x00a08000ddca783b */ /* 0x0002a80000000100 */
[----:B------:R1:W2:Y:S04]  /*1290*/  LDSM.16.M88.2 R204, [R221+0xb080] ;  /* 0x00b08000ddcc783b */ /* 0x0002a80000000100 */
[----:B------:R-:W-:Y:S06]  /*12a0*/  BAR.SYNC.DEFER_BLOCKING 0x0 ;  /* 0x0000000000007b1d */ /* 0x000fec0000010000 */
[----:B------:R-:W-:Y:S01]  /*12b0*/  @!PT LDS RZ, [RZ] ;  /* 0x00000000fffff984 */ /* 0x000fe20000000800 */
[----:B------:R-:W-:Y:S01]  /*12c0*/  @!PT LDS RZ, [RZ] ;  /* 0x00000000fffff984 */ /* 0x000fe20000000800 */
[----:B------:R-:W-:Y:S01]  /*12d0*/  @!PT LDS RZ, [RZ] ;  /* 0x00000000fffff984 */ /* 0x000fe20000000800 */
[----:B------:R2:W-:Y:S01]  /*12e0*/  LDGSTS.E.BYPASS.LTC128B.128 [R236+0x6080], [R242.64], !P5 ;  /* 0x06080000f2ec7fae */ /* 0x0005e2000e901d52 */
[----:B-1----:R-:W-:-:S02]  /*12f0*/  IADD3 R18, P5, P1, R7, 0x80, R242 ;  /* 0x0000008007127810 */ /* 0x002fc400079be0f2 */
[----:B------:R-:W-:Y:S01]  /*1300*/  LEA.HI R7, R2, R238, RZ, 0x5 ;  /* 0x000000ee02077211 */ /* 0x000fe200078f28ff */
[----:B------:R1:W-:Y:S01]  /*1310*/  LDGSTS.E.BYPASS.LTC128B.128 [R236+0x8080], [R242.64+0x80], !P2 ;  /* 0x08080080f2ec7fae */ /* 0x0003e2000d101d52 */
[C---:B------:R-:W-:Y:S02]  /*1320*/  LEA R12, P2, R6.reuse, c[0x0][0x258], 0x2 ;  /* 0x00009600060c7a11 */ /* 0x040fe400078410ff */
[----:B------:R-:W-:Y:S01]  /*1330*/  IADD3.X R19, RZ, UR13, R243, P5, P1 ;  /* 0x0000000dff137c10 */ /* 0x000fe2000afe24f3 */
[----:B------:R5:W-:Y:S01]  /*1340*/  LDGSTS.E.BYPASS.LTC128B.128 [R236+0x7080], [R16.64], !P6 ;  /* 0x0708000010ec7fae */ /* 0x000be2000f101d52 */
[----:B------:R-:W-:Y:S01]  /*1350*/  LEA.HI.X R13, R6, c[0x0][0x25c], R0, 0x2, P2 ;  /* 0x00009700060d7a11 */ /* 0x000fe200010f1400 */
[----:B------:R-:W-:Y:S01]  /*1360*/  IMAD.U32 R0, RZ, RZ, UR9 ;  /* 0x00000009ff007e24 */ /* 0x000fe2000f8e00ff */
[----:B------:R-:W-:Y:S01]  /*1370*/  ISETP.GT.AND P2, PT, R238, 0xf, PT ;  /* 0x0000000fee00780c */ /* 0x000fe20003f44270 */
[----:B------:R1:W-:Y:S01]  /*1380*/  LDGSTS.E.BYPASS.LTC128B.128 [R236+0x9080], [R18.64], !P0 ;  /* 0x0908000012ec7fae */ /* 0x0003e2000c101d52 */
[----:B------:R-:W-:-:S02]  /*1390*/  ISETP.GE.AND P6, PT, R14, c[0x0][0x1fc], PT ;  /* 0x00007f000e007a0c */ /* 0x000fc40003fc6270 */
[----:B------:R-:W-:Y:S02]  /*13a0*/  ISETP.GE.AND P5, PT, R3, c[0x0][0x1fc], PT ;  /* 0x00007f0003007a0c */ /* 0x000fe40003fa6270 */
[C---:B------:R-:W-:Y:S02]  /*13b0*/  ISETP.LT.OR P0, PT, R10.reuse, 0x1, P6 ;  /* 0x000000010a00780c */ /* 0x040fe40003701670 */
[C---:B------:R-:W-:Y:S02]  /*13c0*/  ISETP.LT.OR P1, PT, R10.reuse, 0x1, P5 ;  /* 0x000000010a00780c */ /* 0x040fe40002f21670 */
[C---:B------:R-:W-:Y:S02]  /*13d0*/  ISETP.LT.OR P6, PT, R10.reuse, 0x21, P6 ;  /* 0x000000210a00780c */ /* 0x040fe400037c1670 */
[----:B------:R-:W-:Y:S01]  /*13e0*/  ISETP.LT.OR P5, PT, R10, 0x21, P5 ;  /* 0x000000210a00780c */ /* 0x000fe20002fa1670 */
[----:B------:R-:W-:-:S05]  /*13f0*/  @!P2 IMAD.SHL.U32 R6, R238, 0x10, RZ ;  /* 0x00000010ee06a824 */ /* 0x000fca00078e00ff */
[----:B------:R2:W-:Y:S04]  /*1400*/  @!P2 LDGSTS.E.BYPASS.LTC128B.128 [R6+0x12080], [R12.64] ;  /* 0x120800000c06afae */ /* 0x0005e8000b901d52 */
[----:B------:R-:W0:Y:S01]  /*1410*/  LDGDEPBAR ;  /* 0x00000000000079af */ /* 0x000e220000000000 */
[----:B-----5:R-:W-:Y:S01]  /*1420*/  IMAD.WIDE.U32 R16, R0, c[0x0][0x288], R246 ;  /* 0x0000a20000107a25 */ /* 0x020fe200078e00f6 */
[CC--:B------:R-:W-:Y:S02]  /*1430*/  LEA.HI R0, R2.reuse, R238.reuse, RZ, 0x2 ;  /* 0x000000ee02007211 */ /* 0x0c0fe400078f10ff */
[----:B------:R3:W-:Y:S01]  /*1440*/  LDGSTS.E.BYPASS.LTC128B.128 [R236+0xe080], [R240.64], !P0 ;  /* 0x0e080000f0ec7fae */ /* 0x0007e2000c101d52 */
[----:B------:R-:W-:-:S03]  /*1450*/  LEA.HI R2, R2, R238, RZ, 0x4 ;  /* 0x000000ee02027211 */ /* 0x000fc600078f20ff */
[----:B------:R3:W-:Y:S01]  /*1460*/  LDGSTS.E.BYPASS.LTC128B.128 [R236+0x10080], [R240.64+0x80], !P1 ;  /* 0x10080080f0ec7fae */ /* 0x0007e2000c901d52 */
[----:B------:R-:W-:-:S04]  /*1470*/  SHF.R.S32.HI R15, RZ, 0x4, R2 ;  /* 0x00000004ff0f7819 */ /* 0x000fc80000011402 */
[----:B-1----:R-:W-:-:S04]  /*1480*/  LEA.HI R19, R2, R15, RZ, 0x1 ;  /* 0x0000000f02137211 */ /* 0x002fc800078f08ff */
[----:B------:R-:W-:-:S05]  /*1490*/  LOP3.LUT R19, R19, 0xfffffffe, RZ, 0xc0, !PT ;  /* 0xfffffffe13137812 */ /* 0x000fca00078ec0ff */
[----:B------:R-:W-:Y:S01]  /*14a0*/  IMAD.IADD R19, R15, 0x1, -R19 ;  /* 0x000000010f137824 */ /* 0x000fe200078e0a13 */
[----:B--2---:R-:W-:Y:S02]  /*14b0*/  IADD3 R13, P0, R16, UR20, RZ ;  /* 0x00000014100d7c10 */ /* 0x004fe4000ff1e0ff */
[--C-:B------:R-:W-:Y:S01]  /*14c0*/  SHF.R.S32.HI R16, RZ, 0x2, R0.reuse ;  /* 0x00000002ff107819 */ /* 0x100fe20000011400 */
[C---:B------:R-:W-:Y:S01]  /*14d0*/  IMAD.SHL.U32 R234, R19.reuse, 0x20, RZ ;  /* 0x0000002013ea7824 */ /* 0x040fe200078e00ff */
[----:B------:R-:W-:Y:S01]  /*14e0*/  SHF.R.S32.HI R6, RZ, 0x1f, R0 ;  /* 0x0000001fff067819 */ /* 0x000fe20000011400 */
[----:B------:R-:W-:Y:S01]  /*14f0*/  IMAD.SHL.U32 R235, R19, 0x8, RZ ;  /* 0x0000000813eb7824 */ /* 0x000fe200078e00ff */
[----:B------:R-:W-:Y:S01]  /*1500*/  IADD3.X R11, R17, UR12, R11, P0, !PT ;  /* 0x0000000c110b7c10 */ /* 0x000fe200087fe40b */
[----:B------:R-:W-:Y:S01]  /*1510*/  IMAD.SHL.U32 R19, R19, 0x100, RZ ;  /* 0x0000010013137824 */ /* 0x000fe200078e00ff */
[----:B------:R-:W-:Y:S02]  /*1520*/  LEA.HI R6, R6, R16, RZ, 0x3 ;  /* 0x0000001006067211 */ /* 0x000fe400078f18ff */
[----:B------:R-:W-:-:S02]  /*1530*/  SHF.R.S32.HI R12, RZ, 0x5, R7 ;  /* 0x00000005ff0c7819 */ /* 0x000fc40000011407 */
[----:B------:R-:W-:Y:S02]  /*1540*/  ISETP.GE.AND P0, PT, R3, c[0x0][0x1fc], PT ;  /* 0x00007f0003007a0c */ /* 0x000fe40003f06270 */
[----:B------:R-:W-:Y:S02]  /*1550*/  LOP3.LUT R6, R6, 0xfffffff8, RZ, 0xc0, !PT ;  /* 0xfffffff806067812 */ /* 0x000fe400078ec0ff */
[----:B------:R-:W-:Y:S02]  /*1560*/  LEA.HI R17, R7, R12, RZ, 0x1 ;  /* 0x0000000c07117211 */ /* 0x000fe400078f08ff */
[----:B------:R-:W-:Y:S01]  /*1570*/  SEL R237, RZ, 0xffffffff, P0 ;  /* 0xffffffffffed7807 */ /* 0x000fe20000000000 */
[----:B------:R-:W-:Y:S01]  /*1580*/  IMAD.IADD R6, R16, 0x1, -R6 ;  /* 0x0000000110067824 */ /* 0x000fe200078e0a06 */
[----:B------:R-:W-:Y:S01]  /*1590*/  ISETP.GE.AND P0, PT, R14, c[0x0][0x1fc], PT ;  /* 0x00007f000e007a0c */ /* 0x000fe20003f06270 */
[----:B------:R-:W-:Y:S01]  /*15a0*/  IMAD.SHL.U32 R14, R5, 0x8, RZ ;  /* 0x00000008050e7824 */ /* 0x000fe200078e00ff */
[----:B------:R-:W-:Y:S01]  /*15b0*/  LOP3.LUT R3, R17, 0xfffffffe, RZ, 0xc0, !PT ;  /* 0xfffffffe11037812 */ /* 0x000fe200078ec0ff */
[----:B------:R-:W-:Y:S01]  /*15c0*/  IMAD.SHL.U32 R251, R6, 0x20, RZ ;  /* 0x0000002006fb7824 */ /* 0x000fe200078e00ff */
[----:B------:R-:W-:Y:S01]  /*15d0*/  LOP3.LUT R0, R0, 0x3ffffffc, RZ, 0xc0, !PT ;  /* 0x3ffffffc00007812 */ /* 0x000fe200078ec0ff */
[----:B------:R-:W-:Y:S01]  /*15e0*/  IMAD.SHL.U32 R10, R6, 0x4, RZ ;  /* 0x00000004060a7824 */ /* 0x000fe200078e00ff */
[----:B------:R-:W-:Y:S01]  /*15f0*/  LOP3.LUT R14, R14, 0x18, RZ, 0xc0, !PT ;  /* 0x000000180e0e7812 */ /* 0x000fe200078ec0ff */
[----:B------:R-:W-:Y:S01]  /*1600*/  IMAD.IADD R3, R12, 0x1, -R3 ;  /* 0x000000010c037824 */ /* 0x000fe200078e0a03 */
[----:B------:R-:W-:Y:S01]  /*1610*/  LEA R12, P1, R13, c[0x0][0x280], 0x2 ;  /* 0x0000a0000d0c7a11 */ /* 0x000fe200078210ff */
[----:B------:R-:W-:Y:S01]  /*1620*/  IMAD.SHL.U32 R237, R237, 0x2, RZ ;  /* 0x00000002eded7824 */ /* 0x000fe200078e00ff */
[C---:B------:R-:W-:Y:S01]  /*1630*/  LOP3.LUT R251, R14.reuse, 0xe0, R251, 0xf8, !PT ;  /* 0x000000e00efb7812 */ /* 0x040fe200078ef8fb */
[----:B------:R-:W-:Y:S01]  /*1640*/  IMAD.SHL.U32 R250, R3, 0x10, RZ ;  /* 0x0000001003fa7824 */ /* 0x000fe200078e00ff */
[----:B------:R-:W-:Y:S01]  /*1650*/  LEA.HI.X R13, R13, c[0x0][0x284], R11, 0x2, P1 ;  /* 0x0000a1000d0d7a11 */ /* 0x000fe200008f140b */
[----:B------:R-:W-:Y:S01]  /*1660*/  IMAD.MOV.U32 R11, RZ, RZ, 0x5 ;  /* 0x00000005ff0b7424 */ /* 0x000fe200078e00ff */
[----:B------:R-:W-:Y:S01]  /*1670*/  LOP3.LUT R234, R14, 0x20, R234, 0xf8, !PT ;  /* 0x000000200eea7812 */ /* 0x000fe200078ef8ea */
[----:B------:R-:W-:Y:S01]  /*1680*/  IMAD.MOV.U32 R14, RZ, RZ, c[0x0][0x208] ;  /* 0x00008200ff0e7624 */ /* 0x000fe200078e00ff */
[----:B------:R-:W-:-:S02]  /*1690*/  LOP3.LUT R251, R251, 0x18, R10, 0x78, !PT ;  /* 0x00000018fbfb7812 */ /* 0x000fc400078e780a */
[----:B------:R-:W-:Y:S01]  /*16a0*/  LOP3.LUT R10, R2, 0xfffffff0, RZ, 0xc0, !PT ;  /* 0xfffffff0020a7812 */ /* 0x000fe200078ec0ff */
[----:B------:R-:W-:Y:S01]  /*16b0*/  IMAD.IADD R2, R238, 0x1, -R0 ;  /* 0x00000001ee027824 */ /* 0x000fe200078e0a00 */
[----:B------:R-:W-:Y:S02]  /*16c0*/  LOP3.LUT R18, R250, 0x10, RZ, 0xc0, !PT ;  /* 0x00000010fa127812 */ /* 0x000fe400078ec0ff */
[C---:B------:R-:W-:Y:S01]  /*16d0*/  SHF.L.U64.HI R11, R14.reuse, R11, c[0x0][0x20c] ;  /* 0x000083000e0b7619 */ /* 0x040fe2000001020b */
[----:B------:R-:W-:Y:S01]  /*16e0*/  IMAD.SHL.U32 R14, R14, 0x20, RZ ;  /* 0x000000200e0e7824 */ /* 0x000fe200078e00ff */
[----:B------:R-:W-:Y:S01]  /*16f0*/  LOP3.LUT R18, R18, 0xe0, R9, 0xf8, !PT ;  /* 0x000000e012127812 */ /* 0x000fe200078ef809 */
[----:B------:R-:W-:Y:S01]  /*1700*/  IMAD.IADD R10, R238, 0x1, -R10 ;  /* 0x00000001ee0a7824 */ /* 0x000fe200078e0a0a */
[----:B------:R-:W-:Y:S01]  /*1710*/  SEL R15, RZ, 0x1, P0 ;  /* 0x00000001ff0f7807 */ /* 0x000fe20000000000 */
[----:B------:R-:W-:Y:S01]  /*1720*/  IMAD.SHL.U32 R9, R3, 0x200, RZ ;  /* 0x0000020003097824 */ /* 0x000fe200078e00ff */
[C---:B------:R-:W-:Y:S01]  /*1730*/  SHF.L.U64.HI R11, R14.reuse, 0x1, R11 ;  /* 0x000000010e0b7819 */ /* 0x040fe2000001020b */
[----:B------:R-:W-:Y:S01]  /*1740*/  IMAD.SHL.U32 R14, R14, 0x2, RZ ;  /* 0x000000020e0e7824 */ /* 0x000fe200078e00ff */
[----:B------:R-:W-:Y:S01]  /*1750*/  SHF.R.S32.HI R0, RZ, 0x1f, R10 ;  /* 0x0000001fff007819 */ /* 0x000fe2000001140a */
[----:B------:R-:W-:Y:S01]  /*1760*/  IMAD R2, R2, 0x2, R9 ;  /* 0x0000000202027824 */ /* 0x000fe200078e0209 */
[----:B------:R-:W-:Y:S01]  /*1770*/  LOP3.LUT R237, R237, 0x2, R15, 0xe2, !PT ;  /* 0x00000002eded7812 */ /* 0x000fe200078ee20f */
[----:B------:R-:W-:Y:S01]  /*1780*/  IMAD.SHL.U32 R231, R10, 0x20, RZ ;  /* 0x000000200ae77824 */ /* 0x000fe200078e00ff */
[----:B------:R-:W-:Y:S01]  /*1790*/  LEA.HI R0, R0, R10, RZ, 0x3 ;  /* 0x0000000a00007211 */ /* 0x000fe200078f18ff */
[----:B------:R-:W-:Y:S01]  /*17a0*/  IMAD.IADD R251, R2, 0x1, R251 ;  /* 0x0000000102fb7824 */ /* 0x000fe200078e02fb */
[----:B------:R-:W-:-:S02]  /*17b0*/  IADD3 R16, P0, R14, R240, RZ ;  /* 0x000000f00e107210 */ /* 0x000fc40007f1e0ff */
[C---:B------:R-:W-:Y:S01]  /*17c0*/  LOP3.LUT R2, R0.reuse, 0xfffffff8, RZ, 0xc0, !PT ;  /* 0xfffffff800027812 */ /* 0x040fe200078ec0ff */
[----:B------:R-:W-:Y:S01]  /*17d0*/  IMAD.SHL.U32 R0, R0, 0x40, RZ ;  /* 0x0000004000007824 */ /* 0x000fe200078e00ff */
[----:B------:R-:W-:Y:S01]  /*17e0*/  LOP3.LUT R235, R235, 0x8, RZ, 0xc0, !PT ;  /* 0x00000008ebeb7812 */ /* 0x000fe200078ec0ff */
[----:B------:R-:W-:Y:S01]  /*17f0*/  IMAD.X R17, R11, 0x1, R241, P0 ;  /* 0x000000010b117824 */ /* 0x000fe200000e06f1 */
[----:B------:R-:W-:Y:S01]  /*1800*/  IADD3 R14, P1, P0, R14, 0x80, R240 ;  /* 0x000000800e0e7810 */ /* 0x000fe2000783e0f0 */
[----:B------:R-:W-:Y:S01]  /*1810*/  IMAD.IADD R2, R10, 0x1, -R2 ;  /* 0x000000010a027824 */ /* 0x000fe200078e0a02 */
[----:B------:R-:W-:Y:S02]  /*1820*/  LOP3.LUT R231, R235, 0x1e0, R231, 0xf8, !PT ;  /* 0x000001e0ebe77812 */ /* 0x000fe400078ef8e7 */
[----:B------:R-:W-:Y:S01]  /*1830*/  IADD3.X R15, R11, RZ, R241, P1, P0 ;  /* 0x000000ff0b0f7210 */ /* 0x000fe20000fe04f1 */
[----:B------:R-:W-:Y:S01]  /*1840*/  IMAD.SHL.U32 R11, R2, 0x40, RZ ;  /* 0x00000040020b7824 */ /* 0x000fe200078e00ff */
[C---:B------:R-:W-:Y:S01]  /*1850*/  LOP3.LUT P0, RZ, R10.reuse, 0x4, RZ, 0xc0, !PT ;  /* 0x000000040aff7812 */ /* 0x040fe2000780c0ff */
[----:B------:R-:W-:Y:S01]  /*1860*/  IMAD.SHL.U32 R10, R10, 0x4, RZ ;  /* 0x000000040a0a7824 */ /* 0x000fe200078e00ff */
[----:B------:R-:W-:Y:S01]  /*1870*/  LOP3.LUT R0, R0, 0xfffffe00, RZ, 0xc0, !PT ;  /* 0xfffffe0000007812 */ /* 0x000fe200078ec0ff */
[----:B------:R1:W-:Y:S01]  /*1880*/  LDGSTS.E.BYPASS.LTC128B.128 [R236+0xf080], [R16.64], !P6 ;  /* 0x0f08000010ec7fae */ /* 0x0003e2000f101d52 */
[----:B------:R-:W-:-:S02]  /*1890*/  LOP3.LUT R11, R11, 0x1c0, RZ, 0xc0, !PT ;  /* 0x000001c00b0b7812 */ /* 0x000fc400078ec0ff */
[----:B------:R-:W-:Y:S01]  /*18a0*/  LOP3.LUT R231, R231, 0x38, R10, 0x78, !PT ;  /* 0x00000038e7e77812 */ /* 0x000fe200078e780a */
[----:B------:R-:W-:Y:S01]  /*18b0*/  IMAD R3, R3, 0x400, R0 ;  /* 0x0000040003037824 */ /* 0x000fe200078e0200 */
[----:B------:R-:W-:Y:S01]  /*18c0*/  SHF.R.U32.HI R10, RZ, 0x3, R11 ;  /* 0x00000003ff0a7819 */ /* 0x000fe2000001160b */
[----:B------:R1:W-:Y:S01]  /*18d0*/  LDGSTS.E.BYPASS.LTC128B.128 [R236+0x11080], [R14.64], !P5 ;  /* 0x110800000eec7fae */ /* 0x0003e2000e901d52 */
[----:B------:R-:W-:Y:S02]  /*18e0*/  PLOP3.LUT P1, PT, PT, PT, UP0, 0x80, 0x0 ;  /* 0x000000000000781c */ /* 0x000fe40003f2f008 */
[C---:B------:R-:W-:Y:S02]  /*18f0*/  LOP3.LUT R235, R10.reuse, R11, R235, 0x1e, !PT ;  /* 0x0000000b0aeb7212 */ /* 0x040fe400078e1eeb */
[----:B------:R-:W-:Y:S02]  /*1900*/  LOP3.LUT R234, R10, R234, R11, 0x1e, !PT ;  /* 0x000000ea0aea7212 */ /* 0x000fe400078e1e0b */
[----:B------:R-:W-:Y:S01]  /*1910*/  LOP3.LUT R18, R18, 0x100, R19, 0xf8, !PT ;  /* 0x0000010012127812 */ /* 0x000fe200078ef813 */
[----:B------:R-:W-:Y:S01]  /*1920*/  IMAD.IADD R235, R3, 0x1, R235 ;  /* 0x0000000103eb7824 */ /* 0x000fe200078e02eb */
[----:B------:R-:W-:-:S02]  /*1930*/  LOP3.LUT R3, R7, 0xffffffe0, RZ, 0xc0, !PT ;  /* 0xffffffe007037812 */ /* 0x000fc400078ec0ff */
[----:B------:R-:W-:Y:S01]  /*1940*/  LOP3.LUT R234, R234, R0, RZ, 0xfc, !PT ;  /* 0x00000000eaea7212 */ /* 0x000fe200078efcff */
[----:B------:R-:W-:Y:S01]  /*1950*/  @!P2 IMAD.SHL.U32 R0, R238, 0x10, RZ ;  /* 0x00000010ee00a824 */ /* 0x000fe200078e00ff */
[----:B------:R-:W-:Y:S01]  /*1960*/  LOP3.LUT R232, R18, 0x1c0, RZ, 0xc0, !PT ;  /* 0x000001c012e87812 */ /* 0x000fe200078ec0ff */
[----:B------:R-:W-:Y:S01]  /*1970*/  IMAD.IADD R3, R238, 0x1, -R3 ;  /* 0x00000001ee037824 */ /* 0x000fe200078e0a03 */
[----:B------:R-:W-:Y:S02]  /*1980*/  LOP3.LUT R8, R18, 0x8, R8, 0xf8, !PT ;  /* 0x0000000812087812 */ /* 0x000fe400078ef808 */
[----:B------:R2:W-:Y:S01]  /*1990*/  @!P2 LDGSTS.E.BYPASS.LTC128B.128 [R0+0x12280], [R12.64] ;  /* 0x122800000c00afae */ /* 0x0005e2000b901d52 */
[----:B------:R-:W-:Y:S02]  /*19a0*/  SHF.R.U32.HI R232, RZ, 0x3, R232 ;  /* 0x00000003ffe87819 */ /* 0x000fe400000116e8 */
[----:B------:R-:W-:Y:S01]  /*19b0*/  LOP3.LUT R231, R231, R9, RZ, 0xfc, !PT ;  /* 0x00000009e7e77212 */ /* 0x000fe200078efcff */
[----:B------:R-:W0:Y:S01]  /*19c0*/  LDGDEPBAR ;  /* 0x00000000000079af */ /* 0x000e220000000000 */
[----:B------:R-:W-:-:S02]  /*19d0*/  LOP3.LUT R232, R232, R8, RZ, 0x3c, !PT ;  /* 0x00000008e8e87212 */ /* 0x000fc400078e3cff */
[----:B------:R-:W-:Y:S01]  /*19e0*/  SEL R230, R230, 0xfffffff0, !P0 ;  /* 0xfffffff0e6e67807 */ /* 0x000fe20004000000 */
[----:B------:R-:W0:Y:S01]  /*19f0*/  LDGDEPBAR ;  /* 0x00000000000079af */ /* 0x000e220000000000 */
[----:B--2---:R-:W-:-:S04]  /*1a00*/  SHF.R.S32.HI R0, RZ, 0x1f, R3 ;  /* 0x0000001fff007819 */ /* 0x004fc80000011403 */
[----:B------:R-:W-:-:S04]  /*1a10*/  LEA.HI R0, R0, R3, RZ, 0x2 ;  /* 0x0000000300007211 */ /* 0x000fc800078f10ff */
[----:B------:R-:W-:Y:S01]  /*1a20*/  LEA.HI.SX32 R250, R0, R250, 0x1e ;  /* 0x000000fa00fa7211 */ /* 0x000fe200078ff2ff */
[----:B------:R-:W-:Y:S05]  /*1a30*/  @!P1 BRA `(.L_x_54) ;  /* 0x0000350000009947 */ /* 0x000fea0003800000 */
[----:B-1-34-:R-:W-:Y:S01]  /*1a40*/  LOP3.LUT R249, R0, 0xfffffffc, RZ, 0xc0, !PT ;  /* 0xfffffffc00f97812 */ /* 0x01afe200078ec0ff */
[----:B------:R-:W-:Y:S01]  /*1a50*/  ULDC.64 UR4, c[0x0][0x238] ;  /* 0x00008e0000047ab9 */ /* 0x000fe20000000a00 */
[----:B------:R-:W-:Y:S01]  /*1a60*/  SHF.R.S32.HI R0, RZ, 0x1f, R5 ;  /* 0x0000001fff007819 */ /* 0x000fe20000011405 */
[----:B------:R-:W-:Y:S01]  /*1a70*/  UIMAD UR4, UR8, UR4, URZ ;  /* 0x00000004080472a4 */ /* 0x000fe2000f8e023f */
[----:B------:R-:W-:Y:S01]  /*1a80*/  LOP3.LUT P0, RZ, R6, 0x1, RZ, 0xc0, !PT ;  /* 0x0000000106ff7812 */ /* 0x000fe2000780c0ff */
[----:B------:R-:W-:Y:S01]  /*1a90*/  IMAD.IADD R249, R3, 0x1, -R249 ;  /* 0x0000000103f97824 */ /* 0x000fe200078e0af9 */
[----:B------:R-:W-:Y:S01]  /*1aa0*/  LEA.HI R3, R0, R5, RZ, 0x2 ;  /* 0x0000000500037211 */ /* 0x000fe200078f10ff */
[----:B------:R-:W-:Y:S01]  /*1ab0*/  IMAD.U32 R6, RZ, RZ, UR9 ;  /* 0x00000009ff067e24 */ /* 0x000fe2000f8e00ff */
[--C-:B------:R-:W-:Y:S01]  /*1ac0*/  SHF.R.S32.HI R239, RZ, 0x1f, R238.reuse ;  /* 0x0000001fffef7819 */ /* 0x100fe200000114ee */
[----:B------:R-:W-:Y:S01]  /*1ad0*/  IMAD.MOV.U32 R0, RZ, RZ, -0x60 ;  /* 0xffffffa0ff007424 */ /* 0x000fe200078e00ff */
[----:B------:R-:W-:Y:S01]  /*1ae0*/  LOP3.LUT R3, R3, 0xfffffffc, RZ, 0xc0, !PT ;  /* 0xfffffffc03037812 */ /* 0x000fe200078ec0ff */
[----:B------:R-:W-:Y:S01]  /*1af0*/  UIMAD UR9, UR9, UR5, UR4 ;  /* 0x00000005090972a4 */ /* 0x000fe2000f8e0204 */
[----:B------:R-:W-:Y:S01]  /*1b00*/  IMAD.SHL.U32 R251, R251, 0x2, RZ ;  /* 0x00000002fbfb7824 */ /* 0x000fe200078e00ff */
[----:B------:R-:W-:Y:S01]  /*1b10*/  LEA R231, R231, 0x15480, 0x1 ;  /* 0x00015480e7e77811 */ /* 0x000fe200078e08ff */
[----:B------:R-:W-:Y:S01]  /*1b20*/  IMAD.WIDE.U32 R6, R6, c[0x0][0x238], R238 ;  /* 0x00008e0006067a25 */ /* 0x000fe200078e00ee */
[----:B------:R-:W-:Y:S01]  /*1b30*/  IADD3 R5, R5, -R3, RZ ;  /* 0x8000000305057210 */ /* 0x000fe20007ffe0ff */
[----:B------:R-:W-:Y:S01]  /*1b40*/  ULDC.64 UR4, c[0x0][0x240] ;  /* 0x0000900000047ab9 */ /* 0x000fe20000000a00 */
[----:B------:R-:W-:Y:S01]  /*1b50*/  IADD3 R3, R251, 0x12480, RZ ;  /* 0x00012480fb037810 */ /* 0x000fe20007ffe0ff */
[----:B------:R-:W-:Y:S01]  /*1b60*/  IMAD R0, R4, R0, c[0x0][0x198] ;  /* 0x0000660004007624 */ /* 0x000fe200078e0200 */
[----:B------:R-:W-:Y:S01]  /*1b70*/  IADD3 R7, R7, UR9, RZ ;  /* 0x0000000907077c10 */ /* 0x000fe2000fffe0ff */
[----:B------:R-:W-:Y:S01]  /*1b80*/  UIMAD UR6, UR6, UR4, URZ ;  /* 0x00000004060672a4 */ /* 0x000fe2000f8e023f */
[----:B------:R-:W-:Y:S01]  /*1b90*/  IADD3 R248, R251, 0x126c0, RZ ;  /* 0x000126c0fbf87810 */ /* 0x000fe20007ffe0ff */
[----:B------:R-:W-:Y:S01]  /*1ba0*/  IMAD R5, R5, -0x8, R0 ;  /* 0xfffffff805057824 */ /* 0x000fe200078e0200 */
[----:B------:R-:W-:Y:S01]  /*1bb0*/  UIADD3 UR9, UR7, 0x3f, URZ ;  /* 0x0000003f07097890 */ /* 0x000fe2000fffe03f */
[----:B------:R-:W-:Y:S01]  /*1bc0*/  IMAD.U32 R0, RZ, RZ, UR16 ;  /* 0x00000010ff007e24 */ /* 0x000fe2000f8e00ff */
[----:B------:R-:W-:Y:S01]  /*1bd0*/  UIMAD UR6, UR16, UR5, UR6 ;  /* 0x00000005100672a4 */ /* 0x000fe2000f8e0206 */
[----:B------:R-:W-:Y:S01]  /*1be0*/  @P0 IADD3 R248, R3, 0x1c0, RZ ;  /* 0x000001c003f80810 */ /* 0x000fe20007ffe0ff */
[----:B------:R-:W-:Y:S01]  /*1bf0*/  USHF.R.S32.HI UR7, URZ, 0x1f, UR9 ;  /* 0x0000001f3f077899 */ /* 0x000fe20008011409 */
[----:B------:R-:W-:Y:S01]  /*1c00*/  IMAD.WIDE.U32 R8, R0, c[0x0][0x240], R6 ;  /* 0x0000900000087a25 */ /* 0x000fe200078e0006 */
[----:B------:R-:W-:Y:S01]  /*1c10*/  SHF.L.U32 R232, R232, 0x1, RZ ;  /* 0x00000001e8e87819 */ /* 0x000fe200000006ff */
[----:B------:R-:W-:Y:S01]  /*1c20*/  CS2R R146, SRZ ;  /* 0x0000000000927805 */ /* 0x000fe2000001ff00 */
[----:B------:R-:W-:Y:S01]  /*1c30*/  ULEA.HI UR7, UR7, UR9, URZ, 0x6 ;  /* 0x0000000907077291 */ /* 0x000fe2000f8f303f */
[----:B------:R-:W-:Y:S01]  /*1c40*/  IMAD R249, R249, -0x2, R5 ;  /* 0xfffffffef9f97824 */ /* 0x000fe200078e0205 */
[----:B------:R1:W-:Y:S01]  /*1c50*/  STL.64 [R1], R8 ;  /* 0x0000000801007387 */ /* 0x0003e20000100a00 */
[----:B------:R-:W-:Y:S01]  /*1c60*/  IMAD.IADD R220, R220, 0x1, R222 ;  /* 0x00000001dcdc7824 */ /* 0x000fe200078e02de */
        /* <DEDUP_REMOVED lines=47> */
[----:B------:R-:W-:Y:S01]  /*1f60*/  IMAD R230, R230, 0x2, R231 ;  /* 0x00000002e6e67824 */ /* 0x000fe200078e02e7 */
[----:B------:R-:W-:Y:S01]  /*1f70*/  IADD3 R252, R9, UR6, RZ ;  /* 0x0000000609fc7c10 */ /* 0x000fe2000fffe0ff */
[----:B------:R-:W-:-:S02]  /*1f80*/  ULDC UR8, c[0x0][0x278] ;  /* 0x00009e0000087ab9 */ /* 0x000fc40000000800 */
[----:B------:R-:W-:Y:S02]  /*1f90*/  ULDC UR5, c[0x0][0x290] ;  /* 0x0000a40000057ab9 */ /* 0x000fe40000000800 */
[----:B------:R-:W-:Y:S02]  /*1fa0*/  UMOV UR4, URZ ;  /* 0x0000003f00047c82 */ /* 0x000fe40008000000 */
[----:B------:R-:W-:Y:S02]  /*1fb0*/  UMOV UR17, 0x1 ;  /* 0x0000000100117882 */ /* 0x000fe40000000000 */
[----:B------:R-:W-:Y:S02]  /*1fc0*/  UMOV UR10, URZ ;  /* 0x0000003f000a7c82 */ /* 0x000fe40008000000 */
[----:B------:R-:W-:Y:S02]  /*1fd0*/  UIMAD UR8, UR16, UR8, URZ ;  /* 0x00000008100872a4 */ /* 0x000fe4000f8e023f */
[----:B------:R-:W-:-:S02]  /*1fe0*/  UIMAD UR5, UR16, UR5, URZ ;  /* 0x00000005100572a4 */ /* 0x000fc4000f8e023f */
[----:B------:R-:W-:Y:S02]  /*1ff0*/  USHF.R.S32.HI UR15, URZ, 0x6, UR7 ;  /* 0x000000063f0f7899 */ /* 0x000fe40008011407 */
[----:B------:R-:W-:Y:S02]  /*2000*/  ULDC UR9, c[0x0][0x168] ;  /* 0x00005a0000097ab9 */ /* 0x000fe40000000800 */
[----:B-1----:R-:W-:Y:S01]  /*2010*/  IMAD.MOV.U32 R0, RZ, RZ, 0x20 ;  /* 0x00000020ff007424 */ /* 0x002fe200078e00ff */
[C---:B------:R-:W-:Y:S01]  /*2020*/  LOP3.LUT P0, RZ, R2.reuse, 0x4, RZ, 0xc0, !PT ;  /* 0x0000000402ff7812 */ /* 0x040fe2000780c0ff */
[----:B------:R-:W-:Y:S01]  /*2030*/  IMAD.MOV.U32 R229, RZ, RZ, 0x10 ;  /* 0x00000010ffe57424 */ /* 0x000fe200078e00ff */
[----:B------:R-:W-:Y:S02]  /*2040*/  LOP3.LUT P1, RZ, R2, 0x2, RZ, 0xc0, !PT ;  /* 0x0000000202ff7812 */ /* 0x000fe4000782c0ff */
[C---:B------:R-:W-:Y:S02]  /*2050*/  SEL R227, R0.reuse, 0xffffffe0, !P0 ;  /* 0xffffffe000e37807 */ /* 0x040fe40004000000 */
[C---:B------:R-:W-:Y:S02]  /*2060*/  SHF.L.U32 R228, R235.reuse, 0x1, RZ ;  /* 0x00000001ebe47819 */ /* 0x040fe400000006ff */
[----:B------:R-:W-:Y:S01]  /*2070*/  SEL R0, R0, 0xffffffe0, !P1 ;  /* 0xffffffe000007807 */ /* 0x000fe20004800000 */
[----:B------:R-:W-:Y:S01]  /*2080*/  IMAD.IADD R224, R235, 0x1, R227 ;  /* 0x00000001ebe07824 */ /* 0x000fe200078e02e3 */
[----:B------:R-:W-:-:S03]  /*2090*/  SEL R229, R229, 0xfffffff0, !P1 ;  /* 0xfffffff0e5e57807 */ /* 0x000fc60004800000 */
[----:B------:R-:W-:Y:S01]  /*20a0*/  IMAD.IADD R0, R228, 0x1, R0 ;  /* 0x00000001e4007824 */ /* 0x000fe200078e0200 */
[----:B------:R-:W-:Y:S01]  /*20b0*/  IADD3 R226, R229, R227, RZ ;  /* 0x000000e3e5e27210 */ /* 0x000fe20007ffe0ff */
[----:B------:R-:W-:Y:S01]  /*20c0*/  IMAD.IADD R225, R235, 0x1, R229 ;  /* 0x00000001ebe17824 */ /* 0x000fe200078e02e5 */
[----:B------:R-:W-:Y:S02]  /*20d0*/  IADD3 R223, R229, R224, RZ ;  /* 0x000000e0e5df7210 */ /* 0x000fe40007ffe0ff */
.L_x_57:
[----:B------:R-:W-:Y:S04]  /*20e0*/  DEPBAR.LE SB0, 0x1 ;  /* 0x000080400000791a */ /* 0x000fe80000000000 */
[----:B------:R-:W-:Y:S01]  /*20f0*/  BAR.SYNC.DEFER_BLOCKING 0x0 ;  /* 0x0000000000007b1d */ /* 0x000fe20000010000 */
[----:B------:R-:W-:Y:S01]  /*2100*/  IMAD.U32 R2, RZ, RZ, UR4 ;  /* 0x00000004ff027e24 */ /* 0x000fe2000f8e00ff */
[----:B------:R-:W-:Y:S01]  /*2110*/  MOV R46, UR4 ;  /* 0x00000004002e7c02 */ /* 0x000fe20008000f00 */
[----:B------:R-:W-:Y:S01]  /*2120*/  UIADD3 UR21, UR10, 0x1, URZ ;  /* 0x000000010a157890 */ /* 0x000fe2000fffe03f */
[----:B------:R-:W-:Y:S02]  /*2130*/  MOV R212, UR4 ;  /* 0x0000000400d47c02 */ /* 0x000fe40008000f00 */
[----:B------:R-:W-:Y:S01]  /*2140*/  LEA R2, R2, R235, 0xd ;  /* 0x000000eb02027211 */ /* 0x000fe200078e68ff */
[----:B------:R-:W-:Y:S01]  /*2150*/  IMAD R46, R46, 0x2000, R229 ;  /* 0x000020002e2e7824 */ /* 0x000fe200078e02e5 */
[----:B------:R-:W-:Y:S01]  /*2160*/  MOV R40, UR4 ;  /* 0x0000000400287c02 */ /* 0x000fe20008000f00 */
[----:B------:R-:W-:Y:S01]  /*2170*/  IMAD R212, R212, 0x40, R250 ;  /* 0x00000040d4d47824 */ /* 0x000fe200078e02fa */
[----:B------:R-:W-:Y:S01]  /*2180*/  MOV R176, UR4 ;  /* 0x0000000400b07c02 */ /* 0x000fe20008000f00 */
[----:B------:R-:W-:Y:S01]  /*2190*/  IMAD.SHL.U32 R153, R2, 0x2, RZ ;  /* 0x0000000202997824 */ /* 0x000fe200078e00ff */
[CC--:B------:R-:W-:Y:S01]  /*21a0*/  IADD3 R152, R235.reuse, R46.reuse, RZ ;  /* 0x0000002eeb987210 */ /* 0x0c0fe20007ffe0ff */
[--C-:B------:R-:W-:Y:S01]  /*21b0*/  IMAD R40, R40, 0x2000, R227.reuse ;  /* 0x0000200028287824 */ /* 0x100fe200078e02e3 */
[C---:B------:R-:W-:Y:S01]  /*21c0*/  IADD3 R148, R235.reuse, R46, R227 ;  /* 0x0000002eeb947210 */ /* 0x040fe20007ffe0e3 */
[----:B------:R-:W-:Y:S01]  /*21d0*/  IMAD R176, R176, 0x2000, R226 ;  /* 0x00002000b0b07824 */ /* 0x000fe200078e02e2 */
[----:B------:R-:W-:Y:S01]  /*21e0*/  UISETP.GE.AND UP0, UPT, UR21, UR15, UPT ;  /* 0x0000000f1500728c */ /* 0x000fe2000bf06270 */
[----:B------:R-:W-:Y:S01]  /*21f0*/  IMAD.SHL.U32 R152, R152, 0x2, RZ ;  /* 0x0000000298987824 */ /* 0x000fe200078e00ff */
[C---:B------:R-:W-:Y:S01]  /*2200*/  IADD3 R40, R235.reuse, R40, RZ ;  /* 0x00000028eb287210 */ /* 0x040fe20007ffe0ff */
[----:B------:R-:W-:Y:S01]  /*2210*/  IMAD.IADD R176, R235, 0x1, R176 ;  /* 0x00000001ebb07824 */ /* 0x000fe200078e02b0 */
[----:B------:R-:W-:Y:S02]  /*2220*/  SHF.L.U32 R148, R148, 0x1, RZ ;  /* 0x0000000194947819 */ /* 0x000fe400000006ff */
[----:B------:R-:W-:Y:S01]  /*2230*/  PLOP3.LUT P1, PT, PT, PT, UP0, 0x80, 0x0 ;  /* 0x000000000000781c */ /* 0x000fe20003f2f008 */
[----:B------:R-:W-:Y:S01]  /*2240*/  IMAD.SHL.U32 R156, R40, 0x2, RZ ;  /* 0x00000002289c7824 */ /* 0x000fe200078e00ff */
[----:B------:R-:W-:Y:S01]  /*2250*/  LDSM.16.M88.2 R2, [R233+0x80] ;  /* 0x00008000e902783b */ /* 0x000fe20000000100 */
[----:B------:R-:W-:Y:S03]  /*2260*/  SHF.L.U32 R176, R176, 0x1, RZ ;  /* 0x00000001b0b07819 */ /* 0x000fe600000006ff */
[----:B------:R-:W1:Y:S04]  /*2270*/  LDSM.16.M88.4 R20, [R153+0x6080] ;  /* 0x006080009914783b */ /* 0x000e680000000200 */
[----:B------:R-:W2:Y:S04]  /*2280*/  LDSM.16.M88.4 R24, [R153+0x7080] ;  /* 0x007080009918783b */ /* 0x000ea80000000200 */
[----:B------:R-:W3:Y:S04]  /*2290*/  LDSM.16.M88.2 R16, [R233+0x1080] ;  /* 0x00108000e910783b */ /* 0x000ee80000000100 */
[----:B------:R-:W4:Y:S04]  /*22a0*/  LDSM.16.M88.2 R28, [R233+0x2080] ;  /* 0x00208000e91c783b */ /* 0x000f280000000100 */
[----:B------:R-:W-:Y:S04]  /*22b0*/  LDSM.16.M88.2 R30, [R222+0x80] ;  /* 0x00008000de1e783b */ /* 0x000fe80000000100 */
[----:B------:R-:W5:Y:S04]  /*22c0*/  LDSM.16.M88.4 R32, [R152+0x6080] ;  /* 0x006080009820783b */ /* 0x000f680000000200 */
[----:B------:R-:W4:Y:S04]  /*22d0*/  LDSM.16.M88.4 R36, [R152+0x7080] ;  /* 0x007080009824783b */ /* 0x000f280000000200 */
[----:B------:R-:W-:Y:S04]  /*22e0*/  LDSM.16.M88.2 R44, [R221+0x80] ;  /* 0x00008000dd2c783b */ /* 0x000fe80000000100 */
[----:B------:R-:W-:Y:S04]  /*22f0*/  LDSM.16.M88.4 R40, [R156+0x6080] ;  /* 0x006080009c28783b */ /* 0x000fe80000000200 */
[----:B------:R-:W-:Y:S01]  /*2300*/  LDSM.16.M88.4 R48, [R156+0x7080] ;  /* 0x007080009c30783b */ /* 0x000fe20000000200 */
[-C--:B-1----:R-:W-:Y:S03]  /*2310*/  HMMA.16816.F32 R4, R20, R2.reuse, RZ ;  /* 0x000000021404723c */ /* 0x082fe600000018ff */
[----:B------:R-:W-:Y:S04]  /*2320*/  LDSM.16.M88.2 R46, [R221+0x2080] ;  /* 0x00208000dd2e783b */ /* 0x000fe80000000100 */
[----:B------:R-:W-:Y:S01]  /*2330*/  LDSM.16.M88.4 R148, [R148+0x6080] ;  /* 0x006080009494783b */ /* 0x000fe20000000200 */
[C---:B--2---:R-:W-:Y:S03]  /*2340*/  HMMA.16816.F32 R8, R24.reuse, R2, RZ ;  /* 0x000000021808723c */ /* 0x044fe600000018ff */
[----:B------:R-:W1:Y:S04]  /*2350*/  LDSM.16.M88.2 R2, [R222+0x1080] ;  /* 0x00108000de02783b */ /* 0x000e680000000100 */
[----:B------:R-:W-:Y:S01]  /*2360*/  LDSM.16.M88.4 R156, [R156+0x9080] ;  /* 0x009080009c9c783b */ /* 0x000fe20000000200 */
[-C--:B---3--:R-:W-:Y:S03]  /*2370*/  HMMA.16816.F32 R12, R24, R16.reuse, RZ ;  /* 0x00000010180c723c */ /* 0x088fe600000018ff */
[----:B------:R-:W-:Y:S04]  /*2380*/  LDS R215, [R212.X4+0x12080] ;  /* 0x01208000d4d77984 */ /* 0x000fe80000004800 */
[----:B------:R-:W-:Y:S01]  /*2390*/  LDS R214, [R212.X4+0x120a0] ;  /* 0x0120a000d4d67984 */ /* 0x000fe20000004800 */
[C---:B------:R-:W-:Y:S03]  /*23a0*/  HMMA.16816.F32 R16, R20.reuse, R16, RZ ;  /* 0x000000101410723c */ /* 0x040fe600000018ff */
[----:B------:R-:W-:Y:S04]  /*23b0*/  LDS R213, [R212.X4+0x12100] ;  /* 0x01210000d4d57984 */ /* 0x000fe80000004800 */
[----:B------:R-:W-:Y:S01]  /*23c0*/  LDS R212, [R212.X4+0x12120] ;  /* 0x01212000d4d47984 */ /* 0x000fe20000004800 */
[-C--:B----4-:R-:W-:Y:S08]  /*23d0*/  HMMA.16816.F32 R20, R20, R28.reuse, RZ ;  /* 0x0000001c1414723c */ /* 0x090ff000000018ff */
[----:B------:R-:W-:Y:S01]  /*23e0*/  HMMA.16816.F32 R24, R24, R28, RZ ;  /* 0x0000001c1818723c */ /* 0x000fe200000018ff */
[----:B------:R-:W2:Y:S07]  /*23f0*/  LDSM.16.M88.2 R28, [R222+0x2080] ;  /* 0x00208000de1c783b */ /* 0x000eae0000000100 */
[-C--:B-----5:R-:W-:Y:S08]  /*2400*/  HMMA.16816.F32 R4, R32, R30.reuse, R4 ;  /* 0x0000001e2004723c */ /* 0x0a0ff00000001804 */
[C---:B------:R-:W-:Y:S01]  /*2410*/  HMMA.16816.F32 R8, R36.reuse, R30, R8 ;  /* 0x0000001e2408723c */ /* 0x040fe20000001808 */
[----:B------:R-:W3:Y:S07]  /*2420*/  LDSM.16.M88.2 R30, [R221+0x1080] ;  /* 0x00108000dd1e783b */ /* 0x000eee0000000100 */
[-C--:B-1----:R-:W-:Y:S08]  /*2430*/  HMMA.16816.F32 R12, R36, R2.reuse, R12 ;  /* 0x00000002240c723c */ /* 0x082ff0000000180c */
[C---:B------:R-:W-:Y:S01]  /*2440*/  HMMA.16816.F32 R16, R32.reuse, R2, R16 ;  /* 0x000000022010723c */ /* 0x040fe20000001810 */
[----:B------:R-:W1:Y:S07]  /*2450*/  LDSM.16.M88.2 R2, [R220+0x80] ;  /* 0x00008000dc02783b */ /* 0x000e6e0000000100 */
[-C--:B--2---:R-:W-:Y:S01]  /*2460*/  HMMA.16816.F32 R20, R32, R28.reuse, R20 ;  /* 0x0000001c2014723c */ /* 0x084fe20000001814 */
[----:B------:R-:W2:Y:S07]  /*2470*/  LDSM.16.M88.4 R32, [R176+0x7080] ;  /* 0x00708000b020783b */ /* 0x000eae0000000200 */
[----:B------:R-:W-:Y:S01]  /*2480*/  HMMA.16816.F32 R24, R36, R28, R24 ;  /* 0x0000001c2418723c */ /* 0x000fe20000001818 */
[----:B------:R-:W4:Y:S04]  /*2490*/  LDSM.16.M88.2 R28, [R220+0x1080] ;  /* 0x00108000dc1c783b */ /* 0x000f280000000100 */
[----:B------:R-:W5:Y:S02]  /*24a0*/  LDSM.16.M88.2 R36, [R220+0x2080] ;  /* 0x00208000dc24783b */ /* 0x000f640000000100 */
[----:B------:R-:W-:Y:S01]  /*24b0*/  IMAD.U32 R38, RZ, RZ, UR4 ;  /* 0x00000004ff267e24 */ /* 0x000fe2000f8e00ff */
[-C--:B------:R-:W-:Y:S05]  /*24c0*/  HMMA.16816.F32 R4, R40, R44.reuse, R4 ;  /* 0x0000002c2804723c */ /* 0x080fea0000001804 */
[----:B------:R-:W-:Y:S03]  /*24d0*/  LEA R38, R38, R225, 0xd ;  /* 0x000000e126267211 */ /* 0x000fe600078e68ff */
[C---:B------:R-:W-:Y:S08]  /*24e0*/  HMMA.16816.F32 R8, R48.reuse, R44, R8 ;  /* 0x0000002c3008723c */ /* 0x040ff00000001808 */
[-C--:B---3--:R-:W-:Y:S08]  /*24f0*/  HMMA.16816.F32 R12, R48, R30.reuse, R12 ;  /* 0x0000001e300c723c */ /* 0x088ff0000000180c */
[C---:B------:R-:W-:Y:S01]  /*2500*/  HMMA.16816.F32 R16, R40.reuse, R30, R16 ;  /* 0x0000001e2810723c */ /* 0x040fe20000001810 */
[----:B------:R-:W-:Y:S07]  /*2510*/  LDSM.16.M88.2 R30, [R233+0x3080] ;  /* 0x00308000e91e783b */ /* 0x000fee0000000100 */
[-C--:B------:R-:W-:Y:S01]  /*2520*/  HMMA.16816.F32 R20, R40, R46.reuse, R20 ;  /* 0x0000002e2814723c */ /* 0x080fe20000001814 */
[----:B------:R-:W3:Y:S07]  /*2530*/  LDSM.16.M88.4 R40, [R153+0x8080] ;  /* 0x008080009928783b */ /* 0x000eee0000000200 */
[----:B------:R-:W-:Y:S01]  /*2540*/  HMMA.16816.F32 R24, R48, R46, R24 ;  /* 0x0000002e3018723c */ /* 0x000fe20000001818 */
[----:B------:R-:W3:Y:S06]  /*2550*/  LDSM.16.M88.4 R44, [R153+0x9080] ;  /* 0x00908000992c783b */ /* 0x000eec0000000200 */
[----:B------:R-:W-:Y:S01]  /*2560*/  IMAD.SHL.U32 R48, R38, 0x2, RZ ;  /* 0x0000000226307824 */ /* 0x000fe200078e00ff */
[-C--:B-1----:R-:W-:Y:S01]  /*2570*/  HMMA.16816.F32 R4, R148, R2.reuse, R4 ;  /* 0x000000029404723c */ /* 0x082fe20000001804 */
[----:B------:R-:W-:Y:S04]  /*2580*/  LDSM.16.M88.2 R38, [R222+0x3080] ;  /* 0x00308000de26783b */ /* 0x000fe80000000100 */
[----:B------:R-:W-:Y:S03]  /*2590*/  LDSM.16.M88.4 R48, [R48+0x8080] ;  /* 0x008080003030783b */ /* 0x000fe60000000200 */
[C---:B--2---:R-:W-:Y:S01]  /*25a0*/  HMMA.16816.F32 R8, R32.reuse, R2, R8 ;  /* 0x000000022008723c */ /* 0x044fe20000001808 */
[----:B------:R-:W1:Y:S07]  /*25b0*/  LDSM.16.M88.2 R2, [R233+0x4080] ;  /* 0x00408000e902783b */ /* 0x000e6e0000000100 */
[-C--:B----4-:R-:W-:Y:S08]  /*25c0*/  HMMA.16816.F32 R12, R32, R28.reuse, R12 ;  /* 0x0000001c200c723c */ /* 0x090ff0000000180c */
[C---:B------:R-:W-:Y:S01]  /*25d0*/  HMMA.16816.F32 R16, R148.reuse, R28, R16 ;  /* 0x0000001c9410723c */ /* 0x040fe20000001810 */
[----:B------:R-:W2:Y:S07]  /*25e0*/  LDSM.16.M88.2 R28, [R233+0x5080] ;  /* 0x00508000e91c783b */ /* 0x000eae0000000100 */
[-C--:B-----5:R-:W-:Y:S01]  /*25f0*/  HMMA.16816.F32 R20, R148, R36.reuse, R20 ;  /* 0x000000249414723c */ /* 0x0a0fe20000001814 */
[----:B------:R4:W5:Y:S07]  /*2600*/  LDSM.16.M88.4 R148, [R152+0x9080] ;  /* 0x009080009894783b */ /* 0x00096e0000000200 */
[----:B------:R-:W-:Y:S01]  /*2610*/  HMMA.16816.F32 R24, R32, R36, R24 ;  /* 0x000000242018723c */ /* 0x000fe20000001818 */
[----:B------:R-:W5:Y:S06]  /*2620*/  LDSM.16.M88.2 R32, [R222+0x4080] ;  /* 0x00408000de20783b */ /* 0x000f6c0000000100 */
[----:B------:R-:W-:Y:S01]  /*2630*/  MOV R34, UR4 ;  /* 0x0000000400227c02 */ /* 0x000fe20008000f00 */
[-C--:B---3--:R-:W-:Y:S05]  /*2640*/  HMMA.16816.F32 R4, R40, R30.reuse, R4 ;  /* 0x0000001e2804723c */ /* 0x088fea0000001804 */
[----:B------:R-:W-:Y:S03]  /*2650*/  IMAD R34, R34, 0x2000, R224 ;  /* 0x0000200022227824 */ /* 0x000fe600078e02e0 */
[C---:B------:R-:W-:Y:S01]  /*2660*/  HMMA.16816.F32 R8, R44.reuse, R30, R8 ;  /* 0x0000001e2c08723c */ /* 0x040fe20000001808 */
[----:B------:R-:W3:Y:S03]  /*2670*/  LDSM.16.M88.2 R30, [R222+0x5080] ;  /* 0x00508000de1e783b */ /* 0x000ee60000000100 */
[----:B----4-:R-:W-:Y:S02]  /*2680*/  SHF.L.U32 R152, R34, 0x1, RZ ;  /* 0x0000000122987819 */ /* 0x010fe400000006ff */
[----:B------:R-:W-:Y:S02]  /*2690*/  LDSM.16.M88.2 R34, [R221+0x3080] ;  /* 0x00308000dd22783b */ /* 0x000fe40000000100 */
[-C--:B-1----:R-:W-:Y:S02]  /*26a0*/  HMMA.16816.F32 R12, R44, R2.reuse, R12 ;  /* 0x000000022c0c723c */ /* 0x082fe4000000180c */
[----:B------:R-:W1:Y:S06]  /*26b0*/  LDSM.16.M88.4 R152, [R152+0x8080] ;  /* 0x008080009898783b */ /* 0x000e6c0000000200 */
[C---:B------:R-:W-:Y:S01]  /*26c0*/  HMMA.16816.F32 R16, R40.reuse, R2, R16 ;  /* 0x000000022810723c */ /* 0x040fe20000001810 */
[----:B------:R-:W4:Y:S07]  /*26d0*/  LDSM.16.M88.2 R2, [R221+0x4080] ;  /* 0x00408000dd02783b */ /* 0x000f2e0000000100 */
[-C--:B--2---:R-:W-:Y:S01]  /*26e0*/  HMMA.16816.F32 R20, R40, R28.reuse, R20 ;  /* 0x0000001c2814723c */ /* 0x084fe20000001814 */
[----:B------:R-:W-:Y:S07]  /*26f0*/  LDSM.16.M88.2 R40, [R220+0x5080] ;  /* 0x00508000dc28783b */ /* 0x000fee0000000100 */
[----:B------:R-:W-:Y:S01]  /*2700*/  HMMA.16816.F32 R24, R44, R28, R24 ;  /* 0x0000001c2c18723c */ /* 0x000fe20000001818 */
[----:B------:R-:W2:Y:S07]  /*2710*/  LDSM.16.M88.2 R28, [R221+0x5080] ;  /* 0x00508000dd1c783b */ /* 0x000eae0000000100 */
[-C--:B------:R-:W-:Y:S08]  /*2720*/  HMMA.16816.F32 R4, R48, R38.reuse, R4 ;  /* 0x000000263004723c */ /* 0x080ff00000001804 */
[C---:B-----5:R-:W-:Y:S01]  /*2730*/  HMMA.16816.F32 R8, R148.reuse, R38, R8 ;  /* 0x000000269408723c */ /* 0x060fe20000001808 */
[----:B------:R-:W-:Y:S07]  /*2740*/  LDSM.16.M88.4 R36, [R176+0x9080] ;  /* 0x00908000b024783b */ /* 0x000fee0000000200 */
[-C--:B------:R-:W-:Y:S08]  /*2750*/  HMMA.16816.F32 R12, R148, R32.reuse, R12 ;  /* 0x00000020940c723c */ /* 0x080ff0000000180c */
[C---:B------:R-:W-:Y:S08]  /*2760*/  HMMA.16816.F32 R16, R48.reuse, R32, R16 ;  /* 0x000000203010723c */ /* 0x040ff00000001810 */
[-C--:B---3--:R-:W-:Y:S08]  /*2770*/  HMMA.16816.F32 R20, R48, R30.reuse, R20 ;  /* 0x0000001e3014723c */ /* 0x088ff00000001814 */
[----:B------:R-:W-:Y:S07]  /*2780*/  HMMA.16816.F32 R24, R148, R30, R24 ;  /* 0x0000001e9418723c */ /* 0x000fee0000001818 */
[----:B------:R-:W-:Y:S01]  /*2790*/  IMAD.U32 R30, RZ, RZ, UR4 ;  /* 0x00000004ff1e7e24 */ /* 0x000fe2000f8e00ff */
[-C--:B-1----:R-:W-:Y:S05]  /*27a0*/  HMMA.16816.F32 R4, R152, R34.reuse, R4 ;  /* 0x000000229804723c */ /* 0x082fea0000001804 */
[----:B------:R-:W-:Y:S03]  /*27b0*/  LEA R30, R30, R223, 0xd ;  /* 0x000000df1e1e7211 */ /* 0x000fe600078e68ff */
[C---:B------:R-:W-:Y:S04]  /*27c0*/  HMMA.16816.F32 R8, R156.reuse, R34, R8 ;  /* 0x000000229c08723c */ /* 0x040fe80000001808 */
[----:B------:R-:W-:Y:S02]  /*27d0*/  IMAD.SHL.U32 R32, R30, 0x2, RZ ;  /* 0x000000021e207824 */ /* 0x000fe400078e00ff */
[----:B------:R-:W-:Y:S02]  /*27e0*/  LDSM.16.M88.2 R30, [R220+0x4080] ;  /* 0x00408000dc1e783b */ /* 0x000fe40000000100 */
[-C--:B----4-:R-:W-:Y:S02]  /*27f0*/  HMMA.16816.F32 R12, R156, R2.reuse, R12 ;  /* 0x000000029c0c723c */ /* 0x090fe4000000180c */
[----:B------:R-:W-:Y:S06]  /*2800*/  LDSM.16.M88.4 R32, [R32+0x8080] ;  /* 0x008080002020783b */ /* 0x000fec0000000200 */
[C---:B------:R-:W-:Y:S01]  /*2810*/  HMMA.16816.F32 R16, R152.reuse, R2, R16 ;  /* 0x000000029810723c */ /* 0x040fe20000001810 */
[----:B------:R-:W1:Y:S01]  /*2820*/  LDSM.16.M88.2 R2, [R220+0x3080] ;  /* 0x00308000dc02783b */ /* 0x000e620000000100 */
[----:B------:R-:W-:Y:S04]  /*2830*/  DEPBAR.LE SB0, 0x0 ;  /* 0x000080000000791a */ /* 0x000fe80000000000 */
[----:B------:R-:W-:Y:S02]  /*2840*/  BAR.SYNC.DEFER_BLOCKING 0x0 ;  /* 0x0000000000007b1d */ /* 0x000fe40000010000 */
[-C--:B--2---:R-:W-:Y:S08]  /*2850*/  HMMA.16816.F32 R20, R152, R28.reuse, R20 ;  /* 0x0000001c9814723c */ /* 0x084ff00000001814 */
[----:B------:R-:W-:Y:S01]  /*2860*/  HMMA.16816.F32 R24, R156, R28, R24 ;  /* 0x0000001c9c18723c */ /* 0x000fe20000001818 */
[----:B------:R2:W3:Y:S04]  /*2870*/  LDSM.16.M88.4 R44, [R228+0xe080] ;  /* 0x00e08000e42c783b */ /* 0x0004e80000000200 */
[----:B------:R2:W4:Y:S04]  /*2880*/  LDSM.16.M88.4 R48, [R228+0xf080] ;  /* 0x00f08000e430783b */ /* 0x0005280000000200 */
[----:B------:R2:W2:Y:S01]  /*2890*/  LDSM.16.M88.4 R148, [R0+0xe080] ;  /* 0x00e080000094783b */ /* 0x0004a20000000200 */
[-C--:B-1----:R-:W-:Y:S03]  /*28a0*/  HMMA.16816.F32 R4, R32, R2.reuse, R4 ;  /* 0x000000022004723c */ /* 0x082fe60000001804 */
[----:B------:R1:W1:Y:S05]  /*28b0*/  LDSM.16.M88.4 R152, [R0+0xf080] ;  /* 0x00f080000098783b */ /* 0x00026a0000000200 */
[C---:B------:R-:W-:Y:S08]  /*28c0*/  HMMA.16816.F32 R8, R36.reuse, R2, R8 ;  /* 0x000000022408723c */ /* 0x040ff00000001808 */
[-C--:B------:R-:W-:Y:S08]  /*28d0*/  HMMA.16816.F32 R12, R36, R30.reuse, R12 ;  /* 0x0000001e240c723c */ /* 0x080ff0000000180c */
[C---:B------:R-:W-:Y:S08]  /*28e0*/  HMMA.16816.F32 R16, R32.reuse, R30, R16 ;  /* 0x0000001e2010723c */ /* 0x040ff00000001810 */
[-C--:B------:R-:W-:Y:S08]  /*28f0*/  HMMA.16816.F32 R20, R32, R40.reuse, R20 ;  /* 0x000000282014723c */ /* 0x080ff00000001814 */
[----:B------:R-:W-:Y:S01]  /*2900*/  HMMA.16816.F32 R24, R36, R40, R24 ;  /* 0x000000282418723c */ /* 0x000fe20000001818 */
[----:B------:R-:W-:-:S07]  /*2910*/  @P1 BRA `(.L_x_55) ;  /* 0x0000030000001947 */ /* 0x000fce0003800000 */
[----:B-1234-:R-:W1:Y:S01]  /*2920*/  @!P2 S2R R2, SR_CTAID.Y ;  /* 0x000000000002a919 */ /* 0x01ee620000002600 */
[----:B------:R-:W-:Y:S02]  /*2930*/  USHF.R.S32.HI UR20, URZ, 0x1f, UR21 ;  /* 0x0000001f3f147899 */ /* 0x000fe40008011415 */
[----:B------:R-:W-:Y:S02]  /*2940*/  ULDC.64 UR6, c[0x0][0x178] ;  /* 0x00005e0000067ab9 */ /* 0x000fe40000000a00 */
[----:B------:R-:W-:Y:S02]  /*2950*/  UIMAD UR20, UR20, UR6, URZ ;  /* 0x00000006141472a4 */ /* 0x000fe4000f8e023f */
[----:B------:R-:W-:Y:S02]  /*2960*/  UIMAD.WIDE.U32 UR22, UR21, UR6, URZ ;  /* 0x00000006151672a5 */ /* 0x000fe4000f8e003f */
[----:B------:R-:W-:Y:S02]  /*2970*/  UIMAD UR20, UR21, UR7, UR20 ;  /* 0x00000007151472a4 */ /* 0x000fe4000f8e0214 */
[----:B------:R-:W-:Y:S02]  /*2980*/  UIMAD UR21, UR21, -0x40, UR9 ;  /* 0xffffffc0151578a4 */ /* 0x000fe4000f8e0209 */
[----:B------:R-:W-:Y:S01]  /*2990*/  IMAD.U32 R32, RZ, RZ, UR22 ;  /* 0x00000016ff207e24 */ /* 0x000fe2000f8e00ff */
[----:B------:R-:W-:Y:S01]  /*29a0*/  UIADD3 UR20, UR23, UR20, URZ ;  /* 0x0000001417147290 */ /* 0x000fe2000fffe03f */
[----:B------:R-:W-:Y:S03]  /*29b0*/  IMAD.U32 R28, RZ, RZ, UR22 ;  /* 0x00000016ff1c7e24 */ /* 0x000fe6000f8e00ff */
[----:B------:R-:W-:Y:S02]  /*29c0*/  LEA R32, P5, R32, R242, 0x7 ;  /* 0x000000f220207211 */ /* 0x000fe400078a38ff */
[----:B------:R-:W-:Y:S01]  /*29d0*/  IMAD.U32 R3, RZ, RZ, UR20 ;  /* 0x00000014ff037e24 */ /* 0x000fe2000f8e00ff */
[----:B-1----:R-:W-:Y:S01]  /*29e0*/  @!P2 SHF.R.S32.HI R29, RZ, 0x1f, R2 ;  /* 0x0000001fff1da819 */ /* 0x002fe20000011402 */
[----:B------:R-:W-:Y:S03]  /*29f0*/  @!P2 IMAD.WIDE.U32 R30, R2, c[0x0][0x270], R246 ;  /* 0x00009c00021eaa25 */ /* 0x000fe600078e00f6 */
[----:B------:R-:W-:Y:S02]  /*2a00*/  LEA.HI.X R33, R28, R243, R3, 0x7, P5 ;  /* 0x000000f31c217211 */ /* 0x000fe400028f3c03 */
[----:B------:R-:W-:Y:S01]  /*2a10*/  IADD3 R3, R236, 0x6080, RZ ;  /* 0x00006080ec037810 */ /* 0x000fe20007ffe0ff */
[----:B------:R-:W-:Y:S01]  /*2a20*/  @!P2 IMAD R29, R29, c[0x0][0x270], RZ ;  /* 0x00009c001d1daa24 */ /* 0x000fe200078e02ff */
[----:B------:R-:W-:Y:S01]  /*2a30*/  @!P2 IADD3 R30, P1, R30, UR8, RZ ;  /* 0x000000081e1eac10 */ /* 0x000fe2000ff3e0ff */
[----:B------:R-:W-:Y:S02]  /*2a40*/  IMAD.U32 R28, RZ, RZ, UR17 ;  /* 0x00000011ff1c7e24 */ /* 0x000fe4000f8e00ff */
[----:B------:R-:W-:Y:S02]  /*2a50*/  @!P2 IMAD R29, R2, c[0x0][0x274], R29 ;  /* 0x00009d00021daa24 */ /* 0x000fe400078e021d */
[----:B------:R-:W-:Y:S02]  /*2a60*/  IMAD.U32 R2, RZ, RZ, UR14 ;  /* 0x0000000eff027e24 */ /* 0x000fe4000f8e00ff */
[----:B------:R-:W-:Y:S01]  /*2a70*/  @!P2 IMAD R28, R28, 0x40, R246 ;  /* 0x000000401c1ca824 */ /* 0x000fe200078e02f6 */
[----:B------:R-:W-:Y:S02]  /*2a80*/  @!P2 IADD3.X R29, R31, UR11, R29, P1, !PT ;  /* 0x0000000b1f1dac10 */ /* 0x000fe40008ffe41d */
[----:B------:R-:W-:Y:S01]  /*2a90*/  IADD3 R31, -R244, UR21, RZ ;  /* 0x00000015f41f7c10 */ /* 0x000fe2000fffe1ff */
[----:B------:R-:W-:Y:S01]  /*2aa0*/  @!P2 IMAD.SHL.U32 R28, R28, 0x4, RZ ;  /* 0x000000041c1ca824 */ /* 0x000fe200078e00ff */
[----:B------:R-:W-:Y:S01]  /*2ab0*/  IADD3 R36, P5, P1, R2, 0x80, R32 ;  /* 0x0000008002247810 */ /* 0x000fe200079be020 */
[----:B------:R-:W-:Y:S01]  /*2ac0*/  IMAD.U32 R2, RZ, RZ, UR17 ;  /* 0x00000011ff027e24 */ /* 0x000fe2000f8e00ff */
[C---:B------:R-:W-:Y:S02]  /*2ad0*/  ISETP.LT.OR P6, PT, R31.reuse, 0x1, P4 ;  /* 0x000000011f00780c */ /* 0x040fe400027c1670 */
[----:B------:R-:W-:Y:S01]  /*2ae0*/  IADD3.X R37, RZ, UR13, R33, P5, P1 ;  /* 0x0000000dff257c10 */ /* 0x000fe2000afe2421 */
[----:B------:R-:W-:Y:S01]  /*2af0*/  IMAD R2, R2, 0x4000, R3 ;  /* 0x0000400002027824 */ /* 0x000fe200078e0203 */
[----:B------:R-:W-:Y:S01]  /*2b00*/  @!P2 LEA R34, P1, R30, c[0x0][0x258], 0x2 ;  /* 0x000096001e22aa11 */ /* 0x000fe200078210ff */
[----:B------:R-:W-:Y:S01]  /*2b10*/  IMAD.U32 R3, RZ, RZ, UR10 ;  /* 0x0000000aff037e24 */ /* 0x000fe2000f8e00ff */
[----:B------:R-:W-:Y:S02]  /*2b20*/  IADD3 R38, P5, R32, UR14, RZ ;  /* 0x0000000e20267c10 */ /* 0x000fe4000ffbe0ff */
[----:B------:R-:W-:Y:S02]  /*2b30*/  @!P2 LEA.HI.X R35, R30, c[0x0][0x25c], R29, 0x2, P1 ;  /* 0x000097001e23aa11 */ /* 0x000fe400008f141d */
[----:B------:R-:W-:Y:S02]  /*2b40*/  ISETP.LT.OR P1, PT, R31, 0x1, P3 ;  /* 0x000000011f00780c */ /* 0x000fe40001f21670 */
[----:B------:R-:W-:Y:S01]  /*2b50*/  IADD3.X R39, R33, UR13, RZ, P5, !PT ;  /* 0x0000000d21277c10 */ /* 0x000fe2000affe4ff */
[----:B------:R-:W-:Y:S01]  /*2b60*/  @!PT LDS RZ, [RZ] ;  /* 0x00000000fffff984 */ /* 0x000fe20000000800 */
[----:B------:R-:W-:Y:S01]  /*2b70*/  @!PT LDS RZ, [RZ] ;  /* 0x00000000fffff984 */ /* 0x000fe20000000800 */
[----:B------:R-:W-:Y:S01]  /*2b80*/  @!PT LDS RZ, [RZ] ;  /* 0x00000000fffff984 */ /* 0x000fe20000000800 */
[----:B------:R1:W-:Y:S01]  /*2b90*/  LDGSTS.E.BYPASS.LTC128B.128 [R2], [R32.64], !P6 ;  /* 0x0000000020027fae */ /* 0x0003e2000f101d52 */
[C---:B------:R-:W-:Y:S02]  /*2ba0*/  ISETP.LT.OR P5, PT, R31.reuse, 0x21, P4 ;  /* 0x000000211f00780c */ /* 0x040fe400027a1670 */
[----:B------:R-:W-:Y:S02]  /*2bb0*/  ISETP.LT.OR P6, PT, R31, 0x21, P3 ;  /* 0x000000211f00780c */ /* 0x000fe40001fc1670 */
[----:B------:R-:W-:Y:S05]  /*2bc0*/  @!P2 LEA R3, R3, 0x40, 0x6 ;  /* 0x000000400303a811 */ /* 0x000fea00078e30ff */
[----:B------:R1:W-:Y:S01]  /*2bd0*/  LDGSTS.E.BYPASS.LTC128B.128 [R2+0x2000], [R32.64+0x80], !P1 ;  /* 0x0200008020027fae */ /* 0x0003e2000c901d52 */
[----:B------:R-:W-:Y:S04]  /*2be0*/  @!P2 IMAD.WIDE R34, R3, 0x4, R34 ;  /* 0x000000040322a825 */ /* 0x000fe800078e0222 */
[----:B------:R1:W-:Y:S05]  /*2bf0*/  LDGSTS.E.BYPASS.LTC128B.128 [R2+0x1000], [R38.64], !P5 ;  /* 0x0100000026027fae */ /* 0x0003ea000e901d52 */
[----:B------:R1:W-:Y:S05]  /*2c00*/  LDGSTS.E.BYPASS.LTC128B.128 [R2+0x3000], [R36.64], !P6 ;  /* 0x0300000024027fae */ /* 0x0003ea000f101d52 */
[----:B------:R1:W-:Y:S02]  /*2c10*/  @!P2 LDGSTS.E.BYPASS.LTC128B.128 [R28+0x12080], [R34.64] ;  /* 0x12080000221cafae */ /* 0x0003e4000b901d52 */
.L_x_55:
[-C--:B-1234-:R-:W-:Y:S01]  /*2c20*/  HMMA.16816.F32 R28, R44, R160.reuse, RZ ;  /* 0x000000a02c1c723c */ /* 0x09efe200000018ff */
[----:B------:R-:W0:Y:S01]  /*2c30*/  LDGDEPBAR ;  /* 0x00000000000079af */ /* 0x000e220000000000 */
[----:B------:R-:W-:Y:S01]  /*2c40*/  UIADD3 UR20, UR10, 0x1, URZ ;  /* 0x000000010a147890 */ /* 0x000fe2000fffe03f */
[C---:B------:R-:W-:Y:S02]  /*2c50*/  ISETP.GT.AND P6, PT, R249.reuse, RZ, PT ;  /* 0x000000fff900720c */ /* 0x040fe40003fc4270 */
[C---:B------:R-:W-:Y:S02]  /*2c60*/  ISETP.GT.AND P1, PT, R249.reuse, 0x20, PT ;  /* 0x00000020f900780c */ /* 0x040fe40003f24270 */
[----:B------:R-:W-:Y:S01]  /*2c70*/  FSEL R8, R8, -INF , P6 ;  /* 0xff80000008087808 */ /* 0x000fe20003000000 */
[C---:B------:R-:W-:Y:S01]  /*2c80*/  HMMA.16816.F32 R32, R48.reuse, R160, RZ ;  /* 0x000000a03020723c */ /* 0x040fe200000018ff */
[----:B------:R-:W-:Y:S02]  /*2c90*/  MOV R2, 0x40 ;  /* 0x0000004000027802 */ /* 0x000fe40000000f00 */
[----:B------:R-:W-:Y:S02]  /*2ca0*/  ISETP.GT.AND P5, PT, R249, 0x1, PT ;  /* 0x00000001f900780c */ /* 0x000fe40003fa4270 */
[----:B------:R-:W-:Y:S02]  /*2cb0*/  FSEL R218, R10, -INF , P6 ;  /* 0xff8000000ada7808 */ /* 0x000fe40003000000 */
[----:B------:R-:W-:Y:S01]  /*2cc0*/  FSEL R5, R5, -INF , P5 ;  /* 0xff80000005057808 */ /* 0x000fe20002800000 */
[-C--:B------:R-:W-:Y:S01]  /*2cd0*/  HMMA.16816.F32 R36, R48, R162.reuse, RZ ;  /* 0x000000a23024723c */ /* 0x080fe200000018ff */
[----:B------:R-:W-:Y:S03]  /*2ce0*/  FSEL R9, R9, -INF , P5 ;  /* 0xff80000009097808 */ /* 0x000fe60002800000 */
[----:B------:R-:W-:Y:S01]  /*2cf0*/  FSEL R11, R11, -INF , P5 ;  /* 0xff8000000b0b7808 */ /* 0x000fe20002800000 */
[--C-:B------:R-:W-:Y:S01]  /*2d00*/  FFMA.FTZ R217, R5, c[0x0][0x29c], -R215.reuse ;  /* 0x0000a70005d97a23 */ /* 0x100fe200000108d7 */
[----:B------:R-:W-:Y:S02]  /*2d10*/  SEL R2, R2, 0xffffffc0, !P0 ;  /* 0xffffffc002027807 */ /* 0x000fe40004000000 */
[C---:B------:R-:W-:Y:S03]  /*2d20*/  HMMA.16816.F32 R40, R44.reuse, R162, RZ ;  /* 0x000000a22c28723c */ /* 0x040fe600000018ff */
[----:B------:R-:W-:Y:S01]  /*2d30*/  MUFU.EX2 R217, R217 ;  /* 0x000000d900d97308 */ /* 0x000fe20000000800 */
[----:B------:R-:W-:Y:S02]  /*2d40*/  IADD3 R3, R228, R2, RZ ;  /* 0x00000002e4037210 */ /* 0x000fe40007ffe0ff */
[----:B------:R-:W-:Y:S02]  /*2d50*/  IADD3 R2, R2, R0, RZ ;  /* 0x0000000002027210 */ /* 0x000fe40007ffe0ff */
[-C--:B------:R-:W-:Y:S01]  /*2d60*/  HMMA.16816.F32 R44, R44, R164.reuse, RZ ;  /* 0x000000a42c2c723c */ /* 0x080fe200000018ff */
[----:B------:R-:W1:Y:S03]  /*2d70*/  LDSM.16.M88.4 R156, [R3+0xe080] ;  /* 0x00e08000039c783b */ /* 0x000e660000000200 */
[----:B------:R-:W-:Y:S02]  /*2d80*/  FSEL R18, R18, -INF , P1 ;  /* 0xff80000012127808 */ /* 0x000fe40000800000 */
[----:B------:R-:W-:Y:S02]  /*2d90*/  FSEL R4, R4, -INF , P6 ;  /* 0xff80000004047808 */ /* 0x000fe40003000000 */
[----:B------:R-:W-:Y:S01]  /*2da0*/  HMMA.16816.F32 R48, R48, R164, RZ ;  /* 0x000000a43030723c */ /* 0x000fe200000018ff */
[----:B------:R-:W2:Y:S03]  /*2db0*/  LDSM.16.M88.4 R176, [R3+0xf080] ;  /* 0x00f0800003b0783b */ /* 0x000ea60000000200 */
[----:B------:R-:W-:Y:S01]  /*2dc0*/  FFMA.FTZ R18, R18, c[0x0][0x29c], -R214 ;  /* 0x0000a70012127a23 */ /* 0x000fe200000108d6 */
[----:B------:R-:W-:Y:S01]  /*2dd0*/  FSEL R14, R14, -INF , P1 ;  /* 0xff8000000e0e7808 */ /* 0x000fe20000800000 */
[--C-:B------:R-:W-:Y:S02]  /*2de0*/  FFMA.FTZ R4, R4, c[0x0][0x29c], -R215.reuse ;  /* 0x0000a70004047a23 */ /* 0x100fe400000108d7 */
[-C--:B------:R-:W-:Y:S02]  /*2df0*/  HMMA.16816.F32 R28, R148, R166.reuse, R28 ;  /* 0x000000a6941c723c */ /* 0x080fe4000000181c */
[----:B------:R3:W4:Y:S03]  /*2e00*/  MUFU.EX2 R216, R4 ;  /* 0x0000000400d87308 */ /* 0x0007260000000800 */
[--C-:B------:R-:W-:Y:S03]  /*2e10*/  FFMA.FTZ R14, R14, c[0x0][0x29c], -R212.reuse ;  /* 0x0000a7000e0e7a23 */ /* 0x100fe600000108d4 */
[C---:B------:R-:W-:Y:S08]  /*2e20*/  HMMA.16816.F32 R32, R152.reuse, R166, R32 ;  /* 0x000000a69820723c */ /* 0x040ff00000001820 */
[-C--:B------:R-:W-:Y:S08]  /*2e30*/  HMMA.16816.F32 R36, R152, R168.reuse, R36 ;  /* 0x000000a89824723c */ /* 0x080ff00000001824 */
[C---:B------:R-:W-:Y:S04]  /*2e40*/  HMMA.16816.F32 R40, R148.reuse, R168, R40 ;  /* 0x000000a89428723c */ /* 0x040fe80000001828 */
[----:B---3--:R-:W-:Y:S02]  /*2e50*/  FSEL R4, R16, -INF , P1 ;  /* 0xff80000010047808 */ /* 0x008fe40000800000 */
[----:B------:R-:W-:Y:S02]  /*2e60*/  FSEL R16, R6, -INF , P6 ;  /* 0xff80000006107808 */ /* 0x000fe40003000000 */
[-C--:B------:R-:W-:Y:S01]  /*2e70*/  HMMA.16816.F32 R44, R148, R170.reuse, R44 ;  /* 0x000000aa942c723c */ /* 0x080fe2000000182c */
[----:B------:R-:W3:Y:S02]  /*2e80*/  LDSM.16.M88.4 R148, [R2+0xe080] ;  /* 0x00e080000294783b */ /* 0x000ee40000000200 */
[----:B------:R-:W-:Y:S01]  /*2e90*/  ISETP.GT.AND P6, PT, R249, 0x21, PT ;  /* 0x00000021f900780c */ /* 0x000fe20003fc4270 */
[--C-:B------:R-:W-:Y:S03]  /*2ea0*/  FFMA.FTZ R4, R4, c[0x0][0x29c], -R215.reuse ;  /* 0x0000a70004047a23 */ /* 0x100fe600000108d7 */
[----:B------:R-:W-:Y:S01]  /*2eb0*/  FSEL R19, R19, -INF , P6 ;  /* 0xff80000013137808 */ /* 0x000fe20003000000 */
[----:B------:R-:W-:Y:S01]  /*2ec0*/  HMMA.16816.F32 R48, R152, R170, R48 ;  /* 0x000000aa9830723c */ /* 0x000fe20000001830 */
[----:B------:R-:W5:Y:S01]  /*2ed0*/  LDSM.16.M88.4 R152, [R2+0xf080] ;  /* 0x00f080000298783b */ /* 0x000f620000000200 */
[----:B------:R4:W-:Y:S02]  /*2ee0*/  MUFU.EX2 R219, R4 ;  /* 0x0000000400db7308 */ /* 0x0009e40000000800 */
[----:B------:R-:W-:Y:S04]  /*2ef0*/  FSEL R15, R15, -INF , P6 ;  /* 0xff8000000f0f7808 */ /* 0x000fe80003000000 */
[-C--:B-1----:R-:W-:Y:S05]  /*2f00*/  HMMA.16816.F32 R28, R156, R172.reuse, R28 ;  /* 0x000000ac9c1c723c */ /* 0x082fea000000181c */
[----:B------:R-:W-:Y:S03]  /*2f10*/  FFMA.FTZ R15, R15, c[0x0][0x29c], -R212 ;  /* 0x0000a7000f0f7a23 */ /* 0x000fe600000108d4 */
[C---:B--2---:R-:W-:Y:S03]  /*2f20*/  HMMA.16816.F32 R32, R176.reuse, R172, R32 ;  /* 0x000000acb020723c */ /* 0x044fe60000001820 */
[----:B------:R-:W-:Y:S05]  /*2f30*/  MUFU.EX2 R15, R15 ;  /* 0x0000000f000f7308 */ /* 0x000fea0000000800 */
[-C--:B------:R-:W-:Y:S04]  /*2f40*/  HMMA.16816.F32 R36, R176, R174.reuse, R36 ;  /* 0x000000aeb024723c */ /* 0x080fe80000001824 */
[----:B----4-:R-:W-:Y:S02]  /*2f50*/  FSEL R4, R17, -INF , P6 ;  /* 0xff80000011047808 */ /* 0x010fe40003000000 */
[----:B------:R-:W-:Y:S02]  /*2f60*/  FSEL R17, R7, -INF , P5 ;  /* 0xff80000007117808 */ /* 0x000fe40002800000 */
[C---:B------:R-:W-:Y:S04]  /*2f70*/  HMMA.16816.F32 R40, R156.reuse, R174, R40 ;  /* 0x000000ae9c28723c */ /* 0x040fe80000001828 */
[----:B------:R-:W-:Y:S01]  /*2f80*/  FFMA.FTZ R17, R17, c[0x0][0x29c], -R214 ;  /* 0x0000a70011117a23 */ /* 0x000fe200000108d6 */
[C---:B------:R-:W-:Y:S01]  /*2f90*/  ISETP.GT.AND P5, PT, R249.reuse, 0x40, PT ;  /* 0x00000040f900780c */ /* 0x040fe20003fa4270 */
[--C-:B------:R-:W-:Y:S02]  /*2fa0*/  FFMA.FTZ R4, R4, c[0x0][0x29c], -R215.reuse ;  /* 0x0000a70004047a23 */ /* 0x100fe400000108d7 */
[-C--:B------:R-:W-:Y:S01]  /*2fb0*/  HMMA.16816.F32 R44, R156, R180.reuse, R44 ;  /* 0x000000b49c2c723c */ /* 0x080fe2000000182c */
[----:B------:R-:W1:Y:S03]  /*2fc0*/  LDSM.16.M88.4 R156, [R228+0x10080] ;  /* 0x01008000e49c783b */ /* 0x000e660000000200 */
[----:B------:R-:W-:Y:S02]  /*2fd0*/  FSEL R24, R24, -INF , P5 ;  /* 0xff80000018187808 */ /* 0x000fe40002800000 */
[----:B------:R-:W-:Y:S02]  /*2fe0*/  FSEL R22, R22, -INF , P5 ;  /* 0xff80000016167808 */ /* 0x000fe40002800000 */
[----:B------:R-:W-:Y:S01]  /*2ff0*/  HMMA.16816.F32 R48, R176, R180, R48 ;  /* 0x000000b4b030723c */ /* 0x000fe20000001830 */
[----:B------:R-:W2:Y:S03]  /*3000*/  LDSM.16.M88.4 R176, [R228+0x11080] ;  /* 0x01108000e4b0783b */ /* 0x000ea60000000200 */
[----:B------:R-:W-:Y:S04]  /*3010*/  FSEL R26, R26, -INF , P5 ;  /* 0xff8000001a1a7808 */ /* 0x000fe80002800000 */
[-C--:B---3--:R-:W-:Y:S05]  /*3020*/  HMMA.16816.F32 R28, R148, R182.reuse, R28 ;  /* 0x000000b6941c723c */ /* 0x088fea000000181c */
[----:B------:R-:W-:Y:S03]  /*3030*/  FFMA.FTZ R26, R26, c[0x0][0x29c], -R212 ;  /* 0x0000a7001a1a7a23 */ /* 0x000fe600000108d4 */
[C---:B-----5:R-:W-:Y:S03]  /*3040*/  HMMA.16816.F32 R32, R152.reuse, R182, R32 ;  /* 0x000000b69820723c */ /* 0x060fe60000001820 */
[----:B------:R-:W-:Y:S05]  /*3050*/  MUFU.EX2 R26, R26 ;  /* 0x0000001a001a7308 */ /* 0x000fea0000000800 */
        /* <DEDUP_REMOVED lines=12> */
[----:B------:R-:W-:Y:S01]  /*3120*/  MOV R159, R11 ;  /* 0x0000000b009f7202 */ /* 0x000fe20000000f00 */
[----:B------:R-:W-:Y:S03]  /*3130*/  HMMA.16816.F32 R48, R176, R192, R48 ;  /* 0x000000c0b030723c */ /* 0x000fe60000001830 */
[----:B------:R-:W-:Y:S01]  /*3140*/  MUFU.EX2 R157, R18 ;  /* 0x00000012009d7308 */ /* 0x000fe20000000800 */
[----:B------:R-:W-:Y:S03]  /*3150*/  MOV R158, R9 ;  /* 0x00000009009e7202 */ /* 0x000fe60000000f00 */
[----:B------:R-:W-:Y:S01]  /*3160*/  MOV R179, R8 ;  /* 0x0000000800b37202 */ /* 0x000fe20000000f00 */
[-C--:B---3--:R-:W-:Y:S01]  /*3170*/  HMMA.16816.F32 R28, R148, R194.reuse, R28 ;  /* 0x000000c2941c723c */ /* 0x088fe2000000181c */
[----:B------:R-:W-:Y:S07]  /*3180*/  LDSM.16.M88.4 R8, [R3+0x11080] ;  /* 0x011080000308783b */ /* 0x000fee0000000200 */
[C---:B----4-:R-:W-:Y:S04]  /*3190*/  HMMA.16816.F32 R32, R152.reuse, R194, R32 ;  /* 0x000000c29820723c */ /* 0x050fe80000001820 */
[----:B-1----:R-:W-:Y:S02]  /*31a0*/  FSEL R4, R20, -INF , P5 ;  /* 0xff80000014047808 */ /* 0x002fe40002800000 */
[----:B------:R-:W-:Y:S02]  /*31b0*/  FSEL R20, R12, -INF , P1 ;  /* 0xff8000000c147808 */ /* 0x000fe40000800000 */
[-C--:B------:R-:W-:Y:S03]  /*31c0*/  HMMA.16816.F32 R36, R152, R196.reuse, R36 ;  /* 0x000000c49824723c */ /* 0x080fe60000001824 */
[----:B------:R-:W-:Y:S01]  /*31d0*/  ISETP.GT.AND P1, PT, R249, 0x41, PT ;  /* 0x00000041f900780c */ /* 0x000fe20003f24270 */
[--C-:B------:R-:W-:Y:S02]  /*31e0*/  FFMA.FTZ R12, R4, c[0x0][0x29c], -R215.reuse ;  /* 0x0000a700040c7a23 */ /* 0x100fe400000108d7 */
[----:B------:R1:W2:Y:S01]  /*31f0*/  LDSM.16.M88.4 R4, [R3+0x10080] ;  /* 0x010080000304783b */ /* 0x0002a20000000200 */
[----:B------:R-:W-:Y:S01]  /*3200*/  FSEL R23, R23, -INF , P1 ;  /* 0xff80000017177808 */ /* 0x000fe20000800000 */
[C---:B------:R-:W-:Y:S02]  /*3210*/  HMMA.16816.F32 R40, R148.reuse, R196, R40 ;  /* 0x000000c49428723c */ /* 0x040fe40000001828 */
[----:B------:R-:W-:Y:S02]  /*3220*/  MUFU.EX2 R12, R12 ;  /* 0x0000000c000c7308 */ /* 0x000fe40000000800 */
[----:B------:R-:W-:Y:S02]  /*3230*/  FSEL R21, R21, -INF , P1 ;  /* 0xff80000015157808 */ /* 0x000fe40000800000 */
[----:B------:R-:W-:Y:S02]  /*3240*/  FSEL R25, R25, -INF , P1 ;  /* 0xff80000019197808 */ /* 0x000fe40000800000 */
[-C--:B------:R-:W-:Y:S01]  /*3250*/  HMMA.16816.F32 R44, R148, R198.reuse, R44 ;  /* 0x000000c6942c723c */ /* 0x080fe2000000182c */
[----:B------:R-:W-:Y:S03]  /*3260*/  LDSM.16.M88.4 R148, [R2+0x11080] ;  /* 0x011080000294783b */ /* 0x000fe60000000200 */
[----:B------:R-:W-:Y:S01]  /*3270*/  FFMA.FTZ R215, R21, c[0x0][0x29c], -R215 ;  /* 0x0000a70015d77a23 */ /* 0x000fe200000108d7 */
[----:B------:R-:W-:Y:S01]  /*3280*/  FSEL R27, R27, -INF , P1 ;  /* 0xff8000001b1b7808 */ /* 0x000fe20000800000 */
[----:B------:R3:W-:Y:S01]  /*3290*/  MUFU.EX2 R21, R17 ;  /* 0x0000001100157308 */ /* 0x0007e20000000800 */
[----:B------:R-:W-:Y:S01]  /*32a0*/  PLOP3.LUT P1, PT, PT, PT, UP0, 0x80, 0x0 ;  /* 0x000000000000781c */ /* 0x000fe20003f2f008 */
[----:B------:R-:W-:Y:S04]  /*32b0*/  HMMA.16816.F32 R48, R152, R198, R48 ;  /* 0x000000c69830723c */ /* 0x000fe80000001830 */
[--C-:B-1----:R-:W-:Y:S03]  /*32c0*/  FFMA.FTZ R3, R16, c[0x0][0x29c], -R214.reuse ;  /* 0x0000a70010037a23 */ /* 0x102fe600000108d6 */
[--C-:B------:R-:W-:Y:S01]  /*32d0*/  FFMA.FTZ R152, R19, c[0x0][0x29c], -R214.reuse ;  /* 0x0000a70013987a23 */ /* 0x100fe200000108d6 */
[----:B------:R-:W-:Y:S10]  /*32e0*/  MUFU.EX2 R215, R215 ;  /* 0x000000d700d77308 */ /* 0x000ff40000000800 */
[----:B------:R-:W-:Y:S01]  /*32f0*/  MUFU.EX2 R152, R152 ;  /* 0x0000009800987308 */ /* 0x000fe20000000800 */
[-C--:B--2---:R-:W-:Y:S01]  /*3300*/  HMMA.16816.F32 R28, R4, R200.reuse, R28 ;  /* 0x000000c8041c723c */ /* 0x084fe2000000181c */
[----:B---3--:R1:W2:Y:S08]  /*3310*/  LDSM.16.M88.4 R16, [R2+0x10080] ;  /* 0x010080000210783b */ /* 0x0082b00000000200 */
[----:B------:R-:W3:Y:S01]  /*3320*/  MUFU.EX2 R3, R3 ;  /* 0x0000000300037308 */ /* 0x000ee20000000800 */
[C---:B------:R-:W-:Y:S08]  /*3330*/  HMMA.16816.F32 R32, R8.reuse, R200, R32 ;  /* 0x000000c80820723c */ /* 0x040ff00000001820 */
[-C--:B------:R-:W-:Y:S08]  /*3340*/  HMMA.16816.F32 R36, R8, R202.reuse, R36 ;  /* 0x000000ca0824723c */ /* 0x080ff00000001824 */
[C---:B------:R-:W-:Y:S04]  /*3350*/  HMMA.16816.F32 R40, R4.reuse, R202, R40 ;  /* 0x000000ca0428723c */ /* 0x040fe80000001828 */
[--C-:B-1----:R-:W-:Y:S02]  /*3360*/  FFMA.FTZ R2, R22, c[0x0][0x29c], -R214.reuse ;  /* 0x0000a70016027a23 */ /* 0x102fe400000108d6 */
[--C-:B------:R-:W-:Y:S02]  /*3370*/  FFMA.FTZ R22, R179, c[0x0][0x29c], -R213.reuse ;  /* 0x0000a700b3167a23 */ /* 0x100fe400000108d5 */
[-C--:B------:R-:W-:Y:S01]  /*3380*/  HMMA.16816.F32 R44, R4, R204.reuse, R44 ;  /* 0x000000cc042c723c */ /* 0x080fe2000000182c */
[----:B------:R-:W1:Y:S01]  /*3390*/  LDS R5, [R250.X4+0x12280] ;  /* 0x01228000fa057984 */ /* 0x000e620000004800 */
[----:B------:R-:W-:Y:S02]  /*33a0*/  MUFU.EX2 R2, R2 ;  /* 0x0000000200027308 */ /* 0x000fe40000000800 */
[----:B------:R-:W-:Y:S03]  /*33b0*/  FFMA.FTZ R214, R23, c[0x0][0x29c], -R214 ;  /* 0x0000a70017d67a23 */ /* 0x000fe600000108d6 */
[--C-:B------:R-:W-:Y:S01]  /*33c0*/  FFMA.FTZ R4, R158, c[0x0][0x29c], -R213.reuse ;  /* 0x0000a7009e047a23 */ /* 0x100fe200000108d5 */
[----:B------:R-:W-:Y:S01]  /*33d0*/  HMMA.16816.F32 R48, R8, R204, R48 ;  /* 0x000000cc0830723c */ /* 0x000fe20000001830 */
[----:B------:R-:W4:Y:S03]  /*33e0*/  LDS R8, [R250.X4+0x122a0] ;  /* 0x0122a000fa087984 */ /* 0x000f260000004800 */
[--C-:B------:R-:W-:Y:S01]  /*33f0*/  FFMA.FTZ R6, R20, c[0x0][0x29c], -R213.reuse ;  /* 0x0000a70014067a23 */ /* 0x100fe200000108d5 */
[----:B------:R-:W5:Y:S01]  /*3400*/  LDS R10, [R250.X4+0x12300] ;  /* 0x01230000fa0a7984 */ /* 0x000f620000004800 */
[----:B------:R-:W-:Y:S01]  /*3410*/  MUFU.EX2 R214, R214 ;  /* 0x000000d600d67308 */ /* 0x000fe20000000800 */
[--C-:B------:R-:W-:Y:S01]  /*3420*/  FFMA.FTZ R9, R24, c[0x0][0x29c], -R213.reuse ;  /* 0x0000a70018097a23 */ /* 0x100fe200000108d5 */
[-C--:B--2---:R-:W-:Y:S05]  /*3430*/  HMMA.16816.F32 R28, R16, R206.reuse, R28 ;  /* 0x000000ce101c723c */ /* 0x084fea000000181c */
[----:B------:R-:W-:Y:S01]  /*3440*/  FSEL R7, R13, -INF , P6 ;  /* 0xff8000000d077808 */ /* 0x000fe20003000000 */
[--C-:B------:R-:W-:Y:S02]  /*3450*/  FFMA.FTZ R13, R159, c[0x0][0x29c], -R212.reuse ;  /* 0x0000a7009f0d7a23 */ /* 0x100fe400000108d4 */
[C---:B------:R-:W-:Y:S01]  /*3460*/  HMMA.16816.F32 R32, R148.reuse, R206, R32 ;  /* 0x000000ce9420723c */ /* 0x040fe20000001820 */
[----:B------:R-:W2:Y:S03]  /*3470*/  MUFU.EX2 R22, R22 ;  /* 0x0000001600167308 */ /* 0x000ea60000000800 */
[--C-:B------:R-:W-:Y:S02]  /*3480*/  FFMA.FTZ R11, R218, c[0x0][0x29c], -R212.reuse ;  /* 0x0000a700da0b7a23 */ /* 0x100fe400000108d4 */
[----:B------:R-:W-:Y:S02]  /*3490*/  FFMA.FTZ R212, R27, c[0x0][0x29c], -R212 ;  /* 0x0000a7001bd47a23 */ /* 0x000fe400000108d4 */
[-C--:B------:R-:W-:Y:S03]  /*34a0*/  HMMA.16816.F32 R36, R148, R208.reuse, R36 ;  /* 0x000000d09424723c */ /* 0x080fe60000001824 */
[----:B------:R-:W-:Y:S01]  /*34b0*/  MUFU.EX2 R11, R11 ;  /* 0x0000000b000b7308 */ /* 0x000fe20000000800 */
[--C-:B------:R-:W-:Y:S02]  /*34c0*/  FFMA.FTZ R7, R7, c[0x0][0x29c], -R213.reuse ;  /* 0x0000a70007077a23 */ /* 0x100fe400000108d5 */
[----:B------:R-:W-:Y:S02]  /*34d0*/  FFMA.FTZ R213, R25, c[0x0][0x29c], -R213 ;  /* 0x0000a70019d57a23 */ /* 0x000fe400000108d5 */
[C---:B------:R-:W-:Y:S04]  /*34e0*/  HMMA.16816.F32 R40, R16.reuse, R208, R40 ;  /* 0x000000d01028723c */ /* 0x040fe80000001828 */
[--C-:B-1----:R-:W-:Y:S01]  /*34f0*/  FADD.FTZ R29, R29, -R5.reuse ;  /* 0x800000051d1d7221 */ /* 0x102fe20000010000 */
[----:B------:R-:W-:Y:S03]  /*3500*/  MUFU.EX2 R13, R13 ;  /* 0x0000000d000d7308 */ /* 0x000fe60000000800 */
[-C--:B------:R-:W-:Y:S04]  /*3510*/  HMMA.16816.F32 R44, R16, R210.reuse, R44 ;  /* 0x000000d2102c723c */ /* 0x080fe8000000182c */
[--C-:B----4-:R-:W-:Y:S02]  /*3520*/  FADD.FTZ R30, R30, -R8.reuse ;  /* 0x800000081e1e7221 */ /* 0x110fe40000010000 */
[----:B------:R-:W-:Y:S01]  /*3530*/  FADD.FTZ R31, R31, -R8 ;  /* 0x800000081f1f7221 */ /* 0x000fe20000010000 */
[----:B------:R3:W-:Y:S01]  /*3540*/  MUFU.EX2 R17, R14 ;  /* 0x0000000e00117308 */ /* 0x0007e20000000800 */
[----:B------:R-:W-:Y:S04]  /*3550*/  HMMA.16816.F32 R48, R148, R210, R48 ;  /* 0x000000d29430723c */ /* 0x000fe80000001830 */
[--C-:B------:R-:W-:Y:S02]  /*3560*/  FADD.FTZ R16, R28, -R5.reuse ;  /* 0x800000051c107221 */ /* 0x100fe40000010000 */
[----:B-----5:R-:W-:Y:S02]  /*3570*/  FADD.FTZ R32, R32, -R10 ;  /* 0x8000000a20207221 */ /* 0x020fe40000010000 */
[--C-:B------:R-:W-:Y:S01]  /*3580*/  FADD.FTZ R42, R42, -R8.reuse ;  /* 0x800000082a2a7221 */ /* 0x100fe20000010000 */
[----:B------:R-:W1:Y:S03]  /*3590*/  MUFU.EX2 R4, R4 ;  /* 0x0000000400047308 */ /* 0x000e660000000800 */
[--C-:B------:R-:W-:Y:S02]  /*35a0*/  FADD.FTZ R43, R43, -R8.reuse ;  /* 0x800000082b2b7221 */ /* 0x100fe40000010000 */
[----:B------:R-:W-:Y:S01]  /*35b0*/  FMUL.FTZ R16, R216, R16 ;  /* 0x00000010d8107220 */ /* 0x000fe20000410000 */
[----:B------:R-:W-:Y:S01]  /*35c0*/  F2FP.PACK_AB R216, R217, R216 ;  /* 0x000000d8d9d8723e */ /* 0x000fe200000000ff */
[--C-:B------:R-:W-:Y:S02]  /*35d0*/  FADD.FTZ R46, R46, -R8.reuse ;  /* 0x800000082e2e7221 */ /* 0x100fe40000010000 */
[----:B------:R-:W-:Y:S01]  /*35e0*/  FADD.FTZ R47, R47, -R8 ;  /* 0x800000082f2f7221 */ /* 0x000fe20000010000 */
[----:B------:R-:W-:Y:S01]  /*35f0*/  MUFU.EX2 R7, R7 ;  /* 0x0000000700077308 */ /* 0x000fe20000000800 */
[----:B------:R-:W4:Y:S01]  /*3600*/  LDS R8, [R250.X4+0x12320] ;  /* 0x01232000fa087984 */ /* 0x000f220000004800 */
[--C-:B------:R-:W-:Y:S02]  /*3610*/  FADD.FTZ R33, R33, -R10.reuse ;  /* 0x8000000a21217221 */ /* 0x100fe40000010000 */
[----:B---3--:R-:W-:Y:S01]  /*3620*/  FMUL.FTZ R14, R3, R30 ;  /* 0x0000001e030e7220 */ /* 0x008fe20000410000 */
[----:B------:R-:W-:Y:S01]  /*3630*/  F2FP.PACK_AB R3, R21, R3 ;  /* 0x000000031503723e */ /* 0x000fe200000000ff */
[----:B------:R-:W-:Y:S01]  /*3640*/  STS [R251+0x12480], R216 ;  /* 0x012480d8fb007388 */ /* 0x000fe20000000800 */
[----:B--2---:R-:W-:Y:S02]  /*3650*/  FMUL.FTZ R32, R22, R32 ;  /* 0x0000002016207220 */ /* 0x004fe40000410000 */
[--C-:B------:R-:W-:Y:S01]  /*3660*/  FADD.FTZ R40, R40, -R5.reuse ;  /* 0x8000000528287221 */ /* 0x100fe20000010000 */
[----:B------:R-:W2:Y:S01]  /*3670*/  MUFU.EX2 R6, R6 ;  /* 0x0000000600067308 */ /* 0x000ea20000000800 */
[----:B------:R3:W-:Y:S01]  /*3680*/  STS [R248], R3 ;  /* 0x00000003f8007388 */ /* 0x0007e20000000800 */
[--C-:B------:R-:W-:Y:S01]  /*3690*/  FADD.FTZ R41, R41, -R5.reuse ;  /* 0x8000000529297221 */ /* 0x100fe20000010000 */
[C---:B-1----:R-:W-:Y:S01]  /*36a0*/  F2FP.PACK_AB R22, R4.reuse, R22 ;  /* 0x000000160416723e */ /* 0x042fe200000000ff */
[----:B------:R-:W-:Y:S01]  /*36b0*/  FMUL.FTZ R33, R4, R33 ;  /* 0x0000002104217220 */ /* 0x000fe20000410000 */
[----:B------:R-:W-:Y:S01]  /*36c0*/  F2FP.PACK_AB R4, R13, R11 ;  /* 0x0000000b0d04723e */ /* 0x000fe200000000ff */
[--C-:B------:R-:W-:Y:S02]  /*36d0*/  FADD.FTZ R44, R44, -R5.reuse ;  /* 0x800000052c2c7221 */ /* 0x100fe40000010000 */
[----:B------:R-:W-:Y:S01]  /*36e0*/  STS [R251+0x12c80], R22 ;  /* 0x012c8016fb007388 */ /* 0x000fe20000000800 */
[----:B------:R-:W-:Y:S01]  /*36f0*/  FADD.FTZ R45, R45, -R5 ;  /* 0x800000052d2d7221 */ /* 0x000fe20000010000 */
[----:B------:R-:W-:Y:S01]  /*3700*/  MUFU.EX2 R213, R213 ;  /* 0x000000d500d57308 */ /* 0x000fe20000000800 */
[----:B------:R-:W-:Y:S01]  /*3710*/  FMUL.FTZ R5, R219, R40 ;  /* 0x00000028db057220 */ /* 0x000fe20000410000 */
[----:B------:R-:W-:Y:S01]  /*3720*/  F2FP.PACK_AB R219, R156, R219 ;  /* 0x000000db9cdb723e */ /* 0x000fe200000000ff */
[----:B------:R-:W-:Y:S01]  /*3730*/  STS [R248+0x800], R4 ;  /* 0x00080004f8007388 */ /* 0x000fe20000000800 */
[--C-:B------:R-:W-:Y:S01]  /*3740*/  FADD.FTZ R36, R36, -R10.reuse ;  /* 0x8000000a24247221 */ /* 0x100fe20000010000 */
[----:B------:R-:W-:Y:S01]  /*3750*/  F2FP.PACK_AB R32, R33, R32 ;  /* 0x000000202120723e */ /* 0x000fe200000000ff */
[----:B------:R-:W-:Y:S01]  /*3760*/  FMUL.FTZ R42, R157, R42 ;  /* 0x0000002a9d2a7220 */ /* 0x000fe20000410000 */
[----:B------:R-:W-:Y:S01]  /*3770*/  F2FP.PACK_AB R157, R152, R157 ;  /* 0x0000009d989d723e */ /* 0x000fe200000000ff */
[----:B------:R-:W-:Y:S01]  /*3780*/  STS [R251+0x13480], R219 ;  /* 0x013480dbfb007388 */ /* 0x000fe20000000800 */
[----:B------:R-:W-:Y:S01]  /*3790*/  FMUL.FTZ R44, R12, R44 ;  /* 0x0000002c0c2c7220 */ /* 0x000fe20000410000 */
[----:B------:R-:W-:Y:S01]  /*37a0*/  F2FP.PACK_AB R12, R215, R12 ;  /* 0x0000000cd70c723e */ /* 0x000fe200000000ff */
[----:B------:R-:W-:Y:S01]  /*37b0*/  FMUL.FTZ R46, R2, R46 ;  /* 0x0000002e022e7220 */ /* 0x000fe20000410000 */
[----:B------:R-:W-:Y:S01]  /*37c0*/  STS [R248+0x1000], R157 ;  /* 0x0010009df8007388 */ /* 0x000fe20000000800 */
[----:B--2---:R-:W-:Y:S01]  /*37d0*/  FMUL.FTZ R36, R6, R36 ;  /* 0x0000002406247220 */ /* 0x004fe20000410000 */
[----:B------:R-:W-:Y:S01]  /*37e0*/  F2FP.PACK_AB R6, R7, R6 ;  /* 0x000000060706723e */ /* 0x000fe200000000ff */
[----:B------:R-:W1:Y:S01]  /*37f0*/  MUFU.EX2 R9, R9 ;  /* 0x0000000900097308 */ /* 0x000e620000000800 */
[----:B---3--:R-:W-:Y:S01]  /*3800*/  F2FP.PACK_AB R3, R15, R17 ;  /* 0x000000110f03723e */ /* 0x008fe200000000ff */
[----:B------:R-:W-:Y:S01]  /*3810*/  FADD.FTZ R48, R48, -R10 ;  /* 0x8000000a30307221 */ /* 0x000fe20000010000 */
[----:B------:R-:W-:Y:S01]  /*3820*/  F2FP.PACK_AB R2, R214, R2 ;  /* 0x00000002d602723e */ /* 0x000fe200000000ff */
[----:B------:R-:W-:Y:S01]  /*3830*/  STS [R251+0x13c80], R6 ;  /* 0x013c8006fb007388 */ /* 0x000fe20000000800 */
[----:B------:R-:W-:Y:S02]  /*3840*/  FMUL.FTZ R29, R217, R29 ;  /* 0x0000001dd91d7220 */ /* 0x000fe40000410000 */
[----:B------:R-:W-:Y:S01]  /*3850*/  FMUL.FTZ R21, R21, R31 ;  /* 0x0000001f15157220 */ /* 0x000fe20000410000 */
[----:B------:R-:W-:Y:S01]  /*3860*/  STS [R248+0x1800], R3 ;  /* 0x00180003f8007388 */ /* 0x000fe20000000800 */
[--C-:B----4-:R-:W-:Y:S01]  /*3870*/  FADD.FTZ R34, R34, -R8.reuse ;  /* 0x8000000822227221 */ /* 0x110fe20000010000 */
[----:B------:R-:W2:Y:S01]  /*3880*/  MUFU.EX2 R212, R212 ;  /* 0x000000d400d47308 */ /* 0x000ea20000000800 */
[----:B------:R-:W-:Y:S01]  /*3890*/  F2FP.PACK_AB R16, R29, R16 ;  /* 0x000000101d10723e */ /* 0x000fe200000000ff */
[----:B------:R-:W-:Y:S01]  /*38a0*/  STS [R251+0x14480], R12 ;  /* 0x0144800cfb007388 */ /* 0x000fe20000000800 */
[----:B------:R-:W-:Y:S01]  /*38b0*/  FADD.FTZ R35, R35, -R8 ;  /* 0x8000000823237221 */ /* 0x000fe20000010000 */
[----:B------:R-:W-:Y:S01]  /*38c0*/  F2FP.PACK_AB R14, R21, R14 ;  /* 0x0000000e150e723e */ /* 0x000fe200000000ff */
[----:B------:R-:W-:Y:S01]  /*38d0*/  FMUL.FTZ R34, R11, R34 ;  /* 0x000000220b227220 */ /* 0x000fe20000410000 */
[----:B------:R2:W-:Y:S01]  /*38e0*/  STS [R248+0x2000], R2 ;  /* 0x00200002f8007388 */ /* 0x0005e20000000800 */
[----:B------:R-:W-:Y:S02]  /*38f0*/  FMUL.FTZ R35, R13, R35 ;  /* 0x000000230d237220 */ /* 0x000fe40000410000 */
[----:B------:R-:W-:Y:S02]  /*3900*/  FMUL.FTZ R41, R156, R41 ;  /* 0x000000299c297220 */ /* 0x000fe40000410000 */
[----:B------:R-:W-:Y:S01]  /*3910*/  FMUL.FTZ R43, R152, R43 ;  /* 0x0000002b982b7220 */ /* 0x000fe20000410000 */
[----:B------:R-:W-:Y:S01]  /*3920*/  F2FP.PACK_AB R34, R35, R34 ;  /* 0x000000222322723e */ /* 0x000fe200000000ff */
[----:B------:R-:W-:Y:S01]  /*3930*/  FADD.FTZ R37, R37, -R10 ;  /* 0x8000000a25257221 */ /* 0x000fe20000010000 */
[----:B------:R-:W-:Y:S01]  /*3940*/  F2FP.PACK_AB R5, R41, R5 ;  /* 0x000000052905723e */ /* 0x000fe200000000ff */
[----:B-1----:R-:W-:Y:S01]  /*3950*/  FMUL.FTZ R48, R9, R48 ;  /* 0x0000003009307220 */ /* 0x002fe20000410000 */
[----:B------:R-:W-:Y:S01]  /*3960*/  F2FP.PACK_AB R9, R213, R9 ;  /* 0x00000009d509723e */ /* 0x000fe200000000ff */
[----:B------:R-:W-:Y:S01]  /*3970*/  FMUL.FTZ R37, R7, R37 ;  /* 0x0000002507257220 */ /* 0x000fe20000410000 */
[----:B------:R-:W-:Y:S01]  /*3980*/  F2FP.PACK_AB R42, R43, R42 ;  /* 0x0000002a2b2a723e */ /* 0x000fe200000000ff */
[--C-:B------:R-:W-:Y:S02]  /*3990*/  FADD.FTZ R38, R38, -R8.reuse ;  /* 0x8000000826267221 */ /* 0x100fe40000010000 */
[----:B------:R-:W-:Y:S01]  /*39a0*/  STS [R251+0x14c80], R9 ;  /* 0x014c8009fb007388 */ /* 0x000fe20000000800 */
[----:B------:R-:W-:Y:S01]  /*39b0*/  FADD.FTZ R39, R39, -R8 ;  /* 0x8000000827277221 */ /* 0x000fe20000010000 */
[----:B------:R-:W-:Y:S01]  /*39c0*/  F2FP.PACK_AB R36, R37, R36 ;  /* 0x000000242524723e */ /* 0x000fe200000000ff */
[----:B------:R-:W-:Y:S02]  /*39d0*/  FMUL.FTZ R38, R17, R38 ;  /* 0x0000002611267220 */ /* 0x000fe40000410000 */
[----:B------:R-:W-:Y:S02]  /*39e0*/  FMUL.FTZ R39, R15, R39 ;  /* 0x000000270f277220 */ /* 0x000fe40000410000 */
[----:B------:R-:W-:Y:S02]  /*39f0*/  FMUL.FTZ R45, R215, R45 ;  /* 0x0000002dd72d7220 */ /* 0x000fe40000410000 */
[----:B------:R-:W-:Y:S01]  /*3a00*/  FMUL.FTZ R47, R214, R47 ;  /* 0x0000002fd62f7220 */ /* 0x000fe20000410000 */
[----:B--2---:R-:W-:Y:S01]  /*3a10*/  F2FP.PACK_AB R2, R212, R26 ;  /* 0x0000001ad402723e */ /* 0x004fe200000000ff */
[----:B------:R-:W-:Y:S01]  /*3a20*/  FADD.FTZ R49, R49, -R10 ;  /* 0x8000000a31317221 */ /* 0x000fe20000010000 */
[----:B------:R-:W-:Y:S01]  /*3a30*/  F2FP.PACK_AB R38, R39, R38 ;  /* 0x000000262726723e */ /* 0x000fe200000000ff */
[--C-:B------:R-:W-:Y:S01]  /*3a40*/  FADD.FTZ R50, R50, -R8.reuse ;  /* 0x8000000832327221 */ /* 0x100fe20000010000 */
[----:B------:R-:W-:Y:S01]  /*3a50*/  F2FP.PACK_AB R44, R45, R44 ;  /* 0x0000002c2d2c723e */ /* 0x000fe200000000ff */
[----:B------:R1:W-:Y:S01]  /*3a60*/  STS [R248+0x2800], R2 ;  /* 0x00280002f8007388 */ /* 0x0003e20000000800 */
[----:B------:R-:W-:Y:S01]  /*3a70*/  FMUL.FTZ R49, R213, R49 ;  /* 0x00000031d5317220 */ /* 0x000fe20000410000 */
[----:B------:R-:W-:Y:S01]  /*3a80*/  F2FP.PACK_AB R46, R47, R46 ;  /* 0x0000002e2f2e723e */ /* 0x000fe200000000ff */
[----:B------:R-:W-:Y:S01]  /*3a90*/  FADD.FTZ R51, R51, -R8 ;  /* 0x8000000833337221 */ /* 0x000fe20000010000 */
[----:B------:R-:W-:Y:S01]  /*3aa0*/  BAR.SYNC.DEFER_BLOCKING 0x0 ;  /* 0x0000000000007b1d */ /* 0x000fe20000010000 */
[----:B------:R-:W-:Y:S01]  /*3ab0*/  FMUL.FTZ R50, R26, R50 ;  /* 0x000000321a327220 */ /* 0x000fe20000410000 */
[----:B------:R-:W-:Y:S01]  /*3ac0*/  F2FP.PACK_AB R48, R49, R48 ;  /* 0x000000303130723e */ /* 0x000fe200000000ff */
[----:B------:R-:W-:Y:S05]  /*3ad0*/  FMUL.FTZ R51, R212, R51 ;  /* 0x00000033d4337220 */ /* 0x000fea0000410000 */
[----:B------:R-:W-:Y:S02]  /*3ae0*/  F2FP.PACK_AB R50, R51, R50 ;  /* 0x000000323332723e */ /* 0x000fe400000000ff */
[----:B-1----:R-:W-:Y:S01]  /*3af0*/  SHF.L.U32 R2, R234, 0x1, RZ ;  /* 0x00000001ea027819 */ /* 0x002fe200000006ff */
        /* <DEDUP_REMOVED lines=12> */
[----:B------:R-:W-:Y:S08]  /*3bc0*/  LDSM.16.MT88.4 R4, [R232+0x12480] ;  /* 0x01248000e804783b */ /* 0x000ff00000004200 */
[----:B------:R-:W1:Y:S08]  /*3bd0*/  LDSM.16.MT88.4 R8, [R2+0xe080] ;  /* 0x00e080000208783b */ /* 0x000e700000004200 */
[----:B------:R-:W2:Y:S08]  /*3be0*/  LDSM.16.MT88.4 R12, [R232+0x13480] ;  /* 0x01348000e80c783b */ /* 0x000eb00000004200 */
[----:B------:R-:W3:Y:S08]  /*3bf0*/  LDSM.16.MT88.4 R16, [R232+0x14480] ;  /* 0x01448000e810783b */ /* 0x000ef00000004200 */
[----:B------:R-:W4:Y:S08]  /*3c00*/  LDSM.16.MT88.4 R20, [R2+0x10080] ;  /* 0x010080000214783b */ /* 0x000f300000004200 */
[----:B------:R-:W-:Y:S01]  /*3c10*/  LDSM.16.MT88.4 R24, [R232+0x12880] ;  /* 0x01288000e818783b */ /* 0x000fe20000004200 */
[-C--:B-1----:R-:W-:Y:S07]  /*3c20*/  HMMA.16816.F32 R52, R4, R8.reuse, R52 ;  /* 0x000000080434723c */ /* 0x082fee0000001834 */
[----:B------:R-:W1:Y:S01]  /*3c30*/  LDSM.16.MT88.4 R28, [R2+0xe880] ;  /* 0x00e88000021c783b */ /* 0x000e620000004200 */
[-C--:B--2---:R-:W-:Y:S07]  /*3c40*/  HMMA.16816.F32 R56, R12, R8.reuse, R56 ;  /* 0x000000080c38723c */ /* 0x084fee0000001838 */
[----:B------:R-:W2:Y:S01]  /*3c50*/  LDSM.16.MT88.4 R32, [R232+0x13880] ;  /* 0x01388000e820783b */ /* 0x000ea20000004200 */
[C---:B---3--:R-:W-:Y:S07]  /*3c60*/  HMMA.16816.F32 R60, R16.reuse, R8, R60 ;  /* 0x00000008103c723c */ /* 0x048fee000000183c */
[----:B------:R-:W3:Y:S01]  /*3c70*/  LDSM.16.MT88.4 R36, [R232+0x14880] ;  /* 0x01488000e824783b */ /* 0x000ee20000004200 */
[-C--:B------:R-:W-:Y:S07]  /*3c80*/  HMMA.16816.F32 R64, R16, R10.reuse, R64 ;  /* 0x0000000a1040723c */ /* 0x080fee0000001840 */
[----:B------:R-:W5:Y:S01]  /*3c90*/  LDSM.16.MT88.4 R40, [R2+0x10880] ;  /* 0x010880000228783b */ /* 0x000f620000004200 */
[-C--:B------:R-:W-:Y:S07]  /*3ca0*/  HMMA.16816.F32 R68, R12, R10.reuse, R68 ;  /* 0x0000000a0c44723c */ /* 0x080fee0000001844 */
[----:B------:R-:W-:Y:S01]  /*3cb0*/  LDSM.16.MT88.4 R44, [R2+0xf880] ;  /* 0x00f88000022c783b */ /* 0x000fe20000004200 */
[C---:B------:R-:W-:Y:S07]  /*3cc0*/  HMMA.16816.F32 R72, R4.reuse, R10, R72 ;  /* 0x0000000a0448723c */ /* 0x040fee0000001848 */
[----:B------:R-:W-:Y:S01]  /*3cd0*/  LDSM.16.MT88.4 R8, [R2+0xf080] ;  /* 0x00f080000208783b */ /* 0x000fe20000004200 */
[-C--:B----4-:R-:W-:Y:S07]  /*3ce0*/  HMMA.16816.F32 R76, R4, R20.reuse, R76 ;  /* 0x00000014044c723c */ /* 0x090fee000000184c */
[----:B------:R-:W-:Y:S01]  /*3cf0*/  LDSM.16.MT88.4 R48, [R232+0x14080] ;  /* 0x01408000e830783b */ /* 0x000fe20000004200 */
[-C--:B------:R-:W-:Y:S07]  /*3d00*/  HMMA.16816.F32 R80, R12, R20.reuse, R80 ;  /* 0x000000140c50723c */ /* 0x080fee0000001850 */
[----:B------:R-:W-:Y:S01]  /*3d10*/  LDSM.16.MT88.4 R148, [R232+0x15080] ;  /* 0x01508000e894783b */ /* 0x000fe20000004200 */
[C---:B------:R-:W-:Y:S08]  /*3d20*/  HMMA.16816.F32 R84, R16.reuse, R20, R84 ;  /* 0x000000141054723c */ /* 0x040ff00000001854 */
[-C--:B------:R-:W-:Y:S01]  /*3d30*/  HMMA.16816.F32 R88, R16, R22.reuse, R88 ;  /* 0x000000161058723c */ /* 0x080fe20000001858 */
[----:B------:R-:W-:Y:S07]  /*3d40*/  LDSM.16.MT88.4 R16, [R232+0x14c80] ;  /* 0x014c8000e810783b */ /* 0x000fee0000004200 */
[-C--:B------:R-:W-:Y:S01]  /*3d50*/  HMMA.16816.F32 R92, R12, R22.reuse, R92 ;  /* 0x000000160c5c723c */ /* 0x080fe2000000185c */
[----:B------:R-:W-:Y:S07]  /*3d60*/  LDSM.16.MT88.4 R12, [R232+0x13c80] ;  /* 0x013c8000e80c783b */ /* 0x000fee0000004200 */
[----:B------:R-:W-:Y:S01]  /*3d70*/  HMMA.16816.F32 R96, R4, R22, R96 ;  /* 0x000000160460723c */ /* 0x000fe20000001860 */
[----:B------:R-:W4:Y:S07]  /*3d80*/  LDSM.16.MT88.4 R4, [R232+0x12c80] ;  /* 0x012c8000e804783b */ /* 0x000f2e0000004200 */
[-C--:B-1----:R-:W-:Y:S01]  /*3d90*/  HMMA.16816.F32 R52, R24, R28.reuse, R52 ;  /* 0x0000001c1834723c */ /* 0x082fe20000001834 */
[----:B------:R-:W1:Y:S07]  /*3da0*/  LDSM.16.MT88.4 R20, [R2+0x11080] ;  /* 0x011080000214783b */ /* 0x000e6e0000004200 */
[-C--:B--2---:R-:W-:Y:S08]  /*3db0*/  HMMA.16816.F32 R56, R32, R28.reuse, R56 ;  /* 0x0000001c2038723c */ /* 0x084ff00000001838 */
[C---:B---3--:R-:W-:Y:S08]  /*3dc0*/  HMMA.16816.F32 R60, R36.reuse, R28, R60 ;  /* 0x0000001c243c723c */ /* 0x048ff0000000183c */
[-C--:B------:R-:W-:Y:S08]  /*3dd0*/  HMMA.16816.F32 R64, R36, R30.reuse, R64 ;  /* 0x0000001e2440723c */ /* 0x080ff00000001840 */
[-C--:B------:R-:W-:Y:S08]  /*3de0*/  HMMA.16816.F32 R68, R32, R30.reuse, R68 ;  /* 0x0000001e2044723c */ /* 0x080ff00000001844 */
[C---:B------:R-:W-:Y:S01]  /*3df0*/  HMMA.16816.F32 R72, R24.reuse, R30, R72 ;  /* 0x0000001e1848723c */ /* 0x040fe20000001848 */
[----:B------:R-:W2:Y:S07]  /*3e00*/  LDSM.16.MT88.4 R28, [R232+0x13080] ;  /* 0x01308000e81c783b */ /* 0x000eae0000004200 */
[-C--:B-----5:R-:W-:Y:S08]  /*3e10*/  HMMA.16816.F32 R76, R24, R40.reuse, R76 ;  /* 0x00000028184c723c */ /* 0x0a0ff0000000184c */
[-C--:B------:R-:W-:Y:S08]  /*3e20*/  HMMA.16816.F32 R80, R32, R40.reuse, R80 ;  /* 0x000000282050723c */ /* 0x080ff00000001850 */
[C---:B------:R-:W-:Y:S08]  /*3e30*/  HMMA.16816.F32 R84, R36.reuse, R40, R84 ;  /* 0x000000282454723c */ /* 0x040ff00000001854 */
[-C--:B------:R-:W-:Y:S08]  /*3e40*/  HMMA.16816.F32 R88, R36, R42.reuse, R88 ;  /* 0x0000002a2458723c */ /* 0x080ff00000001858 */
[-C--:B------:R-:W-:Y:S08]  /*3e50*/  HMMA.16816.F32 R92, R32, R42.reuse, R92 ;  /* 0x0000002a205c723c */ /* 0x080ff0000000185c */
[----:B------:R-:W-:Y:S01]  /*3e60*/  HMMA.16816.F32 R96, R24, R42, R96 ;  /* 0x0000002a1860723c */ /* 0x000fe20000001860 */
[----:B------:R-:W3:Y:S07]  /*3e70*/  LDSM.16.MT88.4 R24, [R2+0x11880] ;  /* 0x011880000218783b */ /* 0x000eee0000004200 */
[-C--:B----4-:R-:W-:Y:S01]  /*3e80*/  HMMA.16816.F32 R52, R4, R8.reuse, R52 ;  /* 0x000000080434723c */ /* 0x090fe20000001834 */
[----:B------:R-:W-:Y:S07]  /*3e90*/  BAR.SYNC.DEFER_BLOCKING 0x0 ;  /* 0x0000000000007b1d */ /* 0x000fee0000010000 */
[-C--:B------:R-:W-:Y:S08]  /*3ea0*/  HMMA.16816.F32 R56, R12, R8.reuse, R56 ;  /* 0x000000080c38723c */ /* 0x080ff00000001838 */
[C---:B------:R-:W-:Y:S08]  /*3eb0*/  HMMA.16816.F32 R60, R16.reuse, R8, R60 ;  /* 0x00000008103c723c */ /* 0x040ff0000000183c */
[-C--:B------:R-:W-:Y:S08]  /*3ec0*/  HMMA.16816.F32 R64, R16, R10.reuse, R64 ;  /* 0x0000000a1040723c */ /* 0x080ff00000001840 */
[-C--:B------:R-:W-:Y:S08]  /*3ed0*/  HMMA.16816.F32 R68, R12, R10.reuse, R68 ;  /* 0x0000000a0c44723c */ /* 0x080ff00000001844 */
[C---:B------:R-:W-:Y:S08]  /*3ee0*/  HMMA.16816.F32 R72, R4.reuse, R10, R72 ;  /* 0x0000000a0448723c */ /* 0x040ff00000001848 */
[-C--:B-1----:R-:W-:Y:S08]  /*3ef0*/  HMMA.16816.F32 R76, R4, R20.reuse, R76 ;  /* 0x00000014044c723c */ /* 0x082ff0000000184c */
[-C--:B------:R-:W-:Y:S01]  /*3f00*/  HMMA.16816.F32 R80, R12, R20.reuse, R80 ;  /* 0x000000140c50723c */ /* 0x080fe20000001850 */
[----:B------:R1:W4:Y:S07]  /*3f10*/  LDSM.16.M88.4 R32, [R231] ;  /* 0x00000000e720783b */ /* 0x00032e0000000200 */
[C---:B------:R-:W-:Y:S01]  /*3f20*/  HMMA.16816.F32 R84, R16.reuse, R20, R84 ;  /* 0x000000141054723c */ /* 0x040fe20000001854 */
[----:B------:R1:W1:Y:S07]  /*3f30*/  LDSM.16.M88.4 R36, [R231+0x800] ;  /* 0x00080000e724783b */ /* 0x00026e0000000200 */
[-C--:B------:R-:W-:Y:S01]  /*3f40*/  HMMA.16816.F32 R88, R16, R22.reuse, R88 ;  /* 0x000000161058723c */ /* 0x080fe20000001858 */
[----:B------:R1:W1:Y:S07]  /*3f50*/  LDSM.16.MT88.4 R16, [R2+0x80] ;  /* 0x000080000210783b */ /* 0x00026e0000004200 */
[-C--:B------:R-:W-:Y:S01]  /*3f60*/  HMMA.16816.F32 R92, R12, R22.reuse, R92 ;  /* 0x000000160c5c723c */ /* 0x080fe2000000185c */
[----:B------:R1:W1:Y:S07]  /*3f70*/  LDSM.16.MT88.4 R40, [R2+0x3080] ;  /* 0x003080000228783b */ /* 0x00026e0000004200 */
[----:B------:R-:W-:Y:S01]  /*3f80*/  HMMA.16816.F32 R96, R4, R22, R96 ;  /* 0x000000160460723c */ /* 0x000fe20000001860 */
[----:B------:R1:W1:Y:S07]  /*3f90*/  LDSM.16.M88.4 R152, [R230] ;  /* 0x00000000e698783b */ /* 0x00026e0000000200 */
[-C--:B--2---:R-:W-:Y:S01]  /*3fa0*/  HMMA.16816.F32 R52, R28, R44.reuse, R52 ;  /* 0x0000002c1c34723c */ /* 0x084fe20000001834 */
[----:B------:R2:W1:Y:S07]  /*3fb0*/  LDSM.16.M88.4 R176, [R230+0x800] ;  /* 0x00080000e6b0783b */ /* 0x00046e0000000200 */
[-C--:B------:R-:W-:Y:S01]  /*3fc0*/  HMMA.16816.F32 R56, R48, R44.reuse, R56 ;  /* 0x0000002c3038723c */ /* 0x080fe20000001838 */
[----:B------:R2:W1:Y:S07]  /*3fd0*/  LDSM.16.MT88.4 R156, [R2+0x880] ;  /* 0x00088000029c783b */ /* 0x00046e0000004200 */
[C---:B------:R-:W-:Y:S01]  /*3fe0*/  HMMA.16816.F32 R60, R148.reuse, R44, R60 ;  /* 0x0000002c943c723c */ /* 0x040fe2000000183c */
[----:B------:R2:W1:Y:S07]  /*3ff0*/  LDSM.16.MT88.4 R212, [R2+0x3880] ;  /* 0x0038800002d4783b */ /* 0x00046e0000004200 */
        /* <DEDUP_REMOVED lines=10> */
[----:B-12-4-:R-:W-:Y:S01]  /*40a0*/  LOP3.LUT P6, RZ, R237, 0x1, RZ, 0xc0, !PT ;  /* 0x00000001edff7812 */ /* 0x016fe200078cc0ff */
[----:B------:R-:W1:Y:S01]  /*40b0*/  S2R R3, SR_CTAID.Y ;  /* 0x0000000000037919 */ /* 0x000e620000002600 */
[----:B------:R-:W-:Y:S01]  /*40c0*/  USHF.R.S32.HI UR21, URZ, 0x1f, UR20 ;  /* 0x0000001f3f157899 */ /* 0x000fe20008011414 */
[----:B------:R-:W-:Y:S01]  /*40d0*/  IMAD.MOV.U32 R7, RZ, RZ, 0x6 ;  /* 0x00000006ff077424 */ /* 0x000fe200078e00ff */
[----:B------:R-:W-:Y:S02]  /*40e0*/  ULDC.64 UR6, c[0x0][0x208] ;  /* 0x0000820000067ab9 */ /* 0x000fe40000000a00 */
[----:B------:R-:W-:Y:S02]  /*40f0*/  UIMAD UR21, UR21, UR6, URZ ;  /* 0x00000006151572a4 */ /* 0x000fe4000f8e023f */
[----:B------:R-:W-:Y:S02]  /*4100*/  UIMAD.WIDE.U32 UR22, UR20, UR6, URZ ;  /* 0x00000006141672a5 */ /* 0x000fe4000f8e003f */
[----:B------:R-:W-:Y:S02]  /*4110*/  UIMAD UR21, UR20, UR7, UR21 ;  /* 0x00000007141572a4 */ /* 0x000fe4000f8e0215 */
[----:B------:R-:W-:Y:S02]  /*4120*/  USHF.L.U32 UR6, UR20, 0x6, URZ ;  /* 0x0000000614067899 */ /* 0x000fe4000800063f */
[----:B------:R-:W-:Y:S01]  /*4130*/  IMAD.U32 R10, RZ, RZ, UR22 ;  /* 0x00000016ff0a7e24 */ /* 0x000fe2000f8e00ff */
[----:B------:R-:W-:Y:S01]  /*4140*/  UIADD3 UR21, UR23, UR21, URZ ;  /* 0x0000001517157290 */ /* 0x000fe2000fffe03f */
[----:B------:R-:W-:Y:S03]  /*4150*/  IMAD.U32 R4, RZ, RZ, UR22 ;  /* 0x00000016ff047e24 */ /* 0x000fe6000f8e00ff */
[----:B------:R-:W-:Y:S02]  /*4160*/  LEA R10, P5, R10, R240, 0x7 ;  /* 0x000000f00a0a7211 */ /* 0x000fe400078a38ff */
[----:B-1----:R-:W-:Y:S01]  /*4170*/  SHF.R.S32.HI R5, RZ, 0x1f, R3 ;  /* 0x0000001fff057819 */ /* 0x002fe20000011403 */
[----:B------:R-:W-:Y:S04]  /*4180*/  IMAD.WIDE.U32 R8, R3, c[0x0][0x288], R246 ;  /* 0x0000a20003087a25 */ /* 0x000fe800078e00f6 */
[----:B------:R-:W-:Y:S01]  /*4190*/  IMAD R5, R5, c[0x0][0x288], RZ ;  /* 0x0000a20005057a24 */ /* 0x000fe200078e02ff */
[----:B------:R-:W-:Y:S01]  /*41a0*/  IADD3 R6, P1, R8, UR5, RZ ;  /* 0x0000000508067c10 */ /* 0x000fe2000ff3e0ff */
[----:B------:R-:W-:Y:S02]  /*41b0*/  IMAD.MOV.U32 R8, RZ, RZ, c[0x0][0x208] ;  /* 0x00008200ff087624 */ /* 0x000fe400078e00ff */
[----:B------:R-:W-:Y:S02]  /*41c0*/  IMAD R5, R3, c[0x0][0x28c], R5 ;  /* 0x0000a30003057a24 */ /* 0x000fe400078e0205 */
[----:B------:R-:W-:Y:S01]  /*41d0*/  IMAD.U32 R3, RZ, RZ, UR21 ;  /* 0x00000015ff037e24 */ /* 0x000fe2000f8e00ff */
[C---:B------:R-:W-:Y:S01]  /*41e0*/  SHF.L.U64.HI R7, R8.reuse, R7, c[0x0][0x20c] ;  /* 0x0000830008077619 */ /* 0x040fe20000010207 */
[----:B------:R-:W-:Y:S01]  /*41f0*/  IMAD.SHL.U32 R8, R8, 0x40, RZ ;  /* 0x0000004008087824 */ /* 0x000fe200078e00ff */
[----:B------:R-:W-:Y:S02]  /*4200*/  IADD3.X R5, R9, UR12, R5, P1, !PT ;  /* 0x0000000c09057c10 */ /* 0x000fe40008ffe405 */
[----:B------:R-:W-:Y:S01]  /*4210*/  LEA.HI.X R11, R4, R241, R3, 0x7, P5 ;  /* 0x000000f1040b7211 */ /* 0x000fe200028f3c03 */
[----:B------:R-:W-:Y:S01]  /*4220*/  IMAD.U32 R3, RZ, RZ, UR6 ;  /* 0x00000006ff037e24 */ /* 0x000fe2000f8e00ff */
[C---:B------:R-:W-:Y:S01]  /*4230*/  LEA R12, P1, R6.reuse, c[0x0][0x280], 0x2 ;  /* 0x0000a000060c7a11 */ /* 0x040fe200078210ff */
[----:B------:R-:W-:Y:S03]  /*4240*/  IMAD.U32 R4, RZ, RZ, UR6 ;  /* 0x00000006ff047e24 */ /* 0x000fe6000f8e00ff */
[----:B------:R-:W-:Y:S02]  /*4250*/  LEA.HI.X R13, R6, c[0x0][0x284], R5, 0x2, P1 ;  /* 0x0000a100060d7a11 */ /* 0x000fe400008f1405 */
[----:B------:R-:W-:Y:S02]  /*4260*/  IADD3 R14, P5, P1, R8, 0x80, R10 ;  /* 0x00000080080e7810 */ /* 0x000fe400079be00a */
[----:B------:R-:W-:Y:S02]  /*4270*/  IADD3 R5, -R244, c[0x0][0x168], -R3 ;  /* 0x00005a00f4057a10 */ /* 0x000fe40007ffe903 */
[--C-:B------:R-:W-:Y:S02]  /*4280*/  IADD3.X R15, R7, RZ, R11.reuse, P5, P1 ;  /* 0x000000ff070f7210 */ /* 0x100fe40002fe240b */
[C---:B------:R-:W-:Y:S02]  /*4290*/  ISETP.LT.OR P5, PT, R5.reuse, 0x1, !P6 ;  /* 0x000000010500780c */ /* 0x040fe400077a1670 */
[----:B------:R-:W-:Y:S02]  /*42a0*/  LEA R12, P1, R4, R12, 0x2 ;  /* 0x0000000c040c7211 */ /* 0x000fe400078210ff */
[----:B------:R-:W-:Y:S02]  /*42b0*/  ISETP.LT.OR P6, PT, R5, 0x21, !P6 ;  /* 0x000000210500780c */ /* 0x000fe400077c1670 */
[----:B------:R-:W-:Y:S01]  /*42c0*/  LEA.HI.X.SX32 R13, R3, R13, 0x2, P1 ;  /* 0x0000000d030d7211 */ /* 0x000fe200008f16ff */
[----:B------:R-:W-:Y:S01]  /*42d0*/  @!P2 IMAD.SHL.U32 R3, R238, 0x10, RZ ;  /* 0x00000010ee03a824 */ /* 0x000fe200078e00ff */
[----:B------:R-:W-:Y:S05]  /*42e0*/  IADD3 R8, P1, R8, R10, RZ ;  /* 0x0000000a08087210 */ /* 0x000fea0007f3e0ff */
[----:B------:R-:W-:Y:S01]  /*42f0*/  @!PT LDS RZ, [RZ] ;  /* 0x00000000fffff984 */ /* 0x000fe20000000800 */
[----:B------:R-:W-:Y:S01]  /*4300*/  @!PT LDS RZ, [RZ] ;  /* 0x00000000fffff984 */ /* 0x000fe20000000800 */
[----:B------:R-:W-:Y:S01]  /*4310*/  @!PT LDS RZ, [RZ] ;  /* 0x00000000fffff984 */ /* 0x000fe20000000800 */
[----:B------:R1:W-:Y:S01]  /*4320*/  LDGSTS.E.BYPASS.LTC128B.128 [R236+0xe080], [R10.64], !P5 ;  /* 0x0e0800000aec7fae */ /* 0x0003e2000e901d52 */
[----:B------:R-:W-:Y:S01]  /*4330*/  IMAD.X R9, R7, 0x1, R11, P1 ;  /* 0x0000000107097824 */ /* 0x000fe200008e060b */
[----:B------:R-:W-:Y:S04]  /*4340*/  LOP3.LUT P1, RZ, R237, 0x2, RZ, 0xc0, !PT ;  /* 0x00000002edff7812 */ /* 0x000fe8000782c0ff */
[C---:B------:R-:W-:Y:S02]  /*4350*/  ISETP.LT.OR P5, PT, R5.reuse, 0x1, !P1 ;  /* 0x000000010500780c */ /* 0x040fe40004fa1670 */
[----:B------:R-:W-:Y:S11]  /*4360*/  ISETP.LT.OR P1, PT, R5, 0x21, !P1 ;  /* 0x000000210500780c */ /* 0x000ff60004f21670 */
[----:B------:R1:W-:Y:S05]  /*4370*/  LDGSTS.E.BYPASS.LTC128B.128 [R236+0x10080], [R10.64+0x80], !P5 ;  /* 0x100800800aec7fae */ /* 0x0003ea000e901d52 */
[----:B------:R1:W-:Y:S05]  /*4380*/  LDGSTS.E.BYPASS.LTC128B.128 [R236+0xf080], [R8.64], !P6 ;  /* 0x0f08000008ec7fae */ /* 0x0003ea000f101d52 */
[----:B------:R1:W-:Y:S05]  /*4390*/  LDGSTS.E.BYPASS.LTC128B.128 [R236+0x11080], [R14.64], !P1 ;  /* 0x110800000eec7fae */ /* 0x0003ea000c901d52 */
[----:B------:R1:W-:Y:S02]  /*43a0*/  @!P2 LDGSTS.E.BYPASS.LTC128B.128 [R3+0x12280], [R12.64] ;  /* 0x122800000c03afae */ /* 0x0003e4000b901d52 */
.L_x_56:
[-C--:B-12-4-:R-:W-:Y:S01]  /*43b0*/  HMMA.16816.F32 R4, R32, R16.reuse, RZ ;  /* 0x000000102004723c */ /* 0x096fe200000018ff */
[----:B------:R-:W-:Y:S01]  /*43c0*/  LDSM.16.MT88.4 R44, [R2+0x1080] ;  /* 0x00108000022c783b */ /* 0x000fe20000004200 */
[----:B------:R-:W-:Y:S02]  /*43d0*/  USHF.L.U32 UR10, UR10, 0xd, URZ ;  /* 0x0000000d0a0a7899 */ /* 0x000fe4000800063f */
[----:B------:R-:W-:Y:S01]  /*43e0*/  UISETP.GE.AND UP0, UPT, UR20, UR15, UPT ;  /* 0x0000000f1400728c */ /* 0x000fe2000bf06270 */
[----:B------:R-:W-:Y:S01]  /*43f0*/  LDSM.16.M88.4 R48, [R231+0x1800] ;  /* 0x00180000e730783b */ /* 0x000fe20000000200 */
        /* <DEDUP_REMOVED lines=15> */
[----:B------:R-:W1:Y:S07]  /*44f0*/  LDSM.16.M88.4 R36, [R231+0x1000] ;  /* 0x00100000e724783b */ /* 0x000e6e0000000200 */
[----:B------:R-:W-:Y:S01]  /*4500*/  HMMA.16816.F32 R32, R32, R42, RZ ;  /* 0x0000002a2020723c */ /* 0x000fe200000018ff */
[----:B------:R-:W2:Y:S07]  /*4510*/  LDSM.16.MT88.4 R40, [R2+0x4080] ;  /* 0x004080000228783b */ /* 0x000eae0000004200 */
        /* <DEDUP_REMOVED lines=10> */
[----:B------:R-:W3:Y:S04]  /*45c0*/  LDSM.16.MT88.4 R152, [R2+0x1880] ;  /* 0x001880000298783b */ /* 0x000ee80000004200 */
[----:B------:R-:W-:Y:S03]  /*45d0*/  LDSM.16.MT88.4 R212, [R2+0x2080] ;  /* 0x0020800002d4783b */ /* 0x000fe60000004200 */
[-C--:B-1----:R-:W-:Y:S08]  /*45e0*/  HMMA.16816.F32 R4, R36, R44.reuse, R4 ;  /* 0x0000002c2404723c */ /* 0x082ff00000001804 */
[C---:B------:R-:W-:Y:S08]  /*45f0*/  HMMA.16816.F32 R8, R48.reuse, R44, R8 ;  /* 0x0000002c3008723c */ /* 0x040ff00000001808 */
[-C--:B------:R-:W-:Y:S08]  /*4600*/  HMMA.16816.F32 R12, R48, R46.reuse, R12 ;  /* 0x0000002e300c723c */ /* 0x080ff0000000180c */
[C---:B------:R-:W-:Y:S01]  /*4610*/  HMMA.16816.F32 R16, R36.reuse, R46, R16 ;  /* 0x0000002e2410723c */ /* 0x040fe20000001810 */
[----:B------:R-:W1:Y:S07]  /*4620*/  LDSM.16.M88.4 R44, [R231+0x2000] ;  /* 0x00200000e72c783b */ /* 0x000e6e0000000200 */
[-C--:B--2---:R-:W-:Y:S08]  /*4630*/  HMMA.16816.F32 R20, R36, R40.reuse, R20 ;  /* 0x000000282414723c */ /* 0x084ff00000001814 */
[C---:B------:R-:W-:Y:S08]  /*4640*/  HMMA.16816.F32 R24, R48.reuse, R40, R24 ;  /* 0x000000283018723c */ /* 0x040ff00000001818 */
[-C--:B------:R-:W-:Y:S01]  /*4650*/  HMMA.16816.F32 R28, R48, R42.reuse, R28 ;  /* 0x0000002a301c723c */ /* 0x080fe2000000181c */
[----:B------:R-:W-:Y:S07]  /*4660*/  LDSM.16.MT88.4 R48, [R2+0x2880] ;  /* 0x002880000230783b */ /* 0x000fee0000004200 */
[----:B------:R-:W-:Y:S01]  /*4670*/  HMMA.16816.F32 R32, R36, R42, R32 ;  /* 0x0000002a2420723c */ /* 0x000fe20000001820 */
[----:B------:R-:W2:Y:S04]  /*4680*/  LDSM.16.MT88.4 R36, [R2+0x5080] ;  /* 0x005080000224783b */ /* 0x000ea80000004200 */
[----:B------:R-:W4:Y:S03]  /*4690*/  LDSM.16.M88.4 R40, [R230+0x2000] ;  /* 0x00200000e628783b */ /* 0x000f260000000200 */
[-C--:B---3--:R-:W-:Y:S08]  /*46a0*/  HMMA.16816.F32 R4, R148, R152.reuse, R4 ;  /* 0x000000989404723c */ /* 0x088ff00000001804 */
[C---:B------:R-:W-:Y:S08]  /*46b0*/  HMMA.16816.F32 R8, R156.reuse, R152, R8 ;  /* 0x000000989c08723c */ /* 0x040ff00000001808 */
[-C--:B------:R-:W-:Y:S08]  /*46c0*/  HMMA.16816.F32 R12, R156, R154.reuse, R12 ;  /* 0x0000009a9c0c723c */ /* 0x080ff0000000180c */
[C---:B------:R-:W-:Y:S01]  /*46d0*/  HMMA.16816.F32 R16, R148.reuse, R154, R16 ;  /* 0x0000009a9410723c */ /* 0x040fe20000001810 */
[----:B------:R-:W3:Y:S07]  /*46e0*/  LDSM.16.M88.4 R152, [R230+0x2800] ;  /* 0x00280000e698783b */ /* 0x000eee0000000200 */
[-C--:B------:R-:W-:Y:S08]  /*46f0*/  HMMA.16816.F32 R20, R148, R176.reuse, R20 ;  /* 0x000000b09414723c */ /* 0x080ff00000001814 */
[C---:B------:R-:W-:Y:S01]  /*4700*/  HMMA.16816.F32 R24, R156.reuse, R176, R24 ;  /* 0x000000b09c18723c */ /* 0x040fe20000001818 */
[----:B------:R-:W5:Y:S07]  /*4710*/  LDL.64 R176, [R1] ;  /* 0x0000000001b07983 */ /* 0x000f6e0000100a00 */
[-C--:B------:R-:W-:Y:S08]  /*4720*/  HMMA.16816.F32 R28, R156, R178.reuse, R28 ;  /* 0x000000b29c1c723c */ /* 0x080ff0000000181c */
[----:B------:R-:W-:Y:S01]  /*4730*/  HMMA.16816.F32 R32, R148, R178, R32 ;  /* 0x000000b29420723c */ /* 0x000fe20000001820 */
[----:B------:R-:W3:Y:S07]  /*4740*/  LDSM.16.MT88.4 R148, [R2+0x5880] ;  /* 0x005880000294783b */ /* 0x000eee0000004200 */
[-C--:B-1----:R-:W-:Y:S08]  /*4750*/  HMMA.16816.F32 R4, R44, R212.reuse, R4 ;  /* 0x000000d42c04723c */ /* 0x082ff00000001804 */
[C---:B------:R-:W-:Y:S08]  /*4760*/  HMMA.16816.F32 R8, R216.reuse, R212, R8 ;  /* 0x000000d4d808723c */ /* 0x040ff00000001808 */
[-C--:B------:R-:W-:Y:S08]  /*4770*/  HMMA.16816.F32 R12, R216, R214.reuse, R12 ;  /* 0x000000d6d80c723c */ /* 0x080ff0000000180c */
[C---:B------:R-:W-:Y:S08]  /*4780*/  HMMA.16816.F32 R16, R44.reuse, R214, R16 ;  /* 0x000000d62c10723c */ /* 0x040ff00000001810 */
[-C--:B--2---:R-:W-:Y:S08]  /*4790*/  HMMA.16816.F32 R20, R44, R36.reuse, R20 ;  /* 0x000000242c14723c */ /* 0x084ff00000001814 */
[C---:B------:R-:W-:Y:S08]  /*47a0*/  HMMA.16816.F32 R24, R216.reuse, R36, R24 ;  /* 0x00000024d818723c */ /* 0x040ff00000001818 */
[-C--:B------:R-:W-:Y:S08]  /*47b0*/  HMMA.16816.F32 R28, R216, R38.reuse, R28 ;  /* 0x00000026d81c723c */ /* 0x080ff0000000181c */
[----:B------:R-:W-:Y:S01]  /*47c0*/  HMMA.16816.F32 R32, R44, R38, R32 ;  /* 0x000000262c20723c */ /* 0x000fe20000001820 */
[----:B------:R-:W-:Y:S07]  /*47d0*/  LDSM.16.MT88.4 R44, [R232+0x18080] ;  /* 0x01808000e82c783b */ /* 0x000fee0000004200 */
[-C--:B----4-:R-:W-:Y:S08]  /*47e0*/  HMMA.16816.F32 R4, R40, R48.reuse, R4 ;  /* 0x000000302804723c */ /* 0x090ff00000001804 */
[C---:B---3--:R-:W-:Y:S08]  /*47f0*/  HMMA.16816.F32 R8, R152.reuse, R48, R8 ;  /* 0x000000309808723c */ /* 0x048ff00000001808 */
[-C--:B------:R-:W-:Y:S08]  /*4800*/  HMMA.16816.F32 R12, R152, R50.reuse, R12 ;  /* 0x00000032980c723c */ /* 0x080ff0000000180c */
[C---:B------:R-:W-:Y:S08]  /*4810*/  HMMA.16816.F32 R16, R40.reuse, R50, R16 ;  /* 0x000000322810723c */ /* 0x040ff00000001810 */
[-C--:B------:R-:W-:Y:S08]  /*4820*/  HMMA.16816.F32 R20, R40, R148.reuse, R20 ;  /* 0x000000942814723c */ /* 0x080ff00000001814 */
[C---:B------:R-:W-:Y:S08]  /*4830*/  HMMA.16816.F32 R24, R152.reuse, R148, R24 ;  /* 0x000000949818723c */ /* 0x040ff00000001818 */
[-C--:B------:R-:W-:Y:S08]  /*4840*/  HMMA.16816.F32 R28, R152, R150.reuse, R28 ;  /* 0x00000096981c723c */ /* 0x080ff0000000181c */
[----:B------:R-:W-:Y:S04]  /*4850*/  HMMA.16816.F32 R32, R40, R150, R32 ;  /* 0x000000962820723c */ /* 0x000fe80000001820 */
[----:B-----5:R-:W-:Y:S01]  /*4860*/  IADD3 R2, P1, R176, UR10, RZ ;  /* 0x0000000ab0027c10 */ /* 0x020fe2000ff3e0ff */
[----:B------:R-:W-:Y:S03]  /*4870*/  UMOV UR10, UR20 ;  /* 0x00000014000a7c82 */ /* 0x000fe60008000000 */
[----:B------:R-:W-:Y:S04]  /*4880*/  LEA.HI.X.SX32 R3, R3, R252, 0x1, P1 ;  /* 0x000000fc03037211 */ /* 0x000fe800008f0eff */
[C---:B------:R-:W-:Y:S04]  /*4890*/  LEA R36, P1, R2.reuse, c[0x0][0x220], 0x2 ;  /* 0x0000880002247a11 */ /* 0x040fe800078210ff */
[----:B------:R-:W-:Y:S01]  /*48a0*/  LEA.HI.X R37, R2, c[0x0][0x224], R3, 0x2, P1 ;  /* 0x0000890002257a11 */ /* 0x000fe200008f1403 */
[----:B------:R-:W-:Y:S01]  /*48b0*/  IMAD.U32 R2, RZ, RZ, UR4 ;  /* 0x00000004ff027e24 */ /* 0x000fe2000f8e00ff */
[----:B------:R-:W-:Y:S01]  /*48c0*/  PLOP3.LUT P1, PT, PT, PT, UP0, 0x80, 0x0 ;  /* 0x000000000000781c */ /* 0x000fe20003f2f008 */
[----:B------:R-:W-:Y:S02]  /*48d0*/  USEL UR4, UR7, URZ, !UP2 ;  /* 0x0000003f07047287 */ /* 0x000fe4000d000000 */
[----:B------:R-:W-:Y:S01]  /*48e0*/  RED.E.ADD.F32.FTZ.RN.STRONG.GPU [R36.64], R4 ;  /* 0x000000042400798e */ /* 0x000fe2000c10e792 */
[----:B------:R-:W-:Y:S03]  /*48f0*/  IMAD R2, R2, 0x2000, R234 ;  /* 0x0000200002027824 */ /* 0x000fe600078e02ea */
[----:B------:R-:W-:Y:S01]  /*4900*/  RED.E.ADD.F32.FTZ.RN.STRONG.GPU [R36.64+0x400], R5 ;  /* 0x000400052400798e */ /* 0x000fe2000c10e792 */
[----:B------:R-:W-:Y:S03]  /*4910*/  IMAD.SHL.U32 R2, R2, 0x2, RZ ;  /* 0x0000000202027824 */ /* 0x000fe600078e00ff */
[----:B------:R-:W-:Y:S04]  /*4920*/  RED.E.ADD.F32.FTZ.RN.STRONG.GPU [R36.64+0x800], R6 ;  /* 0x000800062400798e */ /* 0x000fe8000c10e792 */
        /* <DEDUP_REMOVED lines=47> */
[C---:B------:R-:W-:Y:S03]  /*4c20*/  HMMA.16816.F32 R132, R16.reuse, R20, R132 ;  /* 0x000000141084723c */ /* 0x040fe60000001884 */
[----:B------:R-:W2:Y:S05]  /*4c30*/  LDSM.16.MT88.4 R36, [R232+0x17880] ;  /* 0x01788000e824783b */ /* 0x000eaa0000004200 */
[-C--:B------:R-:W-:Y:S01]  /*4c40*/  HMMA.16816.F32 R136, R16, R22.reuse, R136 ;  /* 0x000000161088723c */ /* 0x080fe20000001888 */
[----:B------:R-:W-:Y:S07]  /*4c50*/  LDSM.16.MT88.4 R16, [R232+0x17c80] ;  /* 0x017c8000e810783b */ /* 0x000fee0000004200 */
[-C--:B------:R-:W-:Y:S01]  /*4c60*/  HMMA.16816.F32 R140, R12, R22.reuse, R140 ;  /* 0x000000160c8c723c */ /* 0x080fe2000000188c */
[----:B------:R-:W-:Y:S07]  /*4c70*/  LDSM.16.MT88.4 R12, [R232+0x16c80] ;  /* 0x016c8000e80c783b */ /* 0x000fee0000004200 */
[----:B------:R-:W-:Y:S01]  /*4c80*/  HMMA.16816.F32 R144, R4, R22, R144 ;  /* 0x000000160490723c */ /* 0x000fe20000001890 */
[----:B------:R-:W3:Y:S04]  /*4c90*/  LDSM.16.MT88.4 R4, [R232+0x15c80] ;  /* 0x015c8000e804783b */ /* 0x000ee80000004200 */
[----:B------:R-:W4:Y:S03]  /*4ca0*/  LDSM.16.MT88.4 R20, [R2+0x9080] ;  /* 0x009080000214783b */ /* 0x000f260000004200 */
[-C--:B-1----:R-:W-:Y:S08]  /*4cb0*/  HMMA.16816.F32 R100, R24, R28.reuse, R100 ;  /* 0x0000001c1864723c */ /* 0x082ff00000001864 */
[-C--:B------:R-:W-:Y:S08]  /*4cc0*/  HMMA.16816.F32 R104, R32, R28.reuse, R104 ;  /* 0x0000001c2068723c */ /* 0x080ff00000001868 */
[C---:B--2---:R-:W-:Y:S08]  /*4cd0*/  HMMA.16816.F32 R108, R36.reuse, R28, R108 ;  /* 0x0000001c246c723c */ /* 0x044ff0000000186c */
        /* <DEDUP_REMOVED lines=31> */
[-C--:B--2---:R-:W-:Y:S08]  /*4ed0*/  HMMA.16816.F32 R124, R28, R24.reuse, R124 ;  /* 0x000000181c7c723c */ /* 0x084ff0000000187c */
[-C--:B------:R-:W-:Y:S08]  /*4ee0*/  HMMA.16816.F32 R128, R36, R24.reuse, R128 ;  /* 0x000000182480723c */ /* 0x080ff00000001880 */
[C---:B------:R-:W-:Y:S08]  /*4ef0*/  HMMA.16816.F32 R132, R44.reuse, R24, R132 ;  /* 0x000000182c84723c */ /* 0x040ff00000001884 */
[-C--:B------:R-:W-:Y:S08]  /*4f00*/  HMMA.16816.F32 R136, R44, R26.reuse, R136 ;  /* 0x0000001a2c88723c */ /* 0x080ff00000001888 */
[-C--:B------:R-:W-:Y:S08]  /*4f10*/  HMMA.16816.F32 R140, R36, R26.reuse, R140 ;  /* 0x0000001a248c723c */ /* 0x080ff0000000188c */
[----:B------:R-:W-:Y:S01]  /*4f20*/  HMMA.16816.F32 R144, R28, R26, R144 ;  /* 0x0000001a1c90723c */ /* 0x000fe20000001890 */
[----:B------:R-:W-:-:S07]  /*4f30*/  @!P1 BRA `(.L_x_57) ;  /* 0xffffd1a000009947 */ /* 0x000fce000383ffff */
.L_x_54:
[----:B-1-34-:R-:W1:Y:S01]  /*4f40*/  S2R R0, SR_CTAID.Y ;  /* 0x0000000000007919 */ /* 0x01ae620000002600 */
[----:B------:R-:W2:Y:S01]  /*4f50*/  S2UR UR6, SR_CTAID.X ;  /* 0x00000000000679c3 */ /* 0x000ea20000002500 */
[----:B------:R-:W-:Y:S01]  /*4f60*/  MOV R2, c[0x0][0x338] ;  /* 0x0000ce0000027a02 */ /* 0x000fe20000000f00 */
[----:B------:R-:W-:Y:S01]  /*4f70*/  USHF.R.S32.HI UR4, URZ, 0x1f, UR16 ;  /* 0x0000001f3f047899 */ /* 0x000fe20008011410 */
[----:B------:R-:W-:Y:S01]  /*4f80*/  BAR.SYNC.DEFER_BLOCKING 0x1, 0x100 ;  /* 0x0044000000007b1d */ /* 0x000fe20000010000 */
[----:B------:R-:W-:Y:S01]  /*4f90*/  FMUL.FTZ R100, R100, c[0x0][0x298] ;  /* 0x0000a60064647a20 */ /* 0x000fe20000410000 */
[----:B------:R-:W-:-:S13]  /*4fa0*/  ISETP.NE.AND P1, PT, R2, 0x1, PT ;  /* 0x000000010200780c */ /* 0x000fda0003f25270 */
[----:B-1----:R-:W-:Y:S01]  /*4fb0*/  @P1 IMAD.HI.U32 R3, R0, c[0x0][0x33c], RZ ;  /* 0x0000cf0000031a27 */ /* 0x002fe200078e00ff */
[----:B--2---:R-:W-:Y:S01]  /*4fc0*/  UIMAD UR6, UR6, 0x3000, URZ ;  /* 0x00003000060678a4 */ /* 0x004fe2000f8e023f */
[----:B------:R-:W-:Y:S02]  /*4fd0*/  SHF.R.S32.HI R7, RZ, 0x1f, R0 ;  /* 0x0000001fff077819 */ /* 0x000fe40000011400 */
[----:B------:R-:W-:Y:S01]  /*4fe0*/  MOV R6, R0 ;  /* 0x0000000000067202 */ /* 0x000fe20000000f00 */
[----:B------:R-:W-:Y:S01]  /*4ff0*/  USHF.R.S32.HI UR10, URZ, 0x1f, UR6 ;  /* 0x0000001f3f0a7899 */ /* 0x000fe20008011406 */
[----:B------:R-:W-:Y:S02]  /*5000*/  @P1 SHF.R.U32.HI R3, RZ, c[0x0][0x340], R3 ;  /* 0x0000d000ff031a19 */ /* 0x000fe40000011603 */
[C---:B------:R-:W-:Y:S01]  /*5010*/  IADD3 R4, P0, R238.reuse, UR6, RZ ;  /* 0x00000006ee047c10 */ /* 0x040fe2000ff1e0ff */
[----:B------:R-:W-:Y:S01]  /*5020*/  ULDC.64 UR6, c[0x0][0x330] ;  /* 0x0000cc0000067ab9 */ /* 0x000fe20000000a00 */
[----:B------:R-:W-:Y:S01]  /*5030*/  @P1 SHF.R.S32.HI R2, RZ, 0x1f, R3 ;  /* 0x0000001fff021819 */ /* 0x000fe20000011403 */
[----:B------:R-:W-:Y:S01]  /*5040*/  UIMAD UR6, UR4, UR6, URZ ;  /* 0x00000006040672a4 */ /* 0x000fe2000f8e023f */
[----:B------:R-:W-:-:S02]  /*5050*/  LEA.HI.X.SX32 R5, R238, UR10, 0x1, P0 ;  /* 0x0000000aee057c11 */ /* 0x000fc400080f0eff */
[----:B------:R-:W-:Y:S01]  /*5060*/  @P1 MOV R7, R2 ;  /* 0x0000000200071202 */ /* 0x000fe20000000f00 */
[----:B------:R-:W-:Y:S01]  /*5070*/  UIMAD UR10, UR16, UR7, UR6 ;  /* 0x00000007100a72a4 */ /* 0x000fe2000f8e0206 */
[----:B------:R-:W-:Y:S02]  /*5080*/  @P1 MOV R6, R3 ;  /* 0x0000000300061202 */ /* 0x000fe40000000f00 */
[----:B------:R-:W-:Y:S01]  /*5090*/  MOV R3, UR16 ;  /* 0x0000001000037c02 */ /* 0x000fe20008000f00 */
[C---:B------:R-:W-:Y:S01]  /*50a0*/  IMAD R2, R7.reuse, c[0x0][0x328], RZ ;  /* 0x0000ca0007027a24 */ /* 0x040fe200078e02ff */
[----:B------:R-:W-:Y:S01]  /*50b0*/  ULDC.64 UR6, c[0x0][0x308] ;  /* 0x0000c20000067ab9 */ /* 0x000fe20000000a00 */
[----:B------:R-:W-:Y:S01]  /*50c0*/  IMAD R0, R7, c[0x0][0x300], RZ ;  /* 0x0000c00007007a24 */ /* 0x000fe200078e02ff */
[----:B------:R-:W-:Y:S01]  /*50d0*/  UIMAD UR6, UR4, UR6, URZ ;  /* 0x00000006040672a4 */ /* 0x000fe2000f8e023f */
[----:B------:R-:W-:-:S03]  /*50e0*/  IMAD.WIDE.U32 R8, R6, c[0x0][0x328], R4 ;  /* 0x0000ca0006087a25 */ /* 0x000fc600078e0004 */
[----:B------:R-:W-:Y:S01]  /*50f0*/  UIMAD UR6, UR16, UR7, UR6 ;  /* 0x00000007100672a4 */ /* 0x000fe2000f8e0206 */
[C---:B------:R-:W-:Y:S02]  /*5100*/  IMAD R2, R6.reuse, c[0x0][0x32c], R2 ;  /* 0x0000cb0006027a24 */ /* 0x040fe400078e0202 */
[----:B------:R-:W-:-:S03]  /*5110*/  IMAD.WIDE.U32 R4, R6, c[0x0][0x300], R4 ;  /* 0x0000c00006047a25 */ /* 0x000fc600078e0004 */
[----:B------:R-:W-:Y:S01]  /*5120*/  IADD3 R7, R9, R2, RZ ;  /* 0x0000000209077210 */ /* 0x000fe20007ffe0ff */
[----:B------:R-:W-:Y:S01]  /*5130*/  IMAD R0, R6, c[0x0][0x304], R0 ;  /* 0x0000c10006007a24 */ /* 0x000fe200078e0200 */
[----:B------:R-:W-:Y:S02]  /*5140*/  MOV R6, R8 ;  /* 0x0000000800067202 */ /* 0x000fe40000000f00 */
[----:B------:R-:W-:Y:S02]  /*5150*/  MOV R2, UR16 ;  /* 0x0000001000027c02 */ /* 0x000fe40008000f00 */
[----:B------:R-:W-:Y:S01]  /*5160*/  IADD3 R5, R5, R0, RZ ;  /* 0x0000000005057210 */ /* 0x000fe20007ffe0ff */
[----:B------:R-:W-:-:S04]  /*5170*/  IMAD.WIDE.U32 R6, R3, c[0x0][0x330], R6 ;  /* 0x0000cc0003067a25 */ /* 0x000fc800078e0006 */
[----:B------:R-:W-:Y:S01]  /*5180*/  IMAD.WIDE.U32 R4, R2, c[0x0][0x308], R4 ;  /* 0x0000c20002047a25 */ /* 0x000fe200078e0004 */
[----:B------:R-:W-:Y:S02]  /*5190*/  IADD3 R0, R7, UR10, RZ ;  /* 0x0000000a07007c10 */ /* 0x000fe4000fffe0ff */
[----:B------:R-:W-:Y:S02]  /*51a0*/  LEA R10, P1, R6, c[0x0][0x310], 0x2 ;  /* 0x0000c400060a7a11 */ /* 0x000fe400078210ff */
[----:B------:R-:W-:Y:S02]  /*51b0*/  LEA R8, P0, R4, c[0x0][0x2e8], 0x2 ;  /* 0x0000ba0004087a11 */ /* 0x000fe400078010ff */
[----:B------:R-:W-:Y:S02]  /*51c0*/  LEA.HI.X R11, R6, c[0x0][0x314], R0, 0x2, P1 ;  /* 0x0000c500060b7a11 */ /* 0x000fe400008f1400 */
[----:B------:R-:W-:-:S03]  /*51d0*/  IADD3 R2, R5, UR6, RZ ;  /* 0x0000000605027c10 */ /* 0x000fc6000fffe0ff */
[----:B------:R-:W-:Y:S01]  /*51e0*/  RED.E.ADD.F32.FTZ.RN.STRONG.GPU [R10.64], R52 ;  /* 0x000000340a00798e */ /* 0x000fe2000c10e792 */
[----:B------:R-:W-:-:S03]  /*51f0*/  LEA.HI.X R9, R4, c[0x0][0x2ec], R2, 0x2, P0 ;  /* 0x0000bb0004097a11 */ /* 0x000fc600000f1402 */
        /* <DEDUP_REMOVED lines=39> */
[----:B------:R-:W-:Y:S01]  /*5470*/  RED.E.ADD.F32.FTZ.RN.STRONG.GPU [R10.64+0xa000], R92 ;  /* 0x00a0005c0a00798e */ /* 0x000fe2000c10e792 */
[----:B------:R-:W-:-:S03]  /*5480*/  FMUL.FTZ R101, R101, c[0x0][0x298] ;  /* 0x0000a60065657a20 */ /* 0x000fc60000410000 */
        /* <DEDUP_REMOVED lines=14> */
[----:B------:R-:W-:Y:S01]  /*5570*/  RED.E.ADD.F32.FTZ.RN.STRONG.GPU [R8.64], R100 ;  /* 0x000000640800798e */ /* 0x000fe2000c10e792 */
        /* <DEDUP_REMOVED lines=86> */
[----:B------:R-:W-:Y:S05]  /*5ae0*/  EXIT ;  /* 0x000000000000794d */ /* 0x000fea0003800000 */
.L_x_58:
        /* <DEDUP_REMOVED lines=9> */
.L_x_2287:


//--------------------- .text._ZN7cutlass13device_kernelIN5flash19enable_sm80_to_sm89INS1_16FlashAttnBwdSm80INS1_25CollectiveMainloopBwdSm80ILi2ELi1EN4cute5tupleIJNS5_1CILi64EEENS7_ILi96EEENS7_ILi128EEEEEENS_6half_tEfNS_4arch4Sm80ELb0ELb0ELb0ELb0ELb1ELb0ELb0ELb0ELi2ELi2ELi2ELi2ELb1EEENS1_24CollectiveEpilogueBwdGQAISB_fSE_Li256ELb0ELb1EEENS1_19SingleTileSchedulerILb0ELb0ELb0ELi96EEEEEEEEEvNT_6ParamsE --------------------------
	.section	.text._ZN7cutlass13device_kernelIN5flash19enable_sm80_to_sm89INS1_16FlashAttnBwdSm80INS1_25CollectiveMainloopBwdSm80ILi2ELi1EN4cute5tupleIJNS5_1CILi64EEENS7_ILi96EEENS7_ILi128EEEEEENS_6half_tEfNS_4arch4Sm80ELb0ELb0ELb0ELb0ELb1ELb0ELb0ELb0ELi2ELi2ELi2ELi2ELb1EEENS1_24CollectiveEpilogueBwdGQAISB_fSE_Li256ELb0ELb1EEENS1_19SingleTileSchedulerILb0ELb0ELb0ELi96EEEEEEEEEvNT_6ParamsE,"ax",@progbits
	.sectioninfo	@"SHI_REGISTERS=255"
	.align	128
.text._ZN7cutlass13device_kernelIN5flash19enable_sm80_to_sm89INS1_16FlashAttnBwdSm80INS1_25CollectiveMainloopBwdSm80ILi2ELi1EN4cute5tupleIJNS5_1CILi64EEENS7_ILi96EEENS7_ILi128EEEEEENS_6half_tEfNS_4arch4Sm80ELb0ELb0ELb0ELb0ELb1ELb0ELb0ELb0ELi2ELi2ELi2ELi2ELb1EEENS1_24CollectiveEpilogueBwdGQAISB_fSE_Li256ELb0ELb1EEENS1_19SingleTileSchedulerILb0ELb0ELb0ELi96EEEEEEEEEvNT_6ParamsE:
        .type           _ZN7cutlass13device_kernelIN5flash19enable_sm80_to_sm89INS1_16FlashAttnBwdSm80INS1_25CollectiveMainloopBwdSm80ILi2ELi1EN4cute5tupleIJNS5_1CILi64EEENS7_ILi96EEENS7_ILi128EEEEEENS_6half_tEfNS_4arch4Sm80ELb0ELb0ELb0ELb0ELb1ELb0ELb0ELb0ELi2ELi2ELi2ELi2ELb1EEENS1_24CollectiveEpilogueBwdGQAISB_fSE_Li256ELb0ELb1EEENS1_19SingleTileSchedulerILb0ELb0ELb0ELi96EEEEEEEEEvNT_6ParamsE,@function
        .size           _ZN7cutlass13device_kernelIN5flash19enable_sm80_to_sm89INS1_16FlashAttnBwdSm80INS1_25CollectiveMainloopBwdSm80ILi2ELi1EN4cute5tupleIJNS5_1CILi64EEENS7_ILi96EEENS7_ILi128EEEEEENS_6half_tEfNS_4arch4Sm80ELb0ELb0ELb0ELb0ELb1ELb0ELb0ELb0ELi2ELi2ELi2ELi2ELb1EEENS1_24CollectiveEpilogueBwdGQAISB_fSE_Li256ELb0ELb1EEENS1_19SingleTileSchedulerILb0ELb0ELb0ELi96EEEEEEEEEvNT_6ParamsE,(.L_x_2288 - _ZN7cutlass13device_kernelIN5flash19enable_sm80_to_sm89INS1_16FlashAttnBwdSm80INS1_25CollectiveMainloopBwdSm80ILi2ELi1EN4cute5tupleIJNS5_1CILi64EEENS7_ILi96EEENS7_ILi128EEEEEENS_6half_tEfNS_4arch4Sm80ELb0ELb0ELb0ELb0ELb1ELb0ELb0ELb0ELi2ELi2ELi2ELi2ELb1EEENS1_24CollectiveEpilogueBwdGQAISB_fSE_Li256ELb0ELb1EEENS1_19SingleTileSchedulerILb0ELb0ELb0ELi96EEEEEEEEEvNT_6ParamsE)
        .other          _ZN7cutlass13device_kernelIN5flash19enable_sm80_to_sm89INS1_16FlashAttnBwdSm80INS1_25CollectiveMainloopBwdSm80ILi2ELi1EN4cute5tupleIJNS5_1CILi64EEENS7_ILi96EEENS7_ILi128EEEEEENS_6half_tEfNS_4arch4Sm80ELb0ELb0ELb0ELb0ELb1ELb0ELb0ELb0ELi2ELi2ELi2ELi2ELb1EEENS1_24CollectiveEpilogueBwdGQAISB_fSE_Li256ELb0ELb1EEENS1_19SingleTileSchedulerILb0ELb0ELb0ELi96EEEEEEEEEvNT_6ParamsE,@"STO_CUDA_ENTRY STV_DEFAULT"
_ZN7cutlass13device_kernelIN5flash19enable_sm80_to_sm89INS1_16FlashAttnBwdSm80INS1_25CollectiveMainloopBwdSm80ILi2ELi1EN4cute5tupleIJNS5_1CILi64EEENS7_ILi96EEENS7_ILi128EEEEEENS_6half_tEfNS_4arch4Sm80ELb0ELb0ELb0ELb0ELb1ELb0ELb0ELb0ELi2ELi2ELi2ELi2ELb1EEENS1_24CollectiveEpilogueBwdGQAISB_fSE_Li256ELb0ELb1EEENS1_19SingleTileSchedulerILb0ELb0ELb0ELi96EEEEEEEEEvNT_6ParamsE:
[----:B------:R-:W-:-:S03]  /*0000*/  MOV R1, c[0x0][0x28] ;  /* 0x00000a0000017a02 */ /* 0x000fc60000000f00 */
[----:B------:R-:W1:Y:S01]  /*0010*/  S2R R234, SR_CTAID.Z ;  /* 0x0000000000ea7919 */ /* 0x000e620000002700 */
[----:B------:R-:W-:Y:S02]  /*0020*/  IADD3 R1, R1, -0x8, RZ ;  /* 0xfffffff801017810 */ /* 0x000fe40007ffe0ff */
[----:B-1----:R-:W-:-:S13]  /*0030*/  ISETP.GE.AND P0, PT, R234, RZ, PT ;  /* 0x000000ffea00720c */ /* 0x002fda0003f06270 */
[----:B------:R-:W-:Y:S05]  /*0040*/  @!P0 EXIT ;  /* 0x000000000000894d */ /* 0x000fea0003800000 */
[----:B------:R-:W1:Y:S01]  /*0050*/  S2R R236, SR_TID.X ;  /* 0x0000000000ec7919 */ /* 0x000e620000002100 */
[----:B------:R-:W2:Y:S01]  /*0060*/  S2UR UR7, SR_CTAID.Y ;  /* 0x00000000000779c3 */ /* 0x000ea20000002600 */
[----:B------:R-:W-:Y:S01]  /*0070*/  ULDC.64 UR8, c[0x0][0x248] ;  /* 0x0000920000087ab9 */ /* 0x000fe20000000a00 */
[----:B------:R-:W-:Y:S01]  /*0080*/  SHF.R.S32.HI R233, RZ, 0x1f, R234 ;  /* 0x0000001fffe97819 */ /* 0x000fe200000114ea */
[----:B------:R-:W-:Y:S01]  /*0090*/  UISETP.NE.AND UP0, UPT, UR8, 0x1, UPT ;  /* 0x000000010800788c */ /* 0x000fe2000bf05270 */
[C---:B------:R-:W-:Y:S01]  /*00a0*/  IMAD.WIDE.U32 R6, R234.reuse, c[0x0][0x278], RZ ;  /* 0x00009e00ea067a25 */ /* 0x040fe200078e00ff */
[----:B------:R-:W-:Y:S01]  /*00b0*/  ULDC.64 UR4, c[0x0][0x270] ;  /* 0x00009c0000047ab9 */ /* 0x000fe20000000a00 */
[----:B------:R-:W-:Y:S01]  /*00c0*/  CS2R R138, SRZ ;  /* 0x00000000008a7805 */ /* 0x000fe2000001ff00 */
[----:B------:R-:W-:Y:S01]  /*00d0*/  ULDC.64 UR14, c[0x0][0x118] ;  /* 0x00004600000e7ab9 */ /* 0x000fe20000000a00 */
[C---:B------:R-:W-:Y:S01]  /*00e0*/  IMAD R232, R233.reuse, c[0x0][0x278], RZ ;  /* 0x00009e00e9e87a24 */ /* 0x040fe200078e02ff */
[----:B------:R-:W-:Y:S01]  /*00f0*/  CS2R R136, SRZ ;  /* 0x0000000000887805 */ /* 0x000fe2000001ff00 */
[----:B------:R-:W-:Y:S01]  /*0100*/  IMAD R22, R233, c[0x0][0x1e8], RZ ;  /* 0x00007a00e9167a24 */ /* 0x000fe200078e02ff */
[----:B------:R-:W-:Y:S01]  /*0110*/  CS2R R142, SRZ ;  /* 0x00000000008e7805 */ /* 0x000fe2000001ff00 */
[C---:B------:R-:W-:Y:S01]  /*0120*/  IMAD R232, R234.reuse, c[0x0][0x27c], R232 ;  /* 0x00009f00eae87a24 */ /* 0x040fe200078e02e8 */
[----:B------:R-:W-:Y:S01]  /*0130*/  CS2R R140, SRZ ;  /* 0x00000000008c7805 */ /* 0x000fe2000001ff00 */
[C---:B------:R-:W-:Y:S01]  /*0140*/  IMAD R22, R234.reuse, c[0x0][0x1ec], R22 ;  /* 0x00007b00ea167a24 */ /* 0x040fe200078e0216 */
[----:B------:R-:W-:Y:S01]  /*0150*/  CS2R R146, SRZ ;  /* 0x0000000000927805 */ /* 0x000fe2000001ff00 */
[----:B------:R-:W-:Y:S01]  /*0160*/  IMAD.IADD R232, R7, 0x1, R232 ;  /* 0x0000000107e87824 */ /* 0x000fe200078e02e8 */
[----:B------:R-:W-:Y:S01]  /*0170*/  CS2R R144, SRZ ;  /* 0x0000000000907805 */ /* 0x000fe2000001ff00 */
[----:B------:R-:W-:Y:S01]  /*0180*/  IMAD R20, R233, c[0x0][0x1b8], RZ ;  /* 0x00006e00e9147a24 */ /* 0x000fe200078e02ff */
[----:B------:R-:W-:Y:S01]  /*0190*/  CS2R R134, SRZ ;  /* 0x0000000000867805 */ /* 0x000fe2000001ff00 */
[----:B------:R-:W-:Y:S01]  /*01a0*/  IMAD.MOV.U32 R216, RZ, RZ, 0x40 ;  /* 0x00000040ffd87424 */ /* 0x000fe200078e00ff */
[----:B------:R-:W-:Y:S01]  /*01b0*/  CS2R R132, SRZ ;  /* 0x0000000000847805 */ /* 0x000fe2000001ff00 */
[----:B------:R-:W-:Y:S01]  /*01c0*/  IMAD R20, R234, c[0x0][0x1bc], R20 ;  /* 0x00006f00ea147a24 */ /* 0x000fe200078e0214 */
[----:B-1----:R-:W-:Y:S01]  /*01d0*/  SHF.R.S32.HI R2, RZ, 0x1f, R236 ;  /* 0x0000001fff027819 */ /* 0x002fe200000114ec */
[----:B------:R-:W-:Y:S01]  /*01e0*/  IMAD.SHL.U32 R246, R236, 0x4, RZ ;  /* 0x00000004ecf67824 */ /* 0x000fe200078e00ff */
[----:B--2---:R-:W-:Y:S01]  /*01f0*/  USHF.R.S32.HI UR6, URZ, 0x1f, UR7 ;  /* 0x0000001f3f067899 */ /* 0x004fe20008011407 */
[----:B------:R-:W-:Y:S01]  /*0200*/  IMAD.U32 R4, RZ, RZ, UR7 ;  /* 0x00000007ff047e24 */ /* 0x000fe2000f8e00ff */
[----:B------:R-:W-:Y:S01]  /*0210*/  LEA.HI R8, R2, R236, RZ, 0x3 ;  /* 0x000000ec02087211 */ /* 0x000fe200078f18ff */
[----:B------:R-:W-:Y:S01]  /*0220*/  UIMAD.WIDE.U32 UR10, UR7, UR9, URZ ;  /* 0x00000009070a72a5 */ /* 0x000fe2000f8e003f */
[----:B------:R-:W-:Y:S01]  /*0230*/  SHF.R.S32.HI R247, RZ, 0x1f, R246 ;  /* 0x0000001ffff77819 */ /* 0x000fe200000114f6 */
[----:B------:R-:W-:Y:S01]  /*0240*/  UIMAD UR4, UR6, UR4, URZ ;  /* 0x00000004060472a4 */ /* 0x000fe2000f8e023f */
[----:B------:R-:W-:Y:S01]  /*0250*/  LOP3.LUT R9, R8, 0xfffffff8, RZ, 0xc0, !PT ;  /* 0xfffffff808097812 */ /* 0x000fe200078ec0ff */
[----:B------:R-:W-:Y:S01]  /*0260*/  ULDC UR9, c[0x0][0x250] ;  /* 0x0000940000097ab9 */ /* 0x000fe20000000800 */
[----:B------:R-:W-:Y:S01]  /*0270*/  SHF.R.S32.HI R244, RZ, 0x3, R8 ;  /* 0x00000003fff47819 */ /* 0x000fe20000011408 */
[----:B------:R-:W-:Y:S01]  /*0280*/  IMAD.WIDE.U32 R4, R4, c[0x0][0x270], R246 ;  /* 0x00009c0004047a25 */ /* 0x000fe200078e00f6 */
[----:B------:R-:W-:Y:S01]  /*0290*/  UIMAD UR12, UR7, UR5, UR4 ;  /* 0x00000005070c72a4 */ /* 0x000fe2000f8e0204 */
[----:B------:R-:W-:Y:S01]  /*02a0*/  CS2R R130, SRZ ;  /* 0x0000000000827805 */ /* 0x000fe2000001ff00 */
[----:B------:R-:W-:Y:S01]  /*02b0*/  UMOV UR8, UR7 ;  /* 0x0000000700087c82 */ /* 0x000fe20008000000 */
[----:B------:R-:W-:Y:S01]  /*02c0*/  IMAD.IADD R9, R236, 0x1, -R9 ;  /* 0x00000001ec097824 */ /* 0x000fe200078e0a09 */
[----:B------:R-:W-:Y:S01]  /*02d0*/  @UP0 USHF.R.U32.HI UR8, URZ, UR9, UR11 ;  /* 0x000000093f080299 */ /* 0x000fe2000801160b */
[----:B------:R-:W-:Y:S01]  /*02e0*/  IADD3 R7, P0, R6, R4, RZ ;  /* 0x0000000406077210 */ /* 0x000fe20007f1e0ff */
[----:B------:R-:W-:Y:S01]  /*02f0*/  ULDC.64 UR4, c[0x0][0x1e0] ;  /* 0x0000780000047ab9 */ /* 0x000fe20000000a00 */
[----:B------:R-:W-:Y:S01]  /*0300*/  IMAD.SHL.U32 R14, R9, 0x8, RZ ;  /* 0x00000008090e7824 */ /* 0x000fe200078e00ff */
[----:B------:R-:W-:Y:S01]  /*0310*/  USHF.R.S32.HI UR9, URZ, 0x1f, UR8 ;  /* 0x0000001f3f097899 */ /* 0x000fe20008011408 */
[----:B------:R-:W-:Y:S01]  /*0320*/  IADD3.X R3, R232, UR12, R5, P0, !PT ;  /* 0x0000000ce8037c10 */ /* 0x000fe200087fe405 */
[----:B------:R-:W-:Y:S01]  /*0330*/  IMAD.U32 R5, RZ, RZ, UR8 ;  /* 0x00000008ff057e24 */ /* 0x000fe2000f8e00ff */
[----:B------:R-:W-:Y:S01]  /*0340*/  SHF.R.S32.HI R245, RZ, 0x1f, R244 ;  /* 0x0000001ffff57819 */ /* 0x000fe200000114f4 */
[----:B------:R-:W-:Y:S01]  /*0350*/  UIMAD UR4, UR9, UR4, URZ ;  /* 0x00000004090472a4 */ /* 0x000fe2000f8e023f */
[--C-:B------:R-:W-:Y:S01]  /*0360*/  SHF.R.S32.HI R15, RZ, 0x1f, R14.reuse ;  /* 0x0000001fff0f7819 */ /* 0x100fe2000001140e */
[----:B------:R-:W-:Y:S01]  /*0370*/  IMAD.SHL.U32 R235, R244, 0x40, RZ ;  /* 0x00000040f4eb7824 */ /* 0x000fe200078e00ff */
[----:B------:R-:W-:Y:S01]  /*0380*/  LEA.HI R4, R2, R236, RZ, 0x6 ;  /* 0x000000ec02047211 */ /* 0x000fe200078f30ff */
[----:B------:R-:W-:Y:S01]  /*0390*/  UIMAD UR10, UR8, UR5, UR4 ;  /* 0x00000005080a72a4 */ /* 0x000fe2000f8e0204 */
[----:B------:R-:W-:Y:S01]  /*03a0*/  IMAD R24, R245, c[0x0][0x178], RZ ;  /* 0x00005e00f5187a24 */ /* 0x000fe200078e02ff */
[----:B------:R-:W-:Y:S01]  /*03b0*/  ISETP.GE.AND P5, PT, R14, c[0x0][0x1cc], PT ;  /* 0x000073000e007a0c */ /* 0x000fe20003fa6270 */
[C---:B------:R-:W-:Y:S01]  /*03c0*/  IMAD.WIDE.U32 R10, R5.reuse, c[0x0][0x1e0], R14 ;  /* 0x00007800050a7a25 */ /* 0x040fe200078e000e */
[----:B------:R-:W-:Y:S01]  /*03d0*/  ULDC.64 UR4, c[0x0][0x1b0] ;  /* 0x00006c0000047ab9 */ /* 0x000fe20000000a00 */
[----:B------:R-:W-:Y:S01]  /*03e0*/  SHF.R.S32.HI R4, RZ, 0x6, R4 ;  /* 0x00000006ff047819 */ /* 0x000fe20000011404 */
[----:B------:R-:W-:Y:S01]  /*03f0*/  UIMAD UR4, UR9, UR4, URZ ;  /* 0x00000004090472a4 */ /* 0x000fe2000f8e023f */
[----:B------:R-:W-:Y:S01]  /*0400*/  IMAD.WIDE.U32 R12, R5, c[0x0][0x1b0], R14 ;  /* 0x00006c00050c7a25 */ /* 0x000fe200078e000e */
[----:B------:R-:W-:Y:S01]  /*0410*/  IADD3 R11, R11, UR10, RZ ;  /* 0x0000000a0b0b7c10 */ /* 0x000fe2000fffe0ff */
[----:B------:R-:W1:Y:S01]  /*0420*/  S2R R5, SR_CTAID.X ;  /* 0x0000000000057919 */ /* 0x000e620000002500 */
[----:B------:R-:W-:Y:S01]  /*0430*/  UIMAD UR8, UR8, UR5, UR4 ;  /* 0x00000005080872a4 */ /* 0x000fe2000f8e0204 */
[----:B------:R-:W-:Y:S01]  /*0440*/  IMAD R0, R245, c[0x0][0x208], RZ ;  /* 0x00008200f5007a24 */ /* 0x000fe200078e02ff */
[----:B------:R-:W-:Y:S01]  /*0450*/  LOP3.LUT R235, R235, 0x1c0, RZ, 0xc0, !PT ;  /* 0x000001c0ebeb7812 */ /* 0x000fe200078ec0ff */
[C---:B------:R-:W-:Y:S01]  /*0460*/  IMAD R24, R244.reuse, c[0x0][0x17c], R24 ;  /* 0x00005f00f4187a24 */ /* 0x040fe200078e0218 */
[----:B------:R-:W-:Y:S01]  /*0470*/  ULDC.64 UR4, c[0x0][0x180] ;  /* 0x0000600000047ab9 */ /* 0x000fe20000000a00 */
[C---:B------:R-:W-:Y:S01]  /*0480*/  IMAD.WIDE.U32 R18, R244.reuse, c[0x0][0x178], R14 ;  /* 0x00005e00f4127a25 */ /* 0x040fe200078e000e */
[----:B------:R-:W-:Y:S01]  /*0490*/  UIMAD UR4, UR6, UR4, URZ ;  /* 0x00000004060472a4 */ /* 0x000fe2000f8e023f */
[----:B------:R-:W-:Y:S01]  /*04a0*/  IADD3 R13, R13, UR8, RZ ;  /* 0x000000080d0d7c10 */ /* 0x000fe2000fffe0ff */
[----:B------:R-:W-:Y:S01]  /*04b0*/  UMOV UR11, 0x6 ;  /* 0x00000006000b7882 */ /* 0x000fe20000000000 */
[C---:B------:R-:W-:Y:S01]  /*04c0*/  IMAD R0, R244.reuse, c[0x0][0x20c], R0 ;  /* 0x00008300f4007a24 */ /* 0x040fe200078e0200 */
[----:B------:R-:W-:Y:S01]  /*04d0*/  UIMAD UR8, UR7, UR5, UR4 ;  /* 0x00000005070872a4 */ /* 0x000fe2000f8e0204 */
[----:B------:R-:W-:Y:S01]  /*04e0*/  IMAD.WIDE.U32 R16, R244, c[0x0][0x208], R14 ;  /* 0x00008200f4107a25 */ /* 0x000fe200078e000e */
[----:B------:R-:W-:Y:S01]  /*04f0*/  LOP3.LUT R6, R235, 0x38, R14, 0xf8, !PT ;  /* 0x00000038eb067812 */ /* 0x000fe200078ef80e */
[----:B------:R-:W-:Y:S01]  /*0500*/  ULDC.64 UR4, c[0x0][0x210] ;  /* 0x0000840000047ab9 */ /* 0x000fe20000000a00 */
[----:B------:R-:W-:Y:S01]  /*0510*/  SHF.R.U32.HI R235, RZ, 0x3, R235 ;  /* 0x00000003ffeb7819 */ /* 0x000fe200000116eb */
[----:B------:R-:W-:Y:S01]  /*0520*/  IMAD.IADD R25, R19, 0x1, R24 ;  /* 0x0000000113197824 */ /* 0x000fe200078e0218 */
[----:B------:R-:W-:Y:S01]  /*0530*/  UIMAD UR4, UR6, UR4, URZ ;  /* 0x00000004060472a4 */ /* 0x000fe2000f8e023f */
[----:B------:R-:W-:Y:S01]  /*0540*/  IMAD.IADD R17, R17, 0x1, R0 ;  /* 0x0000000111117824 */ /* 0x000fe200078e0200 */
[----:B------:R-:W-:Y:S01]  /*0550*/  CS2R R128, SRZ ;  /* 0x0000000000807805 */ /* 0x000fe2000001ff00 */
[----:B------:R-:W-:Y:S01]  /*0560*/  IMAD.MOV.U32 R24, RZ, RZ, R18 ;  /* 0x000000ffff187224 */ /* 0x000fe200078e0012 */
[----:B------:R-:W-:Y:S01]  /*0570*/  UIMAD UR4, UR7, UR5, UR4 ;  /* 0x00000005070472a4 */ /* 0x000fe2000f8e0204 */
[----:B------:R-:W-:Y:S01]  /*0580*/  IMAD.U32 R0, RZ, RZ, UR7 ;  /* 0x00000007ff007e24 */ /* 0x000fe2000f8e00ff */
[----:B------:R-:W-:Y:S01]  /*0590*/  CS2R R126, SRZ ;  /* 0x00000000007e7805 */ /* 0x000fe2000001ff00 */
[----:B------:R-:W-:Y:S01]  /*05a0*/  IMAD.WIDE.U32 R10, R234, c[0x0][0x1e8], R10 ;  /* 0x00007a00ea0a7a25 */ /* 0x000fe200078e000a */
[----:B------:R-:W-:Y:S01]  /*05b0*/  CS2R R124, SRZ ;  /* 0x00000000007c7805 */ /* 0x000fe2000001ff00 */
[----:B------:R-:W-:Y:S01]  /*05c0*/  CS2R R114, SRZ ;  /* 0x0000000000727805 */ /* 0x000fe2000001ff00 */
[----:B------:R-:W-:Y:S01]  /*05d0*/  CS2R R112, SRZ ;  /* 0x0000000000707805 */ /* 0x000fe2000001ff00 */
[----:B------:R-:W-:Y:S01]  /*05e0*/  IMAD.WIDE.U32 R24, R0, c[0x0][0x180], R24 ;  /* 0x0000600000187a25 */ /* 0x000fe200078e0018 */
[----:B------:R-:W-:Y:S01]  /*05f0*/  CS2R R118, SRZ ;  /* 0x0000000000767805 */ /* 0x000fe2000001ff00 */
[----:B------:R-:W-:Y:S01]  /*0600*/  CS2R R116, SRZ ;  /* 0x0000000000747805 */ /* 0x000fe2000001ff00 */
[----:B------:R-:W-:Y:S01]  /*0610*/  CS2R R122, SRZ ;  /* 0x00000000007a7805 */ /* 0x000fe2000001ff00 */
[----:B-1----:R-:W-:Y:S01]  /*0620*/  IMAD.WIDE R26, R5, 0x60, R244 ;  /* 0x00000060051a7825 */ /* 0x002fe200078e02f4 */
[----:B------:R-:W-:Y:S01]  /*0630*/  IADD3 R25, R25, UR8, RZ ;  /* 0x0000000819197c10 */ /* 0x000fe2000fffe0ff */
[----:B------:R-:W-:Y:S01]  /*0640*/  CS2R R120, SRZ ;  /* 0x0000000000787805 */ /* 0x000fe2000001ff00 */
[----:B------:R-:W-:Y:S01]  /*0650*/  CS2R R110, SRZ ;  /* 0x00000000006e7805 */ /* 0x000fe2000001ff00 */
[----:B------:R-:W-:Y:S01]  /*0660*/  IMAD.IADD R23, R11, 0x1, R22 ;  /* 0x000000010b177824 */ /* 0x000fe200078e0216 */
[----:B------:R-:W-:Y:S01]  /*0670*/  CS2R R108, SRZ ;  /* 0x00000000006c7805 */ /* 0x000fe2000001ff00 */
[----:B------:R-:W-:Y:S01]  /*0680*/  IMAD.MOV.U32 R22, RZ, RZ, R10 ;  /* 0x000000ffff167224 */ /* 0x000fe200078e000a */
[----:B------:R-:W-:Y:S01]  /*0690*/  CS2R R106, SRZ ;  /* 0x00000000006a7805 */ /* 0x000fe2000001ff00 */
[----:B------:R-:W-:Y:S01]  /*06a0*/  IMAD R11, R27, c[0x0][0x1d8], RZ ;  /* 0x000076001b0b7a24 */ /* 0x000fe200078e02ff */
[----:B------:R-:W-:Y:S01]  /*06b0*/  CS2R R104, SRZ ;  /* 0x0000000000687805 */ /* 0x000fe2000001ff00 */
[----:B------:R-:W-:Y:S01]  /*06c0*/  IMAD.WIDE.U32 R12, R234, c[0x0][0x1b8], R12 ;  /* 0x00006e00ea0c7a25 */ /* 0x000fe200078e000c */
[----:B------:R-:W-:Y:S01]  /*06d0*/  CS2R R102, SRZ ;  /* 0x0000000000667805 */ /* 0x000fe2000001ff00 */
[----:B------:R-:W-:Y:S01]  /*06e0*/  CS2R R100, SRZ ;  /* 0x0000000000647805 */ /* 0x000fe2000001ff00 */
[----:B------:R-:W-:Y:S01]  /*06f0*/  CS2R R90, SRZ ;  /* 0x00000000005a7805 */ /* 0x000fe2000001ff00 */
[----:B------:R-:W-:Y:S01]  /*0700*/  IMAD R10, R233, c[0x0][0x188], RZ ;  /* 0x00006200e90a7a24 */ /* 0x000fe200078e02ff */
[----:B------:R-:W-:Y:S01]  /*0710*/  CS2R R88, SRZ ;  /* 0x0000000000587805 */ /* 0x000fe2000001ff00 */
[----:B------:R-:W-:Y:S01]  /*0720*/  IMAD.U32 R18, RZ, RZ, UR7 ;  /* 0x00000007ff127e24 */ /* 0x000fe2000f8e00ff */
[----:B------:R-:W-:Y:S01]  /*0730*/  CS2R R94, SRZ ;  /* 0x00000000005e7805 */ /* 0x000fe2000001ff00 */
[C---:B------:R-:W-:Y:S01]  /*0740*/  IMAD R11, R26.reuse, c[0x0][0x1dc], R11 ;  /* 0x000077001a0b7a24 */ /* 0x040fe200078e020b */
[----:B------:R-:W-:Y:S01]  /*0750*/  CS2R R92, SRZ ;  /* 0x00000000005c7805 */ /* 0x000fe2000001ff00 */
[----:B------:R-:W-:Y:S01]  /*0760*/  IMAD.WIDE.U32 R22, R26, c[0x0][0x1d8], R22 ;  /* 0x000076001a167a25 */ /* 0x000fe200078e0016 */
[----:B------:R-:W-:Y:S01]  /*0770*/  CS2R R98, SRZ ;  /* 0x0000000000627805 */ /* 0x000fe2000001ff00 */
[----:B------:R-:W-:Y:S01]  /*0780*/  CS2R R96, SRZ ;  /* 0x0000000000607805 */ /* 0x000fe2000001ff00 */
[----:B------:R-:W-:Y:S01]  /*0790*/  CS2R R86, SRZ ;  /* 0x0000000000567805 */ /* 0x000fe2000001ff00 */
[----:B------:R-:W-:Y:S01]  /*07a0*/  IMAD.IADD R21, R13, 0x1, R20 ;  /* 0x000000010d157824 */ /* 0x000fe200078e0214 */
[----:B------:R-:W-:Y:S01]  /*07b0*/  CS2R R84, SRZ ;  /* 0x0000000000547805 */ /* 0x000fe2000001ff00 */
[----:B------:R-:W-:Y:S01]  /*07c0*/  IMAD.SHL.U32 R229, R4, 0x200, RZ ;  /* 0x0000020004e57824 */ /* 0x000fe200078e00ff */
[----:B------:R-:W-:Y:S01]  /*07d0*/  CS2R R82, SRZ ;  /* 0x0000000000527805 */ /* 0x000fe2000001ff00 */
[----:B------:R-:W-:Y:S01]  /*07e0*/  IMAD.MOV.U32 R20, RZ, RZ, R12 ;  /* 0x000000ffff147224 */ /* 0x000fe200078e000c */
[----:B------:R-:W-:Y:S01]  /*07f0*/  IADD3 R12, -R244, c[0x0][0x198], RZ ;  /* 0x00006600f40c7a10 */ /* 0x000fe20007ffe1ff */
[C---:B------:R-:W-:Y:S01]  /*0800*/  IMAD R10, R234.reuse, c[0x0][0x18c], R10 ;  /* 0x00006300ea0a7a24 */ /* 0x040fe200078e020a */
[----:B------:R-:W-:Y:S01]  /*0810*/  LOP3.LUT R235, R229, R6, R235, 0xf6, !PT ;  /* 0x00000006e5eb7212 */ /* 0x000fe200078ef6eb */
[----:B------:R-:W-:Y:S01]  /*0820*/  IMAD.WIDE.U32 R24, R234, c[0x0][0x188], R24 ;  /* 0x00006200ea187a25 */ /* 0x000fe200078e0018 */
[----:B------:R-:W-:Y:S01]  /*0830*/  CS2R R80, SRZ ;  /* 0x0000000000507805 */ /* 0x000fe2000001ff00 */
[----:B------:R-:W-:Y:S01]  /*0840*/  CS2R R78, SRZ ;  /* 0x00000000004e7805 */ /* 0x000fe2000001ff00 */
[----:B------:R-:W-:Y:S01]  /*0850*/  CS2R R76, SRZ ;  /* 0x00000000004c7805 */ /* 0x000fe2000001ff00 */
[----:B------:R-:W-:Y:S01]  /*0860*/  IMAD R0, R27, c[0x0][0x1a8], RZ ;  /* 0x00006a001b007a24 */ /* 0x000fe200078e02ff */
[----:B------:R-:W-:Y:S01]  /*0870*/  LEA R240, P1, R24, c[0x0][0x160], 0x1 ;  /* 0x0000580018f07a11 */ /* 0x000fe200078208ff */
[----:B------:R-:W-:Y:S01]  /*0880*/  IMAD.WIDE.U32 R18, R18, c[0x0][0x210], R16 ;  /* 0x0000840012127a25 */ /* 0x000fe200078e0010 */
[----:B------:R-:W-:Y:S01]  /*0890*/  LEA R16, P0, R22, c[0x0][0x1c0], 0x1 ;  /* 0x0000700016107a11 */ /* 0x000fe200078008ff */
[----:B------:R-:W-:Y:S01]  /*08a0*/  CS2R R66, SRZ ;  /* 0x0000000000427805 */ /* 0x000fe2000001ff00 */
[----:B------:R-:W-:Y:S01]  /*08b0*/  CS2R R64, SRZ ;  /* 0x0000000000407805 */ /* 0x000fe2000001ff00 */
[----:B------:R-:W-:Y:S01]  /*08c0*/  IMAD.IADD R11, R23, 0x1, R11 ;  /* 0x00000001170b7824 */ /* 0x000fe200078e020b */
[----:B------:R-:W-:Y:S01]  /*08d0*/  IADD3 R19, R19, UR4, RZ ;  /* 0x0000000413137c10 */ /* 0x000fe2000fffe0ff */
[----:B------:R-:W-:Y:S01]  /*08e0*/  IMAD.IADD R10, R25, 0x1, R10 ;  /* 0x00000001190a7824 */ /* 0x000fe200078e020a */
[----:B------:R-:W-:Y:S01]  /*08f0*/  ULDC.64 UR4, c[0x0][0x1d8] ;  /* 0x0000760000047ab9 */ /* 0x000fe20000000a00 */
[----:B------:R-:W-:Y:S01]  /*0900*/  IMAD R0, R26, c[0x0][0x1ac], R0 ;  /* 0x00006b001a007a24 */ /* 0x000fe200078e0200 */
[----:B------:R-:W-:Y:S01]  /*0910*/  LEA.HI.X R17, R22, c[0x0][0x1c4], R11, 0x1, P0 ;  /* 0x0000710016117a11 */ /* 0x000fe200000f0c0b */
[----:B------:R-:W-:Y:S01]  /*0920*/  IMAD.WIDE.U32 R20, R26, c[0x0][0x1a8], R20 ;  /* 0x00006a001a147a25 */ /* 0x000fe200078e0014 */
[----:B------:R-:W-:Y:S01]  /*0930*/  LEA.HI.X R241, R24, c[0x0][0x164], R10, 0x1, P1 ;  /* 0x0000590018f17a11 */ /* 0x000fe200008f0c0a */
[----:B------:R-:W-:Y:S01]  /*0940*/  USHF.L.U32 UR8, UR4, 0x6, URZ ;  /* 0x0000000604087899 */ /* 0x000fe2000800063f */
[----:B------:R-:W-:Y:S01]  /*0950*/  CS2R R70, SRZ ;  /* 0x0000000000467805 */ /* 0x000fe2000001ff00 */
[----:B------:R-:W-:Y:S01]  /*0960*/  IMAD R6, R233, c[0x0][0x218], RZ ;  /* 0x00008600e9067a24 */ /* 0x000fe200078e02ff */
[----:B------:R-:W-:Y:S01]  /*0970*/  USHF.L.U64.HI UR9, UR4, UR11, UR5 ;  /* 0x0000000b04097299 */ /* 0x000fe20008010205 */
[----:B------:R-:W-:Y:S01]  /*0980*/  IMAD.IADD R11, R21, 0x1, R0 ;  /* 0x00000001150b7824 */ /* 0x000fe200078e0200 */
[----:B------:R-:W-:Y:S01]  /*0990*/  IADD3 R0, R14, 0x40, RZ ;  /* 0x000000400e007810 */ /* 0x000fe20007ffe0ff */
[----:B------:R-:W-:Y:S01]  /*09a0*/  IMAD R10, R234, c[0x0][0x21c], R6 ;  /* 0x00008700ea0a7a24 */ /* 0x000fe200078e0206 */
[----:B------:R-:W-:Y:S01]  /*09b0*/  ULDC.64 UR4, c[0x0][0x1a8] ;  /* 0x00006a0000047ab9 */ /* 0x000fe20000000a00 */
[----:B------:R-:W-:Y:S01]  /*09c0*/  IMAD R6, R5, -0x60, R12 ;  /* 0xffffffa005067824 */ /* 0x000fe200078e020c */
[----:B------:R-:W-:Y:S01]  /*09d0*/  ISETP.GE.AND P4, PT, R0, c[0x0][0x1cc], PT ;  /* 0x0000730000007a0c */ /* 0x000fe20003f86270 */
[----:B------:R-:W-:Y:S01]  /*09e0*/  IMAD.WIDE.U32 R18, R234, c[0x0][0x218], R18 ;  /* 0x00008600ea127a25 */ /* 0x000fe200078e0012 */
[----:B------:R-:W-:Y:S01]  /*09f0*/  LEA R12, P0, R20, c[0x0][0x190], 0x1 ;  /* 0x00006400140c7a11 */ /* 0x000fe200078008ff */
[----:B------:R-:W-:Y:S01]  /*0a00*/  USHF.L.U32 UR10, UR4, 0x6, URZ ;  /* 0x00000006040a7899 */ /* 0x000fe2000800063f */
[C---:B------:R-:W-:Y:S01]  /*0a10*/  ISETP.LT.OR P1, PT, R6.reuse, 0x1, P5 ;  /* 0x000000010600780c */ /* 0x040fe20002f21670 */
[----:B------:R-:W-:Y:S01]  /*0a20*/  IMAD.IADD R10, R19, 0x1, R10 ;  /* 0x00000001130a7824 */ /* 0x000fe200078e020a */
[----:B------:R-:W-:Y:S01]  /*0a30*/  ISETP.LT.OR P3, PT, R6, 0x1, P4 ;  /* 0x000000010600780c */ /* 0x000fe20002761670 */
[----:B------:R-:W-:Y:S01]  /*0a40*/  IMAD.SHL.U32 R235, R235, 0x2, RZ ;  /* 0x00000002ebeb7824 */ /* 0x000fe200078e00ff */
[----:B------:R-:W-:Y:S01]  /*0a50*/  LEA.HI.X R13, R20, c[0x0][0x194], R11, 0x1, P0 ;  /* 0x00006500140d7a11 */ /* 0x000fe200000f0c0b */
[----:B------:R-:W-:Y:S01]  /*0a60*/  USHF.L.U64.HI UR5, UR4, UR11, UR5 ;  /* 0x0000000b04057299 */ /* 0x000fe20008010205 */
[----:B------:R-:W-:Y:S01]  /*0a70*/  LEA R238, P0, R18, c[0x0][0x1f0], 0x1 ;  /* 0x00007c0012ee7a11 */ /* 0x000fe200078008ff */
[----:B------:R-:W-:Y:S01]  /*0a80*/  IMAD.MOV.U32 R206, RZ, RZ, 0x20 ;  /* 0x00000020ffce7424 */ /* 0x000fe200078e00ff */
[----:B------:R-:W-:Y:S01]  /*0a90*/  ISETP.LT.OR P2, PT, R6, 0x21, P5 ;  /* 0x000000210600780c */ /* 0x000fe20002f41670 */
[----:B------:R-:W-:Y:S01]  /*0aa0*/  IMAD R242, R233, c[0x0][0x290], RZ ;  /* 0x0000a400e9f27a24 */ /* 0x000fe200078e02ff */
[----:B------:R-:W-:Y:S01]  /*0ab0*/  LEA.HI.X R239, R18, c[0x0][0x1f4], R10, 0x1, P0 ;  /* 0x00007d0012ef7a11 */ /* 0x000fe200000f0c0a */
[----:B------:R-:W-:Y:S01]  /*0ac0*/  IMAD.U32 R10, RZ, RZ, UR8 ;  /* 0x00000008ff0a7e24 */ /* 0x000fe2000f8e00ff */
[----:B------:R-:W-:Y:S01]  /*0ad0*/  IADD3 R18, P0, R16, UR8, RZ ;  /* 0x0000000810127c10 */ /* 0x000fe2000ff1e0ff */
[----:B------:R1:W-:Y:S01]  /*0ae0*/  LDGSTS.E.BYPASS.LTC128B.128 [R235+0x6080], [R16.64], !P1 ;  /* 0x0608000010eb7fae */ /* 0x0003e2000c901d4e */
[----:B------:R-:W-:Y:S01]  /*0af0*/  ISETP.LT.OR P5, PT, R6, 0x41, P5 ;  /* 0x000000410600780c */ /* 0x000fe20002fa1670 */
[----:B------:R-:W-:Y:S01]  /*0b00*/  IMAD R242, R234, c[0x0][0x294], R242 ;  /* 0x0000a500eaf27a24 */ /* 0x000fe200078e02f2 */
[----:B------:R-:W-:Y:S01]  /*0b10*/  IADD3.X R19, R17, UR9, RZ, P0, !PT ;  /* 0x0000000911137c10 */ /* 0x000fe200087fe4ff */
[----:B------:R1:W-:Y:S01]  /*0b20*/  LDGSTS.E.BYPASS.LTC128B.128 [R235+0x9080], [R16.64+0x80], !P3 ;  /* 0x0908008010eb7fae */ /* 0x0003e2000d901d4e */
[----:B------:R-:W-:Y:S01]  /*0b30*/  ISETP.LT.OR P3, PT, R6, 0x21, P4 ;  /* 0x000000210600780c */ /* 0x000fe20002761670 */
[----:B------:R-:W-:Y:S01]  /*0b40*/  IMAD.MOV.U32 R226, RZ, RZ, 0x10 ;  /* 0x00000010ffe27424 */ /* 0x000fe200078e00ff */
[----:B------:R-:W-:Y:S01]  /*0b50*/  IADD3 R10, P1, P0, R10, 0x80, R16 ;  /* 0x000000800a0a7810 */ /* 0x000fe2000783e010 */
[----:B------:R2:W-:Y:S01]  /*0b60*/  LDGSTS.E.BYPASS.LTC128B.128 [R235+0x7080], [R18.64], !P2 ;  /* 0x0708000012eb7fae */ /* 0x0005e2000d101d4e */
[----:B------:R-:W-:Y:S01]  /*0b70*/  ISETP.LT.OR P4, PT, R6, 0x41, P4 ;  /* 0x000000410600780c */ /* 0x000fe20002781670 */
[----:B------:R-:W-:Y:S01]  /*0b80*/  CS2R R68, SRZ ;  /* 0x0000000000447805 */ /* 0x000fe2000001ff00 */
[----:B------:R-:W-:Y:S01]  /*0b90*/  IADD3.X R11, RZ, UR9, R17, P1, P0 ;  /* 0x00000009ff0b7c10 */ /* 0x000fe20008fe0411 */
[----:B------:R-:W-:Y:S01]  /*0ba0*/  CS2R R74, SRZ ;  /* 0x00000000004a7805 */ /* 0x000fe2000001ff00 */
[----:B------:R-:W-:Y:S01]  /*0bb0*/  ISETP.GE.AND P1, PT, R14, c[0x0][0x19c], PT ;  /* 0x000067000e007a0c */ /* 0x000fe20003f26270 */
[----:B------:R-:W-:Y:S01]  /*0bc0*/  CS2R R72, SRZ ;  /* 0x0000000000487805 */ /* 0x000fe2000001ff00 */
[----:B------:R-:W-:Y:S01]  /*0bd0*/  ISETP.GE.AND P0, PT, R0, c[0x0][0x19c], PT ;  /* 0x0000670000007a0c */ /* 0x000fe20003f06270 */
[----:B------:R-:W-:Y:S01]  /*0be0*/  CS2R R62, SRZ ;  /* 0x00000000003e7805 */ /* 0x000fe2000001ff00 */
[----:B------:R-:W-:Y:S01]  /*0bf0*/  CS2R R60, SRZ ;  /* 0x00000000003c7805 */ /* 0x000fe2000001ff00 */
[----:B------:R3:W-:Y:S01]  /*0c00*/  LDGSTS.E.BYPASS.LTC128B.128 [R235+0xa080], [R10.64], !P3 ;  /* 0x0a0800000aeb7fae */ /* 0x0007e2000d901d4e */
[C---:B------:R-:W-:Y:S01]  /*0c10*/  ISETP.LT.OR P3, PT, R6.reuse, 0x1, P1 ;  /* 0x000000010600780c */ /* 0x040fe20000f61670 */
[----:B------:R-:W-:Y:S01]  /*0c20*/  CS2R R58, SRZ ;  /* 0x00000000003a7805 */ /* 0x000fe2000001ff00 */
[----:B------:R-:W-:Y:S01]  /*0c30*/  ISETP.LT.OR P6, PT, R6, 0x21, P0 ;  /* 0x000000210600780c */ /* 0x000fe200007c1670 */
[----:B------:R-:W-:Y:S01]  /*0c40*/  CS2R R56, SRZ ;  /* 0x0000000000387805 */ /* 0x000fe2000001ff00 */
[----:B------:R-:W-:Y:S01]  /*0c50*/  CS2R R54, SRZ ;  /* 0x0000000000367805 */ /* 0x000fe2000001ff00 */
[----:B------:R-:W-:Y:S01]  /*0c60*/  CS2R R52, SRZ ;  /* 0x0000000000347805 */ /* 0x000fe2000001ff00 */
[----:B--2---:R-:W-:-:S04]  /*0c70*/  IADD3 R18, P2, R18, UR8, RZ ;  /* 0x0000000812127c10 */ /* 0x004fc8000ff5e0ff */
[----:B------:R-:W-:Y:S01]  /*0c80*/  IADD3.X R19, R19, UR9, RZ, P2, !PT ;  /* 0x0000000913137c10 */ /* 0x000fe200097fe4ff */
[----:B------:R-:W-:Y:S01]  /*0c90*/  ULDC.64 UR8, c[0x0][0x178] ;  /* 0x00005e0000087ab9 */ /* 0x000fe20000000a00 */
[C---:B------:R-:W-:Y:S01]  /*0ca0*/  ISETP.LT.OR P2, PT, R6.reuse, 0x1, P0 ;  /* 0x000000010600780c */ /* 0x040fe20000741670 */
[----:B------:R-:W-:Y:S01]  /*0cb0*/  USHF.L.U64.HI UR9, UR8, UR11, UR9 ;  /* 0x0000000b08097299 */ /* 0x000fe20008010209 */
[----:B------:R-:W-:Y:S01]  /*0cc0*/  ISETP.LT.OR P0, PT, R6, 0x41, P0 ;  /* 0x000000410600780c */ /* 0x000fe20000701670 */
[----:B------:R2:W-:Y:S01]  /*0cd0*/  LDGSTS.E.BYPASS.LTC128B.128 [R235+0x8080], [R18.64], !P5 ;  /* 0x0808000012eb7fae */ /* 0x0005e2000e901d4e */
[----:B-1----:R-:W-:Y:S01]  /*0ce0*/  IADD3 R16, P5, R12, UR10, RZ ;  /* 0x0000000a0c107c10 */ /* 0x002fe2000ffbe0ff */
[----:B---3--:R-:W-:Y:S01]  /*0cf0*/  IMAD.SHL.U32 R10, R9, 0x40, RZ ;  /* 0x00000040090a7824 */ /* 0x008fe200078e00ff */
[----:B------:R-:W-:Y:S01]  /*0d00*/  ULDC UR11, c[0x0][0x168] ;  /* 0x00005a00000b7ab9 */ /* 0x000fe20000000800 */
[----:B------:R2:W-:Y:S01]  /*0d10*/  LDGSTS.E.BYPASS.LTC128B.128 [R235+0xb080], [R18.64+0x80], !P4 ;  /* 0x0b08008012eb7fae */ /* 0x0005e2000e101d4e */
[C---:B------:R-:W-:Y:S01]  /*0d20*/  ISETP.LT.OR P4, PT, R6.reuse, 0x21, P1 ;  /* 0x000000210600780c */ /* 0x040fe20000f81670 */
[----:B------:R-:W-:Y:S01]  /*0d30*/  UISETP.GE.AND UP0, UPT, UR11, 0x1, UPT ;  /* 0x000000010b00788c */ /* 0x000fe2000bf06270 */
[----:B------:R-:W-:Y:S01]  /*0d40*/  ISETP.LT.OR P1, PT, R6, 0x41, P1 ;  /* 0x000000410600780c */ /* 0x000fe20000f21670 */
[----:B------:R-:W-:Y:S01]  /*0d50*/  IMAD.U32 R6, RZ, RZ, UR10 ;  /* 0x0000000aff067e24 */ /* 0x000fe2000f8e00ff */
[----:B------:R-:W0:Y:S01]  /*0d60*/  LDGDEPBAR ;  /* 0x00000000000079af */ /* 0x000e220000000000 */
[----:B------:R-:W-:-:S03]  /*0d70*/  IADD3.X R17, R13, UR5, RZ, P5, !PT ;  /* 0x000000050d117c10 */ /* 0x000fc6000affe4ff */
[----:B------:R1:W-:Y:S04]  /*0d80*/  LDGSTS.E.BYPASS.LTC128B.128 [R235+0x80], [R12.64], !P3 ;  /* 0x000800000ceb7fae */ /* 0x0003e8000d901d4e */
[----:B------:R1:W-:Y:S04]  /*0d90*/  LDGSTS.E.BYPASS.LTC128B.128 [R235+0x3080], [R12.64+0x80], !P2 ;  /* 0x030800800ceb7fae */ /* 0x0003e8000d101d4e */
[----:B------:R3:W-:Y:S01]  /*0da0*/  LDGSTS.E.BYPASS.LTC128B.128 [R235+0x1080], [R16.64], !P4 ;  /* 0x0108000010eb7fae */ /* 0x0007e2000e101d4e */
[----:B------:R-:W-:Y:S02]  /*0db0*/  ISETP.GE.AND P4, PT, R14, c[0x0][0x16c], PT ;  /* 0x00005b000e007a0c */ /* 0x000fe40003f86270 */
[----:B--2---:R-:W-:-:S02]  /*0dc0*/  IADD3 R18, P3, P2, R6, 0x80, R12 ;  /* 0x0000008006127810 */ /* 0x004fc40007a7e00c */
[C---:B------:R-:W-:Y:S02]  /*0dd0*/  LEA R6, P5, R7.reuse, c[0x0][0x258], 0x2 ;  /* 0x0000960007067a11 */ /* 0x040fe400078a10ff */
[----:B------:R-:W-:Y:S02]  /*0de0*/  IADD3.X R19, RZ, UR5, R13, P3, P2 ;  /* 0x00000005ff137c10 */ /* 0x000fe40009fe440d */
[----:B------:R-:W-:Y:S02]  /*0df0*/  ISETP.GE.AND P3, PT, R0, c[0x0][0x16c], PT ;  /* 0x00005b0000007a0c */ /* 0x000fe40003f66270 */
[----:B------:R-:W-:Y:S01]  /*0e00*/  LEA.HI.X R7, R7, c[0x0][0x25c], R3, 0x2, P5 ;  /* 0x0000970007077a11 */ /* 0x000fe200028f1403 */
[----:B------:R2:W-:Y:S01]  /*0e10*/  LDGSTS.E.BYPASS.LTC128B.128 [R235+0x4080], [R18.64], !P6 ;  /* 0x0408000012eb7fae */ /* 0x0005e2000f101d4e */
[----:B------:R-:W-:Y:S02]  /*0e20*/  SEL R11, RZ, 0x2, P3 ;  /* 0x00000002ff0b7807 */ /* 0x000fe40001800000 */
[----:B-1----:R-:W-:-:S02]  /*0e30*/  LOP3.LUT R12, R10, 0x1c0, RZ, 0xc0, !PT ;  /* 0x000001c00a0c7812 */ /* 0x002fc400078ec0ff */
[----:B------:R-:W-:Y:S02]  /*0e40*/  SEL R10, RZ, 0x1, P4 ;  /* 0x00000001ff0a7807 */ /* 0x000fe40002000000 */
[----:B---3--:R-:W-:Y:S01]  /*0e50*/  IADD3 R16, P2, R16, UR10, RZ ;  /* 0x0000000a10107c10 */ /* 0x008fe2000ff5e0ff */
[----:B------:R-:W-:Y:S01]  /*0e60*/  USHF.L.U32 UR10, UR8, 0x6, URZ ;  /* 0x00000006080a7899 */ /* 0x000fe2000800063f */
[----:B------:R-:W-:Y:S01]  /*0e70*/  LOP3.LUT R13, R12, 0x8, R8, 0xf8, !PT ;  /* 0x000000080c0d7812 */ /* 0x000fe200078ef808 */
[----:B------:R-:W-:Y:S01]  /*0e80*/  IMAD.IADD R10, R11, 0x1, R10 ;  /* 0x000000010b0a7824 */ /* 0x000fe200078e020a */
[----:B------:R-:W-:Y:S01]  /*0e90*/  IADD3.X R17, R17, UR5, RZ, P2, !PT ;  /* 0x0000000511117c10 */ /* 0x000fe200097fe4ff */
[----:B------:R-:W-:Y:S01]  /*0ea0*/  ULDC.64 UR4, c[0x0][0x288] ;  /* 0x0000a20000047ab9 */ /* 0x000fe20000000a00 */
[----:B------:R-:W-:Y:S01]  /*0eb0*/  SHF.R.U32.HI R12, RZ, 0x3, R12 ;  /* 0x00000003ff0c7819 */ /* 0x000fe2000001160c */
[----:B------:R-:W-:Y:S01]  /*0ec0*/  UIMAD UR4, UR6, UR4, URZ ;  /* 0x00000004060472a4 */ /* 0x000fe2000f8e023f */
[----:B------:R-:W-:Y:S01]  /*0ed0*/  LOP3.LUT P6, RZ, R10, 0x1, RZ, 0xc0, !PT ;  /* 0x000000010aff7812 */ /* 0x000fe200078cc0ff */
[----:B------:R1:W-:Y:S01]  /*0ee0*/  LDGSTS.E.BYPASS.LTC128B.128 [R235+0x2080], [R16.64], !P1 ;  /* 0x0208000010eb7fae */ /* 0x0003e2000c901d4e */
[----:B------:R-:W-:Y:S01]  /*0ef0*/  LOP3.LUT R229, R229, R13, R12, 0xf6, !PT ;  /* 0x0000000de5e57212 */ /* 0x000fe200078ef60c */
[----:B------:R-:W-:Y:S01]  /*0f00*/  IMAD.U32 R12, RZ, RZ, UR10 ;  /* 0x0000000aff0c7e24 */ /* 0x000fe2000f8e00ff */
[C---:B------:R-:W-:Y:S01]  /*0f10*/  LOP3.LUT P1, RZ, R9.reuse, 0x2, RZ, 0xc0, !PT ;  /* 0x0000000209ff7812 */ /* 0x040fe2000782c0ff */
[----:B------:R1:W-:Y:S01]  /*0f20*/  LDGSTS.E.BYPASS.LTC128B.128 [R235+0x5080], [R16.64+0x80], !P0 ;  /* 0x0508008010eb7fae */ /* 0x0003e2000c101d4e */
[----:B------:R-:W-:Y:S01]  /*0f30*/  LOP3.LUT P0, RZ, R9, 0x4, RZ, 0xc0, !PT ;  /* 0x0000000409ff7812 */ /* 0x000fe2000780c0ff */
[----:B------:R-:W-:Y:S01]  /*0f40*/  IMAD.SHL.U32 R229, R229, 0x2, RZ ;  /* 0x00000002e5e57824 */ /* 0x000fe200078e00ff */
[----:B------:R-:W-:Y:S01]  /*0f50*/  SEL R206, R206, 0xffffffe0, !P1 ;  /* 0xffffffe0cece7807 */ /* 0x000fe20004800000 */
[----:B------:R-:W0:Y:S01]  /*0f60*/  LDGDEPBAR ;  /* 0x00000000000079af */ /* 0x000e220000000000 */
[----:B------:R-:W-:Y:S01]  /*0f70*/  SEL R216, R216, 0xffffffc0, !P0 ;  /* 0xffffffc0d8d87807 */ /* 0x000fe20004000000 */
[----:B------:R-:W-:Y:S01]  /*0f80*/  UIMAD UR4, UR7, UR5, UR4 ;  /* 0x00000005070472a4 */ /* 0x000fe2000f8e0204 */
[----:B------:R-:W-:Y:S01]  /*0f90*/  LOP3.LUT P5, RZ, R10, 0x2, RZ, 0xc0, !PT ;  /* 0x000000020aff7812 */ /* 0x000fe200078ac0ff */
[C---:B------:R-:W-:Y:S01]  /*0fa0*/  IMAD.IADD R218, R229.reuse, 0x1, R206 ;  /* 0x00000001e5da7824 */ /* 0x040fe200078e02ce */
[----:B------:R-:W-:Y:S01]  /*0fb0*/  IADD3 R12, P1, P0, R12, 0x80, R240 ;  /* 0x000000800c0c7810 */ /* 0x000fe2000783e0f0 */
[----:B------:R-:W-:Y:S01]  /*0fc0*/  IMAD.IADD R217, R229, 0x1, R216 ;  /* 0x00000001e5d97824 */ /* 0x000fe200078e02d8 */
[----:B------:R-:W-:Y:S01]  /*0fd0*/  IADD3 R10, -R244, c[0x0][0x168], RZ ;  /* 0x00005a00f40a7a10 */ /* 0x000fe20007ffe1ff */
[----:B------:R-:W-:Y:S01]  /*0fe0*/  IMAD.SHL.U32 R9, R9, 0x20, RZ ;  /* 0x0000002009097824 */ /* 0x000fe200078e00ff */
[----:B------:R-:W-:Y:S01]  /*0ff0*/  IADD3.X R13, RZ, UR9, R241, P1, P0 ;  /* 0x00000009ff0d7c10 */ /* 0x000fe20008fe04f1 */
[----:B------:R-:W-:Y:S01]  /*1000*/  IMAD.IADD R206, R206, 0x1, R217 ;  /* 0x00000001cece7824 */ /* 0x000fe200078e02d9 */
[----:B------:R-:W-:-:S02]  /*1010*/  ISETP.LT.OR P0, PT, R10, 0x1, !P6 ;  /* 0x000000010a00780c */ /* 0x000fc40007701670 */
[C---:B------:R-:W-:Y:S02]  /*1020*/  ISETP.LT.OR P1, PT, R10.reuse, 0x1, !P5 ;  /* 0x000000010a00780c */ /* 0x040fe40006f21670 */
[C---:B------:R-:W-:Y:S02]  /*1030*/  ISETP.LT.OR P6, PT, R10.reuse, 0x21, !P6 ;  /* 0x000000210a00780c */ /* 0x040fe400077c1670 */
[----:B------:R-:W-:Y:S02]  /*1040*/  ISETP.LT.OR P5, PT, R10, 0x21, !P5 ;  /* 0x000000210a00780c */ /* 0x000fe40006fa1670 */
[----:B-1----:R-:W-:Y:S01]  /*1050*/  IADD3 R16, P2, R240, UR10, RZ ;  /* 0x0000000af0107c10 */ /* 0x002fe2000ff5e0ff */
[----:B------:R-:W-:-:S04]  /*1060*/  DEPBAR.LE SB0, 0x1 ;  /* 0x000080400000791a */ /* 0x000fc80000000000 */
[----:B------:R-:W-:Y:S01]  /*1070*/  BAR.SYNC.DEFER_BLOCKING 0x0 ;  /* 0x0000000000007b1d */ /* 0x000fe20000010000 */
[----:B------:R-:W-:Y:S02]  /*1080*/  IADD3.X R17, R241, UR9, RZ, P2, !PT ;  /* 0x00000009f1117c10 */ /* 0x000fe400097fe4ff */
[----:B------:R-:W-:-:S03]  /*1090*/  ISETP.GT.AND P2, PT, R236, 0xf, PT ;  /* 0x0000000fec00780c */ /* 0x000fc60003f44270 */
        /* <DEDUP_REMOVED lines=28> */
[----:B------:R1:W-:Y:S01]  /*1260*/  LDGSTS.E.BYPASS.LTC128B.128 [R235+0x6080], [R240.64], !P0 ;  /* 0x06080000f0eb7fae */ /* 0x0003e2000c101d4e */
[----:B------:R-:W-:-:S03]  /*1270*/  ISETP.GE.AND P0, PT, R0, c[0x0][0x1fc], PT ;  /* 0x00007f0000007a0c */ /* 0x000fc60003f06270 */
[----:B------:R1:W-:Y:S01]  /*1280*/  LDGSTS.E.BYPASS.LTC128B.128 [R235+0x8080], [R240.64+0x80], !P1 ;  /* 0x08080080f0eb7fae */ /* 0x0003e2000c901d4e */
[----:B------:R-:W-:-:S03]  /*1290*/  SEL R243, RZ, 0xffffffff, P0 ;  /* 0xfffffffffff37807 */ /* 0x000fc60000000000 */
[----:B------:R5:W-:Y:S01]  /*12a0*/  LDGSTS.E.BYPASS.LTC128B.128 [R235+0x7080], [R16.64], !P6 ;  /* 0x0708000010eb7fae */ /* 0x000be2000f101d4e */
[----:B------:R-:W-:Y:S01]  /*12b0*/  ISETP.GE.AND P6, PT, R14, c[0x0][0x1fc], PT ;  /* 0x00007f000e007a0c */ /* 0x000fe20003fc6270 */
[----:B------:R-:W-:Y:S02]  /*12c0*/  IMAD.SHL.U32 R243, R243, 0x2, RZ ;  /* 0x00000002f3f37824 */ /* 0x000fe400078e00ff */
[----:B------:R1:W-:Y:S01]  /*12d0*/  LDGSTS.E.BYPASS.LTC128B.128 [R235+0x9080], [R12.64], !P5 ;  /* 0x090800000ceb7fae */ /* 0x0003e2000e901d4e */
[----:B------:R-:W-:Y:S02]  /*12e0*/  ISETP.LT.OR P1, PT, R10, 0x1, P6 ;  /* 0x000000010a00780c */ /* 0x000fe40003721670 */
[----:B------:R-:W-:Y:S01]  /*12f0*/  ISETP.GE.AND P5, PT, R0, c[0x0][0x1fc], PT ;  /* 0x00007f0000007a0c */ /* 0x000fe20003fa6270 */
[----:B------:R-:W-:Y:S01]  /*1300*/  @!P2 IMAD.SHL.U32 R0, R236, 0x10, RZ ;  /* 0x00000010ec00a824 */ /* 0x000fe200078e00ff */
[C---:B------:R-:W-:Y:S02]  /*1310*/  ISETP.LT.OR P6, PT, R10.reuse, 0x21, P6 ;  /* 0x000000210a00780c */ /* 0x040fe400037c1670 */
[----:B------:R-:W-:-:S02]  /*1320*/  ISETP.LT.OR P0, PT, R10, 0x1, P5 ;  /* 0x000000010a00780c */ /* 0x000fc40002f01670 */
[----:B------:R2:W-:Y:S01]  /*1330*/  @!P2 LDGSTS.E.BYPASS.LTC128B.128 [R0+0x12080], [R6.64] ;  /* 0x120800000600afae */ /* 0x0005e2000b901d4e */
[----:B------:R-:W-:-:S03]  /*1340*/  ISETP.LT.OR P5, PT, R10, 0x21, P5 ;  /* 0x000000210a00780c */ /* 0x000fc60002fa1670 */
[----:B------:R-:W0:Y:S04]  /*1350*/  LDGDEPBAR ;  /* 0x00000000000079af */ /* 0x000e280000000000 */
[----:B------:R3:W-:Y:S04]  /*1360*/  LDGSTS.E.BYPASS.LTC128B.128 [R235+0xe080], [R238.64], !P1 ;  /* 0x0e080000eeeb7fae */ /* 0x0007e8000c901d4e */
[----:B------:R3:W-:Y:S01]  /*1370*/  LDGSTS.E.BYPASS.LTC128B.128 [R235+0x10080], [R238.64+0x80], !P0 ;  /* 0x10080080eeeb7fae */ /* 0x0007e2000c101d4e */
[----:B------:R-:W-:Y:S01]  /*1380*/  ISETP.GE.AND P0, PT, R14, c[0x0][0x1fc], PT ;  /* 0x00007f000e007a0c */ /* 0x000fe20003f06270 */
[----:B-----5:R-:W-:-:S02]  /*1390*/  IMAD.U32 R16, RZ, RZ, UR7 ;  /* 0x00000007ff107e24 */ /* 0x020fc4000f8e00ff */
[----:B------:R-:W-:Y:S02]  /*13a0*/  IMAD.SHL.U32 R14, R4, 0x8, RZ ;  /* 0x00000008040e7824 */ /* 0x000fe400078e00ff */
[----:B-1----:R-:W-:-:S03]  /*13b0*/  IMAD.WIDE.U32 R12, R234, c[0x0][0x290], RZ ;  /* 0x0000a400ea0c7a25 */ /* 0x002fc600078e00ff */
[----:B------:R-:W-:Y:S01]  /*13c0*/  LOP3.LUT R14, R14, 0x18, RZ, 0xc0, !PT ;  /* 0x000000180e0e7812 */ /* 0x000fe200078ec0ff */
[----:B------:R-:W-:-:S04]  /*13d0*/  IMAD.WIDE.U32 R16, R16, c[0x0][0x288], R246 ;  /* 0x0000a20010107a25 */ /* 0x000fc800078e00f6 */
[----:B------:R-:W-:Y:S01]  /*13e0*/  IMAD.IADD R242, R13, 0x1, R242 ;  /* 0x000000010df27824 */ /* 0x000fe200078e02f2 */
[CC--:B--2---:R-:W-:Y:S02]  /*13f0*/  LEA.HI R0, R2.reuse, R236.reuse, RZ, 0x2 ;  /* 0x000000ec02007211 */ /* 0x0c4fe400078f10ff */
[----:B------:R-:W-:Y:S02]  /*1400*/  LEA.HI R7, R2, R236, RZ, 0x5 ;  /* 0x000000ec02077211 */ /* 0x000fe400078f28ff */
[----:B------:R-:W-:Y:S02]  /*1410*/  IADD3 R13, P1, R12, R16, RZ ;  /* 0x000000100c0d7210 */ /* 0x000fe40007f3e0ff */
[----:B------:R-:W-:Y:S02]  /*1420*/  LEA.HI R2, R2, R236, RZ, 0x4 ;  /* 0x000000ec02027211 */ /* 0x000fe400078f20ff */
[--C-:B------:R-:W-:Y:S02]  /*1430*/  SHF.R.S32.HI R16, RZ, 0x2, R0.reuse ;  /* 0x00000002ff107819 */ /* 0x100fe40000011400 */
[----:B------:R-:W-:-:S02]  /*1440*/  SHF.R.S32.HI R6, RZ, 0x1f, R0 ;  /* 0x0000001fff067819 */ /* 0x000fc40000011400 */
[----:B------:R-:W-:Y:S02]  /*1450*/  SHF.R.S32.HI R15, RZ, 0x4, R2 ;  /* 0x00000004ff0f7819 */ /* 0x000fe40000011402 */
[----:B------:R-:W-:Y:S02]  /*1460*/  LEA.HI R6, R6, R16, RZ, 0x3 ;  /* 0x0000001006067211 */ /* 0x000fe400078f18ff */
[----:B------:R-:W-:Y:S02]  /*1470*/  SHF.R.S32.HI R12, RZ, 0x5, R7 ;  /* 0x00000005ff0c7819 */ /* 0x000fe40000011407 */
[----:B------:R-:W-:Y:S02]  /*1480*/  LEA.HI R19, R2, R15, RZ, 0x1 ;  /* 0x0000000f02137211 */ /* 0x000fe400078f08ff */
[----:B------:R-:W-:Y:S02]  /*1490*/  LOP3.LUT R6, R6, 0xfffffff8, RZ, 0xc0, !PT ;  /* 0xfffffff806067812 */ /* 0x000fe400078ec0ff */
[----:B------:R-:W-:-:S02]  /*14a0*/  LEA.HI R3, R7, R12, RZ, 0x1 ;  /* 0x0000000c07037211 */ /* 0x000fc400078f08ff */
[----:B------:R-:W-:Y:S01]  /*14b0*/  LOP3.LUT R19, R19, 0xfffffffe, RZ, 0xc0, !PT ;  /* 0xfffffffe13137812 */ /* 0x000fe200078ec0ff */
[----:B------:R-:W-:Y:S01]  /*14c0*/  IMAD.IADD R6, R16, 0x1, -R6 ;  /* 0x0000000110067824 */ /* 0x000fe200078e0a06 */
[----:B------:R-:W-:Y:S02]  /*14d0*/  LOP3.LUT R3, R3, 0xfffffffe, RZ, 0xc0, !PT ;  /* 0xfffffffe03037812 */ /* 0x000fe400078ec0ff */
[----:B------:R-:W-:Y:S01]  /*14e0*/  IADD3.X R11, R242, UR4, R17, P1, !PT ;  /* 0x00000004f20b7c10 */ /* 0x000fe20008ffe411 */
[----:B------:R-:W-:Y:S01]  /*14f0*/  IMAD.IADD R19, R15, 0x1, -R19 ;  /* 0x000000010f137824 */ /* 0x000fe200078e0a13 */
[----:B------:R-:W-:Y:S01]  /*1500*/  LOP3.LUT R0, R0, 0x3ffffffc, RZ, 0xc0, !PT ;  /* 0x3ffffffc00007812 */ /* 0x000fe200078ec0ff */
[----:B------:R-:W-:Y:S01]  /*1510*/  IMAD.SHL.U32 R251, R6, 0x20, RZ ;  /* 0x0000002006fb7824 */ /* 0x000fe200078e00ff */
[----:B------:R-:W-:Y:S01]  /*1520*/  SEL R15, RZ, 0x1, P0 ;  /* 0x00000001ff0f7807 */ /* 0x000fe20000000000 */
[----:B------:R-:W-:Y:S01]  /*1530*/  IMAD.IADD R3, R12, 0x1, -R3 ;  /* 0x000000010c037824 */ /* 0x000fe200078e0a03 */
[----:B------:R-:W-:Y:S01]  /*1540*/  LEA R12, P1, R13, c[0x0][0x280], 0x2 ;  /* 0x0000a0000d0c7a11 */ /* 0x000fe200078210ff */
[----:B------:R-:W-:Y:S01]  /*1550*/  IMAD.SHL.U32 R230, R19, 0x20, RZ ;  /* 0x0000002013e67824 */ /* 0x000fe200078e00ff */
[----:B------:R-:W-:Y:S01]  /*1560*/  LOP3.LUT R251, R14, 0xe0, R251, 0xf8, !PT ;  /* 0x000000e00efb7812 */ /* 0x000fe200078ef8fb */
[----:B------:R-:W-:Y:S01]  /*1570*/  IMAD.SHL.U32 R10, R6, 0x4, RZ ;  /* 0x00000004060a7824 */ /* 0x000fe200078e00ff */
[----:B------:R-:W-:Y:S01]  /*1580*/  LEA.HI.X R13, R13, c[0x0][0x284], R11, 0x2, P1 ;  /* 0x0000a1000d0d7a11 */ /* 0x000fe200008f140b */
[----:B------:R-:W-:Y:S01]  /*1590*/  IMAD.SHL.U32 R250, R3, 0x10, RZ ;  /* 0x0000001003fa7824 */ /* 0x000fe200078e00ff */
[----:B------:R-:W-:Y:S01]  /*15a0*/  LOP3.LUT R230, R14, 0x20, R230, 0xf8, !PT ;  /* 0x000000200ee67812 */ /* 0x000fe200078ef8e6 */
[----:B------:R-:W-:Y:S01]  /*15b0*/  IMAD.MOV.U32 R14, RZ, RZ, c[0x0][0x208] ;  /* 0x00008200ff0e7624 */ /* 0x000fe200078e00ff */
[----:B------:R-:W-:Y:S01]  /*15c0*/  LOP3.LUT R251, R251, 0x18, R10, 0x78, !PT ;  /* 0x00000018fbfb7812 */ /* 0x000fe200078e780a */
[----:B------:R-:W-:Y:S01]  /*15d0*/  IMAD.MOV.U32 R11, RZ, RZ, 0x5 ;  /* 0x00000005ff0b7424 */ /* 0x000fe200078e00ff */
[----:B------:R-:W-:Y:S01]  /*15e0*/  LOP3.LUT R10, R2, 0xfffffff0, RZ, 0xc0, !PT ;  /* 0xfffffff0020a7812 */ /* 0x000fe200078ec0ff */
[----:B------:R-:W-:Y:S01]  /*15f0*/  IMAD.IADD R2, R236, 0x1, -R0 ;  /* 0x00000001ec027824 */ /* 0x000fe200078e0a00 */
[----:B------:R-:W-:Y:S01]  /*1600*/  LOP3.LUT R18, R250, 0x10, RZ, 0xc0, !PT ;  /* 0x00000010fa127812 */ /* 0x000fe200078ec0ff */
[----:B------:R-:W-:Y:S01]  /*1610*/  IMAD.SHL.U32 R231, R19, 0x8, RZ ;  /* 0x0000000813e77824 */ /* 0x000fe200078e00ff */
[C---:B------:R-:W-:Y:S01]  /*1620*/  SHF.L.U64.HI R11, R14.reuse, R11, c[0x0][0x20c] ;  /* 0x000083000e0b7619 */ /* 0x040fe2000001020b */
[----:B------:R-:W-:Y:S01]  /*1630*/  IMAD.SHL.U32 R14, R14, 0x20, RZ ;  /* 0x000000200e0e7824 */ /* 0x000fe200078e00ff */
[----:B------:R-:W-:Y:S01]  /*1640*/  LOP3.LUT R18, R18, 0xe0, R9, 0xf8, !PT ;  /* 0x000000e012127812 */ /* 0x000fe200078ef809 */
[----:B------:R-:W-:Y:S01]  /*1650*/  IMAD.IADD R10, R236, 0x1, -R10 ;  /* 0x00000001ec0a7824 */ /* 0x000fe200078e0a0a */
[----:B------:R-:W-:Y:S01]  /*1660*/  LOP3.LUT R243, R243, 0x2, R15, 0xe2, !PT ;  /* 0x00000002f3f37812 */ /* 0x000fe200078ee20f */
[----:B------:R-:W-:Y:S01]  /*1670*/  IMAD.SHL.U32 R9, R3, 0x200, RZ ;  /* 0x0000020003097824 */ /* 0x000fe200078e00ff */
[C---:B------:R-:W-:Y:S01]  /*1680*/  SHF.L.U64.HI R11, R14.reuse, 0x1, R11 ;  /* 0x000000010e0b7819 */ /* 0x040fe2000001020b */
[----:B------:R-:W-:Y:S01]  /*1690*/  IMAD.SHL.U32 R14, R14, 0x2, RZ ;  /* 0x000000020e0e7824 */ /* 0x000fe200078e00ff */
[----:B------:R-:W-:Y:S01]  /*16a0*/  SHF.R.S32.HI R0, RZ, 0x1f, R10 ;  /* 0x0000001fff007819 */ /* 0x000fe2000001140a */
[----:B------:R-:W-:Y:S01]  /*16b0*/  IMAD R2, R2, 0x2, R9 ;  /* 0x0000000202027824 */ /* 0x000fe200078e0209 */
[----:B------:R-:W-:Y:S01]  /*16c0*/  LOP3.LUT R231, R231, 0x8, RZ, 0xc0, !PT ;  /* 0x00000008e7e77812 */ /* 0x000fe200078ec0ff */
[----:B------:R-:W-:Y:S01]  /*16d0*/  IMAD.SHL.U32 R227, R10, 0x20, RZ ;  /* 0x000000200ae37824 */ /* 0x000fe200078e00ff */
[----:B------:R-:W-:Y:S01]  /*16e0*/  LEA.HI R0, R0, R10, RZ, 0x3 ;  /* 0x0000000a00007211 */ /* 0x000fe200078f18ff */
[----:B------:R-:W-:Y:S01]  /*16f0*/  IMAD.IADD R251, R2, 0x1, R251 ;  /* 0x0000000102fb7824 */ /* 0x000fe200078e02fb */
[----:B------:R-:W-:Y:S01]  /*1700*/  IADD3 R16, P0, R14, R238, RZ ;  /* 0x000000ee0e107210 */ /* 0x000fe20007f1e0ff */
[----:B------:R-:W-:Y:S01]  /*1710*/  IMAD.SHL.U32 R19, R19, 0x100, RZ ;  /* 0x0000010013137824 */ /* 0x000fe200078e00ff */
[C---:B------:R-:W-:Y:S01]  /*1720*/  LOP3.LUT R2, R0.reuse, 0xfffffff8, RZ, 0xc0, !PT ;  /* 0xfffffff800027812 */ /* 0x040fe200078ec0ff */
[----:B------:R-:W-:Y:S01]  /*1730*/  IMAD.SHL.U32 R0, R0, 0x40, RZ ;  /* 0x0000004000007824 */ /* 0x000fe200078e00ff */
[----:B------:R-:W-:Y:S01]  /*1740*/  LOP3.LUT R227, R231, 0x1e0, R227, 0xf8, !PT ;  /* 0x000001e0e7e37812 */ /* 0x000fe200078ef8e3 */
[----:B------:R-:W-:Y:S01]  /*1750*/  IMAD.X R17, R11, 0x1, R239, P0 ;  /* 0x000000010b117824 */ /* 0x000fe200000e06ef */
[----:B------:R-:W-:Y:S01]  /*1760*/  IADD3 R14, P1, P0, R14, 0x80, R238 ;  /* 0x000000800e0e7810 */ /* 0x000fe2000783e0ee */
[----:B------:R-:W-:Y:S01]  /*1770*/  IMAD.IADD R2, R10, 0x1, -R2 ;  /* 0x000000010a027824 */ /* 0x000fe200078e0a02 */
[----:B------:R-:W-:-:S02]  /*1780*/  LOP3.LUT R0, R0, 0xfffffe00, RZ, 0xc0, !PT ;  /* 0xfffffe0000007812 */ /* 0x000fc400078ec0ff */
[----:B------:R-:W-:Y:S01]  /*1790*/  IADD3.X R15, R11, RZ, R239, P1, P0 ;  /* 0x000000ff0b0f7210 */ /* 0x000fe20000fe04ef */
[----:B------:R-:W-:Y:S01]  /*17a0*/  IMAD.SHL.U32 R11, R2, 0x40, RZ ;  /* 0x00000040020b7824 */ /* 0x000fe200078e00ff */
[C---:B------:R-:W-:Y:S01]  /*17b0*/  LOP3.LUT P0, RZ, R10.reuse, 0x4, RZ, 0xc0, !PT ;  /* 0x000000040aff7812 */ /* 0x040fe2000780c0ff */
[----:B------:R-:W-:Y:S01]  /*17c0*/  IMAD.SHL.U32 R10, R10, 0x4, RZ ;  /* 0x000000040a0a7824 */ /* 0x000fe200078e00ff */
[----:B------:R1:W-:Y:S01]  /*17d0*/  LDGSTS.E.BYPASS.LTC128B.128 [R235+0xf080], [R16.64], !P6 ;  /* 0x0f08000010eb7fae */ /* 0x0003e2000f101d4e */
[----:B------:R-:W-:Y:S01]  /*17e0*/  IMAD R3, R3, 0x400, R0 ;  /* 0x0000040003037824 */ /* 0x000fe200078e0200 */
[----:B------:R-:W-:Y:S02]  /*17f0*/  LOP3.LUT R11, R11, 0x1c0, RZ, 0xc0, !PT ;  /* 0x000001c00b0b7812 */ /* 0x000fe400078ec0ff */
[----:B------:R-:W-:Y:S01]  /*1800*/  LOP3.LUT R227, R227, 0x38, R10, 0x78, !PT ;  /* 0x00000038e3e37812 */ /* 0x000fe200078e780a */
[----:B------:R1:W-:Y:S01]  /*1810*/  LDGSTS.E.BYPASS.LTC128B.128 [R235+0x11080], [R14.64], !P5 ;  /* 0x110800000eeb7fae */ /* 0x0003e2000e901d4e */
[----:B------:R-:W-:-:S02]  /*1820*/  SHF.R.U32.HI R10, RZ, 0x3, R11 ;  /* 0x00000003ff0a7819 */ /* 0x000fc4000001160b */
[----:B------:R-:W-:Y:S02]  /*1830*/  PLOP3.LUT P1, PT, PT, PT, UP0, 0x80, 0x0 ;  /* 0x000000000000781c */ /* 0x000fe40003f2f008 */
[C---:B------:R-:W-:Y:S02]  /*1840*/  LOP3.LUT R230, R10.reuse, R230, R11, 0x1e, !PT ;  /* 0x000000e60ae67212 */ /* 0x040fe400078e1e0b */
[----:B------:R-:W-:Y:S02]  /*1850*/  LOP3.LUT R231, R10, R11, R231, 0x1e, !PT ;  /* 0x0000000b0ae77212 */ /* 0x000fe400078e1ee7 */
[----:B------:R-:W-:Y:S01]  /*1860*/  LOP3.LUT R230, R230, R0, RZ, 0xfc, !PT ;  /* 0x00000000e6e67212 */ /* 0x000fe200078efcff */
[----:B------:R-:W-:Y:S01]  /*1870*/  @!P2 IMAD.SHL.U32 R0, R236, 0x10, RZ ;  /* 0x00000010ec00a824 */ /* 0x000fe200078e00ff */
[----:B------:R-:W-:Y:S01]  /*1880*/  LOP3.LUT R18, R18, 0x100, R19, 0xf8, !PT ;  /* 0x0000010012127812 */ /* 0x000fe200078ef813 */
[----:B------:R-:W-:Y:S01]  /*1890*/  IMAD.IADD R231, R3, 0x1, R231 ;  /* 0x0000000103e77824 */ /* 0x000fe200078e02e7 */
[----:B------:R-:W-:-:S02]  /*18a0*/  LOP3.LUT R227, R227, R9, RZ, 0xfc, !PT ;  /* 0x00000009e3e37212 */ /* 0x000fc400078efcff */
[----:B------:R2:W-:Y:S01]  /*18b0*/  @!P2 LDGSTS.E.BYPASS.LTC128B.128 [R0+0x12280], [R12.64] ;  /* 0x122800000c00afae */ /* 0x0005e2000b901d4e */
[C---:B------:R-:W-:Y:S02]  /*18c0*/  LOP3.LUT R228, R18.reuse, 0x1c0, RZ, 0xc0, !PT ;  /* 0x000001c012e47812 */ /* 0x040fe400078ec0ff */
[----:B------:R-:W-:Y:S01]  /*18d0*/  LOP3.LUT R8, R18, 0x8, R8, 0xf8, !PT ;  /* 0x0000000812087812 */ /* 0x000fe200078ef808 */
[----:B------:R-:W0:Y:S01]  /*18e0*/  LDGDEPBAR ;  /* 0x00000000000079af */ /* 0x000e220000000000 */
[----:B------:R-:W-:Y:S02]  /*18f0*/  SHF.R.U32.HI R228, RZ, 0x3, R228 ;  /* 0x00000003ffe47819 */ /* 0x000fe400000116e4 */
[----:B------:R-:W-:Y:S01]  /*1900*/  SEL R226, R226, 0xfffffff0, !P0 ;  /* 0xfffffff0e2e27807 */ /* 0x000fe20004000000 */
[----:B------:R-:W0:Y:S01]  /*1910*/  LDGDEPBAR ;  /* 0x00000000000079af */ /* 0x000e220000000000 */
[----:B------:R-:W-:Y:S02]  /*1920*/  LOP3.LUT R228, R228, R8, RZ, 0x3c, !PT ;  /* 0x00000008e4e47212 */ /* 0x000fe400078e3cff */
[----:B--2---:R-:W-:-:S05]  /*1930*/  LOP3.LUT R0, R7, 0xffffffe0, RZ, 0xc0, !PT ;  /* 0xffffffe007007812 */ /* 0x004fca00078ec0ff */
[----:B------:R-:W-:-:S05]  /*1940*/  IMAD.IADD R0, R236, 0x1, -R0 ;  /* 0x00000001ec007824 */ /* 0x000fca00078e0a00 */
[----:B------:R-:W-:-:S04]  /*1950*/  SHF.R.S32.HI R3, RZ, 0x1f, R0 ;  /* 0x0000001fff037819 */ /* 0x000fc80000011400 */
[----:B------:R-:W-:-:S04]  /*1960*/  LEA.HI R3, R3, R0, RZ, 0x2 ;  /* 0x0000000003037211 */ /* 0x000fc800078f10ff */
[----:B------:R-:W-:Y:S01]  /*1970*/  LEA.HI.SX32 R250, R3, R250, 0x1e ;  /* 0x000000fa03fa7211 */ /* 0x000fe200078ff2ff */
[----:B------:R-:W-:Y:S05]  /*1980*/  @!P1 BRA `(.L_x_59) ;  /* 0x000034b000009947 */ /* 0x000fea0003800000 */
[----:B-1-34-:R-:W-:Y:S01]  /*1990*/  IMAD.MOV.U32 R7, RZ, RZ, -0x60 ;  /* 0xffffffa0ff077424 */ /* 0x01afe200078e00ff */
[----:B------:R-:W-:Y:S01]  /*19a0*/  SHF.R.S32.HI R8, RZ, 0x1f, R4 ;  /* 0x0000001fff087819 */ /* 0x000fe20000011404 */
[----:B------:R-:W-:Y:S01]  /*19b0*/  ULDC.64 UR4, c[0x0][0x238] ;  /* 0x00008e0000047ab9 */ /* 0x000fe20000000a00 */
[----:B------:R-:W-:Y:S01]  /*19c0*/  LOP3.LUT P0, RZ, R6, 0x1, RZ, 0xc0, !PT ;  /* 0x0000000106ff7812 */ /* 0x000fe2000780c0ff */
[----:B------:R-:W-:Y:S01]  /*19d0*/  IMAD R6, R5, R7, c[0x0][0x198] ;  /* 0x0000660005067624 */ /* 0x000fe200078e0207 */
[----:B------:R-:W-:Y:S01]  /*19e0*/  LEA.HI R7, R8, R4, RZ, 0x2 ;  /* 0x0000000408077211 */ /* 0x000fe200078f10ff */
[----:B------:R-:W-:Y:S01]  /*19f0*/  UIMAD UR4, UR6, UR4, URZ ;  /* 0x00000004060472a4 */ /* 0x000fe2000f8e023f */
[--C-:B------:R-:W-:Y:S01]  /*1a00*/  SHF.R.S32.HI R237, RZ, 0x1f, R236.reuse ;  /* 0x0000001fffed7819 */ /* 0x100fe200000114ec */
[----:B------:R-:W-:Y:S01]  /*1a10*/  IMAD.U32 R5, RZ, RZ, UR7 ;  /* 0x00000007ff057e24 */ /* 0x000fe2000f8e00ff */
[----:B------:R-:W-:Y:S01]  /*1a20*/  LOP3.LUT R7, R7, 0xfffffffc, RZ, 0xc0, !PT ;  /* 0xfffffffc07077812 */ /* 0x000fe200078ec0ff */
[----:B------:R-:W-:Y:S01]  /*1a30*/  UIMAD UR4, UR7, UR5, UR4 ;  /* 0x00000005070472a4 */ /* 0x000fe2000f8e0204 */
[----:B------:R-:W-:Y:S01]  /*1a40*/  IMAD.SHL.U32 R251, R251, 0x2, RZ ;  /* 0x00000002fbfb7824 */ /* 0x000fe200078e00ff */
[----:B------:R-:W-:Y:S01]  /*1a50*/  UIADD3 UR11, UR11, 0x3f, URZ ;  /* 0x0000003f0b0b7890 */ /* 0x000fe2000fffe03f */
[----:B------:R-:W-:Y:S01]  /*1a60*/  IMAD.WIDE.U32 R8, R5, c[0x0][0x238], R236 ;  /* 0x00008e0005087a25 */ /* 0x000fe200078e00ec */
[----:B------:R-:W-:Y:S01]  /*1a70*/  IADD3 R4, R4, -R7, RZ ;  /* 0x8000000704047210 */ /* 0x000fe20007ffe0ff */
[----:B------:R-:W-:Y:S01]  /*1a80*/  CS2R R146, SRZ ;  /* 0x0000000000927805 */ /* 0x000fe2000001ff00 */
[----:B------:R-:W-:Y:S01]  /*1a90*/  LOP3.LUT R7, R3, 0xfffffffc, RZ, 0xc0, !PT ;  /* 0xfffffffc03077812 */ /* 0x000fe200078ec0ff */
[----:B------:R-:W-:Y:S01]  /*1aa0*/  IMAD.MOV.U32 R225, RZ, RZ, 0x10 ;  /* 0x00000010ffe17424 */ /* 0x000fe200078e00ff */
[----:B------:R-:W-:Y:S01]  /*1ab0*/  IADD3 R5, R9, UR4, RZ ;  /* 0x0000000409057c10 */ /* 0x000fe2000fffe0ff */
[----:B------:R-:W-:Y:S01]  /*1ac0*/  IMAD R6, R4, -0x8, R6 ;  /* 0xfffffff804067824 */ /* 0x000fe200078e0206 */
[C---:B------:R-:W-:Y:S01]  /*1ad0*/  IADD3 R3, R251.reuse, 0x12480, RZ ;  /* 0x00012480fb037810 */ /* 0x040fe20007ffe0ff */
[----:B------:R-:W-:Y:S01]  /*1ae0*/  IMAD.MOV.U32 R4, RZ, RZ, R8 ;  /* 0x000000ffff047224 */ /* 0x000fe200078e0008 */
[----:B------:R-:W-:Y:S01]  /*1af0*/  IADD3 R248, R251, 0x126c0, RZ ;  /* 0x000126c0fbf87810 */ /* 0x000fe20007ffe0ff */
[----:B------:R-:W-:Y:S01]  /*1b00*/  IMAD.IADD R7, R0, 0x1, -R7 ;  /* 0x0000000100077824 */ /* 0x000fe200078e0a07 */
[----:B------:R-:W-:Y:S01]  /*1b10*/  @P0 IADD3 R248, R3, 0x1c0, RZ ;  /* 0x000001c003f80810 */ /* 0x000fe20007ffe0ff */
[----:B------:R-:W-:Y:S01]  /*1b20*/  IMAD.WIDE.U32 R10, R234, c[0x0][0x240], R4 ;  /* 0x00009000ea0a7a25 */ /* 0x000fe200078e0004 */
[C---:B------:R-:W-:Y:S01]  /*1b30*/  LOP3.LUT P0, RZ, R2.reuse, 0x4, RZ, 0xc0, !PT ;  /* 0x0000000402ff7812 */ /* 0x040fe2000780c0ff */
[----:B------:R-:W-:Y:S01]  /*1b40*/  USHF.R.S32.HI UR5, URZ, 0x1f, UR11 ;  /* 0x0000001f3f057899 */ /* 0x000fe2000801140b */
[----:B------:R-:W-:Y:S01]  /*1b50*/  LOP3.LUT P1, RZ, R2, 0x2, RZ, 0xc0, !PT ;  /* 0x0000000202ff7812 */ /* 0x000fe2000782c0ff */
[----:B------:R-:W-:Y:S01]  /*1b60*/  IMAD.MOV.U32 R0, RZ, RZ, 0x20 ;  /* 0x00000020ff007424 */ /* 0x000fe200078e00ff */
[----:B------:R1:W-:Y:S01]  /*1b70*/  STL.64 [R1], R10 ;  /* 0x0000000a01007387 */ /* 0x0003e20000100a00 */
[----:B------:R-:W-:Y:S01]  /*1b80*/  IMAD R252, R233, c[0x0][0x240], RZ ;  /* 0x00009000e9fc7a24 */ /* 0x000fe200078e02ff */
[----:B------:R-:W-:Y:S01]  /*1b90*/  LEA R227, R227, 0x15480, 0x1 ;  /* 0x00015480e3e37811 */ /* 0x000fe200078e08ff */
[----:B------:R-:W-:Y:S01]  /*1ba0*/  ULEA.HI UR11, UR5, UR11, URZ, 0x6 ;  /* 0x0000000b050b7291 */ /* 0x000fe2000f8f303f */
[----:B------:R-:W-:Y:S01]  /*1bb0*/  SEL R223, R0, 0xffffffe0, !P0 ;  /* 0xffffffe000df7807 */ /* 0x000fe20004000000 */
[----:B------:R-:W-:Y:S01]  /*1bc0*/  IMAD R252, R234, c[0x0][0x244], R252 ;  /* 0x00009100eafc7a24 */ /* 0x000fe200078e02fc */
[----:B------:R-:W-:Y:S01]  /*1bd0*/  SHF.L.U32 R224, R231, 0x1, RZ ;  /* 0x00000001e7e07819 */ /* 0x000fe200000006ff */
[----:B------:R-:W-:Y:S01]  /*1be0*/  IMAD R249, R7, -0x2, R6 ;  /* 0xfffffffe07f97824 */ /* 0x000fe200078e0206 */
[----:B------:R-:W-:Y:S01]  /*1bf0*/  SEL R0, R0, 0xffffffe0, !P1 ;  /* 0xffffffe000007807 */ /* 0x000fe20004800000 */
[----:B------:R-:W-:Y:S01]  /*1c00*/  IMAD.IADD R220, R231, 0x1, R223 ;  /* 0x00000001e7dc7824 */ /* 0x000fe200078e02df */
[----:B------:R-:W-:Y:S01]  /*1c10*/  SEL R225, R225, 0xfffffff0, !P1 ;  /* 0xfffffff0e1e17807 */ /* 0x000fe20004800000 */
[----:B------:R-:W-:Y:S01]  /*1c20*/  IMAD.SHL.U32 R228, R228, 0x2, RZ ;  /* 0x00000002e4e47824 */ /* 0x000fe200078e00ff */
[----:B------:R-:W-:Y:S01]  /*1c30*/  IADD3 R216, R216, R218, RZ ;  /* 0x000000dad8d87210 */ /* 0x000fe20007ffe0ff */
        /* <DEDUP_REMOVED lines=48> */
[----:B------:R-:W-:Y:S01]  /*1f40*/  IADD3 R252, R11, R252, RZ ;  /* 0x000000fc0bfc7210 */ /* 0x000fe20007ffe0ff */
[----:B------:R-:W-:Y:S01]  /*1f50*/  IMAD.IADD R0, R224, 0x1, R0 ;  /* 0x00000001e0007824 */ /* 0x000fe200078e0200 */
[----:B------:R-:W-:Y:S01]  /*1f60*/  IADD3 R222, R225, R223, RZ ;  /* 0x000000dfe1de7210 */ /* 0x000fe20007ffe0ff */
[----:B------:R-:W-:Y:S01]  /*1f70*/  IMAD.IADD R221, R231, 0x1, R225 ;  /* 0x00000001e7dd7824 */ /* 0x000fe200078e02e1 */
[----:B------:R-:W-:Y:S01]  /*1f80*/  IADD3 R219, R225, R220, RZ ;  /* 0x000000dce1db7210 */ /* 0x000fe20007ffe0ff */
[----:B------:R-:W-:-:S02]  /*1f90*/  UMOV UR4, URZ ;  /* 0x0000003f00047c82 */ /* 0x000fc40008000000 */
[----:B------:R-:W-:Y:S02]  /*1fa0*/  UMOV UR12, 0x1 ;  /* 0x00000001000c7882 */ /* 0x000fe40000000000 */
[----:B------:R-:W-:Y:S02]  /*1fb0*/  UMOV UR8, URZ ;  /* 0x0000003f00087c82 */ /* 0x000fe40008000000 */
[----:B------:R-:W-:Y:S02]  /*1fc0*/  USHF.R.S32.HI UR11, URZ, 0x6, UR11 ;  /* 0x000000063f0b7899 */ /* 0x000fe4000801140b */
[----:B-1----:R-:W-:Y:S02]  /*1fd0*/  ULDC UR5, c[0x0][0x168] ;  /* 0x00005a0000057ab9 */ /* 0x002fe40000000800 */
.L_x_62:
        /* <DEDUP_REMOVED lines=9> */
[--C-:B------:R-:W-:Y:S01]  /*2070*/  IMAD R40, R40, 0x2000, R223.reuse ;  /* 0x0000200028287824 */ /* 0x100fe200078e02df */
[----:B------:R-:W-:Y:S01]  /*2080*/  UISETP.GE.AND UP0, UPT, UR16, UR11, UPT ;  /* 0x0000000b1000728c */ /* 0x000fe2000bf06270 */
[----:B------:R-:W-:Y:S01]  /*2090*/  IMAD.SHL.U32 R153, R2, 0x2, RZ ;  /* 0x0000000202997824 */ /* 0x000fe200078e00ff */
[C---:B------:R-:W-:Y:S01]  /*20a0*/  IADD3 R152, R231.reuse, R46, RZ ;  /* 0x0000002ee7987210 */ /* 0x040fe20007ffe0ff */
[----:B------:R-:W-:Y:S01]  /*20b0*/  IMAD R208, R208, 0x2000, R222 ;  /* 0x00002000d0d07824 */ /* 0x000fe200078e02de */
[C---:B------:R-:W-:Y:S02]  /*20c0*/  IADD3 R40, R231.reuse, R40, RZ ;  /* 0x00000028e7287210 */ /* 0x040fe40007ffe0ff */
[C---:B------:R-:W-:Y:S01]  /*20d0*/  IADD3 R148, R231.reuse, R46, R223 ;  /* 0x0000002ee7947210 */ /* 0x040fe20007ffe0df */
[----:B------:R-:W-:Y:S01]  /*20e0*/  IMAD.SHL.U32 R152, R152, 0x2, RZ ;  /* 0x0000000298987824 */ /* 0x000fe200078e00ff */
[----:B------:R-:W-:Y:S01]  /*20f0*/  PLOP3.LUT P1, PT, PT, PT, UP0, 0x80, 0x0 ;  /* 0x000000000000781c */ /* 0x000fe20003f2f008 */
[----:B------:R-:W-:Y:S01]  /*2100*/  IMAD.SHL.U32 R156, R40, 0x2, RZ ;  /* 0x00000002289c7824 */ /* 0x000fe200078e00ff */
[----:B------:R-:W-:Y:S01]  /*2110*/  SHF.L.U32 R148, R148, 0x1, RZ ;  /* 0x0000000194947819 */ /* 0x000fe200000006ff */
[----:B------:R-:W-:Y:S01]  /*2120*/  IMAD.IADD R208, R231, 0x1, R208 ;  /* 0x00000001e7d07824 */ /* 0x000fe200078e02d0 */
[----:B------:R-:W-:Y:S04]  /*2130*/  LDSM.16.M88.2 R2, [R229+0x80] ;  /* 0x00008000e502783b */ /* 0x000fe80000000100 */
[----:B------:R-:W-:Y:S01]  /*2140*/  SHF.L.U32 R208, R208, 0x1, RZ ;  /* 0x00000001d0d07819 */ /* 0x000fe200000006ff */
        /* <DEDUP_REMOVED lines=16> */
[-C--:B---3--:R-:W-:Y:S08]  /*2250*/  HMMA.16816.F32 R12, R24, R16.reuse, RZ ;  /* 0x00000010180c723c */ /* 0x088ff000000018ff */
[C---:B------:R-:W-:Y:S08]  /*2260*/  HMMA.16816.F32 R16, R20.reuse, R16, RZ ;  /* 0x000000101410723c */ /* 0x040ff000000018ff */
        /* <DEDUP_REMOVED lines=55> */
[----:B------:R5:W-:Y:S07]  /*25e0*/  LDSM.16.M88.4 R36, [R208+0x9080] ;  /* 0x00908000d024783b */ /* 0x000bee0000000200 */
[-C--:B------:R-:W-:Y:S08]  /*25f0*/  HMMA.16816.F32 R12, R148, R32.reuse, R12 ;  /* 0x00000020940c723c */ /* 0x080ff0000000180c */
[C---:B------:R-:W-:Y:S08]  /*2600*/  HMMA.16816.F32 R16, R48.reuse, R32, R16 ;  /* 0x000000203010723c */ /* 0x040ff00000001810 */
[-C--:B---3--:R-:W-:Y:S01]  /*2610*/  HMMA.16816.F32 R20, R48, R30.reuse, R20 ;  /* 0x0000001e3014723c */ /* 0x088fe20000001814 */
[----:B-----5:R-:W-:Y:S05]  /*2620*/  MOV R208, UR4 ;  /* 0x0000000400d07c02 */ /* 0x020fea0008000f00 */
[----:B------:R-:W-:Y:S02]  /*2630*/  IMAD R208, R208, 0x40, R250 ;  /* 0x00000040d0d07824 */ /* 0x000fe400078e02fa */
[----:B------:R-:W-:Y:S03]  /*2640*/  HMMA.16816.F32 R24, R148, R30, R24 ;  /* 0x0000001e9418723c */ /* 0x000fe60000001818 */
[----:B------:R-:W-:Y:S04]  /*2650*/  LDS R211, [R208.X4+0x12080] ;  /* 0x01208000d0d37984 */ /* 0x000fe80000004800 */
[----:B------:R-:W-:Y:S01]  /*2660*/  LDS R210, [R208.X4+0x120a0] ;  /* 0x0120a000d0d27984 */ /* 0x000fe20000004800 */
[-C--:B-1----:R-:W-:Y:S01]  /*2670*/  HMMA.16816.F32 R4, R152, R34.reuse, R4 ;  /* 0x000000229804723c */ /* 0x082fe20000001804 */
[----:B------:R-:W-:Y:S02]  /*2680*/  IMAD.U32 R30, RZ, RZ, UR4 ;  /* 0x00000004ff1e7e24 */ /* 0x000fe4000f8e00ff */
[----:B------:R-:W-:Y:S03]  /*2690*/  LDS R209, [R208.X4+0x12100] ;  /* 0x01210000d0d17984 */ /* 0x000fe60000004800 */
[----:B------:R-:W-:Y:S01]  /*26a0*/  LEA R30, R30, R219, 0xd ;  /* 0x000000db1e1e7211 */ /* 0x000fe200078e68ff */
[----:B------:R-:W-:Y:S01]  /*26b0*/  LDS R208, [R208.X4+0x12120] ;  /* 0x01212000d0d07984 */ /* 0x000fe20000004800 */
        /* <DEDUP_REMOVED lines=23> */
[----:B------:R-:W-:Y:S01]  /*2830*/  USHF.R.S32.HI UR13, URZ, 0x1f, UR16 ;  /* 0x0000001f3f0d7899 */ /* 0x000fe20008011410 */
[----:B------:R-:W-:Y:S01]  /*2840*/  IMAD R30, R234, c[0x0][0x278], RZ ;  /* 0x00009e00ea1e7a24 */ /* 0x000fe200078e02ff */
[----:B------:R-:W-:Y:S02]  /*2850*/  ULDC.64 UR6, c[0x0][0x178] ;  /* 0x00005e0000067ab9 */ /* 0x000fe40000000a00 */
[----:B------:R-:W-:Y:S02]  /*2860*/  UIMAD UR13, UR13, UR6, URZ ;  /* 0x000000060d0d72a4 */ /* 0x000fe4000f8e023f */
[----:B------:R-:W-:Y:S02]  /*2870*/  UIMAD.WIDE.U32 UR18, UR16, UR6, URZ ;  /* 0x00000006101272a5 */ /* 0x000fe4000f8e003f */
[----:B------:R-:W-:Y:S02]  /*2880*/  UIMAD UR13, UR16, UR7, UR13 ;  /* 0x00000007100d72a4 */ /* 0x000fe4000f8e020d */
[----:B------:R-:W-:Y:S02]  /*2890*/  UIMAD UR16, UR16, -0x40, UR5 ;  /* 0xffffffc0101078a4 */ /* 0x000fe4000f8e0205 */
[----:B------:R-:W-:Y:S01]  /*28a0*/  IMAD.U32 R32, RZ, RZ, UR18 ;  /* 0x00000012ff207e24 */ /* 0x000fe2000f8e00ff */
[----:B------:R-:W-:Y:S01]  /*28b0*/  UIADD3 UR13, UR19, UR13, URZ ;  /* 0x0000000d130d7290 */ /* 0x000fe2000fffe03f */
[----:B------:R-:W-:Y:S02]  /*28c0*/  IMAD.U32 R28, RZ, RZ, UR18 ;  /* 0x00000012ff1c7e24 */ /* 0x000fe4000f8e00ff */
[----:B------:R-:W-:Y:S02]  /*28d0*/  IADD3 R31, -R244, UR16, RZ ;  /* 0x00000010f41f7c10 */ /* 0x000fe4000fffe1ff */
[----:B------:R-:W-:Y:S01]  /*28e0*/  LEA R32, P5, R32, R240, 0x7 ;  /* 0x000000f020207211 */ /* 0x000fe200078a38ff */
[----:B------:R-:W-:Y:S01]  /*28f0*/  IMAD.U32 R3, RZ, RZ, UR13 ;  /* 0x0000000dff037e24 */ /* 0x000fe2000f8e00ff */
[----:B------:R-:W-:Y:S02]  /*2900*/  ISETP.LT.OR P6, PT, R31, 0x1, P4 ;  /* 0x000000011f00780c */ /* 0x000fe400027c1670 */
[----:B-1----:R-:W-:Y:S01]  /*2910*/  @!P2 SHF.R.S32.HI R29, RZ, 0x1f, R2 ;  /* 0x0000001fff1da819 */ /* 0x002fe20000011402 */
[----:B------:R-:W-:Y:S01]  /*2920*/  @!P2 IMAD.WIDE.U32 R34, R2, c[0x0][0x270], R246 ;  /* 0x00009c000222aa25 */ /* 0x000fe200078e00f6 */
[----:B------:R-:W-:Y:S02]  /*2930*/  LEA.HI.X R33, R28, R241, R3, 0x7, P5 ;  /* 0x000000f11c217211 */ /* 0x000fe400028f3c03 */
[----:B------:R-:W-:Y:S01]  /*2940*/  IADD3 R3, R235, 0x6080, RZ ;  /* 0x00006080eb037810 */ /* 0x000fe20007ffe0ff */
[----:B------:R-:W-:Y:S01]  /*2950*/  @!P2 IMAD R29, R29, c[0x0][0x270], RZ ;  /* 0x00009c001d1daa24 */ /* 0x000fe200078e02ff */
[----:B------:R-:W-:Y:S01]  /*2960*/  @!P2 IADD3 R30, P1, R30, R34, RZ ;  /* 0x000000221e1ea210 */ /* 0x000fe20007f3e0ff */
[----:B------:R-:W-:Y:S02]  /*2970*/  IMAD.U32 R28, RZ, RZ, UR12 ;  /* 0x0000000cff1c7e24 */ /* 0x000fe4000f8e00ff */
[----:B------:R-:W-:Y:S02]  /*2980*/  @!P2 IMAD R29, R2, c[0x0][0x274], R29 ;  /* 0x00009d00021daa24 */ /* 0x000fe400078e021d */
[----:B------:R-:W-:Y:S02]  /*2990*/  IMAD.U32 R2, RZ, RZ, UR10 ;  /* 0x0000000aff027e24 */ /* 0x000fe4000f8e00ff */
[----:B------:R-:W-:Y:S01]  /*29a0*/  @!P2 IMAD R28, R28, 0x40, R246 ;  /* 0x000000401c1ca824 */ /* 0x000fe200078e02f6 */
[----:B------:R-:W-:Y:S02]  /*29b0*/  @!P2 IADD3.X R29, R232, R35, R29, P1, !PT ;  /* 0x00000023e81da210 */ /* 0x000fe40000ffe41d */
[----:B------:R-:W-:Y:S01]  /*29c0*/  IADD3 R36, P5, P1, R2, 0x80, R32 ;  /* 0x0000008002247810 */ /* 0x000fe200079be020 */
[----:B------:R-:W-:Y:S02]  /*29d0*/  IMAD.U32 R2, RZ, RZ, UR12 ;  /* 0x0000000cff027e24 */ /* 0x000fe4000f8e00ff */
[----:B------:R-:W-:Y:S01]  /*29e0*/  @!P2 IMAD.SHL.U32 R28, R28, 0x4, RZ ;  /* 0x000000041c1ca824 */ /* 0x000fe200078e00ff */
[----:B------:R-:W-:Y:S01]  /*29f0*/  IADD3.X R37, RZ, UR9, R33, P5, P1 ;  /* 0x00000009ff257c10 */ /* 0x000fe2000afe2421 */
[----:B------:R-:W-:Y:S01]  /*2a00*/  IMAD R2, R2, 0x4000, R3 ;  /* 0x0000400002027824 */ /* 0x000fe200078e0203 */
[----:B------:R-:W-:Y:S01]  /*2a10*/  @!P2 LEA R34, P1, R30, c[0x0][0x258], 0x2 ;  /* 0x000096001e22aa11 */ /* 0x000fe200078210ff */
[----:B------:R-:W-:Y:S01]  /*2a20*/  IMAD.U32 R3, RZ, RZ, UR8 ;  /* 0x00000008ff037e24 */ /* 0x000fe2000f8e00ff */
[----:B------:R-:W-:Y:S02]  /*2a30*/  IADD3 R38, P5, R32, UR10, RZ ;  /* 0x0000000a20267c10 */ /* 0x000fe4000ffbe0ff */
[----:B------:R-:W-:Y:S01]  /*2a40*/  @!PT LDS RZ, [RZ] ;  /* 0x00000000fffff984 */ /* 0x000fe20000000800 */
[----:B------:R-:W-:Y:S01]  /*2a50*/  @!PT LDS RZ, [RZ] ;  /* 0x00000000fffff984 */ /* 0x000fe20000000800 */
[----:B------:R-:W-:Y:S01]  /*2a60*/  @!PT LDS RZ, [RZ] ;  /* 0x00000000fffff984 */ /* 0x000fe20000000800 */
[----:B------:R1:W-:Y:S01]  /*2a70*/  LDGSTS.E.BYPASS.LTC128B.128 [R2], [R32.64], !P6 ;  /* 0x0000000020027fae */ /* 0x0003e2000f101d4e */
[----:B------:R-:W-:Y:S02]  /*2a80*/  @!P2 LEA.HI.X R35, R30, c[0x0][0x25c], R29, 0x2, P1 ;  /* 0x000097001e23aa11 */ /* 0x000fe400008f141d */
[----:B------:R-:W-:Y:S02]  /*2a90*/  ISETP.LT.OR P1, PT, R31, 0x1, P3 ;  /* 0x000000011f00780c */ /* 0x000fe40001f21670 */
[----:B------:R-:W-:Y:S02]  /*2aa0*/  IADD3.X R39, R33, UR9, RZ, P5, !PT ;  /* 0x0000000921277c10 */ /* 0x000fe4000affe4ff */
[C---:B------:R-:W-:Y:S02]  /*2ab0*/  ISETP.LT.OR P5, PT, R31.reuse, 0x21, P4 ;  /* 0x000000211f00780c */ /* 0x040fe400027a1670 */
[----:B------:R-:W-:Y:S02]  /*2ac0*/  ISETP.LT.OR P6, PT, R31, 0x21, P3 ;  /* 0x000000211f00780c */ /* 0x000fe40001fc1670 */
[----:B------:R-:W-:Y:S05]  /*2ad0*/  @!P2 LEA R3, R3, 0x40, 0x6 ;  /* 0x000000400303a811 */ /* 0x000fea00078e30ff */
[----:B------:R1:W-:Y:S01]  /*2ae0*/  LDGSTS.E.BYPASS.LTC128B.128 [R2+0x2000], [R32.64+0x80], !P1 ;  /* 0x0200008020027fae */ /* 0x0003e2000c901d4e */
[----:B------:R-:W-:Y:S05]  /*2af0*/  @!P2 IMAD.WIDE R34, R3, 0x4, R34 ;  /* 0x000000040322a825 */ /* 0x000fea00078e0222 */
[----:B------:R1:W-:Y:S06]  /*2b00*/  LDGSTS.E.BYPASS.LTC128B.128 [R2+0x1000], [R38.64], !P5 ;  /* 0x0100000026027fae */ /* 0x0003ec000e901d4e */
[----:B------:R1:W-:Y:S06]  /*2b10*/  LDGSTS.E.BYPASS.LTC128B.128 [R2+0x3000], [R36.64], !P6 ;  /* 0x0300000024027fae */ /* 0x0003ec000f101d4e */
[----:B------:R1:W-:Y:S02]  /*2b20*/  @!P2 LDGSTS.E.BYPASS.LTC128B.128 [R28+0x12080], [R34.64] ;  /* 0x12080000221cafae */ /* 0x0003e4000b901d4e */
.L_x_60:
        /* <DEDUP_REMOVED lines=13> */
[----:B------:R-:W-:Y:S02]  /*2c00*/  SEL R3, R3, 0xffffffc0, !P0 ;  /* 0xffffffc003037807 */ /* 0x000fe40004000000 */
[----:B------:R-:W-:Y:S02]  /*2c10*/  FSEL R5, R5, -INF , P5 ;  /* 0xff80000005057808 */ /* 0x000fe40002800000 */
[C---:B------:R-:W-:Y:S04]  /*2c20*/  HMMA.16816.F32 R40, R44.reuse, R162, RZ ;  /* 0x000000a22c28723c */ /* 0x040fe800000018ff */
[----:B------:R-:W-:Y:S01]  /*2c30*/  IADD3 R2, R224, R3, RZ ;  /* 0x00000003e0027210 */ /* 0x000fe20007ffe0ff */
[--C-:B------:R-:W-:Y:S01]  /*2c40*/  FFMA.FTZ R5, R5, c[0x0][0x29c], -R211.reuse ;  /* 0x0000a70005057a23 */ /* 0x100fe200000108d3 */
[----:B------:R-:W-:Y:S02]  /*2c50*/  IADD3 R3, R3, R0, RZ ;  /* 0x0000000003037210 */ /* 0x000fe40007ffe0ff */
[-C--:B------:R-:W-:Y:S01]  /*2c60*/  HMMA.16816.F32 R44, R44, R164.reuse, RZ ;  /* 0x000000a42c2c723c */ /* 0x080fe200000018ff */
[----:B------:R-:W1:Y:S03]  /*2c70*/  LDSM.16.M88.4 R156, [R2+0xe080] ;  /* 0x00e08000029c783b */ /* 0x000e660000000200 */
[----:B------:R-:W-:Y:S02]  /*2c80*/  FSEL R4, R4, -INF , P6 ;  /* 0xff80000004047808 */ /* 0x000fe40003000000 */
[----:B------:R-:W-:Y:S02]  /*2c90*/  FSEL R14, R14, -INF , P1 ;  /* 0xff8000000e0e7808 */ /* 0x000fe40000800000 */
[----:B------:R-:W-:Y:S04]  /*2ca0*/  HMMA.16816.F32 R48, R48, R164, RZ ;  /* 0x000000a43030723c */ /* 0x000fe800000018ff */
[----:B------:R-:W-:Y:S02]  /*2cb0*/  FFMA.FTZ R14, R14, c[0x0][0x29c], -R208 ;  /* 0x0000a7000e0e7a23 */ /* 0x000fe400000108d0 */
[--C-:B------:R-:W-:Y:S01]  /*2cc0*/  FFMA.FTZ R212, R4, c[0x0][0x29c], -R211.reuse ;  /* 0x0000a70004d47a23 */ /* 0x100fe200000108d3 */
[----:B------:R-:W-:Y:S01]  /*2cd0*/  FSEL R4, R16, -INF , P1 ;  /* 0xff80000010047808 */ /* 0x000fe20000800000 */
[-C--:B------:R-:W-:Y:S04]  /*2ce0*/  HMMA.16816.F32 R28, R148, R166.reuse, R28 ;  /* 0x000000a6941c723c */ /* 0x080fe8000000181c */
[----:B------:R-:W2:Y:S01]  /*2cf0*/  MUFU.EX2 R212, R212 ;  /* 0x000000d400d47308 */ /* 0x000ea20000000800 */
[----:B------:R-:W-:Y:S01]  /*2d00*/  FSEL R16, R6, -INF , P6 ;  /* 0xff80000006107808 */ /* 0x000fe20003000000 */
[--C-:B------:R-:W-:Y:S01]  /*2d10*/  FFMA.FTZ R4, R4, c[0x0][0x29c], -R211.reuse ;  /* 0x0000a70004047a23 */ /* 0x100fe200000108d3 */
[----:B------:R-:W-:Y:S01]  /*2d20*/  ISETP.GT.AND P1, PT, R249, 0x41, PT ;  /* 0x00000041f900780c */ /* 0x000fe20003f24270 */
[C---:B------:R-:W-:Y:S04]  /*2d30*/  HMMA.16816.F32 R32, R152.reuse, R166, R32 ;  /* 0x000000a69820723c */ /* 0x040fe80000001820 */
[----:B------:R-:W-:Y:S01]  /*2d40*/  FFMA.FTZ R16, R16, c[0x0][0x29c], -R210 ;  /* 0x0000a70010107a23 */ /* 0x000fe200000108d2 */
[----:B------:R-:W-:Y:S02]  /*2d50*/  FSEL R23, R23, -INF , P1 ;  /* 0xff80000017177808 */ /* 0x000fe40000800000 */
[----:B------:R-:W-:Y:S01]  /*2d60*/  FSEL R25, R25, -INF , P1 ;  /* 0xff80000019197808 */ /* 0x000fe20000800000 */
[-C--:B------:R-:W-:Y:S04]  /*2d70*/  HMMA.16816.F32 R36, R152, R168.reuse, R36 ;  /* 0x000000a89824723c */ /* 0x080fe80000001824 */
[----:B------:R-:W-:Y:S02]  /*2d80*/  FSEL R27, R27, -INF , P1 ;  /* 0xff8000001b1b7808 */ /* 0x000fe40000800000 */
[----:B------:R-:W-:Y:S02]  /*2d90*/  FSEL R21, R21, -INF , P1 ;  /* 0xff80000015157808 */ /* 0x000fe40000800000 */
[C---:B------:R-:W-:Y:S01]  /*2da0*/  HMMA.16816.F32 R40, R148.reuse, R168, R40 ;  /* 0x000000a89428723c */ /* 0x040fe20000001828 */
[----:B------:R-:W-:Y:S07]  /*2db0*/  PLOP3.LUT P1, PT, PT, PT, UP0, 0x80, 0x0 ;  /* 0x000000000000781c */ /* 0x000fee0003f2f008 */
[-C--:B------:R-:W-:Y:S01]  /*2dc0*/  HMMA.16816.F32 R44, R148, R170.reuse, R44 ;  /* 0x000000aa942c723c */ /* 0x080fe2000000182c */
[----:B------:R-:W3:Y:S07]  /*2dd0*/  LDSM.16.M88.4 R148, [R2+0xf080] ;  /* 0x00f080000294783b */ /* 0x000eee0000000200 */
[----:B------:R-:W-:Y:S01]  /*2de0*/  HMMA.16816.F32 R48, R152, R170, R48 ;  /* 0x000000aa9830723c */ /* 0x000fe20000001830 */
[----:B------:R-:W4:Y:S07]  /*2df0*/  LDSM.16.M88.4 R152, [R3+0xe080] ;  /* 0x00e080000398783b */ /* 0x000f2e0000000200 */
[-C--:B-1----:R-:W-:Y:S08]  /*2e00*/  HMMA.16816.F32 R28, R156, R172.reuse, R28 ;  /* 0x000000ac9c1c723c */ /* 0x082ff0000000181c */
[C---:B---3--:R-:W-:Y:S08]  /*2e10*/  HMMA.16816.F32 R32, R148.reuse, R172, R32 ;  /* 0x000000ac9420723c */ /* 0x048ff00000001820 */
[-C--:B------:R-:W-:Y:S08]  /*2e20*/  HMMA.16816.F32 R36, R148, R174.reuse, R36 ;  /* 0x000000ae9424723c */ /* 0x080ff00000001824 */
[C---:B------:R-:W-:Y:S08]  /*2e30*/  HMMA.16816.F32 R40, R156.reuse, R174, R40 ;  /* 0x000000ae9c28723c */ /* 0x040ff00000001828 */
[-C--:B------:R-:W-:Y:S01]  /*2e40*/  HMMA.16816.F32 R44, R156, R176.reuse, R44 ;  /* 0x000000b09c2c723c */ /* 0x080fe2000000182c */
[----:B------:R-:W1:Y:S07]  /*2e50*/  LDSM.16.M88.4 R156, [R3+0xf080] ;  /* 0x00f08000039c783b */ /* 0x000e6e0000000200 */
[----:B------:R-:W-:Y:S01]  /*2e60*/  HMMA.16816.F32 R48, R148, R176, R48 ;  /* 0x000000b09430723c */ /* 0x000fe20000001830 */
[----:B------:R-:W3:Y:S07]  /*2e70*/  LDSM.16.M88.4 R148, [R224+0x10080] ;  /* 0x01008000e094783b */ /* 0x000eee0000000200 */
[-C--:B----4-:R-:W-:Y:S08]  /*2e80*/  HMMA.16816.F32 R28, R152, R178.reuse, R28 ;  /* 0x000000b2981c723c */ /* 0x090ff0000000181c */
[C---:B-1----:R-:W-:Y:S08]  /*2e90*/  HMMA.16816.F32 R32, R156.reuse, R178, R32 ;  /* 0x000000b29c20723c */ /* 0x042ff00000001820 */
[-C--:B------:R-:W-:Y:S08]  /*2ea0*/  HMMA.16816.F32 R36, R156, R180.reuse, R36 ;  /* 0x000000b49c24723c */ /* 0x080ff00000001824 */
[C---:B------:R-:W-:Y:S08]  /*2eb0*/  HMMA.16816.F32 R40, R152.reuse, R180, R40 ;  /* 0x000000b49828723c */ /* 0x040ff00000001828 */
[-C--:B------:R-:W-:Y:S01]  /*2ec0*/  HMMA.16816.F32 R44, R152, R182.reuse, R44 ;  /* 0x000000b6982c723c */ /* 0x080fe2000000182c */
[----:B------:R-:W1:Y:S07]  /*2ed0*/  LDSM.16.M88.4 R152, [R224+0x11080] ;  /* 0x01108000e098783b */ /* 0x000e6e0000000200 */
[----:B------:R-:W-:Y:S01]  /*2ee0*/  HMMA.16816.F32 R48, R156, R182, R48 ;  /* 0x000000b69c30723c */ /* 0x000fe20000001830 */
[----:B------:R-:W4:Y:S07]  /*2ef0*/  LDSM.16.M88.4 R156, [R0+0x10080] ;  /* 0x01008000009c783b */ /* 0x000f2e0000000200 */
[-C--:B---3--:R-:W-:Y:S08]  /*2f00*/  HMMA.16816.F32 R28, R148, R184.reuse, R28 ;  /* 0x000000b8941c723c */ /* 0x088ff0000000181c */
[C---:B-1----:R-:W-:Y:S08]  /*2f10*/  HMMA.16816.F32 R32, R152.reuse, R184, R32 ;  /* 0x000000b89820723c */ /* 0x042ff00000001820 */
[-C--:B------:R-:W-:Y:S08]  /*2f20*/  HMMA.16816.F32 R36, R152, R186.reuse, R36 ;  /* 0x000000ba9824723c */ /* 0x080ff00000001824 */
[C---:B------:R-:W-:Y:S08]  /*2f30*/  HMMA.16816.F32 R40, R148.reuse, R186, R40 ;  /* 0x000000ba9428723c */ /* 0x040ff00000001828 */
[-C--:B------:R-:W-:Y:S01]  /*2f40*/  HMMA.16816.F32 R44, R148, R188.reuse, R44 ;  /* 0x000000bc942c723c */ /* 0x080fe2000000182c */
[----:B------:R-:W1:Y:S07]  /*2f50*/  LDSM.16.M88.4 R148, [R0+0x11080] ;  /* 0x011080000094783b */ /* 0x000e6e0000000200 */
[----:B------:R-:W-:Y:S01]  /*2f60*/  HMMA.16816.F32 R48, R152, R188, R48 ;  /* 0x000000bc9830723c */ /* 0x000fe20000001830 */
[----:B------:R3:W-:Y:S06]  /*2f70*/  MUFU.EX2 R154, R4 ;  /* 0x00000004009a7308 */ /* 0x0007ec0000000800 */
[----:B------:R-:W-:Y:S01]  /*2f80*/  FSEL R153, R10, -INF , P6 ;  /* 0xff8000000a997808 */ /* 0x000fe20003000000 */
[-C--:B----4-:R-:W-:Y:S03]  /*2f90*/  HMMA.16816.F32 R28, R156, R190.reuse, R28 ;  /* 0x000000be9c1c723c */ /* 0x090fe6000000181c */
[----:B------:R-:W4:Y:S02]  /*2fa0*/  MUFU.EX2 R152, R5 ;  /* 0x0000000500987308 */ /* 0x000f240000000800 */
[----:B------:R-:W-:Y:S02]  /*2fb0*/  ISETP.GT.AND P6, PT, R249, 0x21, PT ;  /* 0x00000021f900780c */ /* 0x000fe40003fc4270 */
[----:B------:R-:W-:Y:S02]  /*2fc0*/  FSEL R155, R11, -INF , P5 ;  /* 0xff8000000b9b7808 */ /* 0x000fe40002800000 */
[----:B------:R-:W-:Y:S03]  /*2fd0*/  FSEL R19, R19, -INF , P6 ;  /* 0xff80000013137808 */ /* 0x000fe60003000000 */
[--C-:B------:R-:W-:Y:S01]  /*2fe0*/  FFMA.FTZ R155, R155, c[0x0][0x29c], -R208.reuse ;  /* 0x0000a7009b9b7a23 */ /* 0x100fe200000108d0 */
[----:B------:R-:W-:Y:S02]  /*2ff0*/  FSEL R15, R15, -INF , P6 ;  /* 0xff8000000f0f7808 */ /* 0x000fe40003000000 */
[----:B---3--:R-:W-:Y:S03]  /*3000*/  FSEL R4, R17, -INF , P6 ;  /* 0xff80000011047808 */ /* 0x008fe60003000000 */
[----:B------:R-:W-:Y:S01]  /*3010*/  MUFU.EX2 R155, R155 ;  /* 0x0000009b009b7308 */ /* 0x000fe20000000800 */
[----:B------:R-:W-:Y:S01]  /*3020*/  FSEL R17, R7, -INF , P5 ;  /* 0xff80000007117808 */ /* 0x000fe20002800000 */
[----:B------:R-:W-:Y:S01]  /*3030*/  FFMA.FTZ R15, R15, c[0x0][0x29c], -R208 ;  /* 0x0000a7000f0f7a23 */ /* 0x000fe200000108d0 */
[----:B------:R-:W-:Y:S01]  /*3040*/  ISETP.GT.AND P5, PT, R249, 0x40, PT ;  /* 0x00000040f900780c */ /* 0x000fe20003fa4270 */
[--C-:B------:R-:W-:Y:S02]  /*3050*/  FFMA.FTZ R4, R4, c[0x0][0x29c], -R211.reuse ;  /* 0x0000a70004047a23 */ /* 0x100fe400000108d3 */
[----:B------:R-:W-:Y:S01]  /*3060*/  FFMA.FTZ R17, R17, c[0x0][0x29c], -R210 ;  /* 0x0000a70011117a23 */ /* 0x000fe200000108d2 */
[C---:B-1----:R-:W-:Y:S03]  /*3070*/  HMMA.16816.F32 R32, R148.reuse, R190, R32 ;  /* 0x000000be9420723c */ /* 0x042fe60000001820 */
[----:B------:R1:W-:Y:S01]  /*3080*/  MUFU.EX2 R213, R4 ;  /* 0x0000000400d57308 */ /* 0x0003e20000000800 */
[----:B------:R-:W-:Y:S02]  /*3090*/  FSEL R24, R24, -INF , P5 ;  /* 0xff80000018187808 */ /* 0x000fe40002800000 */
[----:B------:R-:W-:Y:S02]  /*30a0*/  FSEL R20, R20, -INF , P5 ;  /* 0xff80000014147808 */ /* 0x000fe40002800000 */
[-C--:B------:R-:W-:Y:S04]  /*30b0*/  HMMA.16816.F32 R36, R148, R192.reuse, R36 ;  /* 0x000000c09424723c */ /* 0x080fe80000001824 */
[--C-:B------:R-:W-:Y:S01]  /*30c0*/  FFMA.FTZ R12, R20, c[0x0][0x29c], -R211.reuse ;  /* 0x0000a700140c7a23 */ /* 0x100fe200000108d3 */
[----:B------:R-:W-:Y:S01]  /*30d0*/  MUFU.EX2 R15, R15 ;  /* 0x0000000f000f7308 */ /* 0x000fe20000000800 */
[----:B------:R-:W-:Y:S01]  /*30e0*/  FFMA.FTZ R211, R21, c[0x0][0x29c], -R211 ;  /* 0x0000a70015d37a23 */ /* 0x000fe200000108d3 */
[----:B------:R-:W-:Y:S01]  /*30f0*/  FSEL R22, R22, -INF , P5 ;  /* 0xff80000016167808 */ /* 0x000fe20002800000 */
[C---:B------:R-:W-:Y:S04]  /*3100*/  HMMA.16816.F32 R40, R156.reuse, R192, R40 ;  /* 0x000000c09c28723c */ /* 0x040fe80000001828 */
[----:B------:R-:W-:Y:S03]  /*3110*/  FSEL R26, R26, -INF , P5 ;  /* 0xff8000001a1a7808 */ /* 0x000fe60002800000 */
[----:B------:R-:W-:Y:S01]  /*3120*/  MUFU.EX2 R21, R16 ;  /* 0x0000001000157308 */ /* 0x000fe20000000800 */
[-C--:B------:R-:W-:Y:S01]  /*3130*/  HMMA.16816.F32 R44, R156, R194.reuse, R44 ;  /* 0x000000c29c2c723c */ /* 0x080fe2000000182c */
[----:B-1----:R-:W1:Y:S03]  /*3140*/  LDSM.16.M88.4 R4, [R2+0x10080] ;  /* 0x010080000204783b */ /* 0x002e660000000200 */
[----:B------:R-:W-:Y:S03]  /*3150*/  FFMA.FTZ R26, R26, c[0x0][0x29c], -R208 ;  /* 0x0000a7001a1a7a23 */ /* 0x000fe600000108d0 */
[----:B------:R-:W-:Y:S01]  /*3160*/  MOV R159, R8 ;  /* 0x00000008009f7202 */ /* 0x000fe20000000f00 */
[----:B------:R-:W-:Y:S01]  /*3170*/  HMMA.16816.F32 R48, R148, R194, R48 ;  /* 0x000000c29430723c */ /* 0x000fe20000001830 */
[----:B------:R3:W-:Y:S01]  /*3180*/  MUFU.EX2 R20, R17 ;  /* 0x0000001100147308 */ /* 0x0007e20000000800 */
[----:B------:R5:W2:Y:S02]  /*3190*/  LDSM.16.M88.4 R8, [R2+0x11080] ;  /* 0x011080000208783b */ /* 0x000aa40000000200 */
[--C-:B------:R-:W-:Y:S06]  /*31a0*/  FFMA.FTZ R156, R19, c[0x0][0x29c], -R210.reuse ;  /* 0x0000a700139c7a23 */ /* 0x100fec00000108d2 */
[----:B------:R-:W-:Y:S01]  /*31b0*/  LDSM.16.M88.4 R148, [R3+0x11080] ;  /* 0x011080000394783b */ /* 0x000fe20000000200 */
[----:B------:R-:W-:Y:S10]  /*31c0*/  MUFU.EX2 R156, R156 ;  /* 0x0000009c009c7308 */ /* 0x000ff40000000800 */
[----:B------:R-:W-:Y:S01]  /*31d0*/  MUFU.EX2 R211, R211 ;  /* 0x000000d300d37308 */ /* 0x000fe20000000800 */
[--C-:B-----5:R-:W-:Y:S02]  /*31e0*/  FFMA.FTZ R2, R18, c[0x0][0x29c], -R210.reuse ;  /* 0x0000a70012027a23 */ /* 0x120fe400000108d2 */
[----:B---3--:R3:W5:Y:S07]  /*31f0*/  LDSM.16.M88.4 R16, [R3+0x10080] ;  /* 0x010080000310783b */ /* 0x00876e0000000200 */
[----:B------:R-:W-:Y:S01]  /*3200*/  MUFU.EX2 R26, R26 ;  /* 0x0000001a001a7308 */ /* 0x000fe20000000800 */
[-C--:B-1----:R-:W-:Y:S09]  /*3210*/  HMMA.16816.F32 R28, R4, R196.reuse, R28 ;  /* 0x000000c4041c723c */ /* 0x082ff2000000181c */
[----:B------:R-:W-:Y:S01]  /*3220*/  MUFU.EX2 R2, R2 ;  /* 0x0000000200027308 */ /* 0x000fe20000000800 */
[C---:B--2---:R-:W-:Y:S08]  /*3230*/  HMMA.16816.F32 R32, R8.reuse, R196, R32 ;  /* 0x000000c40820723c */ /* 0x044ff00000001820 */
[-C--:B------:R-:W-:Y:S01]  /*3240*/  HMMA.16816.F32 R36, R8, R198.reuse, R36 ;  /* 0x000000c60824723c */ /* 0x080fe20000001824 */
[----:B------:R-:W-:Y:S03]  /*3250*/  MUFU.EX2 R12, R12 ;  /* 0x0000000c000c7308 */ /* 0x000fe60000000800 */
[--C-:B---3--:R-:W-:Y:S02]  /*3260*/  FFMA.FTZ R3, R22, c[0x0][0x29c], -R210.reuse ;  /* 0x0000a70016037a23 */ /* 0x108fe400000108d2 */
[--C-:B------:R-:W-:Y:S02]  /*3270*/  FFMA.FTZ R22, R214, c[0x0][0x29c], -R209.reuse ;  /* 0x0000a700d6167a23 */ /* 0x100fe400000108d1 */
[C---:B------:R-:W-:Y:S03]  /*3280*/  HMMA.16816.F32 R40, R4.reuse, R198, R40 ;  /* 0x000000c60428723c */ /* 0x040fe60000001828 */
[----:B------:R-:W-:Y:S01]  /*3290*/  MUFU.EX2 R3, R3 ;  /* 0x0000000300037308 */ /* 0x000fe20000000800 */
[----:B------:R-:W-:Y:S04]  /*32a0*/  FFMA.FTZ R210, R23, c[0x0][0x29c], -R210 ;  /* 0x0000a70017d27a23 */ /* 0x000fe800000108d2 */
[-C--:B------:R-:W-:Y:S01]  /*32b0*/  HMMA.16816.F32 R44, R4, R200.reuse, R44 ;  /* 0x000000c8042c723c */ /* 0x080fe2000000182c */
[----:B------:R-:W1:Y:S04]  /*32c0*/  LDS R5, [R250.X4+0x12280] ;  /* 0x01228000fa057984 */ /* 0x000e680000004800 */
[----:B------:R-:W-:Y:S02]  /*32d0*/  MUFU.EX2 R210, R210 ;  /* 0x000000d200d27308 */ /* 0x000fe40000000800 */
[--C-:B------:R-:W-:Y:S01]  /*32e0*/  FFMA.FTZ R4, R215, c[0x0][0x29c], -R209.reuse ;  /* 0x0000a700d7047a23 */ /* 0x100fe200000108d1 */
[----:B------:R-:W-:Y:S01]  /*32f0*/  HMMA.16816.F32 R48, R8, R200, R48 ;  /* 0x000000c80830723c */ /* 0x000fe20000001830 */
[----:B------:R-:W2:Y:S03]  /*3300*/  LDS R8, [R250.X4+0x122a0] ;  /* 0x0122a000fa087984 */ /* 0x000ea60000004800 */
[--C-:B------:R-:W-:Y:S01]  /*3310*/  FFMA.FTZ R6, R159, c[0x0][0x29c], -R209.reuse ;  /* 0x0000a7009f067a23 */ /* 0x100fe200000108d1 */
[----:B------:R-:W3:Y:S01]  /*3320*/  LDS R10, [R250.X4+0x12300] ;  /* 0x01230000fa0a7984 */ /* 0x000ee20000004800 */
[----:B------:R-:W-:Y:S01]  /*3330*/  FSEL R7, R13, -INF , P6 ;  /* 0xff8000000d077808 */ /* 0x000fe20003000000 */
[--C-:B------:R-:W-:Y:S01]  /*3340*/  FFMA.FTZ R11, R153, c[0x0][0x29c], -R208.reuse ;  /* 0x0000a700990b7a23 */ /* 0x100fe200000108d0 */
[-C--:B-----5:R-:W-:Y:S01]  /*3350*/  HMMA.16816.F32 R28, R16, R202.reuse, R28 ;  /* 0x000000ca101c723c */ /* 0x0a0fe2000000181c */
[----:B------:R-:W5:Y:S04]  /*3360*/  MUFU.EX2 R22, R22 ;  /* 0x0000001600167308 */ /* 0x000f680000000800 */
[--C-:B------:R-:W-:Y:S02]  /*3370*/  FFMA.FTZ R9, R24, c[0x0][0x29c], -R209.reuse ;  /* 0x0000a70018097a23 */ /* 0x100fe400000108d1 */
[----:B------:R-:W-:Y:S01]  /*3380*/  FFMA.FTZ R208, R27, c[0x0][0x29c], -R208 ;  /* 0x0000a7001bd07a23 */ /* 0x000fe200000108d0 */
[C---:B------:R-:W-:Y:S03]  /*3390*/  HMMA.16816.F32 R32, R148.reuse, R202, R32 ;  /* 0x000000ca9420723c */ /* 0x040fe60000001820 */
[----:B------:R-:W-:Y:S01]  /*33a0*/  MUFU.EX2 R11, R11 ;  /* 0x0000000b000b7308 */ /* 0x000fe20000000800 */
[--C-:B------:R-:W-:Y:S02]  /*33b0*/  FFMA.FTZ R7, R7, c[0x0][0x29c], -R209.reuse ;  /* 0x0000a70007077a23 */ /* 0x100fe400000108d1 */
[----:B------:R-:W-:Y:S02]  /*33c0*/  FFMA.FTZ R209, R25, c[0x0][0x29c], -R209 ;  /* 0x0000a70019d17a23 */ /* 0x000fe400000108d1 */
[-C--:B------:R-:W-:Y:S05]  /*33d0*/  HMMA.16816.F32 R36, R148, R204.reuse, R36 ;  /* 0x000000cc9424723c */ /* 0x080fea0000001824 */
[----:B------:R-:W-:Y:S03]  /*33e0*/  MUFU.EX2 R209, R209 ;  /* 0x000000d100d17308 */ /* 0x000fe60000000800 */
[C---:B------:R-:W-:Y:S04]  /*33f0*/  HMMA.16816.F32 R40, R16.reuse, R204, R40 ;  /* 0x000000cc1028723c */ /* 0x040fe80000001828 */
[--C-:B-1----:R-:W-:Y:S02]  /*3400*/  FADD.FTZ R13, R28, -R5.reuse ;  /* 0x800000051c0d7221 */ /* 0x102fe40000010000 */
[--C-:B------:R-:W-:Y:S01]  /*3410*/  FADD.FTZ R29, R29, -R5.reuse ;  /* 0x800000051d1d7221 */ /* 0x100fe20000010000 */
[----:B------:R-:W-:Y:S01]  /*3420*/  MUFU.EX2 R208, R208 ;  /* 0x000000d000d07308 */ /* 0x000fe20000000800 */
[-C--:B------:R-:W-:Y:S04]  /*3430*/  HMMA.16816.F32 R44, R16, R206.reuse, R44 ;  /* 0x000000ce102c723c */ /* 0x080fe8000000182c */
[--C-:B--2---:R-:W-:Y:S02]  /*3440*/  FADD.FTZ R30, R30, -R8.reuse ;  /* 0x800000081e1e7221 */ /* 0x104fe40000010000 */
[----:B------:R-:W-:Y:S02]  /*3450*/  FADD.FTZ R31, R31, -R8 ;  /* 0x800000081f1f7221 */ /* 0x000fe40000010000 */
[----:B------:R-:W-:Y:S01]  /*3460*/  HMMA.16816.F32 R48, R148, R206, R48 ;  /* 0x000000ce9430723c */ /* 0x000fe20000001830 */
[----:B------:R1:W-:Y:S03]  /*3470*/  MUFU.EX2 R16, R14 ;  /* 0x0000000e00107308 */ /* 0x0003e60000000800 */
[----:B------:R-:W-:Y:S01]  /*3480*/  FMUL.FTZ R13, R212, R13 ;  /* 0x0000000dd40d7220 */ /* 0x000fe20000410000 */
[----:B----4-:R-:W-:Y:S01]  /*3490*/  F2FP.PACK_AB R212, R152, R212 ;  /* 0x000000d498d4723e */ /* 0x010fe200000000ff */
[----:B---3--:R-:W-:Y:S02]  /*34a0*/  FADD.FTZ R32, R32, -R10 ;  /* 0x8000000a20207221 */ /* 0x008fe40000010000 */
[--C-:B------:R-:W-:Y:S03]  /*34b0*/  FADD.FTZ R42, R42, -R8.reuse ;  /* 0x800000082a2a7221 */ /* 0x100fe60000010000 */
[----:B------:R-:W2:Y:S01]  /*34c0*/  MUFU.EX2 R4, R4 ;  /* 0x0000000400047308 */ /* 0x000ea20000000800 */
[----:B------:R-:W-:Y:S02]  /*34d0*/  FADD.FTZ R43, R43, -R8 ;  /* 0x800000082b2b7221 */ /* 0x000fe40000010000 */
[----:B------:R-:W-:Y:S02]  /*34e0*/  FADD.FTZ R33, R33, -R10 ;  /* 0x8000000a21217221 */ /* 0x000fe40000010000 */
[--C-:B------:R-:W-:Y:S02]  /*34f0*/  FADD.FTZ R46, R46, -R8.reuse ;  /* 0x800000082e2e7221 */ /* 0x100fe40000010000 */
[----:B------:R-:W-:Y:S02]  /*3500*/  FADD.FTZ R47, R47, -R8 ;  /* 0x800000082f2f7221 */ /* 0x000fe40000010000 */
[----:B------:R-:W3:Y:S01]  /*3510*/  LDS R8, [R250.X4+0x12320] ;  /* 0x01232000fa087984 */ /* 0x000ee20000004800 */
[----:B------:R-:W4:Y:S01]  /*3520*/  MUFU.EX2 R6, R6 ;  /* 0x0000000600067308 */ /* 0x000f220000000800 */
[----:B-----5:R-:W-:Y:S02]  /*3530*/  FMUL.FTZ R32, R22, R32 ;  /* 0x0000002016207220 */ /* 0x020fe40000410000 */
[----:B------:R-:W-:Y:S01]  /*3540*/  STS [R251+0x12480], R212 ;  /* 0x012480d4fb007388 */ /* 0x000fe20000000800 */
[----:B-1----:R-:W-:Y:S01]  /*3550*/  FMUL.FTZ R14, R21, R30 ;  /* 0x0000001e150e7220 */ /* 0x002fe20000410000 */
[----:B------:R-:W-:Y:S01]  /*3560*/  F2FP.PACK_AB R21, R20, R21 ;  /* 0x000000151415723e */ /* 0x000fe200000000ff */
[--C-:B------:R-:W-:Y:S02]  /*3570*/  FADD.FTZ R40, R40, -R5.reuse ;  /* 0x8000000528287221 */ /* 0x100fe40000010000 */
[--C-:B------:R-:W-:Y:S02]  /*3580*/  FADD.FTZ R41, R41, -R5.reuse ;  /* 0x8000000529297221 */ /* 0x100fe40000010000 */
[----:B------:R-:W1:Y:S01]  /*3590*/  MUFU.EX2 R7, R7 ;  /* 0x0000000700077308 */ /* 0x000e620000000800 */
[----:B------:R-:W-:Y:S01]  /*35a0*/  STS [R248], R21 ;  /* 0x00000015f8007388 */ /* 0x000fe20000000800 */
[--C-:B------:R-:W-:Y:S01]  /*35b0*/  FADD.FTZ R44, R44, -R5.reuse ;  /* 0x800000052c2c7221 */ /* 0x100fe20000010000 */
[C---:B--2---:R-:W-:Y:S01]  /*35c0*/  F2FP.PACK_AB R22, R4.reuse, R22 ;  /* 0x000000160416723e */ /* 0x044fe200000000ff */
[----:B------:R-:W-:Y:S01]  /*35d0*/  FMUL.FTZ R33, R4, R33 ;  /* 0x0000002104217220 */ /* 0x000fe20000410000 */
[----:B------:R-:W-:Y:S01]  /*35e0*/  F2FP.PACK_AB R4, R155, R11 ;  /* 0x0000000b9b04723e */ /* 0x000fe200000000ff */
[----:B------:R-:W-:Y:S02]  /*35f0*/  FADD.FTZ R45, R45, -R5 ;  /* 0x800000052d2d7221 */ /* 0x000fe40000010000 */
[----:B------:R-:W-:Y:S01]  /*3600*/  STS [R251+0x12c80], R22 ;  /* 0x012c8016fb007388 */ /* 0x000fe20000000800 */
[----:B------:R-:W-:Y:S01]  /*3610*/  FMUL.FTZ R5, R154, R40 ;  /* 0x000000289a057220 */ /* 0x000fe20000410000 */
[----:B------:R-:W-:Y:S01]  /*3620*/  F2FP.PACK_AB R154, R213, R154 ;  /* 0x0000009ad59a723e */ /* 0x000fe200000000ff */
[----:B------:R-:W-:Y:S01]  /*3630*/  FMUL.FTZ R42, R2, R42 ;  /* 0x0000002a022a7220 */ /* 0x000fe20000410000 */
[----:B------:R-:W-:Y:S01]  /*3640*/  STS [R248+0x800], R4 ;  /* 0x00080004f8007388 */ /* 0x000fe20000000800 */
[----:B------:R-:W-:Y:S01]  /*3650*/  F2FP.PACK_AB R2, R156, R2 ;  /* 0x000000029c02723e */ /* 0x000fe200000000ff */
[----:B------:R-:W2:Y:S01]  /*3660*/  MUFU.EX2 R9, R9 ;  /* 0x0000000900097308 */ /* 0x000ea20000000800 */
[--C-:B------:R-:W-:Y:S01]  /*3670*/  FADD.FTZ R36, R36, -R10.reuse ;  /* 0x8000000a24247221 */ /* 0x100fe20000010000 */
[----:B------:R-:W-:Y:S01]  /*3680*/  STS [R251+0x13480], R154 ;  /* 0x0134809afb007388 */ /* 0x000fe20000000800 */
[--C-:B------:R-:W-:Y:S01]  /*3690*/  FADD.FTZ R37, R37, -R10.reuse ;  /* 0x8000000a25257221 */ /* 0x100fe20000010000 */
[----:B------:R-:W-:Y:S01]  /*36a0*/  F2FP.PACK_AB R32, R33, R32 ;  /* 0x000000202120723e */ /* 0x000fe200000000ff */
[----:B----4-:R-:W-:Y:S01]  /*36b0*/  FMUL.FTZ R36, R6, R36 ;  /* 0x0000002406247220 */ /* 0x010fe20000410000 */
[----:B------:R4:W-:Y:S01]  /*36c0*/  STS [R248+0x1000], R2 ;  /* 0x00100002f8007388 */ /* 0x0009e20000000800 */
[----:B------:R-:W-:Y:S01]  /*36d0*/  FMUL.FTZ R44, R12, R44 ;  /* 0x0000002c0c2c7220 */ /* 0x000fe20000410000 */
[----:B------:R-:W-:Y:S01]  /*36e0*/  F2FP.PACK_AB R12, R211, R12 ;  /* 0x0000000cd30c723e */ /* 0x000fe200000000ff */
[C---:B-1----:R-:W-:Y:S01]  /*36f0*/  FMUL.FTZ R37, R7.reuse, R37 ;  /* 0x0000002507257220 */ /* 0x042fe20000410000 */
[----:B------:R-:W-:Y:S01]  /*3700*/  F2FP.PACK_AB R6, R7, R6 ;  /* 0x000000060706723e */ /* 0x000fe200000000ff */
[----:B------:R-:W-:Y:S01]  /*3710*/  FADD.FTZ R48, R48, -R10 ;  /* 0x8000000a30307221 */ /* 0x000fe20000010000 */
        /* <DEDUP_REMOVED lines=8> */
[--C-:B---3--:R-:W-:Y:S01]  /*37a0*/  FADD.FTZ R34, R34, -R8.reuse ;  /* 0x8000000822227221 */ /* 0x108fe20000010000 */
[----:B------:R-:W-:Y:S01]  /*37b0*/  F2FP.PACK_AB R13, R29, R13 ;  /* 0x0000000d1d0d723e */ /* 0x000fe200000000ff */
[--C-:B------:R-:W-:Y:S01]  /*37c0*/  FADD.FTZ R35, R35, -R8.reuse ;  /* 0x8000000823237221 */ /* 0x100fe20000010000 */
[----:B------:R-:W-:Y:S01]  /*37d0*/  STS [R251+0x14480], R12 ;  /* 0x0144800cfb007388 */ /* 0x000fe20000000800 */
[----:B--2---:R-:W-:Y:S01]  /*37e0*/  FMUL.FTZ R48, R9, R48 ;  /* 0x0000003009307220 */ /* 0x004fe20000410000 */
[----:B------:R-:W-:Y:S01]  /*37f0*/  F2FP.PACK_AB R9, R209, R9 ;  /* 0x00000009d109723e */ /* 0x000fe200000000ff */
[----:B------:R-:W-:Y:S01]  /*3800*/  FMUL.FTZ R34, R11, R34 ;  /* 0x000000220b227220 */ /* 0x000fe20000410000 */
[----:B------:R-:W-:Y:S01]  /*3810*/  STS [R248+0x2000], R3 ;  /* 0x00200003f8007388 */ /* 0x000fe20000000800 */
[----:B------:R-:W-:Y:S01]  /*3820*/  F2FP.PACK_AB R14, R20, R14 ;  /* 0x0000000e140e723e */ /* 0x000fe200000000ff */
[----:B------:R-:W-:Y:S01]  /*3830*/  FMUL.FTZ R35, R155, R35 ;  /* 0x000000239b237220 */ /* 0x000fe20000410000 */
[----:B----4-:R-:W-:Y:S01]  /*3840*/  F2FP.PACK_AB R2, R208, R26 ;  /* 0x0000001ad002723e */ /* 0x010fe200000000ff */
[----:B------:R-:W-:Y:S01]  /*3850*/  STS [R251+0x14c80], R9 ;  /* 0x014c8009fb007388 */ /* 0x000fe20000000800 */
[----:B------:R-:W-:Y:S02]  /*3860*/  FMUL.FTZ R41, R213, R41 ;  /* 0x00000029d5297220 */ /* 0x000fe40000410000 */
[----:B------:R-:W-:Y:S01]  /*3870*/  F2FP.PACK_AB R34, R35, R34 ;  /* 0x000000222322723e */ /* 0x000fe200000000ff */
[----:B------:R-:W-:Y:S01]  /*3880*/  FMUL.FTZ R43, R156, R43 ;  /* 0x0000002b9c2b7220 */ /* 0x000fe20000410000 */
[----:B------:R1:W-:Y:S01]  /*3890*/  STS [R248+0x2800], R2 ;  /* 0x00280002f8007388 */ /* 0x0003e20000000800 */
[--C-:B------:R-:W-:Y:S01]  /*38a0*/  FADD.FTZ R38, R38, -R8.reuse ;  /* 0x8000000826267221 */ /* 0x100fe20000010000 */
[----:B------:R-:W-:Y:S01]  /*38b0*/  F2FP.PACK_AB R5, R41, R5 ;  /* 0x000000052905723e */ /* 0x000fe200000000ff */
[----:B------:R-:W-:Y:S01]  /*38c0*/  FADD.FTZ R39, R39, -R8 ;  /* 0x8000000827277221 */ /* 0x000fe20000010000 */
[----:B------:R-:W-:Y:S01]  /*38d0*/  BAR.SYNC.DEFER_BLOCKING 0x0 ;  /* 0x0000000000007b1d */ /* 0x000fe20000010000 */
[----:B------:R-:W-:Y:S01]  /*38e0*/  F2FP.PACK_AB R42, R43, R42 ;  /* 0x0000002a2b2a723e */ /* 0x000fe200000000ff */
[----:B------:R-:W-:Y:S02]  /*38f0*/  FMUL.FTZ R38, R16, R38 ;  /* 0x0000002610267220 */ /* 0x000fe40000410000 */
[----:B------:R-:W-:Y:S02]  /*3900*/  FMUL.FTZ R39, R15, R39 ;  /* 0x000000270f277220 */ /* 0x000fe40000410000 */
[----:B------:R-:W-:Y:S02]  /*3910*/  FMUL.FTZ R45, R211, R45 ;  /* 0x0000002dd32d7220 */ /* 0x000fe40000410000 */
[----:B------:R-:W-:Y:S01]  /*3920*/  FMUL.FTZ R47, R210, R47 ;  /* 0x0000002fd22f7220 */ /* 0x000fe20000410000 */
[----:B------:R-:W-:Y:S01]  /*3930*/  F2FP.PACK_AB R38, R39, R38 ;  /* 0x000000262726723e */ /* 0x000fe200000000ff */
[----:B------:R-:W-:Y:S01]  /*3940*/  FADD.FTZ R49, R49, -R10 ;  /* 0x8000000a31317221 */ /* 0x000fe20000010000 */
[----:B------:R-:W-:Y:S01]  /*3950*/  F2FP.PACK_AB R44, R45, R44 ;  /* 0x0000002c2d2c723e */ /* 0x000fe200000000ff */
[--C-:B------:R-:W-:Y:S01]  /*3960*/  FADD.FTZ R50, R50, -R8.reuse ;  /* 0x8000000832327221 */ /* 0x100fe20000010000 */
[----:B------:R-:W-:Y:S01]  /*3970*/  F2FP.PACK_AB R46, R47, R46 ;  /* 0x0000002e2f2e723e */ /* 0x000fe200000000ff */
[----:B------:R-:W-:Y:S02]  /*3980*/  FMUL.FTZ R49, R209, R49 ;  /* 0x00000031d1317220 */ /* 0x000fe40000410000 */
[----:B------:R-:W-:Y:S02]  /*3990*/  FADD.FTZ R51, R51, -R8 ;  /* 0x8000000833337221 */ /* 0x000fe40000010000 */
[----:B------:R-:W-:Y:S01]  /*39a0*/  FMUL.FTZ R50, R26, R50 ;  /* 0x000000321a327220 */ /* 0x000fe20000410000 */
[----:B------:R-:W-:Y:S01]  /*39b0*/  F2FP.PACK_AB R48, R49, R48 ;  /* 0x000000303130723e */ /* 0x000fe200000000ff */
[----:B------:R-:W-:Y:S01]  /*39c0*/  FMUL.FTZ R51, R208, R51 ;  /* 0x00000033d0337220 */ /* 0x000fe20000410000 */
[----:B-1----:R-:W-:Y:S01]  /*39d0*/  SHF.L.U32 R2, R230, 0x1, RZ ;  /* 0x00000001e6027819 */ /* 0x002fe200000006ff */
[----:B------:R-:W-:Y:S03]  /*39e0*/  STS [R251+0x15480], R13 ;  /* 0x0154800dfb007388 */ /* 0x000fe60000000800 */
[----:B------:R-:W-:Y:S01]  /*39f0*/  F2FP.PACK_AB R50, R51, R50 ;  /* 0x000000323332723e */ /* 0x000fe200000000ff */
        /* <DEDUP_REMOVED lines=93> */
[----:B------:R-:W-:Y:S01]  /*3fd0*/  ULDC.64 UR6, c[0x0][0x208] ;  /* 0x0000820000067ab9 */ /* 0x000fe20000000a00 */
[----:B------:R-:W-:Y:S01]  /*3fe0*/  IMAD R6, R234, c[0x0][0x290], RZ ;  /* 0x0000a400ea067a24 */ /* 0x000fe200078e02ff */
        /* <DEDUP_REMOVED lines=11> */
[----:B------:R-:W-:Y:S01]  /*40a0*/  IADD3 R6, P1, R6, R8, RZ ;  /* 0x0000000806067210 */ /* 0x000fe20007f3e0ff */
[----:B------:R-:W-:Y:S02]  /*40b0*/  IMAD.MOV.U32 R8, RZ, RZ, c[0x0][0x208] ;  /* 0x00008200ff087624 */ /* 0x000fe400078e00ff */
[----:B------:R-:W-:Y:S02]  /*40c0*/  IMAD R5, R3, c[0x0][0x28c], R5 ;  /* 0x0000a30003057a24 */ /* 0x000fe400078e0205 */
[----:B------:R-:W-:Y:S01]  /*40d0*/  IMAD.U32 R3, RZ, RZ, UR16 ;  /* 0x00000010ff037e24 */ /* 0x000fe2000f8e00ff */
[C---:B------:R-:W-:Y:S01]  /*40e0*/  SHF.L.U64.HI R7, R8.reuse, R7, c[0x0][0x20c] ;  /* 0x0000830008077619 */ /* 0x040fe20000010207 */
[----:B------:R-:W-:Y:S01]  /*40f0*/  IMAD.SHL.U32 R8, R8, 0x40, RZ ;  /* 0x0000004008087824 */ /* 0x000fe200078e00ff */
[----:B------:R-:W-:Y:S02]  /*4100*/  IADD3.X R5, R242, R9, R5, P1, !PT ;  /* 0x00000009f2057210 */ /* 0x000fe40000ffe405 */
        /* <DEDUP_REMOVED lines=22> */
[----:B------:R1:W-:Y:S06]  /*4270*/  LDGSTS.E.BYPASS.LTC128B.128 [R235+0x10080], [R10.64+0x80], !P5 ;  /* 0x100800800aeb7fae */ /* 0x0003ec000e901d4e */
[----:B------:R1:W-:Y:S06]  /*4280*/  LDGSTS.E.BYPASS.LTC128B.128 [R235+0xf080], [R8.64], !P6 ;  /* 0x0f08000008eb7fae */ /* 0x0003ec000f101d4e */
[----:B------:R1:W-:Y:S06]  /*4290*/  LDGSTS.E.BYPASS.LTC128B.128 [R235+0x11080], [R14.64], !P1 ;  /* 0x110800000eeb7fae */ /* 0x0003ec000c901d4e */
[----:B------:R1:W-:Y:S02]  /*42a0*/  @!P2 LDGSTS.E.BYPASS.LTC128B.128 [R3+0x12280], [R12.64] ;  /* 0x122800000c03afae */ /* 0x0003e4000b901d4e */
.L_x_61:
        /* <DEDUP_REMOVED lines=10> */
[----:B------:R-:W0:Y:S01]  /*4350*/  LDGDEPBAR ;  /* 0x00000000000079af */ /* 0x000e220000000000 */
[----:B------:R-:W-:Y:S02]  /*4360*/  UIADD3 UR6, UR12, 0x1, URZ ;  /* 0x000000010c067890 */ /* 0x000fe4000fffe03f */
[-C--:B------:R-:W-:Y:S01]  /*4370*/  HMMA.16816.F32 R12, R36, R18.reuse, RZ ;  /* 0x00000012240c723c */ /* 0x080fe200000018ff */
[----:B------:R-:W-:Y:S04]  /*4380*/  UISETP.GE.AND UP1, UPT, UR12, 0x1, UPT ;  /* 0x000000010c00788c */ /* 0x000fe8000bf26270 */
[----:B------:R-:W-:Y:S03]  /*4390*/  USEL UR12, UR6, URZ, !UP1 ;  /* 0x0000003f060c7287 */ /* 0x000fe6000c800000 */
        /* <DEDUP_REMOVED lines=18> */
[----:B------:R-:W-:Y:S03]  /*44c0*/  LDSM.16.M88.4 R212, [R227+0x2800] ;  /* 0x00280000e3d4783b */ /* 0x000fe60000000200 */
[-C--:B-1----:R-:W-:Y:S08]  /*44d0*/  HMMA.16816.F32 R4, R36, R44.reuse, R4 ;  /* 0x0000002c2404723c */ /* 0x082ff00000001804 */
[C---:B------:R-:W-:Y:S08]  /*44e0*/  HMMA.16816.F32 R8, R48.reuse, R44, R8 ;  /* 0x0000002c3008723c */ /* 0x040ff00000001808 */
[-C--:B------:R-:W-:Y:S08]  /*44f0*/  HMMA.16816.F32 R12, R48, R46.reuse, R12 ;  /* 0x0000002e300c723c */ /* 0x080ff0000000180c */
[C---:B------:R-:W-:Y:S01]  /*4500*/  HMMA.16816.F32 R16, R36.reuse, R46, R16 ;  /* 0x0000002e2410723c */ /* 0x040fe20000001810 */
[----:B------:R-:W-:Y:S07]  /*4510*/  LDSM.16.M88.4 R44, [R227+0x2000] ;  /* 0x00200000e32c783b */ /* 0x000fee0000000200 */
[-C--:B--2---:R-:W-:Y:S08]  /*4520*/  HMMA.16816.F32 R20, R36, R40.reuse, R20 ;  /* 0x000000282414723c */ /* 0x084ff00000001814 */
[C---:B------:R-:W-:Y:S08]  /*4530*/  HMMA.16816.F32 R24, R48.reuse, R40, R24 ;  /* 0x000000283018723c */ /* 0x040ff00000001818 */
[-C--:B------:R-:W-:Y:S01]  /*4540*/  HMMA.16816.F32 R28, R48, R42.reuse, R28 ;  /* 0x0000002a301c723c */ /* 0x080fe2000000181c */
[----:B------:R-:W1:Y:S07]  /*4550*/  LDSM.16.MT88.4 R48, [R2+0x2080] ;  /* 0x002080000230783b */ /* 0x000e6e0000004200 */
[----:B------:R-:W-:Y:S01]  /*4560*/  HMMA.16816.F32 R32, R36, R42, R32 ;  /* 0x0000002a2420723c */ /* 0x000fe20000001820 */
[----:B------:R-:W2:Y:S04]  /*4570*/  LDSM.16.MT88.4 R36, [R2+0x5080] ;  /* 0x005080000224783b */ /* 0x000ea80000004200 */
[----:B------:R-:W-:Y:S03]  /*4580*/  LDSM.16.M88.4 R40, [R226+0x2000] ;  /* 0x00200000e228783b */ /* 0x000fe60000000200 */
[-C--:B---3--:R-:W-:Y:S08]  /*4590*/  HMMA.16816.F32 R4, R148, R152.reuse, R4 ;  /* 0x000000989404723c */ /* 0x088ff00000001804 */
[C---:B------:R-:W-:Y:S08]  /*45a0*/  HMMA.16816.F32 R8, R156.reuse, R152, R8 ;  /* 0x000000989c08723c */ /* 0x040ff00000001808 */
[-C--:B------:R-:W-:Y:S08]  /*45b0*/  HMMA.16816.F32 R12, R156, R154.reuse, R12 ;  /* 0x0000009a9c0c723c */ /* 0x080ff0000000180c */
[C---:B------:R-:W-:Y:S01]  /*45c0*/  HMMA.16816.F32 R16, R148.reuse, R154, R16 ;  /* 0x0000009a9410723c */ /* 0x040fe20000001810 */
[----:B------:R-:W3:Y:S07]  /*45d0*/  LDSM.16.MT88.4 R152, [R2+0x2880] ;  /* 0x002880000298783b */ /* 0x000eee0000004200 */
[-C--:B------:R-:W-:Y:S08]  /*45e0*/  HMMA.16816.F32 R20, R148, R208.reuse, R20 ;  /* 0x000000d09414723c */ /* 0x080ff00000001814 */
[C---:B------:R-:W-:Y:S01]  /*45f0*/  HMMA.16816.F32 R24, R156.reuse, R208, R24 ;  /* 0x000000d09c18723c */ /* 0x040fe20000001818 */
[----:B------:R-:W4:Y:S07]  /*4600*/  LDL.64 R208, [R1] ;  /* 0x0000000001d07983 */ /* 0x000f2e0000100a00 */
[-C--:B------:R-:W-:Y:S01]  /*4610*/  HMMA.16816.F32 R28, R156, R210.reuse, R28 ;  /* 0x000000d29c1c723c */ /* 0x080fe2000000181c */
[----:B------:R-:W5:Y:S07]  /*4620*/  LDSM.16.M88.4 R156, [R226+0x2800] ;  /* 0x00280000e29c783b */ /* 0x000f6e0000000200 */
        /* <DEDUP_REMOVED lines=11> */
[-C--:B---3--:R-:W-:Y:S08]  /*46e0*/  HMMA.16816.F32 R4, R40, R152.reuse, R4 ;  /* 0x000000982804723c */ /* 0x088ff00000001804 */
[C---:B-----5:R-:W-:Y:S08]  /*46f0*/  HMMA.16816.F32 R8, R156.reuse, R152, R8 ;  /* 0x000000989c08723c */ /* 0x060ff00000001808 */
[-C--:B------:R-:W-:Y:S08]  /*4700*/  HMMA.16816.F32 R12, R156, R154.reuse, R12 ;  /* 0x0000009a9c0c723c */ /* 0x080ff0000000180c */
[C---:B------:R-:W-:Y:S08]  /*4710*/  HMMA.16816.F32 R16, R40.reuse, R154, R16 ;  /* 0x0000009a2810723c */ /* 0x040ff00000001810 */
[-C--:B------:R-:W-:Y:S08]  /*4720*/  HMMA.16816.F32 R20, R40, R148.reuse, R20 ;  /* 0x000000942814723c */ /* 0x080ff00000001814 */
[C---:B------:R-:W-:Y:S08]  /*4730*/  HMMA.16816.F32 R24, R156.reuse, R148, R24 ;  /* 0x000000949c18723c */ /* 0x040ff00000001818 */
[-C--:B------:R-:W-:Y:S08]  /*4740*/  HMMA.16816.F32 R28, R156, R150.reuse, R28 ;  /* 0x000000969c1c723c */ /* 0x080ff0000000181c */
[----:B------:R-:W-:Y:S04]  /*4750*/  HMMA.16816.F32 R32, R40, R150, R32 ;  /* 0x000000962820723c */ /* 0x000fe80000001820 */
[----:B----4-:R-:W-:Y:S01]  /*4760*/  IADD3 R2, P1, R208, UR8, RZ ;  /* 0x00000008d0027c10 */ /* 0x010fe2000ff3e0ff */
        /* <DEDUP_REMOVED lines=109> */
.L_x_59:
[----:B-1-34-:R-:W1:Y:S01]  /*4e40*/  S2R R0, SR_CTAID.Y ;  /* 0x0000000000007919 */ /* 0x01ae620000002600 */
[----:B------:R-:W-:Y:S01]  /*4e50*/  MOV R2, c[0x0][0x338] ;  /* 0x0000ce0000027a02 */ /* 0x000fe20000000f00 */
[----:B------:R-:W2:Y:S01]  /*4e60*/  S2UR UR4, SR_CTAID.X ;  /* 0x00000000000479c3 */ /* 0x000ea20000002500 */
[----:B------:R-:W-:Y:S01]  /*4e70*/  ULDC UR5, c[0x0][0x358] ;  /* 0x0000d60000057ab9 */ /* 0x000fe20000000800 */
[----:B------:R-:W-:Y:S01]  /*4e80*/  BAR.SYNC.DEFER_BLOCKING 0x1, 0x100 ;  /* 0x0044000000007b1d */ /* 0x000fe20000010000 */
[----:B------:R-:W-:Y:S01]  /*4e90*/  ISETP.NE.AND P0, PT, R2, 0x1, PT ;  /* 0x000000010200780c */ /* 0x000fe20003f05270 */
[----:B------:R-:W-:-:S02]  /*4ea0*/  FMUL.FTZ R100, R100, c[0x0][0x298] ;  /* 0x0000a60064647a20 */ /* 0x000fc40000410000 */
[----:B------:R-:W-:Y:S02]  /*4eb0*/  FMUL.FTZ R101, R101, c[0x0][0x298] ;  /* 0x0000a60065657a20 */ /* 0x000fe40000410000 */
[----:B------:R-:W3:Y:S01]  /*4ec0*/  S2R R2, SR_CTAID.Z ;  /* 0x0000000000027919 */ /* 0x000ee20000002700 */
[----:B------:R-:W-:Y:S01]  /*4ed0*/  ULDC UR6, c[0x0][0x2f4] ;  /* 0x0000bd0000067ab9 */ /* 0x000fe20000000800 */
[----:B------:R-:W-:Y:S01]  /*4ee0*/  BSSY B0, `(.L_x_63) ;  /* 0x000004b000007945 */ /* 0x000fe20003800000 */
[----:B------:R-:W-:Y:S02]  /*4ef0*/  FMUL.FTZ R102, R102, c[0x0][0x298] ;  /* 0x0000a60066667a20 */ /* 0x000fe40000410000 */
[----:B------:R-:W-:Y:S02]  /*4f00*/  FMUL.FTZ R103, R103, c[0x0][0x298] ;  /* 0x0000a60067677a20 */ /* 0x000fe40000410000 */
[----:B------:R-:W-:Y:S02]  /*4f10*/  FMUL.FTZ R104, R104, c[0x0][0x298] ;  /* 0x0000a60068687a20 */ /* 0x000fe40000410000 */
[----:B------:R-:W-:-:S02]  /*4f20*/  FMUL.FTZ R105, R105, c[0x0][0x298] ;  /* 0x0000a60069697a20 */ /* 0x000fc40000410000 */
[----:B------:R-:W-:Y:S02]  /*4f30*/  FMUL.FTZ R106, R106, c[0x0][0x298] ;  /* 0x0000a6006a6a7a20 */ /* 0x000fe40000410000 */
[----:B------:R-:W-:Y:S01]  /*4f40*/  FMUL.FTZ R107, R107, c[0x0][0x298] ;  /* 0x0000a6006b6b7a20 */ /* 0x000fe20000410000 */
[-C--:B-1----:R-:W-:Y:S01]  /*4f50*/  MOV R3, R0.reuse ;  /* 0x0000000000037202 */ /* 0x082fe20000000f00 */
[----:B------:R-:W-:Y:S01]  /*4f60*/  @P0 IMAD.HI.U32 R4, R0, c[0x0][0x33c], RZ ;  /* 0x0000cf0000040a27 */ /* 0x000fe200078e00ff */
[----:B--2---:R-:W-:Y:S01]  /*4f70*/  UIMAD UR5, UR4, UR5, URZ ;  /* 0x00000005040572a4 */ /* 0x004fe2000f8e023f */
[----:B------:R-:W-:Y:S02]  /*4f80*/  SHF.R.S32.HI R5, RZ, 0x1f, R0 ;  /* 0x0000001fff057819 */ /* 0x000fe40000011400 */
[----:B------:R-:W-:Y:S01]  /*4f90*/  FMUL.FTZ R108, R108, c[0x0][0x298] ;  /* 0x0000a6006c6c7a20 */ /* 0x000fe20000410000 */
[----:B------:R-:W-:Y:S01]  /*4fa0*/  @P0 SHF.R.U32.HI R3, RZ, c[0x0][0x340], R4 ;  /* 0x0000d000ff030a19 */ /* 0x000fe20000011604 */
[----:B------:R-:W-:Y:S01]  /*4fb0*/  UIMAD UR6, UR5, UR6, URZ ;  /* 0x00000006050672a4 */ /* 0x000fe2000f8e023f */
[----:B------:R-:W-:Y:S01]  /*4fc0*/  MOV R4, R0 ;  /* 0x0000000000047202 */ /* 0x000fe20000000f00 */
[----:B------:R-:W-:Y:S01]  /*4fd0*/  FMUL.FTZ R109, R109, c[0x0][0x298] ;  /* 0x0000a6006d6d7a20 */ /* 0x000fe20000410000 */
[----:B------:R-:W-:Y:S01]  /*4fe0*/  @P0 SHF.R.S32.HI R6, RZ, 0x1f, R3 ;  /* 0x0000001fff060819 */ /* 0x000fe20000011403 */
[----:B------:R-:W-:Y:S01]  /*4ff0*/  USHF.R.S32.HI UR5, URZ, 0x1f, UR6 ;  /* 0x0000001f3f057899 */ /* 0x000fe20008011406 */
[----:B------:R-:W-:Y:S01]  /*5000*/  @P0 MOV R4, R3 ;  /* 0x0000000300040202 */ /* 0x000fe20000000f00 */
[----:B------:R-:W-:Y:S01]  /*5010*/  FMUL.FTZ R110, R110, c[0x0][0x298] ;  /* 0x0000a6006e6e7a20 */ /* 0x000fe20000410000 */
[----:B------:R-:W-:Y:S01]  /*5020*/  @P0 MOV R5, R6 ;  /* 0x0000000600050202 */ /* 0x000fe20000000f00 */
[----:B---3--:R-:W-:Y:S01]  /*5030*/  IMAD R6, R2, c[0x0][0x2f4], RZ ;  /* 0x0000bd0002067a24 */ /* 0x008fe200078e02ff */
[----:B------:R-:W-:Y:S01]  /*5040*/  IADD3 R3, -R3, RZ, RZ ;  /* 0x000000ff03037210 */ /* 0x000fe20007ffe1ff */
[----:B------:R-:W-:-:S02]  /*5050*/  FMUL.FTZ R111, R111, c[0x0][0x298] ;  /* 0x0000a6006f6f7a20 */ /* 0x000fc40000410000 */
[----:B------:R-:W-:Y:S01]  /*5060*/  FMUL.FTZ R120, R120, c[0x0][0x298] ;  /* 0x0000a60078787a20 */ /* 0x000fe20000410000 */
[--C-:B------:R-:W-:Y:S01]  /*5070*/  SHF.R.S32.HI R8, RZ, 0x1f, R6.reuse ;  /* 0x0000001fff087819 */ /* 0x100fe20000011406 */
[----:B------:R-:W-:Y:S01]  /*5080*/  FMUL.FTZ R121, R121, c[0x0][0x298] ;  /* 0x0000a60079797a20 */ /* 0x000fe20000410000 */
[----:B------:R-:W-:Y:S01]  /*5090*/  IADD3 R6, P1, P0, R4, UR6, R6 ;  /* 0x0000000604067c10 */ /* 0x000fe2000f83e006 */
[----:B------:R-:W-:Y:S02]  /*50a0*/  FMUL.FTZ R122, R122, c[0x0][0x298] ;  /* 0x0000a6007a7a7a20 */ /* 0x000fe40000410000 */
[----:B------:R-:W-:Y:S01]  /*50b0*/  FMUL.FTZ R123, R123, c[0x0][0x298] ;  /* 0x0000a6007b7b7a20 */ /* 0x000fe20000410000 */
[----:B------:R-:W-:Y:S01]  /*50c0*/  IADD3.X R8, R5, UR5, R8, P1, P0 ;  /* 0x0000000505087c10 */ /* 0x000fe20008fe0408 */
[----:B------:R-:W-:Y:S01]  /*50d0*/  FMUL.FTZ R116, R116, c[0x0][0x298] ;  /* 0x0000a60074747a20 */ /* 0x000fe20000410000 */
[----:B------:R-:W-:Y:S01]  /*50e0*/  ISETP.NE.AND P1, PT, R236, RZ, PT ;  /* 0x000000ffec00720c */ /* 0x000fe20003f25270 */
[----:B------:R-:W-:Y:S01]  /*50f0*/  FMUL.FTZ R117, R117, c[0x0][0x298] ;  /* 0x0000a60075757a20 */ /* 0x000fe20000410000 */
[----:B------:R-:W-:Y:S01]  /*5100*/  SHF.L.U32 R7, R6, 0x2, RZ ;  /* 0x0000000206077819 */ /* 0x000fe200000006ff */
[----:B------:R-:W-:Y:S01]  /*5110*/  FMUL.FTZ R118, R118, c[0x0][0x298] ;  /* 0x0000a60076767a20 */ /* 0x000fe20000410000 */
[----:B------:R-:W-:Y:S01]  /*5120*/  SHF.L.U64.HI R6, R6, 0x2, R8 ;  /* 0x0000000206067819 */ /* 0x000fe20000010208 */
[----:B------:R-:W-:Y:S01]  /*5130*/  FMUL.FTZ R119, R119, c[0x0][0x298] ;  /* 0x0000a60077777a20 */ /* 0x000fe20000410000 */
[----:B------:R-:W-:Y:S01]  /*5140*/  IADD3 R8, P0, R7, c[0x0][0x350], RZ ;  /* 0x0000d40007087a10 */ /* 0x000fe20007f1e0ff */
[----:B------:R-:W-:-:S02]  /*5150*/  FMUL.FTZ R112, R112, c[0x0][0x298] ;  /* 0x0000a60070707a20 */ /* 0x000fc40000410000 */
[----:B------:R-:W-:Y:S01]  /*5160*/  FMUL.FTZ R113, R113, c[0x0][0x298] ;  /* 0x0000a60071717a20 */ /* 0x000fe20000410000 */
[----:B------:R-:W-:Y:S01]  /*5170*/  IADD3.X R9, R6, c[0x0][0x354], RZ, P0, !PT ;  /* 0x0000d50006097a10 */ /* 0x000fe200007fe4ff */
[----:B------:R-:W-:Y:S02]  /*5180*/  FMUL.FTZ R114, R114, c[0x0][0x298] ;  /* 0x0000a60072727a20 */ /* 0x000fe40000410000 */
[----:B------:R-:W-:Y:S02]  /*5190*/  FMUL.FTZ R115, R115, c[0x0][0x298] ;  /* 0x0000a60073737a20 */ /* 0x000fe40000410000 */
[----:B------:R-:W-:Y:S02]  /*51a0*/  FMUL.FTZ R124, R124, c[0x0][0x298] ;  /* 0x0000a6007c7c7a20 */ /* 0x000fe40000410000 */
[----:B------:R-:W-:Y:S02]  /*51b0*/  FMUL.FTZ R125, R125, c[0x0][0x298] ;  /* 0x0000a6007d7d7a20 */ /* 0x000fe40000410000 */
[----:B------:R-:W-:-:S02]  /*51c0*/  FMUL.FTZ R126, R126, c[0x0][0x298] ;  /* 0x0000a6007e7e7a20 */ /* 0x000fc40000410000 */
[----:B------:R-:W-:Y:S02]  /*51d0*/  FMUL.FTZ R127, R127, c[0x0][0x298] ;  /* 0x0000a6007f7f7a20 */ /* 0x000fe40000410000 */
        /* <DEDUP_REMOVED lines=20> */
[----:B------:R-:W-:Y:S01]  /*5320*/  IMAD R3, R3, c[0x0][0x338], R0 ;  /* 0x0000ce0003037a24 */ /* 0x000fe200078e0200 */
[----:B------:R-:W-:Y:S05]  /*5330*/  @P1 BRA `(.L_x_64) ;  /* 0x0000005000001947 */ /* 0x000fea0003800000 */
.L_x_65:
[----:B------:R-:W2:Y:S01]  /*5340*/  LDG.E.STRONG.GPU R0, [R8.64] ;  /* 0x0000000e08007981 */ /* 0x000ea2000c1ef900 */
[----:B------:R-:W-:Y:S01]  /*5350*/  YIELD ;  /* 0x0000000000007946 */ /* 0x000fe20003800000 */
[----:B--2---:R-:W-:Y:S01]  /*5360*/  ISETP.NE.AND P0, PT, R0, R3, PT ;  /* 0x000000030000720c */ /* 0x004fe20003f05270 */
[----:B------:R-:W-:-:S12]  /*5370*/  CCTL.IVALL ;  /* 0x00000000ff00798f */ /* 0x000fd80002000000 */
[----:B------:R-:W-:Y:S05]  /*5380*/  @P0 BRA `(.L_x_65) ;  /* 0xffffffb000000947 */ /* 0x000fea000383ffff */
.L_x_64:
[----:B------:R-:W-:Y:S05]  /*5390*/  BSYNC B0 ;  /* 0x0000000000007941 */ /* 0x000fea0003800000 */
.L_x_63:
[----:B------:R-:W-:Y:S01]  /*53a0*/  MOV R10, 0xffffffff ;  /* 0xffffffff000a7802 */ /* 0x000fe20000000f00 */
[----:B------:R-:W-:Y:S05]  /*53b0*/  BRA.CONV ~URZ, `(.L_x_66) ;  /* 0x000000237f007947 */ /* 0x000fea000b800000 */
[----:B------:R-:W-:Y:S02]  /*53c0*/  MOV R0, 0x53e0 ;  /* 0x000053e000007802 */ /* 0x000fe40000000f00 */
[----:B------:R-:W-:Y:S05]  /*53d0*/  CALL.REL.NOINC `($__internal_0_$__cuda_sm70_warpsync) ;  /* 0x00000a8000007944 */ /* 0x000fea0003c00000 */
.L_x_66:
[----:B------:R-:W-:Y:S01]  /*53e0*/  UIMAD UR6, UR4, 0x3000, URZ ;  /* 0x00003000040678a4 */ /* 0x000fe2000f8e023f */
[----:B------:R-:W-:Y:S01]  /*53f0*/  IMAD R0, R5, c[0x0][0x328], RZ ;  /* 0x0000ca0005007a24 */ /* 0x000fe200078e02ff */
[----:B------:R-:W-:-:S06]  /*5400*/  NOP ;  /* 0x0000000000007918 */ /* 0x000fcc0000000000 */
[----:B------:R-:W-:Y:S01]  /*5410*/  USHF.R.S32.HI UR5, URZ, 0x1f, UR6 ;  /* 0x0000001f3f057899 */ /* 0x000fe20008011406 */
[----:B------:R-:W-:Y:S01]  /*5420*/  IADD3 R12, P0, R236, UR6, RZ ;  /* 0x00000006ec0c7c10 */ /* 0x000fe2000ff1e0ff */
[----:B------:R-:W-:Y:S02]  /*5430*/  IMAD R11, R4, c[0x0][0x32c], R0 ;  /* 0x0000cb00040b7a24 */ /* 0x000fe400078e0200 */
[----:B------:R-:W-:Y:S02]  /*5440*/  IMAD R0, R233, c[0x0][0x330], RZ ;  /* 0x0000cc00e9007a24 */ /* 0x000fe400078e02ff */
[----:B------:R-:W-:Y:S02]  /*5450*/  LEA.HI.X.SX32 R13, R236, UR5, 0x1, P0 ;  /* 0x00000005ec0d7c11 */ /* 0x000fe400080f0eff */
[----:B------:R-:W-:-:S03]  /*5460*/  IMAD R0, R2, c[0x0][0x334], R0 ;  /* 0x0000cd0002007a24 */ /* 0x000fc600078e0200 */
[----:B------:R-:W-:-:S05]  /*5470*/  IMAD.WIDE.U32 R14, R4, c[0x0][0x328], R12 ;  /* 0x0000ca00040e7a25 */ /* 0x000fca00078e000c */
[----:B------:R-:W-:-:S05]  /*5480*/  IADD3 R15, R15, R11, RZ ;  /* 0x0000000b0f0f7210 */ /* 0x000fca0007ffe0ff */
[----:B------:R-:W-:-:S05]  /*5490*/  IMAD.WIDE.U32 R14, R2, c[0x0][0x330], R14 ;  /* 0x0000cc00020e7a25 */ /* 0x000fca00078e000e */
[----:B------:R-:W-:Y:S02]  /*54a0*/  IADD3 R0, R15, R0, RZ ;  /* 0x000000000f007210 */ /* 0x000fe40007ffe0ff */
[----:B------:R-:W-:-:S04]  /*54b0*/  LEA R16, P0, R14, c[0x0][0x310], 0x2 ;  /* 0x0000c4000e107a11 */ /* 0x000fc800078010ff */
[----:B------:R-:W-:-:S05]  /*54c0*/  LEA.HI.X R17, R14, c[0x0][0x314], R0, 0x2, P0 ;  /* 0x0000c5000e117a11 */ /* 0x000fca00000f1400 */
[----:B------:R1:W-:Y:S04]  /*54d0*/  RED.E.ADD.F32.FTZ.RN.STRONG.GPU [R16.64], R52 ;  /* 0x000000341000798e */ /* 0x0003e8000c10e78e */
[----:B------:R1:W-:Y:S04]  /*54e0*/  RED.E.ADD.F32.FTZ.RN.STRONG.GPU [R16.64+0x400], R53 ;  /* 0x000400351000798e */ /* 0x0003e8000c10e78e */
        /* <DEDUP_REMOVED lines=45> */
[----:B------:R1:W-:Y:S01]  /*57c0*/  RED.E.ADD.F32.FTZ.RN.STRONG.GPU [R16.64+0xbc00], R91 ;  /* 0x00bc005b1000798e */ /* 0x0003e2000c10e78e */
[----:B------:R-:W-:Y:S05]  /*57d0*/  BRA.CONV ~URZ, `(.L_x_67) ;  /* 0x000000237f007947 */ /* 0x000fea000b800000 */
[----:B------:R-:W-:Y:S02]  /*57e0*/  MOV R0, 0x5800 ;  /* 0x0000580000007802 */ /* 0x000fe40000000f00 */
[----:B-1----:R-:W-:Y:S05]  /*57f0*/  CALL.REL.NOINC `($__internal_0_$__cuda_sm70_warpsync) ;  /* 0x0000066000007944 */ /* 0x002fea0003c00000 */
.L_x_67:
[----:B------:R-:W-:-:S06]  /*5800*/  NOP ;  /* 0x0000000000007918 */ /* 0x000fcc0000000000 */
[----:B------:R-:W-:Y:S01]  /*5810*/  BSSY B0, `(.L_x_68) ;  /* 0x000000b000007945 */ /* 0x000fe20003800000 */
[----:B------:R-:W-:Y:S05]  /*5820*/  @P1 BRA `(.L_x_69) ;  /* 0x0000009000001947 */ /* 0x000fea0003800000 */
[----:B------:R-:W-:Y:S01]  /*5830*/  @!PT LDS RZ, [RZ] ;  /* 0x00000000fffff984 */ /* 0x000fe20000000800 */
[----:B------:R-:W-:Y:S01]  /*5840*/  @!PT LDS RZ, [RZ] ;  /* 0x00000000fffff984 */ /* 0x000fe20000000800 */
[----:B------:R-:W-:Y:S01]  /*5850*/  @!PT LDS RZ, [RZ] ;  /* 0x00000000fffff984 */ /* 0x000fe20000000800 */
[----:B------:R-:W-:Y:S01]  /*5860*/  @!PT LDS RZ, [RZ] ;  /* 0x00000000fffff984 */ /* 0x000fe20000000800 */
[----:B------:R-:W-:Y:S06]  /*5870*/  MEMBAR.ALL.GPU ;  /* 0x0000000000007992 */ /* 0x000fec000000a000 */
[----:B------:R-:W-:Y:S01]  /*5880*/  MOV R0, 0x1 ;  /* 0x0000000100007802 */ /* 0x000fe20000000f00 */
[----:B------:R-:W-:-:S00]  /*5890*/  ERRBAR ;  /* 0x00000000000079ab */ /* 0x000fc00000000000 */
[----:B012345:R-:W-:-:S05]  /*58a0*/  CCTL.IVALL ;  /* 0x00000000ff00798f */ /* 0x03ffca0002000000 */
[----:B------:R2:W-:Y:S02]  /*58b0*/  RED.E.ADD.S32.STRONG.GPU [R8.64], R0 ;  /* 0x000000000800798e */ /* 0x0005e4000c10e38e */
.L_x_69:
[----:B------:R-:W-:Y:S05]  /*58c0*/  BSYNC B0 ;  /* 0x0000000000007941 */ /* 0x000fea0003800000 */
.L_x_68:
[----:B--2---:R-:W-:Y:S01]  /*58d0*/  IADD3 R8, P0, R7, c[0x0][0x348], RZ ;  /* 0x0000d20007087a10 */ /* 0x004fe20007f1e0ff */
[----:B------:R-:W-:Y:S03]  /*58e0*/  BSSY B0, `(.L_x_70) ;  /* 0x0000008000007945 */ /* 0x000fe60003800000 */
[----:B------:R-:W-:Y:S01]  /*58f0*/  IADD3.X R9, R6, c[0x0][0x34c], RZ, P0, !PT ;  /* 0x0000d30006097a10 */ /* 0x000fe200007fe4ff */
[----:B------:R-:W-:Y:S05]  /*5900*/  @P1 BRA `(.L_x_71) ;  /* 0x0000005000001947 */ /* 0x000fea0003800000 */
.L_x_72:
[----:B------:R-:W2:Y:S01]  /*5910*/  LDG.E.STRONG.GPU R0, [R8.64] ;  /* 0x0000000e08007981 */ /* 0x000ea2000c1ef900 */
[----:B------:R-:W-:Y:S01]  /*5920*/  YIELD ;  /* 0x0000000000007946 */ /* 0x000fe20003800000 */
[----:B--2---:R-:W-:Y:S01]  /*5930*/  ISETP.NE.AND P0, PT, R0, R3, PT ;  /* 0x000000030000720c */ /* 0x004fe20003f05270 */
[----:B------:R-:W-:-:S12]  /*5940*/  CCTL.IVALL ;  /* 0x00000000ff00798f */ /* 0x000fd80002000000 */
[----:B------:R-:W-:Y:S05]  /*5950*/  @P0 BRA `(.L_x_72) ;  /* 0xffffffb000000947 */ /* 0x000fea000383ffff */
.L_x_71:
[----:B------:R-:W-:Y:S05]  /*5960*/  BSYNC B0 ;  /* 0x0000000000007941 */ /* 0x000fea0003800000 */
.L_x_70:
[----:B------:R-:W-:Y:S05]  /*5970*/  BRA.CONV ~URZ, `(.L_x_73) ;  /* 0x000000237f007947 */ /* 0x000fea000b800000 */
[----:B------:R-:W-:Y:S02]  /*5980*/  MOV R0, 0x59a0 ;  /* 0x000059a000007802 */ /* 0x000fe40000000f00 */
[----:B-1----:R-:W-:Y:S05]  /*5990*/  CALL.REL.NOINC `($__internal_0_$__cuda_sm70_warpsync) ;  /* 0x000004c000007944 */ /* 0x002fea0003c00000 */
.L_x_73:
[----:B------:R-:W-:Y:S01]  /*59a0*/  MOV R6, R12 ;  /* 0x0000000c00067202 */ /* 0x000fe20000000f00 */
[----:B------:R-:W-:Y:S01]  /*59b0*/  IMAD R0, R5, c[0x0][0x300], RZ ;  /* 0x0000c00005007a24 */ /* 0x000fe200078e02ff */
[----:B------:R-:W-:Y:S01]  /*59c0*/  MOV R7, R13 ;  /* 0x0000000d00077202 */ /* 0x000fe20000000f00 */
[----:B------:R-:W-:Y:S01]  /*59d0*/  IMAD R233, R233, c[0x0][0x308], RZ ;  /* 0x0000c200e9e97a24 */ /* 0x000fe200078e02ff */
[----:B------:R-:W-:-:S06]  /*59e0*/  NOP ;  /* 0x0000000000007918 */ /* 0x000fcc0000000000 */
[----:B------:R-:W-:-:S04]  /*59f0*/  IMAD.WIDE.U32 R6, R4, c[0x0][0x300], R6 ;  /* 0x0000c00004067a25 */ /* 0x000fc800078e0006 */
[----:B------:R-:W-:Y:S02]  /*5a00*/  IMAD R0, R4, c[0x0][0x304], R0 ;  /* 0x0000c10004007a24 */ /* 0x000fe400078e0200 */
[----:B------:R-:W-:-:S03]  /*5a10*/  IMAD R233, R2, c[0x0][0x30c], R233 ;  /* 0x0000c30002e97a24 */ /* 0x000fc600078e02e9 */
        /* <DEDUP_REMOVED lines=55> */
[----:B-12---:R-:W-:Y:S05]  /*5d90*/  CALL.REL.NOINC `($__internal_0_$__cuda_sm70_warpsync) ;  /* 0x000000c000007944 */ /* 0x006fea0003c00000 */
.L_x_74:
[----:B------:R-:W-:-:S06]  /*5da0*/  NOP ;  /* 0x0000000000007918 */ /* 0x000fcc0000000000 */
[----:B------:R-:W-:Y:S05]  /*5db0*/  @P1 EXIT ;  /* 0x000000000000194d */ /* 0x000fea0003800000 */
        /* <DEDUP_REMOVED lines=8> */
[----:B------:R-:W-:Y:S01]  /*5e40*/  RED.E.ADD.S32.STRONG.GPU [R8.64], R0 ;  /* 0x000000000800798e */ /* 0x000fe2000c10e38e */
[----:B------:R-:W-:Y:S05]  /*5e50*/  EXIT ;  /* 0x000000000000794d */ /* 0x000fea0003800000 */
        .weak           $__internal_0_$__cuda_sm70_warpsync
        .type           $__internal_0_$__cuda_sm70_warpsync,@function
        .size           $__internal_0_$__cuda_sm70_warpsync,(.L_x_2288 - $__internal_0_$__cuda_sm70_warpsync)
$__internal_0_$__cuda_sm70_warpsync:
[----:B------:R-:W-:Y:S01]  /*5e60*/  MOV R14, R0 ;  /* 0x00000000000e7202 */ /* 0x000fe20000000f00 */
[----:B------:R-:W-:Y:S04]  /*5e70*/  WARPSYNC R10 ;  /* 0x0000000a00007348 */ /* 0x000fe80003800000 */
[----:B------:R-:W-:-:S04]  /*5e80*/  MOV R15, 0x0 ;  /* 0x00000000000f7802 */ /* 0x000fc80000000f00 */
[----:B------:R-:W-:Y:S05]  /*5e90*/  RET.REL.NODEC R14 `(_ZN7cutlass13device_kernelIN5flash19enable_sm80_to_sm89INS1_16FlashAttnBwdSm80INS1_25CollectiveMainloopBwdSm80ILi2ELi1EN4cute5tupleIJNS5_1CILi64EEENS7_ILi96EEENS7_ILi128EEEEEENS_6half_tEfNS_4arch4Sm80ELb0ELb0ELb0ELb0ELb1ELb0ELb0ELb0ELi2ELi2ELi2ELi2ELb1EEENS1_24CollectiveEpilogueBwdGQAISB_fSE_Li256ELb0ELb1EEENS1_19SingleTileSchedulerILb0ELb0ELb0ELi96EEEEEEEEEvNT_6ParamsE) ;  /* 0xffffa1600e007950 */ /* 0x000fea0003c3ffff */
.L_x_75:
        /* <DEDUP_REMOVED lines=14> */
.L_x_2288:


//--------------------- .text._ZN7cutlass13device_kernelIN5flash19enable_sm80_to_sm89INS1_16FlashAttnBwdSm80INS1_25CollectiveMainloopBwdSm80ILi2ELi1EN4cute5tupleIJNS5_1CILi64EEENS7_ILi96EEENS7_ILi128EEEEEENS_6half_tEfNS_4arch4Sm80ELb0ELb0ELb0ELb1ELb0ELb0ELb0ELb0ELi2ELi2ELi2ELi2ELb1EEENS1_21CollectiveEpilogueBwdISB_SC_SE_Li256ELb1ELb0ELi4EEENS1_19SingleTileSchedulerILb1ELb0ELb0ELi96EEEEEEEEEvNT_6ParamsE --------------------------
	.section	.text._ZN7cutlass13device_kernelIN5flash19enable_sm80_to_sm89INS1_16FlashAttnBwdSm80INS1_25CollectiveMainloopBwdSm80ILi2ELi1EN4cute5tupleIJNS5_1CILi64EEENS7_ILi96EEENS7_ILi128EEEEEENS_6half_tEfNS_4arch4Sm80ELb0ELb0ELb0ELb1ELb0ELb0ELb0ELb0ELi2ELi2ELi2ELi2ELb1EEENS1_21CollectiveEpilogueBwdISB_SC_SE_Li256ELb1ELb0ELi4EEENS1_19SingleTileSchedulerILb1ELb0ELb0ELi96EEEEEEEEEvNT_6ParamsE,"ax",@progbits
	.sectioninfo	@"SHI_REGISTERS=255"
	.align	128
.text._ZN7cutlass13device_kernelIN5flash19enable_sm80_to_sm89INS1_16FlashAttnBwdSm80INS1_25CollectiveMainloopBwdSm80ILi2ELi1EN4cute5tupleIJNS5_1CILi64EEENS7_ILi96EEENS7_ILi128EEEEEENS_6half_tEfNS_4arch4Sm80ELb0ELb0ELb0ELb1ELb0ELb0ELb0ELb0ELi2ELi2ELi2ELi2ELb1EEENS1_21CollectiveEpilogueBwdISB_SC_SE_Li256ELb1ELb0ELi4EEENS1_19SingleTileSchedulerILb1ELb0ELb0ELi96EEEEEEEEEvNT_6ParamsE:
        .type           _ZN7cutlass13device_kernelIN5flash19enable_sm80_to_sm89INS1_16FlashAttnBwdSm80INS1_25CollectiveMainloopBwdSm80ILi2ELi1EN4cute5tupleIJNS5_1CILi64EEENS7_ILi96EEENS7_ILi128EEEEEENS_6half_tEfNS_4arch4Sm80ELb0ELb0ELb0ELb1ELb0ELb0ELb0ELb0ELi2ELi2ELi2ELi2ELb1EEENS1_21CollectiveEpilogueBwdISB_SC_SE_Li256ELb1ELb0ELi4EEENS1_19SingleTileSchedulerILb1ELb0ELb0ELi96EEEEEEEEEvNT_6ParamsE,@function
        .size           _ZN7cutlass13device_kernelIN5flash19enable_sm80_to_sm89INS1_16FlashAttnBwdSm80INS1_25CollectiveMainloopBwdSm80ILi2ELi1EN4cute5tupleIJNS5_1CILi64EEENS7_ILi96EEENS7_ILi128EEEEEENS_6half_tEfNS_4arch4Sm80ELb0ELb0ELb0ELb1ELb0ELb0ELb0ELb0ELi2ELi2ELi2ELi2ELb1EEENS1_21CollectiveEpilogueBwdISB_SC_SE_Li256ELb1ELb0ELi4EEENS1_19SingleTileSchedulerILb1ELb0ELb0ELi96EEEEEEEEEvNT_6ParamsE,(.L_x_2290 - _ZN7cutlass13device_kernelIN5flash19enable_sm80_to_sm89INS1_16FlashAttnBwdSm80INS1_25CollectiveMainloopBwdSm80ILi2ELi1EN4cute5tupleIJNS5_1CILi64EEENS7_ILi96EEENS7_ILi128EEEEEENS_6half_tEfNS_4arch4Sm80ELb0ELb0ELb0ELb1ELb0ELb0ELb0ELb0ELi2ELi2ELi2ELi2ELb1EEENS1_21CollectiveEpilogueBwdISB_SC_SE_Li256ELb1ELb0ELi4EEENS1_19SingleTileSchedulerILb1ELb0ELb0ELi96EEEEEEEEEvNT_6ParamsE)
        .other          _ZN7cutlass13device_kernelIN5flash19enable_sm80_to_sm89INS1_16FlashAttnBwdSm80INS1_25CollectiveMainloopBwdSm80ILi2ELi1EN4cute5tupleIJNS5_1CILi64EEENS7_ILi96EEENS7_ILi128EEEEEENS_6half_tEfNS_4arch4Sm80ELb0ELb0ELb0ELb1ELb0ELb0ELb0ELb0ELi2ELi2ELi2ELi2ELb1EEENS1_21CollectiveEpilogueBwdISB_SC_SE_Li256ELb1ELb0ELi4EEENS1_19SingleTileSchedulerILb1ELb0ELb0ELi96EEEEEEEEEvNT_6ParamsE,@"STO_CUDA_ENTRY STV_DEFAULT"
_ZN7cutlass13device_kernelIN5flash19enable_sm80_to_sm89INS1_16FlashAttnBwdSm80INS1_25CollectiveMainloopBwdSm80ILi2ELi1EN4cute5tupleIJNS5_1CILi64EEENS7_ILi96EEENS7_ILi128EEEEEENS_6half_tEfNS_4arch4Sm80ELb0ELb0ELb0ELb1ELb0ELb0ELb0ELb0ELi2ELi2ELi2ELi2ELb1EEENS1_21CollectiveEpilogueBwdISB_SC_SE_Li256ELb1ELb0ELi4EEENS1_19SingleTileSchedulerILb1ELb0ELb0ELi96EEEEEEEEEvNT_6ParamsE:
[----:B------:R-:W-:Y:S02]  /*0000*/  MOV R1, c[0x0][0x28] ;  /* 0x00000a0000017a02 */ /* 0x000fe40000000f00 */
[----:B------:R-:W1:Y:S01]  /*0010*/  S2R R85, SR_TID.X ;  /* 0x0000000000557919 */ /* 0x000e620000002100 */
[----:B------:R-:W-:Y:S01]  /*0020*/  IMAD.MOV.U32 R8, RZ, RZ, 0x4 ;  /* 0x00000004ff087424 */ /* 0x000fe200078e00ff */
[----:B------:R-:W-:Y:S01]  /*0030*/  ULDC.64 UR4, c[0x0][0x118] ;  /* 0x0000460000047ab9 */ /* 0x000fe20000000a00 */
[----:B------:R-:W-:Y:S01]  /*0040*/  IADD3 R1, R1, -0x20, RZ ;  /* 0xffffffe001017810 */ /* 0x000fe20007ffe0ff */
[----:B------:R-:W2:Y:S04]  /*0050*/  S2R R5, SR_CTAID.Z ;  /* 0x0000000000057919 */ /* 0x000ea80000002700 */
[----:B------:R-:W3:Y:S04]  /*0060*/  S2R R30, SR_CTAID.X ;  /* 0x00000000001e7919 */ /* 0x000ee80000002500 */
[----:B------:R-:W4:Y:S01]  /*0070*/  S2R R35, SR_CTAID.Y ;  /* 0x0000000000237919 */ /* 0x000f220000002600 */
[----:B-1----:R-:W-:Y:S01]  /*0080*/  SHF.R.U32.HI R0, RZ, 0x5, R85 ;  /* 0x00000005ff007819 */ /* 0x002fe20000011655 */
[----:B--2---:R-:W-:-:S05]  /*0090*/  IMAD.WIDE R2, R5, R8, c[0x0][0x3c0] ;  /* 0x0000f00005027625 */ /* 0x004fca00078e0208 */
[----:B------:R-:W1:Y:S02]  /*00a0*/  SHFL.IDX PT, R0, R0, RZ, 0x1f ;  /* 0x00001fff00007589 */ /* 0x000e6400000e0000 */
[----:B-1----:R-:W-:-:S13]  /*00b0*/  ISETP.NE.AND P0, PT, R0, RZ, PT ;  /* 0x000000ff0000720c */ /* 0x002fda0003f05270 */
[----:B------:R-:W-:Y:S05]  /*00c0*/  @!P0 BRA `(.L_x_76) ;  /* 0x0000013000008947 */ /* 0x000fea0003800000 */
[----:B---34-:R-:W-:-:S04]  /*00d0*/  ISETP.NE.U32.AND P0, PT, RZ, c[0x0][0x3c0], PT ;  /* 0x0000f000ff007a0c */ /* 0x018fc80003f05070 */
[----:B------:R-:W-:-:S13]  /*00e0*/  ISETP.NE.AND.EX P0, PT, RZ, c[0x0][0x3c4], PT, P0 ;  /* 0x0000f100ff007a0c */ /* 0x000fda0003f05300 */
[----:B------:R-:W-:Y:S05]  /*00f0*/  @!P0 BRA `(.L_x_77) ;  /* 0x0000002000008947 */ /* 0x000fea0003800000 */
[----:B------:R1:W5:Y:S01]  /*0100*/  LDG.E R0, [R2.64] ;  /* 0x0000000402007981 */ /* 0x000362000c1e1900 */
[----:B------:R-:W-:Y:S05]  /*0110*/  BRA `(.L_x_78) ;  /* 0x0000009000007947 */ /* 0x000fea0003800000 */
.L_x_77:
[----:B------:R-:W-:-:S04]  /*0120*/  ISETP.NE.U32.AND P0, PT, RZ, c[0x0][0x3b8], PT ;  /* 0x0000ee00ff007a0c */ /* 0x000fc80003f05070 */
[----:B------:R-:W-:-:S13]  /*0130*/  ISETP.NE.AND.EX P0, PT, RZ, c[0x0][0x3bc], PT, P0 ;  /* 0x0000ef00ff007a0c */ /* 0x000fda0003f05300 */
[----:B------:R-:W-:Y:S05]  /*0140*/  @!P0 BRA `(.L_x_79) ;  /* 0x0000005000008947 */ /* 0x000fea0003800000 */
[----:B------:R-:W-:-:S05]  /*0150*/  IMAD.WIDE R2, R5, R8, c[0x0][0x3b8] ;  /* 0x0000ee0005027625 */ /* 0x000fca00078e0208 */
[----:B------:R-:W2:Y:S04]  /*0160*/  LDG.E R4, [R2.64] ;  /* 0x0000000402047981 */ /* 0x000ea8000c1e1900 */
[----:B------:R-:W2:Y:S02]  /*0170*/  LDG.E R0, [R2.64+0x4] ;  /* 0x0000040402007981 */ /* 0x000ea4000c1e1900 */
[----:B--2---:R-:W-:Y:S01]  /*0180*/  IADD3 R0, -R4, R0, RZ ;  /* 0x0000000004007210 */ /* 0x004fe20007ffe1ff */
[----:B------:R-:W-:Y:S05]  /*0190*/  BRA `(.L_x_78) ;  /* 0x0000001000007947 */ /* 0x000fea0003800000 */
.L_x_79:
[----:B------:R-:W-:Y:S02]  /*01a0*/  MOV R0, c[0x0][0x3a4] ;  /* 0x0000e90000007a02 */ /* 0x000fe40000000f00 */
.L_x_78:
[----:B-1----:R-:W-:-:S05]  /*01b0*/  IMAD R2, R30, 0x60, RZ ;  /* 0x000000601e027824 */ /* 0x002fca00078e02ff */
[----:B-----5:R-:W-:-:S04]  /*01c0*/  ISETP.GE.AND P0, PT, R2, R0, PT ;  /* 0x000000000200720c */ /* 0x020fc80003f06270 */
[----:B------:R-:W-:-:S05]  /*01d0*/  SEL R0, R5, 0xffffffff, !P0 ;  /* 0xffffffff05007807 */ /* 0x000fca0004000000 */
[----:B------:R1:W-:Y:S01]  /*01e0*/  STL [R1+0x18], R0 ;  /* 0x0000180001007387 */ /* 0x0003e20000100800 */
[----:B------:R-:W-:Y:S05]  /*01f0*/  BRA `(.L_x_80) ;  /* 0x0000012000007947 */ /* 0x000fea0003800000 */
.L_x_76:
[----:B---34-:R-:W-:-:S04]  /*0200*/  ISETP.NE.U32.AND P0, PT, RZ, c[0x0][0x3c0], PT ;  /* 0x0000f000ff007a0c */ /* 0x018fc80003f05070 */
[----:B------:R-:W-:-:S13]  /*0210*/  ISETP.NE.AND.EX P0, PT, RZ, c[0x0][0x3c4], PT, P0 ;  /* 0x0000f100ff007a0c */ /* 0x000fda0003f05300 */
[----:B------:R-:W-:Y:S05]  /*0220*/  @!P0 BRA `(.L_x_81) ;  /* 0x0000002000008947 */ /* 0x000fea0003800000 */
[----:B------:R1:W5:Y:S01]  /*0230*/  LDG.E R0, [R2.64] ;  /* 0x0000000402007981 */ /* 0x000362000c1e1900 */
[----:B------:R-:W-:Y:S05]  /*0240*/  BRA `(.L_x_82) ;  /* 0x0000009000007947 */ /* 0x000fea0003800000 */
.L_x_81:
        /* <DEDUP_REMOVED lines=8> */
.L_x_83:
[----:B------:R-:W-:Y:S02]  /*02d0*/  MOV R0, c[0x0][0x3a4] ;  /* 0x0000e90000007a02 */ /* 0x000fe40000000f00 */
.L_x_82:
[----:B-1----:R-:W-:-:S05]  /*02e0*/  IMAD R2, R30, 0x60, RZ ;  /* 0x000000601e027824 */ /* 0x002fca00078e02ff */
[----:B-----5:R-:W-:-:S04]  /*02f0*/  ISETP.GE.AND P0, PT, R2, R0, PT ;  /* 0x000000000200720c */ /* 0x020fc80003f06270 */
[----:B------:R-:W-:-:S05]  /*0300*/  SEL R0, R5, 0xffffffff, !P0 ;  /* 0xffffffff05007807 */ /* 0x000fca0004000000 */
[----:B------:R1:W-:Y:S04]  /*0310*/  STL [R1+0x18], R0 ;  /* 0x0000180001007387 */ /* 0x0003e80000100800 */
.L_x_80:
[----:B------:R-:W2:Y:S02]  /*0320*/  LDL R87, [R1+0x18] ;  /* 0x0000180001577983 */ /* 0x000ea40000100800 */
[----:B--2---:R-:W-:-:S13]  /*0330*/  ISETP.GE.AND P0, PT, R87, RZ, PT ;  /* 0x000000ff5700720c */ /* 0x004fda0003f06270 */
[----:B------:R-:W-:Y:S05]  /*0340*/  @!P0 EXIT ;  /* 0x000000000000894d */ /* 0x000fea0003800000 */
[----:B------:R-:W-:Y:S01]  /*0350*/  ISETP.NE.U32.AND P4, PT, RZ, c[0x0][0x2c8], PT ;  /* 0x0000b200ff007a0c */ /* 0x000fe20003f85070 */
[----:B------:R-:W-:Y:S01]  /*0360*/  IMAD.WIDE R4, R87, R8, c[0x0][0x2c8] ;  /* 0x0000b20057047625 */ /* 0x000fe200078e0208 */
[----:B------:R-:W-:Y:S02]  /*0370*/  ISETP.NE.U32.AND P0, PT, RZ, c[0x0][0x2d8], PT ;  /* 0x0000b600ff007a0c */ /* 0x000fe40003f05070 */
[----:B------:R-:W-:Y:S02]  /*0380*/  ISETP.NE.AND.EX P4, PT, RZ, c[0x0][0x2cc], PT, P4 ;  /* 0x0000b300ff007a0c */ /* 0x000fe40003f85340 */
[----:B------:R-:W-:-:S04]  /*0390*/  ISETP.NE.U32.AND P3, PT, RZ, c[0x0][0x2d0], PT ;  /* 0x0000b400ff007a0c */ /* 0x000fc80003f65070 */
[----:B------:R-:W-:-:S07]  /*03a0*/  ISETP.NE.AND.EX P3, PT, RZ, c[0x0][0x2d4], PT, P3 ;  /* 0x0000b500ff007a0c */ /* 0x000fce0003f65330 */
[----:B-1----:R-:W2:Y:S01]  /*03b0*/  @P4 LDG.E R0, [R4.64] ;  /* 0x0000000404004981 */ /* 0x002ea2000c1e1900 */
[----:B------:R-:W-:Y:S01]  /*03c0*/  IMAD.MOV.U32 R13, RZ, RZ, RZ ;  /* 0x000000ffff0d7224 */ /* 0x000fe200078e00ff */
[----:B------:R-:W-:Y:S01]  /*03d0*/  ISETP.NE.AND.EX P0, PT, RZ, c[0x0][0x2dc], PT, P0 ;  /* 0x0000b700ff007a0c */ /* 0x000fe20003f05300 */
[----:B------:R-:W-:Y:S02]  /*03e0*/  IMAD.MOV.U32 R17, RZ, RZ, RZ ;  /* 0x000000ffff117224 */ /* 0x000fe400078e00ff */
[CC--:B------:R-:W-:Y:S02]  /*03f0*/  IMAD.WIDE R2, R87.reuse, R8.reuse, c[0x0][0x2d0] ;  /* 0x0000b40057027625 */ /* 0x0c0fe400078e0208 */
[----:B------:R1:W5:Y:S02]  /*0400*/  @P4 LDG.E R13, [R4.64] ;  /* 0x00000004040d4981 */ /* 0x000364000c1e1900 */
[----:B------:R-:W-:Y:S02]  /*0410*/  IMAD.MOV.U32 R248, RZ, RZ, c[0x0][0x168] ;  /* 0x00005a00fff87624 */ /* 0x000fe400078e00ff */
[----:B------:R1:W5:Y:S04]  /*0420*/  @P3 LDG.E R17, [R2.64] ;  /* 0x0000000402113981 */ /* 0x000368000c1e1900 */
[----:B------:R-:W-:-:S05]  /*0430*/  @P0 IMAD.WIDE R6, R87, R8, c[0x0][0x2d8] ;  /* 0x0000b60057060625 */ /* 0x000fca00078e0208 */
[----:B------:R3:W5:Y:S01]  /*0440*/  @P0 LDG.E R248, [R6.64] ;  /* 0x0000000406f80981 */ /* 0x000762000c1e1900 */
[----:B------:R-:W-:Y:S02]  /*0450*/  IMAD.MOV.U32 R9, RZ, RZ, c[0x0][0x198] ;  /* 0x00006600ff097624 */ /* 0x000fe400078e00ff */
[----:B--2---:R-:W-:-:S05]  /*0460*/  @P4 IMAD R0, R87, 0x40, R0 ;  /* 0x0000004057004824 */ /* 0x004fca00078e0200 */
[----:B---3--:R-:W-:-:S04]  /*0470*/  @P4 SHF.R.S32.HI R6, RZ, 0x1f, R0 ;  /* 0x0000001fff064819 */ /* 0x008fc80000011400 */
[----:B------:R-:W-:Y:S01]  /*0480*/  @P4 LEA.HI R0, R6, R0, RZ, 0x6 ;  /* 0x0000000006004211 */ /* 0x000fe200078f30ff */
[----:B------:R-:W-:-:S03]  /*0490*/  IMAD.MOV.U32 R6, RZ, RZ, RZ ;  /* 0x000000ffff067224 */ /* 0x000fc600078e00ff */
[----:B------:R-:W-:Y:S01]  /*04a0*/  @P4 LOP3.LUT R6, R0, 0xffffffc0, RZ, 0xc0, !PT ;  /* 0xffffffc000064812 */ /* 0x000fe200078ec0ff */
[----:B------:R-:W-:Y:S05]  /*04b0*/  @P0 BRA `(.L_x_84) ;  /* 0x0000004000000947 */ /* 0x000fea0003800000 */
[----:B-1----:R-:W-:Y:S05]  /*04c0*/  @!P4 BRA `(.L_x_84) ;  /* 0x000000300000c947 */ /* 0x002fea0003800000 */
[----:B------:R1:W2:Y:S04]  /*04d0*/  LDG.E R0, [R4.64] ;  /* 0x0000000404007981 */ /* 0x0002a8000c1e1900 */
[----:B-1----:R-:W2:Y:S02]  /*04e0*/  LDG.E R4, [R4.64+0x4] ;  /* 0x0000040404047981 */ /* 0x002ea4000c1e1900 */
[----:B--2--5:R-:W-:Y:S02]  /*04f0*/  IADD3 R248, -R0, R4, RZ ;  /* 0x0000000400f87210 */ /* 0x024fe40007ffe1ff */
.L_x_84:
[----:B-1----:R-:W-:-:S04]  /*0500*/  ISETP.NE.U32.AND P0, PT, RZ, c[0x0][0x2e0], PT ;  /* 0x0000b800ff007a0c */ /* 0x002fc80003f05070 */
[----:B------:R-:W-:-:S13]  /*0510*/  ISETP.NE.AND.EX P0, PT, RZ, c[0x0][0x2e4], PT, P0 ;  /* 0x0000b900ff007a0c */ /* 0x000fda0003f05300 */
[----:B------:R-:W-:Y:S05]  /*0520*/  @!P0 BRA `(.L_x_85) ;  /* 0x0000003000008947 */ /* 0x000fea0003800000 */
[----:B------:R-:W-:-:S05]  /*0530*/  IMAD.WIDE R2, R87, R8, c[0x0][0x2e0] ;  /* 0x0000b80057027625 */ /* 0x000fca00078e0208 */
[----:B------:R1:W5:Y:S01]  /*0540*/  LDG.E R9, [R2.64] ;  /* 0x0000000402097981 */ /* 0x000362000c1e1900 */
[----:B------:R-:W-:Y:S05]  /*0550*/  BRA `(.L_x_86) ;  /* 0x0000004000007947 */ /* 0x000fea0003800000 */
.L_x_85:
[----:B------:R-:W-:Y:S05]  /*0560*/  @!P3 BRA `(.L_x_86) ;  /* 0x000000300000b947 */ /* 0x000fea0003800000 */
[----:B------:R1:W2:Y:S04]  /*0570*/  LDG.E R0, [R2.64] ;  /* 0x0000000402007981 */ /* 0x0002a8000c1e1900 */
[----:B-1----:R-:W2:Y:S02]  /*0580*/  LDG.E R2, [R2.64+0x4] ;  /* 0x0000040402027981 */ /* 0x002ea4000c1e1900 */
[----:B--2---:R-:W-:Y:S02]  /*0590*/  IADD3 R9, -R0, R2, RZ ;  /* 0x0000000200097210 */ /* 0x004fe40007ffe1ff */
.L_x_86:
[----:B-----5:R-:W-:Y:S01]  /*05a0*/  ISETP.GE.AND P0, PT, R248, 0x1, PT ;  /* 0x00000001f800780c */ /* 0x020fe20003f06270 */
[----:B------:R-:W-:Y:S01]  /*05b0*/  CS2R R10, SRZ ;  /* 0x00000000000a7805 */ /* 0x000fe2000001ff00 */
[----:B------:R-:W-:Y:S01]  /*05c0*/  PLOP3.LUT P1, PT, PT, PT, PT, 0x80, 0x0 ;  /* 0x000000000000781c */ /* 0x000fe20003f2f070 */
[----:B------:R-:W-:Y:S01]  /*05d0*/  IMAD.MOV.U32 R122, RZ, RZ, RZ ;  /* 0x000000ffff7a7224 */ /* 0x000fe200078e00ff */
[----:B------:R-:W-:Y:S01]  /*05e0*/  CS2R R126, SRZ ;  /* 0x00000000007e7805 */ /* 0x000fe2000001ff00 */
[----:B------:R-:W-:Y:S01]  /*05f0*/  IMAD.MOV.U32 R120, RZ, RZ, RZ ;  /* 0x000000ffff787224 */ /* 0x000fe200078e00ff */
[----:B------:R-:W-:Y:S01]  /*0600*/  CS2R R124, SRZ ;  /* 0x00000000007c7805 */ /* 0x000fe2000001ff00 */
[----:B------:R-:W-:Y:S01]  /*0610*/  CS2R R130, SRZ ;  /* 0x0000000000827805 */ /* 0x000fe2000001ff00 */
[----:B------:R-:W-:Y:S01]  /*0620*/  CS2R R128, SRZ ;  /* 0x0000000000807805 */ /* 0x000fe2000001ff00 */
[----:B------:R-:W-:Y:S01]  /*0630*/  MOV R12, RZ ;  /* 0x000000ff000c7202 */ /* 0x000fe20000000f00 */
[----:B------:R-:W-:Y:S01]  /*0640*/  IMAD.MOV.U32 R118, RZ, RZ, RZ ;  /* 0x000000ffff767224 */ /* 0x000fe200078e00ff */
[----:B------:R-:W-:Y:S01]  /*0650*/  MOV R7, RZ ;  /* 0x000000ff00077202 */ /* 0x000fe20000000f00 */
[----:B------:R-:W-:Y:S01]  /*0660*/  IMAD.MOV.U32 R116, RZ, RZ, RZ ;  /* 0x000000ffff747224 */ /* 0x000fe200078e00ff */
[----:B------:R-:W-:Y:S01]  /*0670*/  MOV R8, RZ ;  /* 0x000000ff00087202 */ /* 0x000fe20000000f00 */
        /* <DEDUP_REMOVED lines=8> */
[----:B------:R-:W-:Y:S01]  /*0700*/  CS2R R102, SRZ ;  /* 0x0000000000667805 */ /* 0x000fe2000001ff00 */
[----:B------:R-:W-:Y:S01]  /*0710*/  CS2R R18, SRZ ;  /* 0x0000000000127805 */ /* 0x000fe2000001ff00 */
[----:B------:R-:W-:Y:S01]  /*0720*/  MOV R100, RZ ;  /* 0x000000ff00647202 */ /* 0x000fe20000000f00 */
[----:B------:R-:W-:Y:S01]  /*0730*/  IMAD.MOV.U32 R106, RZ, RZ, RZ ;  /* 0x000000ffff6a7224 */ /* 0x000fe200078e00ff */
        /* <DEDUP_REMOVED lines=9> */
[----:B------:R-:W-:Y:S01]  /*07d0*/  MOV R26, RZ ;  /* 0x000000ff001a7202 */ /* 0x000fe20000000f00 */
[----:B------:R-:W-:Y:S01]  /*07e0*/  IMAD.MOV.U32 R84, RZ, RZ, RZ ;  /* 0x000000ffff547224 */ /* 0x000fe200078e00ff */
        /* <DEDUP_REMOVED lines=24> */
[----:B------:R-:W-:Y:S05]  /*0970*/  @!P0 BRA `(.L_x_87) ;  /* 0x00004b5000008947 */ /* 0x000fea0003800000 */
[----:B------:R-:W-:Y:S01]  /*0980*/  IMAD.SHL.U32 R7, R85, 0x4, RZ ;  /* 0x0000000455077824 */ /* 0x000fe200078e00ff */
[----:B-1----:R-:W-:Y:S01]  /*0990*/  SHF.R.S32.HI R3, RZ, 0x1f, R6 ;  /* 0x0000001fff037819 */ /* 0x002fe20000011406 */
[----:B------:R-:W-:Y:S01]  /*09a0*/  IMAD.MOV.U32 R0, RZ, RZ, c[0x0][0x248] ;  /* 0x00009200ff007624 */ /* 0x000fe200078e00ff */
[----:B------:R-:W-:Y:S01]  /*09b0*/  SHF.R.S32.HI R34, RZ, 0x1f, R35 ;  /* 0x0000001fff227819 */ /* 0x000fe20000011423 */
[----:B------:R-:W-:Y:S01]  /*09c0*/  IMAD.SHL.U32 R4, R6, 0x80, RZ ;  /* 0x0000008006047824 */ /* 0x000fe200078e00ff */
[C---:B------:R-:W-:Y:S01]  /*09d0*/  IADD3 R2, P1, R7.reuse, R6, RZ ;  /* 0x0000000607027210 */ /* 0x040fe20007f3e0ff */
[----:B------:R-:W-:Y:S01]  /*09e0*/  IMAD R32, R30, -0x60, R9 ;  /* 0xffffffa01e207824 */ /* 0x000fe200078e0209 */
[----:B------:R-:W-:Y:S01]  /*09f0*/  ISETP.NE.AND P2, PT, R0, 0x1, PT ;  /* 0x000000010000780c */ /* 0x000fe20003f45270 */
[C---:B------:R-:W-:Y:S01]  /*0a00*/  IMAD R10, R34.reuse, c[0x0][0x270], RZ ;  /* 0x00009c00220a7a24 */ /* 0x040fe200078e02ff */
[----:B------:R-:W-:Y:S01]  /*0a10*/  LEA.HI.X.SX32 R3, R7, R3, 0x1, P1 ;  /* 0x0000000307037211 */ /* 0x000fe200008f0eff */
[----:B------:R-:W-:Y:S01]  /*0a20*/  IMAD R14, R34, c[0x0][0x288], RZ ;  /* 0x0000a200220e7a24 */ /* 0x000fe200078e02ff */
[----:B------:R-:W-:Y:S01]  /*0a30*/  IADD3 R0, R248, 0x3f, RZ ;  /* 0x0000003ff8007810 */ /* 0x000fe20007ffe0ff */
[C---:B------:R-:W-:Y:S01]  /*0a40*/  IMAD R10, R35.reuse, c[0x0][0x274], R10 ;  /* 0x00009d00230a7a24 */ /* 0x040fe200078e020a */
[----:B------:R-:W-:Y:S01]  /*0a50*/  SHF.R.S32.HI R33, RZ, 0x1f, R85 ;  /* 0x0000001fff217819 */ /* 0x000fe20000011455 */
[----:B------:R-:W-:Y:S01]  /*0a60*/  IMAD.WIDE.U32 R6, R35, c[0x0][0x270], R2 ;  /* 0x00009c0023067a25 */ /* 0x000fe200078e0002 */
[----:B------:R-:W-:Y:S01]  /*0a70*/  SHF.R.S32.HI R8, RZ, 0x1f, R85 ;  /* 0x0000001fff087819 */ /* 0x000fe20000011455 */
[----:B------:R-:W-:Y:S01]  /*0a80*/  CS2R R130, SRZ ;  /* 0x0000000000827805 */ /* 0x000fe2000001ff00 */
[CC--:B------:R-:W-:Y:S01]  /*0a90*/  IADD3 R28, P0, R4.reuse, R85.reuse, RZ ;  /* 0x00000055041c7210 */ /* 0x0c0fe20007f1e0ff */
[----:B------:R-:W-:Y:S01]  /*0aa0*/  IMAD.IADD R11, R7, 0x1, R10 ;  /* 0x00000001070b7824 */ /* 0x000fe200078e020a */
[----:B------:R-:W-:Y:S01]  /*0ab0*/  SHF.R.S32.HI R5, RZ, 0x1f, R0 ;  /* 0x0000001fff057819 */ /* 0x000fe20000011400 */
[----:B------:R-:W-:Y:S01]  /*0ac0*/  IMAD R14, R35, c[0x0][0x28c], R14 ;  /* 0x0000a300230e7a24 */ /* 0x000fe200078e020e */
[-C--:B------:R-:W-:Y:S01]  /*0ad0*/  LEA.HI R216, R33, R85.reuse, RZ, 0x3 ;  /* 0x0000005521d87211 */ /* 0x080fe200078f18ff */
[----:B------:R-:W-:Y:S01]  /*0ae0*/  IMAD.MOV.U32 R10, RZ, RZ, R6 ;  /* 0x000000ffff0a7224 */ /* 0x000fe200078e0006 */
[----:B------:R-:W-:Y:S01]  /*0af0*/  LEA.HI.X.SX32 R29, R4, R8, 0x1, P0 ;  /* 0x00000008041d7211 */ /* 0x000fe200000f0eff */
[----:B------:R-:W-:Y:S01]  /*0b00*/  IMAD.MOV.U32 R8, RZ, RZ, R35 ;  /* 0x000000ffff087224 */ /* 0x000fe200078e0023 */
[----:B------:R-:W-:Y:S01]  /*0b10*/  LEA.HI R250, R5, R0, RZ, 0x6 ;  /* 0x0000000005fa7211 */ /* 0x000fe200078f30ff */
[C---:B------:R-:W-:Y:S01]  /*0b20*/  @P2 IMAD.HI.U32 R0, R35.reuse, c[0x0][0x24c], RZ ;  /* 0x0000930023002a27 */ /* 0x040fe200078e00ff */
[----:B------:R-:W-:Y:S01]  /*0b30*/  SHF.R.S32.HI R251, RZ, 0x3, R216 ;  /* 0x00000003fffb7819 */ /* 0x000fe200000114d8 */
[----:B------:R-:W-:Y:S01]  /*0b40*/  CS2R R128, SRZ ;  /* 0x0000000000807805 */ /* 0x000fe2000001ff00 */
[----:B------:R-:W-:Y:S01]  /*0b50*/  LOP3.LUT R6, R216, 0xfffffff8, RZ, 0xc0, !PT ;  /* 0xfffffff8d8067812 */ /* 0x000fe200078ec0ff */
[----:B------:R-:W-:Y:S01]  /*0b60*/  IMAD.WIDE.U32 R4, R35, c[0x0][0x288], R2 ;  /* 0x0000a20023047a25 */ /* 0x000fe200078e0002 */
[----:B------:R-:W-:Y:S01]  /*0b70*/  @P2 SHF.R.U32.HI R8, RZ, c[0x0][0x250], R0 ;  /* 0x00009400ff082a19 */ /* 0x000fe20000011600 */
[----:B------:R-:W-:Y:S01]  /*0b80*/  CS2R R126, SRZ ;  /* 0x00000000007e7805 */ /* 0x000fe2000001ff00 */
[----:B------:R-:W-:Y:S01]  /*0b90*/  SHF.R.S32.HI R12, RZ, 0x1f, R251 ;  /* 0x0000001fff0c7819 */ /* 0x000fe200000114fb */
[----:B------:R-:W-:Y:S01]  /*0ba0*/  IMAD.IADD R15, R5, 0x1, R14 ;  /* 0x00000001050f7824 */ /* 0x000fe200078e020e */
[----:B------:R-:W-:Y:S01]  /*0bb0*/  LEA.HI R5, R33, R85, RZ, 0x6 ;  /* 0x0000005521057211 */ /* 0x000fe200078f30ff */
[C---:B------:R-:W-:Y:S01]  /*0bc0*/  IMAD.SHL.U32 R0, R251.reuse, 0x40, RZ ;  /* 0x00000040fb007824 */ /* 0x040fe200078e00ff */
[----:B------:R-:W-:Y:S01]  /*0bd0*/  IADD3 R2, P0, R251, R17, RZ ;  /* 0x00000011fb027210 */ /* 0x000fe20007f1e0ff */
[----:B------:R-:W-:Y:S01]  /*0be0*/  IMAD.IADD R26, R85, 0x1, -R6 ;  /* 0x00000001551a7824 */ /* 0x000fe200078e0a06 */
[----:B------:R-:W-:Y:S01]  /*0bf0*/  SHF.R.S32.HI R27, RZ, 0x6, R5 ;  /* 0x00000006ff1b7819 */ /* 0x000fe20000011405 */
[----:B------:R-:W-:Y:S01]  /*0c00*/  IMAD.MOV.U32 R14, RZ, RZ, R4 ;  /* 0x000000ffff0e7224 */ /* 0x000fe200078e0004 */
[----:B------:R-:W-:Y:S01]  /*0c10*/  LOP3.LUT R0, R0, 0x1c0, RZ, 0xc0, !PT ;  /* 0x000001c000007812 */ /* 0x000fe200078ec0ff */
[----:B------:R-:W-:Y:S01]  /*0c20*/  IMAD.IADD R4, R9, 0x1, -R251 ;  /* 0x0000000109047824 */ /* 0x000fe200078e0afb */
[----:B------:R-:W-:Y:S01]  /*0c30*/  IADD3 R16, P1, R251, R13, RZ ;  /* 0x0000000dfb107210 */ /* 0x000fe20007f3e0ff */
[----:B------:R-:W-:Y:S01]  /*0c40*/  IMAD.SHL.U32 R18, R26, 0x8, RZ ;  /* 0x000000081a127824 */ /* 0x000fe200078e00ff */
[-C--:B------:R-:W-:Y:S01]  /*0c50*/  LEA.HI.X.SX32 R3, R17, R12.reuse, 0x1, P0 ;  /* 0x0000000c11037211 */ /* 0x080fe200000f0eff */
[----:B------:R-:W-:Y:S01]  /*0c60*/  IMAD.SHL.U32 R23, R27, 0x200, RZ ;  /* 0x000002001b177824 */ /* 0x000fe200078e00ff */
[----:B------:R-:W-:Y:S01]  /*0c70*/  LEA.HI.X.SX32 R7, R13, R12, 0x1, P1 ;  /* 0x0000000c0d077211 */ /* 0x000fe200008f0eff */
[----:B------:R-:W-:Y:S01]  /*0c80*/  IMAD R20, R30, -0x60, R4 ;  /* 0xffffffa01e147824 */ /* 0x000fe200078e0204 */
[----:B------:R-:W-:Y:S01]  /*0c90*/  LOP3.LUT R5, R0, 0x38, R18, 0xf8, !PT ;  /* 0x0000003800057812 */ /* 0x000fe200078ef812 */
[----:B------:R-:W-:Y:S01]  /*0ca0*/  IMAD.WIDE R12, R30, 0x60, R2 ;  /* 0x000000601e0c7825 */ /* 0x000fe200078e0202 */
[----:B------:R-:W-:Y:S01]  /*0cb0*/  SHF.R.U32.HI R4, RZ, 0x3, R0 ;  /* 0x00000003ff047819 */ /* 0x000fe20000011600 */
[----:B------:R-:W-:Y:S01]  /*0cc0*/  CS2R R124, SRZ ;  /* 0x00000000007c7805 */ /* 0x000fe2000001ff00 */
[----:B------:R-:W-:Y:S01]  /*0cd0*/  SHF.R.S32.HI R0, RZ, 0x1f, R8 ;  /* 0x0000001fff007819 */ /* 0x000fe20000011408 */
[----:B------:R-:W-:Y:S01]  /*0ce0*/  IMAD R22, R7, c[0x0][0x208], RZ ;  /* 0x0000820007167a24 */ /* 0x000fe200078e02ff */
[----:B------:R-:W-:Y:S01]  /*0cf0*/  LOP3.LUT R240, R23, R5, R4, 0xf6, !PT ;  /* 0x0000000517f07212 */ /* 0x000fe200078ef604 */
[----:B------:R-:W-:Y:S01]  /*0d00*/  IMAD.SHL.U32 R5, R26, 0x40, RZ ;  /* 0x000000401a057824 */ /* 0x000fe200078e00ff */
[----:B------:R-:W-:Y:S01]  /*0d10*/  SHF.R.S32.HI R19, RZ, 0x1f, R18 ;  /* 0x0000001fff137819 */ /* 0x000fe20000011412 */
[----:B------:R-:W-:Y:S01]  /*0d20*/  IMAD R4, R7, c[0x0][0x178], RZ ;  /* 0x00005e0007047a24 */ /* 0x000fe200078e02ff */
[----:B------:R-:W-:Y:S01]  /*0d30*/  SEL R31, R87, RZ, !P4 ;  /* 0x000000ff571f7207 */ /* 0x000fe20006000000 */
[----:B------:R-:W-:Y:S01]  /*0d40*/  IMAD R3, R0, c[0x0][0x1e0], RZ ;  /* 0x0000780000037a24 */ /* 0x000fe200078e02ff */
[----:B------:R-:W-:Y:S01]  /*0d50*/  ISETP.GE.AND P2, PT, R18, c[0x0][0x1cc], PT ;  /* 0x0000730012007a0c */ /* 0x000fe20003f46270 */
[----:B------:R-:W-:Y:S01]  /*0d60*/  IMAD R2, R0, c[0x0][0x1b0], RZ ;  /* 0x00006c0000027a24 */ /* 0x000fe200078e02ff */
[----:B------:R-:W-:Y:S01]  /*0d70*/  LOP3.LUT R0, R5, 0x1c0, RZ, 0xc0, !PT ;  /* 0x000001c005007812 */ /* 0x000fe200078ec0ff */
[----:B------:R-:W-:Y:S01]  /*0d80*/  IMAD R7, R16, c[0x0][0x17c], R4 ;  /* 0x00005f0010077a24 */ /* 0x000fe200078e0204 */
[----:B------:R-:W-:Y:S01]  /*0d90*/  ISETP.LT.OR P5, PT, R20, 0x1, P2 ;  /* 0x000000011400780c */ /* 0x000fe200017a1670 */
[----:B------:R-:W-:Y:S01]  /*0da0*/  IMAD R17, R8, c[0x0][0x1e4], R3 ;  /* 0x0000790008117a24 */ /* 0x000fe200078e0203 */
[----:B------:R-:W-:Y:S01]  /*0db0*/  LOP3.LUT R6, R0, 0x8, R216, 0xf8, !PT ;  /* 0x0000000800067812 */ /* 0x000fe200078ef8d8 */
[----:B------:R-:W-:Y:S01]  /*0dc0*/  IMAD R21, R8, c[0x0][0x1b4], R2 ;  /* 0x00006d0008157a24 */ /* 0x000fe200078e0202 */
[----:B------:R-:W-:Y:S01]  /*0dd0*/  SHF.R.U32.HI R0, RZ, 0x3, R0 ;  /* 0x00000003ff007819 */ /* 0x000fe20000011600 */
[----:B------:R-:W-:Y:S01]  /*0de0*/  IMAD.WIDE.U32 R2, R16, c[0x0][0x178], R18 ;  /* 0x00005e0010027a25 */ /* 0x000fe200078e0012 */
[----:B------:R-:W-:Y:S01]  /*0df0*/  CS2R R122, SRZ ;  /* 0x00000000007a7805 */ /* 0x000fe2000001ff00 */
[----:B------:R-:W-:Y:S01]  /*0e00*/  CS2R R120, SRZ ;  /* 0x0000000000787805 */ /* 0x000fe2000001ff00 */
[----:B------:R-:W-:Y:S01]  /*0e10*/  LOP3.LUT R0, R23, R6, R0, 0xf6, !PT ;  /* 0x0000000617007212 */ /* 0x000fe200078ef600 */
[C-C-:B------:R-:W-:Y:S01]  /*0e20*/  IMAD.WIDE.U32 R4, R8.reuse, c[0x0][0x1e0], R18.reuse ;  /* 0x0000780008047a25 */ /* 0x140fe200078e0012 */
[----:B------:R-:W-:Y:S01]  /*0e30*/  CS2R R118, SRZ ;  /* 0x0000000000767805 */ /* 0x000fe2000001ff00 */
[----:B------:R-:W-:Y:S01]  /*0e40*/  CS2R R116, SRZ ;  /* 0x0000000000747805 */ /* 0x000fe2000001ff00 */
[----:B------:R-:W-:Y:S01]  /*0e50*/  CS2R R114, SRZ ;  /* 0x0000000000727805 */ /* 0x000fe2000001ff00 */
[----:B------:R-:W-:Y:S01]  /*0e60*/  IMAD.WIDE.U32 R8, R8, c[0x0][0x1b0], R18 ;  /* 0x00006c0008087a25 */ /* 0x000fe200078e0012 */
[----:B------:R-:W-:Y:S01]  /*0e70*/  CS2R R112, SRZ ;  /* 0x0000000000707805 */ /* 0x000fe2000001ff00 */
[----:B------:R-:W-:Y:S01]  /*0e80*/  CS2R R110, SRZ ;  /* 0x00000000006e7805 */ /* 0x000fe2000001ff00 */
[----:B------:R-:W-:Y:S01]  /*0e90*/  CS2R R108, SRZ ;  /* 0x00000000006c7805 */ /* 0x000fe2000001ff00 */
[----:B------:R-:W-:Y:S01]  /*0ea0*/  IMAD.IADD R7, R3, 0x1, R7 ;  /* 0x0000000103077824 */ /* 0x000fe200078e0207 */
[----:B------:R-:W-:Y:S01]  /*0eb0*/  CS2R R106, SRZ ;  /* 0x00000000006a7805 */ /* 0x000fe2000001ff00 */
[----:B------:R-:W-:Y:S01]  /*0ec0*/  IMAD.IADD R3, R9, 0x1, R21 ;  /* 0x0000000109037824 */ /* 0x000fe200078e0215 */
[----:B------:R-:W-:Y:S01]  /*0ed0*/  SHF.R.S32.HI R9, RZ, 0x1f, R87 ;  /* 0x0000001fff097819 */ /* 0x000fe20000011457 */
[----:B------:R-:W-:Y:S01]  /*0ee0*/  IMAD.MOV.U32 R6, RZ, RZ, R2 ;  /* 0x000000ffff067224 */ /* 0x000fe200078e0002 */
[----:B------:R-:W-:Y:S01]  /*0ef0*/  CS2R R104, SRZ ;  /* 0x0000000000687805 */ /* 0x000fe2000001ff00 */
[----:B------:R-:W-:Y:S01]  /*0f00*/  IMAD.MOV.U32 R2, RZ, RZ, R8 ;  /* 0x000000ffff027224 */ /* 0x000fe200078e0008 */
[C---:B------:R-:W-:Y:S01]  /*0f10*/  SEL R8, R9.reuse, RZ, !P3 ;  /* 0x000000ff09087207 */ /* 0x040fe20005800000 */
[C---:B------:R-:W-:Y:S01]  /*0f20*/  IMAD R30, R16.reuse, c[0x0][0x20c], R22 ;  /* 0x00008300101e7a24 */ /* 0x040fe200078e0216 */
[----:B------:R-:W-:Y:S01]  /*0f30*/  SEL R25, R9, RZ, !P4 ;  /* 0x000000ff09197207 */ /* 0x000fe20006000000 */
[----:B------:R-:W-:Y:S01]  /*0f40*/  IMAD.WIDE.U32 R22, R16, c[0x0][0x208], R18 ;  /* 0x0000820010167a25 */ /* 0x000fe200078e0012 */
[----:B------:R-:W-:Y:S01]  /*0f50*/  SEL R16, R87, RZ, !P3 ;  /* 0x000000ff57107207 */ /* 0x000fe20005800000 */
[----:B------:R-:W-:Y:S01]  /*0f60*/  CS2R R102, SRZ ;  /* 0x0000000000667805 */ /* 0x000fe2000001ff00 */
[----:B------:R-:W-:Y:S01]  /*0f70*/  CS2R R100, SRZ ;  /* 0x0000000000647805 */ /* 0x000fe2000001ff00 */
[C---:B------:R-:W-:Y:S01]  /*0f80*/  IMAD R9, R8.reuse, c[0x0][0x1e8], RZ ;  /* 0x00007a0008097a24 */ /* 0x040fe200078e02ff */
[----:B------:R-:W-:Y:S01]  /*0f90*/  CS2R R98, SRZ ;  /* 0x0000000000627805 */ /* 0x000fe2000001ff00 */
[----:B------:R-:W-:Y:S01]  /*0fa0*/  IMAD.IADD R5, R5, 0x1, R17 ;  /* 0x0000000105057824 */ /* 0x000fe200078e0211 */
[----:B------:R-:W-:Y:S01]  /*0fb0*/  CS2R R96, SRZ ;  /* 0x0000000000607805 */ /* 0x000fe2000001ff00 */
[----:B------:R-:W-:Y:S01]  /*0fc0*/  IMAD R8, R8, c[0x0][0x1b8], RZ ;  /* 0x00006e0008087a24 */ /* 0x000fe200078e02ff */
[----:B------:R-:W-:Y:S01]  /*0fd0*/  CS2R R94, SRZ ;  /* 0x00000000005e7805 */ /* 0x000fe2000001ff00 */
[C---:B------:R-:W-:Y:S01]  /*0fe0*/  IMAD R17, R25.reuse, c[0x0][0x290], RZ ;  /* 0x0000a40019117a24 */ /* 0x040fe200078e02ff */
[----:B------:R-:W-:Y:S01]  /*0ff0*/  CS2R R92, SRZ ;  /* 0x00000000005c7805 */ /* 0x000fe2000001ff00 */
[----:B------:R-:W-:Y:S01]  /*1000*/  IMAD R19, R25, c[0x0][0x278], RZ ;  /* 0x00009e0019137a24 */ /* 0x000fe200078e02ff */
[----:B------:R-:W-:Y:S01]  /*1010*/  CS2R R90, SRZ ;  /* 0x00000000005a7805 */ /* 0x000fe2000001ff00 */
[C---:B------:R-:W-:Y:S01]  /*1020*/  IMAD R21, R16.reuse, c[0x0][0x1ec], R9 ;  /* 0x00007b0010157a24 */ /* 0x040fe200078e0209 */
[----:B------:R-:W-:Y:S01]  /*1030*/  CS2R R88, SRZ ;  /* 0x0000000000587805 */ /* 0x000fe2000001ff00 */
[----:B------:R-:W-:Y:S01]  /*1040*/  IMAD R24, R16, c[0x0][0x1bc], R8 ;  /* 0x00006f0010187a24 */ /* 0x000fe200078e0208 */
[----:B------:R-:W-:Y:S01]  /*1050*/  CS2R R86, SRZ ;  /* 0x0000000000567805 */ /* 0x000fe2000001ff00 */
[C---:B------:R-:W-:Y:S01]  /*1060*/  IMAD R17, R31.reuse, c[0x0][0x294], R17 ;  /* 0x0000a5001f117a24 */ /* 0x040fe200078e0211 */
[----:B------:R-:W-:Y:S01]  /*1070*/  CS2R R82, SRZ ;  /* 0x0000000000527805 */ /* 0x000fe2000001ff00 */
[C---:B------:R-:W-:Y:S01]  /*1080*/  IMAD.WIDE.U32 R8, R31.reuse, c[0x0][0x290], R14 ;  /* 0x0000a4001f087a25 */ /* 0x040fe200078e000e */
[----:B------:R-:W-:Y:S01]  /*1090*/  CS2R R80, SRZ ;  /* 0x0000000000507805 */ /* 0x000fe2000001ff00 */
[----:B------:R-:W-:Y:S01]  /*10a0*/  CS2R R78, SRZ ;  /* 0x00000000004e7805 */ /* 0x000fe2000001ff00 */
[----:B------:R-:W-:Y:S01]  /*10b0*/  CS2R R76, SRZ ;  /* 0x00000000004c7805 */ /* 0x000fe2000001ff00 */
[C---:B------:R-:W-:Y:S01]  /*10c0*/  IMAD R19, R31.reuse, c[0x0][0x27c], R19 ;  /* 0x00009f001f137a24 */ /* 0x040fe200078e0213 */
[----:B------:R-:W-:Y:S01]  /*10d0*/  LEA R38, P0, R8, c[0x0][0x280], 0x2 ;  /* 0x0000a00008267a11 */ /* 0x000fe200078010ff */
[----:B------:R-:W-:Y:S01]  /*10e0*/  IMAD.WIDE.U32 R10, R31, c[0x0][0x278], R10 ;  /* 0x00009e001f0a7a25 */ /* 0x000fe200078e000a */
[----:B------:R-:W-:Y:S01]  /*10f0*/  CS2R R74, SRZ ;  /* 0x00000000004a7805 */ /* 0x000fe2000001ff00 */
[----:B------:R-:W-:Y:S01]  /*1100*/  CS2R R72, SRZ ;  /* 0x0000000000487805 */ /* 0x000fe2000001ff00 */
[----:B------:R-:W-:Y:S01]  /*1110*/  CS2R R70, SRZ ;  /* 0x0000000000467805 */ /* 0x000fe2000001ff00 */
[----:B------:R-:W-:Y:S01]  /*1120*/  IMAD R36, R34, c[0x0][0x180], RZ ;  /* 0x0000600022247a24 */ /* 0x000fe200078e02ff */
[----:B------:R-:W-:Y:S01]  /*1130*/  LEA R40, P1, R10, c[0x0][0x258], 0x2 ;  /* 0x000096000a287a11 */ /* 0x000fe200078210ff */
[----:B------:R-:W-:Y:S01]  /*1140*/  IMAD.WIDE.U32 R14, R16, c[0x0][0x1b8], R2 ;  /* 0x00006e00100e7a25 */ /* 0x000fe200078e0002 */
[----:B------:R-:W-:Y:S01]  /*1150*/  CS2R R68, SRZ ;  /* 0x0000000000447805 */ /* 0x000fe2000001ff00 */
[----:B------:R-:W-:Y:S01]  /*1160*/  CS2R R66, SRZ ;  /* 0x0000000000427805 */ /* 0x000fe2000001ff00 */
[----:B------:R-:W-:Y:S01]  /*1170*/  CS2R R64, SRZ ;  /* 0x0000000000407805 */ /* 0x000fe2000001ff00 */
[----:B------:R-:W-:Y:S01]  /*1180*/  IMAD.IADD R9, R9, 0x1, R17 ;  /* 0x0000000109097824 */ /* 0x000fe200078e0211 */
[----:B------:R-:W-:Y:S01]  /*1190*/  CS2R R62, SRZ ;  /* 0x00000000003e7805 */ /* 0x000fe2000001ff00 */
[----:B------:R-:W-:Y:S01]  /*11a0*/  IMAD.WIDE.U32 R2, R35, c[0x0][0x180], R6 ;  /* 0x0000600023027a25 */ /* 0x000fe200078e0006 */
[----:B------:R-:W-:Y:S01]  /*11b0*/  CS2R R60, SRZ ;  /* 0x00000000003c7805 */ /* 0x000fe2000001ff00 */
[----:B------:R-:W-:Y:S01]  /*11c0*/  CS2R R58, SRZ ;  /* 0x00000000003a7805 */ /* 0x000fe2000001ff00 */
[----:B------:R-:W-:Y:S01]  /*11d0*/  LEA.HI.X R39, R8, c[0x0][0x284], R9, 0x2, P0 ;  /* 0x0000a10008277a11 */ /* 0x000fe200000f1409 */
[----:B------:R-:W-:Y:S01]  /*11e0*/  IMAD.WIDE.U32 R4, R16, c[0x0][0x1e8], R4 ;  /* 0x00007a0010047a25 */ /* 0x000fe200078e0004 */
[----:B------:R-:W-:Y:S01]  /*11f0*/  CS2R R56, SRZ ;  /* 0x0000000000387805 */ /* 0x000fe2000001ff00 */
[----:B------:R-:W-:Y:S01]  /*1200*/  CS2R R54, SRZ ;  /* 0x0000000000367805 */ /* 0x000fe2000001ff00 */
[----:B------:R-:W-:Y:S01]  /*1210*/  CS2R R52, SRZ ;  /* 0x0000000000347805 */ /* 0x000fe2000001ff00 */
[----:B------:R-:W-:Y:S01]  /*1220*/  IMAD.IADD R6, R11, 0x1, R19 ;  /* 0x000000010b067824 */ /* 0x000fe200078e0213 */
[----:B------:R-:W-:Y:S01]  /*1230*/  IADD3 R19, R18, 0x40, RZ ;  /* 0x0000004012137810 */ /* 0x000fe20007ffe0ff */
[----:B------:R-:W-:Y:S01]  /*1240*/  IMAD R16, R35, c[0x0][0x184], R36 ;  /* 0x0000610023107a24 */ /* 0x000fe200078e0224 */
[----:B------:R-:W-:Y:S01]  /*1250*/  CS2R R50, SRZ ;  /* 0x0000000000327805 */ /* 0x000fe2000001ff00 */
[----:B------:R-:W-:Y:S01]  /*1260*/  IMAD.IADD R5, R5, 0x1, R21 ;  /* 0x0000000105057824 */ /* 0x000fe200078e0215 */
[----:B------:R-:W-:Y:S01]  /*1270*/  LEA.HI.X R41, R10, c[0x0][0x25c], R6, 0x2, P1 ;  /* 0x000097000a297a11 */ /* 0x000fe200008f1406 */
[----:B------:R-:W-:Y:S01]  /*1280*/  IMAD R9, R13, c[0x0][0x1d8], RZ ;  /* 0x000076000d097a24 */ /* 0x000fe200078e02ff */
[----:B------:R-:W-:Y:S01]  /*1290*/  ISETP.GE.AND P1, PT, R19, c[0x0][0x1cc], PT ;  /* 0x0000730013007a0c */ /* 0x000fe20003f26270 */
[----:B------:R-:W-:Y:S01]  /*12a0*/  IMAD.IADD R7, R3, 0x1, R16 ;  /* 0x0000000103077824 */ /* 0x000fe200078e0210 */
[----:B------:R-:W-:Y:S01]  /*12b0*/  CS2R R48, SRZ ;  /* 0x0000000000307805 */ /* 0x000fe2000001ff00 */
[----:B------:R-:W-:Y:S01]  /*12c0*/  IMAD.MOV.U32 R6, RZ, RZ, R2 ;  /* 0x000000ffff067224 */ /* 0x000fe200078e0002 */
[----:B------:R-:W-:Y:S01]  /*12d0*/  ISETP.LT.OR P4, PT, R20, 0x1, P1 ;  /* 0x000000011400780c */ /* 0x000fe20000f81670 */
[----:B------:R-:W-:Y:S01]  /*12e0*/  IMAD R8, R13, c[0x0][0x1a8], RZ ;  /* 0x00006a000d087a24 */ /* 0x000fe200078e02ff */
[----:B------:R-:W-:Y:S01]  /*12f0*/  STL.64 [R1+0x8], R40 ;  /* 0x0000082801007387 */ /* 0x000fe20000100a00 */
[----:B------:R-:W-:Y:S01]  /*1300*/  IMAD.IADD R3, R15, 0x1, R24 ;  /* 0x000000010f037824 */ /* 0x000fe200078e0218 */
[----:B------:R-:W-:Y:S01]  /*1310*/  CS2R R46, SRZ ;  /* 0x00000000002e7805 */ /* 0x000fe2000001ff00 */
[----:B------:R-:W-:Y:S01]  /*1320*/  IMAD.MOV.U32 R2, RZ, RZ, R14 ;  /* 0x000000ffff027224 */ /* 0x000fe200078e000e */
[----:B------:R-:W-:Y:S01]  /*1330*/  STL.64 [R1], R38 ;  /* 0x0000002601007387 */ /* 0x000fe20000100a00 */
[----:B------:R-:W-:Y:S01]  /*1340*/  IMAD R13, R25, c[0x0][0x188], RZ ;  /* 0x00006200190d7a24 */ /* 0x000fe200078e02ff */
[----:B------:R-:W-:Y:S01]  /*1350*/  CS2R R44, SRZ ;  /* 0x00000000002c7805 */ /* 0x000fe2000001ff00 */
[C---:B------:R-:W-:Y:S01]  /*1360*/  IMAD R14, R12.reuse, c[0x0][0x1dc], R9 ;  /* 0x000077000c0e7a24 */ /* 0x040fe200078e0209 */
[----:B------:R-:W-:Y:S01]  /*1370*/  SHF.R.S32.HI R250, RZ, 0x6, R250 ;  /* 0x00000006fffa7819 */ /* 0x000fe200000114fa */
[----:B------:R-:W-:-:S04]  /*1380*/  IMAD.WIDE.U32 R10, R12, c[0x0][0x1d8], R4 ;  /* 0x000076000c0a7a25 */ /* 0x000fc800078e0004 */
[----:B------:R-:W-:Y:S01]  /*1390*/  IMAD R15, R12, c[0x0][0x1ac], R8 ;  /* 0x00006b000c0f7a24 */ /* 0x000fe200078e0208 */
[----:B------:R-:W-:Y:S01]  /*13a0*/  LEA R4, P0, R10, c[0x0][0x1c0], 0x1 ;  /* 0x000070000a047a11 */ /* 0x000fe200078008ff */
[----:B------:R-:W-:-:S04]  /*13b0*/  IMAD.WIDE.U32 R8, R12, c[0x0][0x1a8], R2 ;  /* 0x00006a000c087a25 */ /* 0x000fc800078e0002 */
[----:B------:R-:W-:Y:S02]  /*13c0*/  IMAD R3, R31, c[0x0][0x18c], R13 ;  /* 0x000063001f037a24 */ /* 0x000fe400078e020d */
[----:B------:R-:W-:Y:S02]  /*13d0*/  IMAD.IADD R2, R11, 0x1, R14 ;  /* 0x000000010b027824 */ /* 0x000fe400078e020e */
[----:B------:R-:W-:-:S03]  /*13e0*/  IMAD.WIDE.U32 R6, R31, c[0x0][0x188], R6 ;  /* 0x000062001f067a25 */ /* 0x000fc600078e0006 */
[----:B------:R-:W-:Y:S01]  /*13f0*/  LEA.HI.X R5, R10, c[0x0][0x1c4], R2, 0x1, P0 ;  /* 0x000071000a057a11 */ /* 0x000fe200000f0c02 */
[----:B------:R-:W-:Y:S01]  /*1400*/  IMAD.MOV.U32 R13, RZ, RZ, c[0x0][0x1d8] ;  /* 0x00007600ff0d7624 */ /* 0x000fe200078e00ff */
[----:B------:R-:W-:Y:S01]  /*1410*/  LEA R246, P3, R6, c[0x0][0x160], 0x1 ;  /* 0x0000580006f67a11 */ /* 0x000fe200078608ff */
[----:B------:R-:W-:Y:S01]  /*1420*/  IMAD.IADD R3, R7, 0x1, R3 ;  /* 0x0000000107037824 */ /* 0x000fe200078e0203 */
[----:B------:R-:W-:Y:S01]  /*1430*/  LEA R2, P0, R8, c[0x0][0x190], 0x1 ;  /* 0x0000640008027a11 */ /* 0x000fe200078008ff */
[----:B------:R-:W-:Y:S02]  /*1440*/  IMAD.IADD R7, R9, 0x1, R15 ;  /* 0x0000000109077824 */ /* 0x000fe400078e020f */
[----:B------:R-:W-:Y:S01]  /*1450*/  IMAD.SHL.U32 R240, R240, 0x2, RZ ;  /* 0x00000002f0f07824 */ /* 0x000fe200078e00ff */
[----:B------:R-:W-:Y:S01]  /*1460*/  LEA.HI.X R247, R6, c[0x0][0x164], R3, 0x1, P3 ;  /* 0x0000590006f77a11 */ /* 0x000fe200018f0c03 */
[----:B------:R-:W-:Y:S01]  /*1470*/  IMAD.MOV.U32 R16, RZ, RZ, 0x6 ;  /* 0x00000006ff107424 */ /* 0x000fe200078e00ff */
[----:B------:R-:W-:Y:S01]  /*1480*/  LEA.HI.X R3, R8, c[0x0][0x194], R7, 0x1, P0 ;  /* 0x0000650008037a11 */ /* 0x000fe200000f0c07 */
[----:B------:R-:W-:Y:S01]  /*1490*/  IMAD.SHL.U32 R9, R13, 0x40, RZ ;  /* 0x000000400d097824 */ /* 0x000fe200078e00ff */
[----:B------:R-:W-:Y:S01]  /*14a0*/  @!PT LDS RZ, [RZ] ;  /* 0x00000000fffff984 */ /* 0x000fe20000000800 */
[----:B------:R-:W-:Y:S01]  /*14b0*/  @!PT LDS RZ, [RZ] ;  /* 0x00000000fffff984 */ /* 0x000fe20000000800 */
[----:B------:R-:W-:Y:S01]  /*14c0*/  @!PT LDS RZ, [RZ] ;  /* 0x00000000fffff984 */ /* 0x000fe20000000800 */
[----:B------:R1:W-:Y:S01]  /*14d0*/  LDGSTS.E.BYPASS.LTC128B.128 [R240+0x6080], [R4.64], !P5 ;  /* 0x0608000004f07fae */ /* 0x0003e2000e901d44 */
[C---:B------:R-:W-:Y:S01]  /*14e0*/  ISETP.LT.OR P3, PT, R20.reuse, 0x21, P1 ;  /* 0x000000211400780c */ /* 0x040fe20000f61670 */
[----:B------:R-:W-:Y:S01]  /*14f0*/  IMAD.IADD R11, R23, 0x1, R30 ;  /* 0x00000001170b7824 */ /* 0x000fe200078e021e */
[----:B------:R-:W-:Y:S01]  /*1500*/  SHF.L.U64.HI R13, R13, R16, c[0x0][0x1dc] ;  /* 0x000077000d0d7619 */ /* 0x000fe20000010210 */
[----:B------:R1:W-:Y:S01]  /*1510*/  LDGSTS.E.BYPASS.LTC128B.128 [R240+0x9080], [R4.64+0x80], !P4 ;  /* 0x0908008004f07fae */ /* 0x0003e2000e101d44 */
[C---:B------:R-:W-:Y:S01]  /*1520*/  IADD3 R6, P0, R9.reuse, R4, RZ ;  /* 0x0000000409067210 */ /* 0x040fe20007f1e0ff */
[----:B------:R-:W-:Y:S01]  /*1530*/  IMAD.MOV.U32 R10, RZ, RZ, R22 ;  /* 0x000000ffff0a7224 */ /* 0x000fe200078e0016 */
[----:B------:R-:W-:Y:S01]  /*1540*/  ISETP.LT.OR P4, PT, R20, 0x21, P2 ;  /* 0x000000211400780c */ /* 0x000fe20001781670 */
[----:B------:R-:W-:Y:S01]  /*1550*/  IMAD R12, R34, c[0x0][0x210], RZ ;  /* 0x00008400220c7a24 */ /* 0x000fe200078e02ff */
[----:B------:R-:W-:Y:S01]  /*1560*/  IADD3 R8, P6, P5, R9, 0x80, R4 ;  /* 0x0000008009087810 */ /* 0x000fe20007dde004 */
[----:B------:R-:W-:Y:S01]  /*1570*/  IMAD.X R7, R13, 0x1, R5, P0 ;  /* 0x000000010d077824 */ /* 0x000fe200000e0605 */
[C---:B------:R-:W-:Y:S01]  /*1580*/  ISETP.LT.OR P2, PT, R20.reuse, 0x41, P2 ;  /* 0x000000411400780c */ /* 0x040fe20001741670 */
[C---:B------:R-:W-:Y:S01]  /*1590*/  IMAD R12, R35.reuse, c[0x0][0x214], R12 ;  /* 0x00008500230c7a24 */ /* 0x040fe200078e020c */
[----:B------:R-:W-:Y:S01]  /*15a0*/  ISETP.LT.OR P1, PT, R20, 0x41, P1 ;  /* 0x000000411400780c */ /* 0x000fe20000f21670 */
[----:B------:R-:W-:-:S04]  /*15b0*/  IMAD.WIDE.U32 R10, R35, c[0x0][0x210], R10 ;  /* 0x00008400230a7a25 */ /* 0x000fc800078e000a */
[----:B------:R-:W-:Y:S02]  /*15c0*/  IMAD.MOV.U32 R223, RZ, RZ, 0x40 ;  /* 0x00000040ffdf7424 */ /* 0x000fe400078e00ff */
[----:B------:R2:W-:Y:S01]  /*15d0*/  LDGSTS.E.BYPASS.LTC128B.128 [R240+0x7080], [R6.64], !P4 ;  /* 0x0708000006f07fae */ /* 0x0005e2000e101d44 */
[----:B------:R-:W-:Y:S02]  /*15e0*/  IMAD.SHL.U32 R219, R0, 0x2, RZ ;  /* 0x0000000200db7824 */ /* 0x000fe400078e00ff */
[----:B------:R-:W-:Y:S02]  /*15f0*/  IMAD R17, R34, c[0x0][0x238], RZ ;  /* 0x00008e0022117a24 */ /* 0x000fe400078e02ff */
[----:B------:R-:W-:-:S04]  /*1600*/  IMAD.WIDE.U32 R14, R35, c[0x0][0x238], R28 ;  /* 0x00008e00230e7a25 */ /* 0x000fc800078e001c */
[----:B------:R-:W-:Y:S01]  /*1610*/  IMAD R17, R35, c[0x0][0x23c], R17 ;  /* 0x00008f0023117a24 */ /* 0x000fe200078e0211 */
[----:B-1----:R-:W-:Y:S01]  /*1620*/  IADD3 R4, P0, R6, R9, RZ ;  /* 0x0000000906047210 */ /* 0x002fe20007f1e0ff */
[----:B------:R-:W-:Y:S01]  /*1630*/  IMAD.MOV.U32 R224, RZ, RZ, 0x10 ;  /* 0x00000010ffe07424 */ /* 0x000fe200078e00ff */
[----:B------:R-:W-:Y:S01]  /*1640*/  IADD3.X R9, R13, RZ, R5, P6, P5 ;  /* 0x000000ff0d097210 */ /* 0x000fe200037ea405 */
[----:B------:R-:W-:Y:S01]  /*1650*/  IMAD.MOV.U32 R227, RZ, RZ, 0x20 ;  /* 0x00000020ffe37424 */ /* 0x000fe200078e00ff */
[----:B------:R-:W-:Y:S01]  /*1660*/  ISETP.GE.AND P6, PT, R18, c[0x0][0x19c], PT ;  /* 0x0000670012007a0c */ /* 0x000fe20003fc6270 */
[----:B------:R-:W-:Y:S01]  /*1670*/  IMAD.X R5, R7, 0x1, R13, P0 ;  /* 0x0000000107057824 */ /* 0x000fe200000e060d */
[----:B------:R-:W-:Y:S01]  /*1680*/  ISETP.GE.AND P5, PT, R19, c[0x0][0x19c], PT ;  /* 0x0000670013007a0c */ /* 0x000fe20003fa6270 */
[----:B------:R1:W-:Y:S01]  /*1690*/  LDGSTS.E.BYPASS.LTC128B.128 [R240+0xa080], [R8.64], !P3 ;  /* 0x0a08000008f07fae */ /* 0x0003e2000d901d44 */
[C---:B------:R-:W-:Y:S01]  /*16a0*/  ISETP.LT.OR P0, PT, R20.reuse, 0x1, P6 ;  /* 0x000000011400780c */ /* 0x040fe20003701670 */
[----:B------:R-:W-:Y:S01]  /*16b0*/  IMAD.MOV.U32 R229, RZ, RZ, 0x10 ;  /* 0x00000010ffe57424 */ /* 0x000fe200078e00ff */
[C---:B------:R-:W-:Y:S01]  /*16c0*/  ISETP.LT.OR P4, PT, R20.reuse, 0x1, P5 ;  /* 0x000000011400780c */ /* 0x040fe20002f81670 */
[----:B------:R3:W-:Y:S01]  /*16d0*/  LDGSTS.E.BYPASS.LTC128B.128 [R240+0x8080], [R4.64], !P2 ;  /* 0x0808000004f07fae */ /* 0x0007e2000d101d44 */
[C---:B------:R-:W-:Y:S01]  /*16e0*/  ISETP.LT.OR P2, PT, R20.reuse, 0x21, P6 ;  /* 0x000000211400780c */ /* 0x040fe20003741670 */
[----:B------:R-:W-:Y:S01]  /*16f0*/  IMAD.MOV.U32 R218, RZ, RZ, RZ ;  /* 0x000000ffffda7224 */ /* 0x000fe200078e00ff */
[C---:B------:R-:W-:Y:S01]  /*1700*/  ISETP.LT.OR P6, PT, R20.reuse, 0x41, P6 ;  /* 0x000000411400780c */ /* 0x040fe200037c1670 */
[----:B------:R3:W-:Y:S01]  /*1710*/  LDGSTS.E.BYPASS.LTC128B.128 [R240+0xb080], [R4.64+0x80], !P1 ;  /* 0x0b08008004f07fae */ /* 0x0007e2000c901d44 */
[----:B--2---:R-:W-:Y:S01]  /*1720*/  IMAD.MOV.U32 R6, RZ, RZ, c[0x0][0x1a8] ;  /* 0x00006a00ff067624 */ /* 0x004fe200078e00ff */
[C---:B------:R-:W-:Y:S01]  /*1730*/  ISETP.LT.OR P1, PT, R20.reuse, 0x21, P5 ;  /* 0x000000211400780c */ /* 0x040fe20002f21670 */
[C---:B------:R-:W-:Y:S01]  /*1740*/  IMAD R7, R25.reuse, c[0x0][0x218], RZ ;  /* 0x0000860019077a24 */ /* 0x040fe200078e02ff */
[----:B------:R-:W0:Y:S01]  /*1750*/  LDGDEPBAR ;  /* 0x00000000000079af */ /* 0x000e220000000000 */
[----:B------:R-:W-:Y:S01]  /*1760*/  ISETP.LT.OR P5, PT, R20, 0x41, P5 ;  /* 0x000000411400780c */ /* 0x000fe20002fa1670 */
[----:B------:R-:W-:Y:S01]  /*1770*/  IMAD R25, R25, c[0x0][0x240], RZ ;  /* 0x0000900019197a24 */ /* 0x000fe200078e02ff */
[C---:B------:R-:W-:Y:S01]  /*1780*/  SHF.L.U64.HI R13, R6.reuse, R16, c[0x0][0x1ac] ;  /* 0x00006b00060d7619 */ /* 0x040fe20000010210 */
[----:B------:R-:W-:Y:S01]  /*1790*/  IMAD.SHL.U32 R6, R6, 0x40, RZ ;  /* 0x0000004006067824 */ /* 0x000fe200078e00ff */
[----:B------:R2:W-:Y:S01]  /*17a0*/  LDGSTS.E.BYPASS.LTC128B.128 [R240+0x80], [R2.64], !P0 ;  /* 0x0008000002f07fae */ /* 0x0005e2000c101d44 */
[----:B------:R-:W-:Y:S01]  /*17b0*/  LEA.HI R20, R33, R85, RZ, 0x2 ;  /* 0x0000005521147211 */ /* 0x000fe200078f10ff */
[----:B------:R-:W-:-:S02]  /*17c0*/  IMAD R25, R31, c[0x0][0x244], R25 ;  /* 0x000091001f197a24 */ /* 0x000fc400078e0219 */
[----:B------:R2:W-:Y:S01]  /*17d0*/  LDGSTS.E.BYPASS.LTC128B.128 [R240+0x3080], [R2.64+0x80], !P4 ;  /* 0x0308008002f07fae */ /* 0x0005e2000e101d44 */
[----:B------:R-:W-:Y:S01]  /*17e0*/  ISETP.GE.AND P4, PT, R18, c[0x0][0x16c], PT ;  /* 0x00005b0012007a0c */ /* 0x000fe20003f86270 */
[----:B------:R-:W-:Y:S02]  /*17f0*/  IMAD.MOV.U32 R241, RZ, RZ, 0x1 ;  /* 0x00000001fff17424 */ /* 0x000fe400078e00ff */
[----:B------:R-:W-:Y:S01]  /*1800*/  IMAD.MOV.U32 R205, RZ, RZ, RZ ;  /* 0x000000ffffcd7224 */ /* 0x000fe200078e00ff */
[----:B-1----:R-:W-:-:S04]  /*1810*/  IADD3 R8, P3, P0, R6, 0x80, R2 ;  /* 0x0000008006087810 */ /* 0x002fc8000787e002 */
[----:B------:R-:W-:Y:S02]  /*1820*/  IADD3.X R9, R13, RZ, R3, P3, P0 ;  /* 0x000000ff0d097210 */ /* 0x000fe40001fe0403 */
[----:B------:R-:W-:Y:S01]  /*1830*/  ISETP.GE.AND P3, PT, R19, c[0x0][0x16c], PT ;  /* 0x00005b0013007a0c */ /* 0x000fe20003f66270 */
[----:B---3--:R-:W-:Y:S02]  /*1840*/  IMAD.IADD R5, R11, 0x1, R12 ;  /* 0x000000010b057824 */ /* 0x008fe400078e020c */
[----:B------:R-:W-:Y:S01]  /*1850*/  IMAD R11, R31, c[0x0][0x21c], R7 ;  /* 0x000087001f0b7a24 */ /* 0x000fe200078e0207 */
[----:B------:R-:W-:Y:S01]  /*1860*/  SEL R12, RZ, 0x2, P3 ;  /* 0x00000002ff0c7807 */ /* 0x000fe20001800000 */
[----:B------:R-:W-:Y:S01]  /*1870*/  IMAD.MOV.U32 R4, RZ, RZ, R10 ;  /* 0x000000ffff047224 */ /* 0x000fe200078e000a */
[----:B------:R-:W-:-:S03]  /*1880*/  SEL R10, RZ, 0x1, P4 ;  /* 0x00000001ff0a7807 */ /* 0x000fc60002000000 */
[----:B------:R-:W-:-:S04]  /*1890*/  IMAD.WIDE.U32 R4, R31, c[0x0][0x218], R4 ;  /* 0x000086001f047a25 */ /* 0x000fc800078e0004 */
[----:B------:R-:W-:Y:S01]  /*18a0*/  IMAD.IADD R10, R12, 0x1, R10 ;  /* 0x000000010c0a7824 */ /* 0x000fe200078e020a */
[----:B--2---:R-:W-:-:S05]  /*18b0*/  IADD3 R2, P0, R6, R2, RZ ;  /* 0x0000000206027210 */ /* 0x004fca0007f1e0ff */
[----:B------:R-:W-:Y:S01]  /*18c0*/  IMAD.X R3, R13, 0x1, R3, P0 ;  /* 0x000000010d037824 */ /* 0x000fe200000e0603 */
[----:B------:R-:W-:-:S04]  /*18d0*/  IADD3 R6, P0, R2, R6, RZ ;  /* 0x0000000602067210 */ /* 0x000fc80007f1e0ff */
[----:B------:R1:W-:Y:S01]  /*18e0*/  LDGSTS.E.BYPASS.LTC128B.128 [R240+0x1080], [R2.64], !P2 ;  /* 0x0108000002f07fae */ /* 0x0003e2000d101d44 */
[----:B------:R-:W-:Y:S01]  /*18f0*/  IMAD.X R7, R3, 0x1, R13, P0 ;  /* 0x0000000103077824 */ /* 0x000fe200000e060d */
[----:B------:R-:W-:Y:S02]  /*1900*/  LEA R244, P0, R4, c[0x0][0x1f0], 0x1 ;  /* 0x00007c0004f47a11 */ /* 0x000fe400078008ff */
[----:B------:R2:W-:Y:S01]  /*1910*/  LDGSTS.E.BYPASS.LTC128B.128 [R240+0x4080], [R8.64], !P1 ;  /* 0x0408000008f07fae */ /* 0x0005e2000c901d44 */
[C---:B------:R-:W-:Y:S02]  /*1920*/  LOP3.LUT P1, RZ, R10.reuse, 0x1, RZ, 0xc0, !PT ;  /* 0x000000010aff7812 */ /* 0x040fe4000782c0ff */
[----:B------:R-:W-:Y:S01]  /*1930*/  LOP3.LUT P2, RZ, R10, 0x2, RZ, 0xc0, !PT ;  /* 0x000000020aff7812 */ /* 0x000fe2000784c0ff */
[----:B------:R3:W-:Y:S01]  /*1940*/  LDGSTS.E.BYPASS.LTC128B.128 [R240+0x2080], [R6.64], !P6 ;  /* 0x0208000006f07fae */ /* 0x0007e2000f101d44 */
[----:B------:R-:W-:-:S03]  /*1950*/  SHF.R.S32.HI R10, RZ, 0x1f, R27 ;  /* 0x0000001fff0a7819 */ /* 0x000fc6000001141b */
[----:B------:R3:W-:Y:S01]  /*1960*/  LDGSTS.E.BYPASS.LTC128B.128 [R240+0x5080], [R6.64+0x80], !P5 ;  /* 0x0508008006f07fae */ /* 0x0007e2000e901d44 */
[----:B------:R-:W-:Y:S02]  /*1970*/  LOP3.LUT P5, RZ, R26, 0x2, RZ, 0xc0, !PT ;  /* 0x000000021aff7812 */ /* 0x000fe400078ac0ff */
[----:B------:R-:W-:Y:S01]  /*1980*/  LEA.HI R10, R10, R27, RZ, 0x2 ;  /* 0x0000001b0a0a7211 */ /* 0x000fe200078f10ff */
[----:B------:R-:W0:Y:S03]  /*1990*/  LDGDEPBAR ;  /* 0x00000000000079af */ /* 0x000e260000000000 */
[----:B------:R-:W-:-:S05]  /*19a0*/  LOP3.LUT R10, R10, 0xfffffffc, RZ, 0xc0, !PT ;  /* 0xfffffffc0a0a7812 */ /* 0x000fca00078ec0ff */
[C---:B------:R-:W-:Y:S02]  /*19b0*/  IMAD.IADD R10, R27.reuse, 0x1, -R10 ;  /* 0x000000011b0a7824 */ /* 0x040fe400078e0a0a */
[----:B------:R-:W-:Y:S02]  /*19c0*/  IMAD.SHL.U32 R27, R27, 0x8, RZ ;  /* 0x000000081b1b7824 */ /* 0x000fe400078e00ff */
[----:B-1----:R-:W-:Y:S01]  /*19d0*/  IMAD.IADD R2, R5, 0x1, R11 ;  /* 0x0000000105027824 */ /* 0x002fe200078e020b */
[----:B------:R-:W-:Y:S01]  /*19e0*/  LEA.HI R11, R33, R85, RZ, 0x5 ;  /* 0x00000055210b7211 */ /* 0x000fe200078f28ff */
[----:B------:R-:W-:Y:S01]  /*19f0*/  IMAD.MOV.U32 R3, RZ, RZ, c[0x0][0x178] ;  /* 0x00005e00ff037624 */ /* 0x000fe200078e00ff */
[----:B--2---:R-:W-:Y:S02]  /*1a00*/  SHF.R.S32.HI R8, RZ, 0x2, R20 ;  /* 0x00000002ff087819 */ /* 0x004fe40000011414 */
[----:B------:R-:W-:Y:S01]  /*1a10*/  LEA.HI.X R245, R4, c[0x0][0x1f4], R2, 0x1, P0 ;  /* 0x00007d0004f57a11 */ /* 0x000fe200000f0c02 */
[----:B------:R-:W-:Y:S01]  /*1a20*/  IMAD.MOV.U32 R4, RZ, RZ, 0x20 ;  /* 0x00000020ff047424 */ /* 0x000fe200078e00ff */
[----:B------:R-:W-:Y:S01]  /*1a30*/  LOP3.LUT P0, RZ, R26, 0x4, RZ, 0xc0, !PT ;  /* 0x000000041aff7812 */ /* 0x000fe2000780c0ff */
[C---:B------:R-:W-:Y:S01]  /*1a40*/  IMAD.SHL.U32 R42, R3.reuse, 0x40, RZ ;  /* 0x00000040032a7824 */ /* 0x040fe200078e00ff */
[----:B------:R-:W-:Y:S01]  /*1a50*/  SHF.L.U64.HI R37, R3, R16, c[0x0][0x17c] ;  /* 0x00005f0003257619 */ /* 0x000fe20000010210 */
[----:B------:R-:W-:Y:S01]  /*1a60*/  IMAD.IADD R3, R248, 0x1, -R251 ;  /* 0x00000001f8037824 */ /* 0x000fe200078e0afb */
[----:B------:R-:W-:Y:S01]  /*1a70*/  SEL R223, R223, 0xffffffc0, !P0 ;  /* 0xffffffc0dfdf7807 */ /* 0x000fe20004000000 */
[----:B------:R-:W-:-:S04]  /*1a80*/  DEPBAR.LE SB0, 0x1 ;  /* 0x000080400000791a */ /* 0x000fc80000000000 */
[----:B------:R-:W-:Y:S01]  /*1a90*/  BAR.SYNC.DEFER_BLOCKING 0x0 ;  /* 0x0000000000007b1d */ /* 0x000fe20000010000 */
[----:B------:R-:W-:Y:S01]  /*1aa0*/  SEL R0, R4, 0xffffffe0, !P5 ;  /* 0xffffffe004007807 */ /* 0x000fe20006800000 */
[----:B------:R-:W-:Y:S01]  /*1ab0*/  IMAD.IADD R220, R219, 0x1, R223 ;  /* 0x00000001dbdc7824 */ /* 0x000fe200078e02df */
[----:B------:R-:W-:Y:S01]  /*1ac0*/  SHF.R.S32.HI R2, RZ, 0x1f, R20 ;  /* 0x0000001fff027819 */ /* 0x000fe20000011414 */
[----:B------:R-:W-:Y:S01]  /*1ad0*/  IMAD.SHL.U32 R26, R26, 0x20, RZ ;  /* 0x000000201a1a7824 */ /* 0x000fe200078e00ff */
[----:B------:R-:W-:Y:S01]  /*1ae0*/  ISETP.LT.OR P6, PT, R3, 0x1, !P1 ;  /* 0x000000010300780c */ /* 0x000fe20004fc1670 */
[----:B------:R-:W-:Y:S01]  /*1af0*/  IMAD.IADD R221, R219, 0x1, R0 ;  /* 0x00000001dbdd7824 */ /* 0x000fe200078e0200 */
[----:B---3--:R-:W-:Y:S01]  /*1b00*/  SHF.R.S32.HI R7, RZ, 0x5, R11 ;  /* 0x00000005ff077819 */ /* 0x008fe2000001140b */
[----:B------:R-:W-:Y:S01]  /*1b10*/  IMAD.IADD R0, R0, 0x1, R220 ;  /* 0x0000000100007824 */ /* 0x000fe200078e02dc */
[----:B------:R-:W-:Y:S01]  /*1b20*/  IADD3 R4, P5, R42, R246, RZ ;  /* 0x000000f62a047210 */ /* 0x000fe20007fbe0ff */
[----:B------:R-:W-:Y:S01]  /*1b30*/  IMAD.IADD R223, R223, 0x1, R221 ;  /* 0x00000001dfdf7824 */ /* 0x000fe200078e02dd */
[----:B------:R-:W-:-:S02]  /*1b40*/  LEA.HI R6, R2, R8, RZ, 0x3 ;  /* 0x0000000802067211 */ /* 0x000fc400078f18ff */
[----:B------:R-:W-:Y:S01]  /*1b50*/  LEA.HI R2, R11, R7, RZ, 0x1 ;  /* 0x000000070b027211 */ /* 0x000fe200078f08ff */
[----:B------:R-:W-:Y:S01]  /*1b60*/  IMAD.X R5, R37, 0x1, R247, P5 ;  /* 0x0000000125057824 */ /* 0x000fe200028e06f7 */
[C---:B------:R-:W-:Y:S02]  /*1b70*/  ISETP.LT.OR P5, PT, R3.reuse, 0x1, !P2 ;  /* 0x000000010300780c */ /* 0x040fe400057a1670 */
[C---:B------:R-:W-:Y:S02]  /*1b80*/  ISETP.LT.OR P1, PT, R3.reuse, 0x21, !P1 ;  /* 0x000000210300780c */ /* 0x040fe40004f21670 */
[----:B------:R-:W-:Y:S02]  /*1b90*/  LOP3.LUT R2, R2, 0xfffffffe, RZ, 0xc0, !PT ;  /* 0xfffffffe02027812 */ /* 0x000fe400078ec0ff */
[----:B------:R-:W-:Y:S02]  /*1ba0*/  ISETP.GE.AND P0, PT, R18, c[0x0][0x1fc], PT ;  /* 0x00007f0012007a0c */ /* 0x000fe40003f06270 */
[----:B------:R-:W-:Y:S01]  /*1bb0*/  ISETP.LT.OR P2, PT, R3, 0x21, !P2 ;  /* 0x000000210300780c */ /* 0x000fe20005741670 */
[----:B------:R-:W1:Y:S01]  /*1bc0*/  LDSM.16.M88.2 R174, [R0+0x6080] ;  /* 0x0060800000ae783b */ /* 0x000e620000000100 */
[----:B------:R-:W-:Y:S01]  /*1bd0*/  IMAD.IADD R7, R7, 0x1, -R2 ;  /* 0x0000000107077824 */ /* 0x000fe200078e0a02 */
[----:B------:R-:W-:Y:S01]  /*1be0*/  LEA.HI R16, R33, R85, RZ, 0x4 ;  /* 0x0000005521107211 */ /* 0x000fe200078f20ff */
[----:B------:R-:W-:Y:S01]  /*1bf0*/  IMAD.MOV.U32 R2, RZ, RZ, 0x5 ;  /* 0x00000005ff027424 */ /* 0x000fe200078e00ff */
[----:B------:R-:W2:Y:S01]  /*1c00*/  LDSM.16.M88.2 R176, [R0+0x7080] ;  /* 0x0070800000b0783b */ /* 0x000ea20000000100 */
[----:B------:R-:W-:Y:S01]  /*1c10*/  IMAD.SHL.U32 R222, R7, 0x200, RZ ;  /* 0x0000020007de7824 */ /* 0x000fe200078e00ff */
[----:B------:R-:W-:-:S02]  /*1c20*/  SHF.R.S32.HI R13, RZ, 0x4, R16 ;  /* 0x00000004ff0d7819 */ /* 0x000fc40000011410 */
[----:B------:R-:W3:Y:S04]  /*1c30*/  LDSM.16.M88.2 R178, [R0+0x8080] ;  /* 0x0080800000b2783b */ /* 0x000ee80000000100 */
        /* <DEDUP_REMOVED lines=8> */
[----:B-----5:R-:W-:-:S03]  /*1cc0*/  LOP3.LUT R0, R6, 0xfffffff8, RZ, 0xc0, !PT ;  /* 0xfffffff806007812 */ /* 0x020fc600078ec0ff */
[----:B------:R1:W1:Y:S01]  /*1cd0*/  LDSM.16.M88.2 R166, [R221+0x8080] ;  /* 0x00808000dda6783b */ /* 0x0002620000000100 */
[----:B------:R-:W-:-:S03]  /*1ce0*/  LEA.HI R6, R16, R13, RZ, 0x1 ;  /* 0x0000000d10067211 */ /* 0x000fc600078f08ff */
[----:B------:R1:W1:Y:S01]  /*1cf0*/  LDSM.16.M88.2 R168, [R220+0x6080] ;  /* 0x00608000dca8783b */ /* 0x0002620000000100 */
[----:B------:R-:W-:Y:S01]  /*1d00*/  IMAD.IADD R0, R8, 0x1, -R0 ;  /* 0x0000000108007824 */ /* 0x000fe200078e0a00 */
[----:B------:R-:W-:Y:S02]  /*1d10*/  LOP3.LUT R6, R6, 0xfffffffe, RZ, 0xc0, !PT ;  /* 0xfffffffe06067812 */ /* 0x000fe400078ec0ff */
[----:B------:R1:W1:Y:S03]  /*1d20*/  LDSM.16.M88.2 R170, [R220+0x7080] ;  /* 0x00708000dcaa783b */ /* 0x0002660000000100 */
[----:B------:R-:W-:Y:S01]  /*1d30*/  IMAD.IADD R6, R13, 0x1, -R6 ;  /* 0x000000010d067824 */ /* 0x000fe200078e0a06 */
[----:B------:R1:W1:Y:S03]  /*1d40*/  LDSM.16.M88.2 R172, [R220+0x8080] ;  /* 0x00808000dcac783b */ /* 0x0002660000000100 */
[----:B------:R-:W-:Y:S01]  /*1d50*/  IMAD.SHL.U32 R225, R6, 0x8, RZ ;  /* 0x0000000806e17824 */ /* 0x000fe200078e00ff */
[----:B------:R1:W1:Y:S04]  /*1d60*/  LDSM.16.M88.2 R180, [R219+0x9080] ;  /* 0x00908000dbb4783b */ /* 0x0002680000000100 */
[----:B------:R1:W1:Y:S01]  /*1d70*/  LDSM.16.M88.2 R182, [R219+0xa080] ;  /* 0x00a08000dbb6783b */ /* 0x0002620000000100 */
[----:B------:R-:W-:-:S03]  /*1d80*/  LOP3.LUT R225, R225, 0x8, RZ, 0xc0, !PT ;  /* 0x00000008e1e17812 */ /* 0x000fc600078ec0ff */
        /* <DEDUP_REMOVED lines=12> */
[----:B------:R-:W-:Y:S01]  /*1e50*/  ISETP.GE.AND P6, PT, R18, c[0x0][0x1fc], PT ;  /* 0x00007f0012007a0c */ /* 0x000fe20003fc6270 */
[----:B------:R-:W-:-:S02]  /*1e60*/  IMAD.MOV.U32 R18, RZ, RZ, c[0x0][0x208] ;  /* 0x00008200ff127624 */ /* 0x000fc400078e00ff */
[----:B------:R1:W-:Y:S03]  /*1e70*/  LDGSTS.E.BYPASS.LTC128B.128 [R240+0x8080], [R246.64+0x80], !P5 ;  /* 0x08080080f6f07fae */ /* 0x0003e6000e901d44 */
[C---:B------:R-:W-:Y:S01]  /*1e80*/  SHF.L.U64.HI R2, R18.reuse, R2, c[0x0][0x20c] ;  /* 0x0000830012027619 */ /* 0x040fe20000010202 */
[----:B------:R-:W-:Y:S01]  /*1e90*/  IMAD.SHL.U32 R18, R18, 0x20, RZ ;  /* 0x0000002012127824 */ /* 0x000fe200078e00ff */
[----:B------:R5:W-:Y:S01]  /*1ea0*/  LDGSTS.E.BYPASS.LTC128B.128 [R240+0x7080], [R4.64], !P1 ;  /* 0x0708000004f07fae */ /* 0x000be2000c901d44 */
[----:B------:R-:W-:Y:S02]  /*1eb0*/  IADD3 R8, P5, P1, R42, 0x80, R246 ;  /* 0x000000802a087810 */ /* 0x000fe400079be0f6 */
[----:B------:R-:W-:Y:S01]  /*1ec0*/  CS2R R42, SRZ ;  /* 0x00000000002a7805 */ /* 0x000fe2000001ff00 */
[C---:B------:R-:W-:Y:S01]  /*1ed0*/  SHF.L.U64.HI R2, R18.reuse, 0x1, R2 ;  /* 0x0000000112027819 */ /* 0x040fe20000010202 */
[----:B------:R-:W-:Y:S01]  /*1ee0*/  IMAD.SHL.U32 R18, R18, 0x2, RZ ;  /* 0x0000000212127824 */ /* 0x000fe200078e00ff */
[----:B------:R-:W-:-:S02]  /*1ef0*/  IADD3.X R9, R37, RZ, R247, P5, P1 ;  /* 0x000000ff25097210 */ /* 0x000fc40002fe24f7 */
[----:B------:R-:W-:Y:S02]  /*1f00*/  CS2R R36, SRZ ;  /* 0x0000000000247805 */ /* 0x000fe4000001ff00 */
[----:B------:R-:W-:Y:S01]  /*1f10*/  IADD3 R12, P5, P1, R18, 0x80, R244 ;  /* 0x00000080120c7810 */ /* 0x000fe200079be0f4 */
[----:B------:R1:W-:Y:S03]  /*1f20*/  LDGSTS.E.BYPASS.LTC128B.128 [R240+0x9080], [R8.64], !P2 ;  /* 0x0908000008f07fae */ /* 0x0003e6000d101d44 */
[----:B------:R-:W-:Y:S02]  /*1f30*/  IADD3.X R13, R2, RZ, R245, P5, P1 ;  /* 0x000000ff020d7210 */ /* 0x000fe40002fe24f5 */
[C---:B------:R-:W-:Y:S02]  /*1f40*/  ISETP.GE.AND P1, PT, R19.reuse, c[0x0][0x1fc], PT ;  /* 0x00007f0013007a0c */ /* 0x040fe40003f26270 */
[----:B------:R-:W-:-:S02]  /*1f50*/  ISETP.GE.AND P5, PT, R19, c[0x0][0x1fc], PT ;  /* 0x00007f0013007a0c */ /* 0x000fc40003fa6270 */
[----:B------:R-:W-:Y:S02]  /*1f60*/  SEL R249, RZ, 0xffffffff, P1 ;  /* 0xfffffffffff97807 */ /* 0x000fe40000800000 */
[C---:B------:R-:W-:Y:S02]  /*1f70*/  ISETP.LT.OR P1, PT, R3.reuse, 0x1, P5 ;  /* 0x000000010300780c */ /* 0x040fe40002f21670 */
[----:B------:R-:W-:Y:S01]  /*1f80*/  ISETP.LT.OR P5, PT, R3, 0x21, P5 ;  /* 0x000000210300780c */ /* 0x000fe20002fa1670 */
[----:B------:R-:W-:Y:S02]  /*1f90*/  IMAD.SHL.U32 R249, R249, 0x2, RZ ;  /* 0x00000002f9f97824 */ /* 0x000fe400078e00ff */
[----:B-----5:R-:W-:Y:S01]  /*1fa0*/  IMAD.IADD R5, R15, 0x1, R17 ;  /* 0x000000010f057824 */ /* 0x020fe200078e0211 */
[----:B------:R-:W-:Y:S01]  /*1fb0*/  SEL R17, RZ, 0x1, P0 ;  /* 0x00000001ff117807 */ /* 0x000fe20000000000 */
[----:B------:R-:W-:Y:S01]  /*1fc0*/  IMAD.MOV.U32 R4, RZ, RZ, R14 ;  /* 0x000000ffff047224 */ /* 0x000fe200078e000e */
[C---:B------:R-:W-:Y:S01]  /*1fd0*/  ISETP.LT.OR P0, PT, R3.reuse, 0x1, P6 ;  /* 0x000000010300780c */ /* 0x040fe20003701670 */
[----:B------:R-:W-:Y:S01]  /*1fe0*/  IMAD R14, R10, -0x8, R32 ;  /* 0xfffffff80a0e7824 */ /* 0x000fe200078e0220 */
[----:B------:R-:W-:Y:S01]  /*1ff0*/  ISETP.LT.OR P6, PT, R3, 0x21, P6 ;  /* 0x000000210300780c */ /* 0x000fe200037c1670 */
[----:B------:R-:W-:Y:S01]  /*2000*/  IMAD.WIDE.U32 R22, R31, c[0x0][0x240], R4 ;  /* 0x000090001f167a25 */ /* 0x000fe200078e0004 */
[----:B------:R-:W-:-:S02]  /*2010*/  LOP3.LUT R3, R27, 0x18, RZ, 0xc0, !PT ;  /* 0x000000181b037812 */ /* 0x000fc400078ec0ff */
[----:B------:R-:W-:Y:S01]  /*2020*/  LOP3.LUT R249, R249, 0x2, R17, 0xe2, !PT ;  /* 0x00000002f9f97812 */ /* 0x000fe200078ee211 */
[----:B------:R-:W-:Y:S01]  /*2030*/  IMAD.SHL.U32 R5, R0, 0x20, RZ ;  /* 0x0000002000057824 */ /* 0x000fe200078e00ff */
[----:B-1----:R-:W-:Y:S01]  /*2040*/  IADD3 R8, P2, R18, R244, RZ ;  /* 0x000000f412087210 */ /* 0x002fe20007f5e0ff */
[C---:B------:R-:W-:Y:S01]  /*2050*/  IMAD.SHL.U32 R4, R6.reuse, 0x20, RZ ;  /* 0x0000002006047824 */ /* 0x040fe200078e00ff */
[----:B------:R1:W-:Y:S01]  /*2060*/  STL.64 [R1+0x10], R22 ;  /* 0x0000101601007387 */ /* 0x0003e20000100a00 */
[----:B------:R-:W-:Y:S02]  /*2070*/  IMAD.SHL.U32 R6, R6, 0x100, RZ ;  /* 0x0000010006067824 */ /* 0x000fe400078e00ff */
[----:B------:R-:W-:Y:S01]  /*2080*/  IMAD.X R9, R2, 0x1, R245, P2 ;  /* 0x0000000102097824 */ /* 0x000fe200010e06f5 */
[----:B------:R-:W-:Y:S01]  /*2090*/  ISETP.GT.AND P2, PT, R85, 0xf, PT ;  /* 0x0000000f5500780c */ /* 0x000fe20003f44270 */
[----:B------:R-:W-:Y:S01]  /*20a0*/  IMAD.IADD R252, R23, 0x1, R25 ;  /* 0x0000000117fc7824 */ /* 0x000fe200078e0219 */
[----:B------:R-:W-:-:S02]  /*20b0*/  LOP3.LUT R2, R11, 0xffffffe0, RZ, 0xc0, !PT ;  /* 0xffffffe00b027812 */ /* 0x000fc400078ec0ff */
[C---:B------:R-:W-:Y:S01]  /*20c0*/  LOP3.LUT R11, R3.reuse, 0xe0, R5, 0xf8, !PT ;  /* 0x000000e0030b7812 */ /* 0x040fe200078ef805 */
[----:B------:R-:W-:Y:S01]  /*20d0*/  IMAD.SHL.U32 R5, R0, 0x4, RZ ;  /* 0x0000000400057824 */ /* 0x000fe200078e00ff */
[----:B------:R-:W-:Y:S01]  /*20e0*/  LOP3.LUT R15, R3, 0x20, R4, 0xf8, !PT ;  /* 0x00000020030f7812 */ /* 0x000fe200078ef804 */
[----:B------:R-:W-:Y:S02]  /*20f0*/  IMAD.IADD R2, R85, 0x1, -R2 ;  /* 0x0000000155027824 */ /* 0x000fe400078e0a02 */
[----:B------:R-:W-:Y:S01]  /*2100*/  IMAD.SHL.U32 R4, R7, 0x10, RZ ;  /* 0x0000001007047824 */ /* 0x000fe200078e00ff */
[----:B------:R-:W-:Y:S02]  /*2110*/  LOP3.LUT R11, R11, 0x18, R5, 0x78, !PT ;  /* 0x000000180b0b7812 */ /* 0x000fe400078e7805 */
[----:B------:R-:W-:Y:S01]  /*2120*/  SHF.R.S32.HI R3, RZ, 0x1f, R2 ;  /* 0x0000001fff037819 */ /* 0x000fe20000011402 */
[----:B------:R-:W-:-:S03]  /*2130*/  @!P2 IMAD.SHL.U32 R10, R85, 0x10, RZ ;  /* 0x00000010550aa824 */ /* 0x000fc600078e00ff */
[----:B------:R-:W-:Y:S02]  /*2140*/  LEA.HI R3, R3, R2, RZ, 0x2 ;  /* 0x0000000203037211 */ /* 0x000fe400078f10ff */
[----:B------:R5:W-:Y:S02]  /*2150*/  @!P2 LDGSTS.E.BYPASS.LTC128B.128 [R10+0x12080], [R40.64] ;  /* 0x12080000280aafae */ /* 0x000be4000b901d44 */
[C---:B------:R-:W-:Y:S02]  /*2160*/  LOP3.LUT R238, R3.reuse, 0xfffffffc, RZ, 0xc0, !PT ;  /* 0xfffffffc03ee7812 */ /* 0x040fe400078ec0ff */
[----:B------:R-:W0:Y:S01]  /*2170*/  LDGDEPBAR ;  /* 0x00000000000079af */ /* 0x000e220000000000 */
[----:B------:R-:W-:Y:S02]  /*2180*/  LEA.HI.SX32 R242, R3, R4, 0x1e ;  /* 0x0000000403f27211 */ /* 0x000fe400078ff2ff */
[----:B------:R-:W-:Y:S01]  /*2190*/  IMAD.IADD R238, R2, 0x1, -R238 ;  /* 0x0000000102ee7824 */ /* 0x000fe200078e0aee */
[----:B------:R1:W-:Y:S01]  /*21a0*/  LDGSTS.E.BYPASS.LTC128B.128 [R240+0xe080], [R244.64], !P0 ;  /* 0x0e080000f4f07fae */ /* 0x0003e2000c101d44 */
[----:B------:R-:W-:-:S02]  /*21b0*/  LOP3.LUT P0, RZ, R0, 0x1, RZ, 0xc0, !PT ;  /* 0x0000000100ff7812 */ /* 0x000fc4000780c0ff */
[----:B------:R-:W-:Y:S01]  /*21c0*/  LOP3.LUT R4, R4, 0x10, RZ, 0xc0, !PT ;  /* 0x0000001004047812 */ /* 0x000fe200078ec0ff */
[----:B------:R1:W-:Y:S01]  /*21d0*/  LDGSTS.E.BYPASS.LTC128B.128 [R240+0x10080], [R244.64+0x80], !P1 ;  /* 0x10080080f4f07fae */ /* 0x0003e2000c901d44 */
[----:B------:R-:W-:Y:S01]  /*21e0*/  LOP3.LUT R3, R20, 0x3ffffffc, RZ, 0xc0, !PT ;  /* 0x3ffffffc14037812 */ /* 0x000fe200078ec0ff */
[----:B------:R-:W-:Y:S01]  /*21f0*/  IMAD R238, R238, -0x2, R14 ;  /* 0xfffffffeeeee7824 */ /* 0x000fe200078e020e */
[----:B------:R-:W-:Y:S01]  /*2200*/  LOP3.LUT R26, R4, 0xe0, R26, 0xf8, !PT ;  /* 0x000000e0041a7812 */ /* 0x000fe200078ef81a */
[----:B------:R1:W-:Y:S01]  /*2210*/  LDGSTS.E.BYPASS.LTC128B.128 [R240+0xf080], [R8.64], !P6 ;  /* 0x0f08000008f07fae */ /* 0x0003e2000f101d44 */
[C---:B------:R-:W-:Y:S01]  /*2220*/  ISETP.GE.AND P6, PT, R85.reuse, 0x10, PT ;  /* 0x000000105500780c */ /* 0x040fe20003fc6270 */
[----:B------:R-:W-:Y:S02]  /*2230*/  IMAD.IADD R5, R85, 0x1, -R3 ;  /* 0x0000000155057824 */ /* 0x000fe400078e0a03 */
[----:B------:R1:W-:Y:S02]  /*2240*/  LDGSTS.E.BYPASS.LTC128B.128 [R240+0x11080], [R12.64], !P5 ;  /* 0x110800000cf07fae */ /* 0x0003e4000e901d44 */
[----:B------:R-:W-:-:S04]  /*2250*/  IMAD R5, R5, 0x2, R222 ;  /* 0x0000000205057824 */ /* 0x000fc800078e02de */
[----:B------:R-:W-:Y:S01]  /*2260*/  IMAD.IADD R236, R5, 0x1, R11 ;  /* 0x0000000105ec7824 */ /* 0x000fe200078e020b */
[----:B-----5:R-:W-:Y:S01]  /*2270*/  LOP3.LUT R10, R16, 0xfffffff0, RZ, 0xc0, !PT ;  /* 0xfffffff0100a7812 */ /* 0x020fe200078ec0ff */
[----:B------:R-:W-:Y:S02]  /*2280*/  CS2R R40, SRZ ;  /* 0x0000000000287805 */ /* 0x000fe4000001ff00 */
[----:B------:R-:W-:Y:S02]  /*2290*/  IMAD.SHL.U32 R236, R236, 0x2, RZ ;  /* 0x00000002ecec7824 */ /* 0x000fe400078e00ff */
[----:B------:R-:W-:-:S03]  /*22a0*/  IMAD.IADD R0, R85, 0x1, -R10 ;  /* 0x0000000155007824 */ /* 0x000fc600078e0a0a */
[----:B------:R-:W-:Y:S01]  /*22b0*/  IADD3 R237, R236, 0x126c0, RZ ;  /* 0x000126c0eced7810 */ /* 0x000fe20007ffe0ff */
[C---:B------:R-:W-:Y:S01]  /*22c0*/  IMAD.SHL.U32 R3, R0.reuse, 0x20, RZ ;  /* 0x0000002000037824 */ /* 0x040fe200078e00ff */
[----:B------:R-:W-:Y:S02]  /*22d0*/  SHF.R.S32.HI R2, RZ, 0x1f, R0 ;  /* 0x0000001fff027819 */ /* 0x000fe40000011400 */
[----:B------:R-:W-:Y:S02]  /*22e0*/  LOP3.LUT P1, RZ, R0, 0x4, RZ, 0xc0, !PT ;  /* 0x0000000400ff7812 */ /* 0x000fe4000782c0ff */
[----:B------:R-:W-:Y:S02]  /*22f0*/  LEA.HI R2, R2, R0, RZ, 0x3 ;  /* 0x0000000002027211 */ /* 0x000fe400078f18ff */
[----:B------:R-:W-:Y:S02]  /*2300*/  LOP3.LUT R3, R225, 0x1e0, R3, 0xf8, !PT ;  /* 0x000001e0e1037812 */ /* 0x000fe400078ef803 */
[C---:B------:R-:W-:Y:S01]  /*2310*/  LOP3.LUT R4, R2.reuse, 0xfffffff8, RZ, 0xc0, !PT ;  /* 0xfffffff802047812 */ /* 0x040fe200078ec0ff */
[----:B------:R-:W-:Y:S01]  /*2320*/  IMAD.SHL.U32 R5, R2, 0x40, RZ ;  /* 0x0000004002057824 */ /* 0x000fe200078e00ff */
[----:B------:R-:W-:-:S03]  /*2330*/  SEL R224, R224, 0xfffffff0, !P1 ;  /* 0xfffffff0e0e07807 */ /* 0x000fc60004800000 */
[C---:B------:R-:W-:Y:S02]  /*2340*/  IMAD.IADD R4, R0.reuse, 0x1, -R4 ;  /* 0x0000000100047824 */ /* 0x040fe400078e0a04 */
[----:B------:R-:W-:-:S03]  /*2350*/  IMAD.SHL.U32 R0, R0, 0x4, RZ ;  /* 0x0000000400007824 */ /* 0x000fc600078e00ff */
[----:B------:R-:W-:Y:S02]  /*2360*/  LOP3.LUT P1, RZ, R4, 0x2, RZ, 0xc0, !PT ;  /* 0x0000000204ff7812 */ /* 0x000fe4000782c0ff */
[----:B------:R-:W-:Y:S02]  /*2370*/  LOP3.LUT R3, R3, 0x38, R0, 0x78, !PT ;  /* 0x0000003803037812 */ /* 0x000fe400078e7800 */
[----:B------:R-:W-:Y:S02]  /*2380*/  LOP3.LUT R0, R26, 0x100, R6, 0xf8, !PT ;  /* 0x000001001a007812 */ /* 0x000fe400078ef806 */
[----:B------:R-:W-:Y:S01]  /*2390*/  LOP3.LUT R222, R3, R222, RZ, 0xfc, !PT ;  /* 0x000000de03de7212 */ /* 0x000fe200078efcff */
[----:B------:R-:W-:Y:S01]  /*23a0*/  IMAD.SHL.U32 R3, R4, 0x40, RZ ;  /* 0x0000004004037824 */ /* 0x000fe200078e00ff */
[C---:B------:R-:W-:Y:S02]  /*23b0*/  LOP3.LUT R216, R0.reuse, 0x8, R216, 0xf8, !PT ;  /* 0x0000000800d87812 */ /* 0x040fe400078ef8d8 */
[----:B------:R-:W-:-:S02]  /*23c0*/  LOP3.LUT R6, R0, 0x1c0, RZ, 0xc0, !PT ;  /* 0x000001c000067812 */ /* 0x000fc400078ec0ff */
[----:B------:R-:W-:Y:S02]  /*23d0*/  LOP3.LUT R3, R3, 0x1c0, RZ, 0xc0, !PT ;  /* 0x000001c003037812 */ /* 0x000fe400078ec0ff */
[----:B------:R-:W-:Y:S02]  /*23e0*/  LOP3.LUT R0, R5, 0xfffffe00, RZ, 0xc0, !PT ;  /* 0xfffffe0005007812 */ /* 0x000fe400078ec0ff */
[----:B------:R-:W-:Y:S02]  /*23f0*/  SHF.R.U32.HI R2, RZ, 0x3, R3 ;  /* 0x00000003ff027819 */ /* 0x000fe40000011603 */
[----:B------:R-:W-:Y:S02]  /*2400*/  IADD3 R5, R236, 0x12480, RZ ;  /* 0x00012480ec057810 */ /* 0x000fe40007ffe0ff */
[C---:B------:R-:W-:Y:S02]  /*2410*/  LOP3.LUT R225, R2.reuse, R3, R225, 0x1e, !PT ;  /* 0x0000000302e17212 */ /* 0x040fe400078e1ee1 */
[----:B------:R-:W-:Y:S01]  /*2420*/  LOP3.LUT R3, R2, R15, R3, 0x1e, !PT ;  /* 0x0000000f02037212 */ /* 0x000fe200078e1e03 */
[----:B------:R-:W-:Y:S01]  /*2430*/  IMAD R2, R7, 0x400, R0 ;  /* 0x0000040007027824 */ /* 0x000fe200078e0200 */
[----:B------:R-:W-:-:S02]  /*2440*/  @P0 IADD3 R237, R5, 0x1c0, RZ ;  /* 0x000001c005ed0810 */ /* 0x000fc40007ffe0ff */
[----:B------:R-:W-:Y:S01]  /*2450*/  LOP3.LUT R231, R3, R0, RZ, 0xfc, !PT ;  /* 0x0000000003e77212 */ /* 0x000fe200078efcff */
[----:B------:R-:W-:Y:S01]  /*2460*/  @!P6 IMAD.SHL.U32 R0, R85, 0x10, RZ ;  /* 0x000000105500e824 */ /* 0x000fe200078e00ff */
[----:B------:R-:W-:Y:S01]  /*2470*/  LOP3.LUT P0, RZ, R4, 0x4, RZ, 0xc0, !PT ;  /* 0x0000000404ff7812 */ /* 0x000fe2000780c0ff */
[----:B------:R-:W-:Y:S01]  /*2480*/  IMAD.IADD R225, R2, 0x1, R225 ;  /* 0x0000000102e17824 */ /* 0x000fe200078e02e1 */
[----:B------:R-:W-:Y:S01]  /*2490*/  SHF.R.U32.HI R6, RZ, 0x3, R6 ;  /* 0x00000003ff067819 */ /* 0x000fe20000011606 */
[----:B------:R-:W-:Y:S01]  /*24a0*/  CS2R R84, SRZ ;  /* 0x0000000000547805 */ /* 0x000fe2000001ff00 */
[----:B------:R5:W-:Y:S01]  /*24b0*/  @!P6 LDGSTS.E.BYPASS.LTC128B.128 [R0+0x12280], [R38.64] ;  /* 0x122800002600efae */ /* 0x000be2000b901d44 */
[----:B------:R-:W-:Y:S01]  /*24c0*/  SEL R228, R227, 0xffffffe0, !P0 ;  /* 0xffffffe0e3e47807 */ /* 0x000fe20004000000 */
[C---:B------:R-:W-:Y:S01]  /*24d0*/  IMAD.SHL.U32 R226, R225.reuse, 0x2, RZ ;  /* 0x00000002e1e27824 */ /* 0x040fe200078e00ff */
[----:B------:R-:W-:Y:S01]  /*24e0*/  LOP3.LUT R216, R6, R216, RZ, 0x3c, !PT ;  /* 0x000000d806d87212 */ /* 0x000fe200078e3cff */
[----:B------:R-:W0:Y:S01]  /*24f0*/  LDGDEPBAR ;  /* 0x00000000000079af */ /* 0x000e220000000000 */
[----:B------:R-:W-:Y:S01]  /*2500*/  LEA R222, R222, 0x15480, 0x1 ;  /* 0x00015480dede7811 */ /* 0x000fe200078e08ff */
[----:B------:R-:W-:Y:S01]  /*2510*/  IMAD.IADD R230, R225, 0x1, R228 ;  /* 0x00000001e1e67824 */ /* 0x000fe200078e02e4 */
[----:B------:R-:W-:Y:S01]  /*2520*/  SEL R227, R227, 0xffffffe0, !P1 ;  /* 0xffffffe0e3e37807 */ /* 0x000fe20004800000 */
[----:B------:R-:W0:Y:S01]  /*2530*/  LDGDEPBAR ;  /* 0x00000000000079af */ /* 0x000e220000000000 */
[----:B------:R-:W-:Y:S01]  /*2540*/  SEL R229, R229, 0xfffffff0, !P1 ;  /* 0xfffffff0e5e57807 */ /* 0x000fe20004800000 */
[----:B------:R-:W-:-:S02]  /*2550*/  IMAD R224, R224, 0x2, R222 ;  /* 0x00000002e0e07824 */ /* 0x000fc400078e02de */
[----:B------:R-:W-:Y:S02]  /*2560*/  IMAD.SHL.U32 R216, R216, 0x2, RZ ;  /* 0x00000002d8d87824 */ /* 0x000fe400078e00ff */
[----:B------:R-:W-:Y:S02]  /*2570*/  IMAD.SHL.U32 R217, R231, 0x2, RZ ;  /* 0x00000002e7d97824 */ /* 0x000fe400078e00ff */
[----:B------:R-:W-:Y:S02]  /*2580*/  IMAD.IADD R227, R226, 0x1, R227 ;  /* 0x00000001e2e37824 */ /* 0x000fe400078e02e3 */
[----:B------:R-:W-:Y:S02]  /*2590*/  IMAD.IADD R234, R229, 0x1, R228 ;  /* 0x00000001e5ea7824 */ /* 0x000fe400078e02e4 */
[----:B------:R-:W-:Y:S02]  /*25a0*/  IMAD.IADD R233, R225, 0x1, R229 ;  /* 0x00000001e1e97824 */ /* 0x000fe400078e02e5 */
[----:B------:R-:W-:Y:S01]  /*25b0*/  IMAD.IADD R232, R229, 0x1, R230 ;  /* 0x00000001e5e87824 */ /* 0x000fe200078e02e6 */
[----:B-12345:R-:W-:-:S02]  /*25c0*/  CS2R R38, SRZ ;  /* 0x0000000000267805 */ /* 0x03efc4000001ff00 */
.L_x_90:
[----:B------:R-:W-:Y:S04]  /*25d0*/  DEPBAR.LE SB0, 0x1 ;  /* 0x000080400000791a */ /* 0x000fe80000000000 */
[----:B------:R-:W-:Y:S01]  /*25e0*/  BAR.SYNC.DEFER_BLOCKING 0x0 ;  /* 0x0000000000007b1d */ /* 0x000fe20000010000 */
[C---:B------:R-:W-:Y:S01]  /*25f0*/  IMAD R0, R218.reuse, 0x2000, R225 ;  /* 0x00002000da007824 */ /* 0x040fe200078e02e1 */
[C---:B------:R-:W-:Y:S01]  /*2600*/  LEA R148, R218.reuse, R229, 0xd ;  /* 0x000000e5da947211 */ /* 0x040fe200078e68ff */
[----:B------:R-:W-:Y:S01]  /*2610*/  IMAD R150, R218, 0x2000, R228 ;  /* 0x00002000da967824 */ /* 0x000fe200078e02e4 */
[----:B------:R-:W-:Y:S01]  /*2620*/  IADD3 R235, R205, 0x1, RZ ;  /* 0x00000001cdeb7810 */ /* 0x000fe20007ffe0ff */
[----:B------:R-:W-:Y:S02]  /*2630*/  IMAD.SHL.U32 R0, R0, 0x2, RZ ;  /* 0x0000000200007824 */ /* 0x000fe400078e00ff */
[C---:B------:R-:W-:Y:S01]  /*2640*/  IMAD.IADD R149, R225.reuse, 0x1, R148 ;  /* 0x00000001e1957824 */ /* 0x040fe200078e0294 */
[C---:B------:R-:W-:Y:S01]  /*2650*/  IADD3 R148, R225.reuse, R148, R228 ;  /* 0x00000094e1947210 */ /* 0x040fe20007ffe0e4 */
[----:B------:R-:W-:Y:S01]  /*2660*/  IMAD.MOV.U32 R243, RZ, RZ, R205 ;  /* 0x000000fffff37224 */ /* 0x000fe200078e00cd */
[----:B------:R-:W-:Y:S02]  /*2670*/  IADD3 R150, R225, R150, RZ ;  /* 0x00000096e1967210 */ /* 0x000fe40007ffe0ff */
[----:B------:R-:W-:Y:S02]  /*2680*/  SHF.L.U32 R149, R149, 0x1, RZ ;  /* 0x0000000195957819 */ /* 0x000fe400000006ff */
[----:B------:R-:W-:Y:S01]  /*2690*/  ISETP.GE.AND P1, PT, R235, R250, PT ;  /* 0x000000faeb00720c */ /* 0x000fe20003f26270 */
[----:B------:R-:W-:Y:S01]  /*26a0*/  IMAD.SHL.U32 R150, R150, 0x2, RZ ;  /* 0x0000000296967824 */ /* 0x000fe200078e00ff */
[----:B------:R-:W-:Y:S04]  /*26b0*/  LDSM.16.M88.2 R2, [R219+0x80] ;  /* 0x00008000db02783b */ /* 0x000fe80000000100 */
[----:B------:R-:W1:Y:S04]  /*26c0*/  LDSM.16.M88.4 R20, [R0+0x6080] ;  /* 0x006080000014783b */ /* 0x000e680000000200 */
[----:B------:R-:W2:Y:S04]  /*26d0*/  LDSM.16.M88.4 R24, [R0+0x7080] ;  /* 0x007080000018783b */ /* 0x000ea80000000200 */
[----:B------:R-:W3:Y:S04]  /*26e0*/  LDSM.16.M88.2 R16, [R219+0x1080] ;  /* 0x00108000db10783b */ /* 0x000ee80000000100 */
[----:B------:R-:W4:Y:S04]  /*26f0*/  LDSM.16.M88.2 R28, [R219+0x2080] ;  /* 0x00208000db1c783b */ /* 0x000f280000000100 */
[----:B------:R-:W-:Y:S04]  /*2700*/  LDSM.16.M88.4 R32, [R149+0x6080] ;  /* 0x006080009520783b */ /* 0x000fe80000000200 */
[----:B------:R-:W-:Y:S04]  /*2710*/  LDSM.16.M88.4 R132, [R149+0x7080] ;  /* 0x007080009584783b */ /* 0x000fe80000000200 */
[----:B------:R-:W-:Y:S04]  /*2720*/  LDSM.16.M88.2 R30, [R221+0x1080] ;  /* 0x00108000dd1e783b */ /* 0x000fe80000000100 */
[----:B------:R-:W-:Y:S04]  /*2730*/  LDSM.16.M88.2 R136, [R221+0x2080] ;  /* 0x00208000dd88783b */ /* 0x000fe80000000100 */
[----:B------:R-:W-:Y:S04]  /*2740*/  LDSM.16.M88.2 R138, [R220+0x80] ;  /* 0x00008000dc8a783b */ /* 0x000fe80000000100 */
[----:B------:R-:W-:Y:S01]  /*2750*/  LDSM.16.M88.4 R140, [R150+0x6080] ;  /* 0x00608000968c783b */ /* 0x000fe20000000200 */
[-C--:B-1----:R-:W-:Y:S03]  /*2760*/  HMMA.16816.F32 R4, R20, R2.reuse, RZ ;  /* 0x000000021404723c */ /* 0x082fe600000018ff */
[----:B------:R-:W-:Y:S05]  /*2770*/  LDSM.16.M88.4 R144, [R150+0x7080] ;  /* 0x007080009690783b */ /* 0x000fea0000000200 */
[C---:B--2---:R-:W-:Y:S01]  /*2780*/  HMMA.16816.F32 R8, R24.reuse, R2, RZ ;  /* 0x000000021808723c */ /* 0x044fe200000018ff */
[----:B------:R-:W1:Y:S07]  /*2790*/  LDSM.16.M88.2 R2, [R221+0x80] ;  /* 0x00008000dd02783b */ /* 0x000e6e0000000100 */
[-C--:B---3--:R-:W-:Y:S08]  /*27a0*/  HMMA.16816.F32 R12, R24, R16.reuse, RZ ;  /* 0x00000010180c723c */ /* 0x088ff000000018ff */
[C---:B------:R-:W-:Y:S08]  /*27b0*/  HMMA.16816.F32 R16, R20.reuse, R16, RZ ;  /* 0x000000101410723c */ /* 0x040ff000000018ff */
[-C--:B----4-:R-:W-:Y:S08]  /*27c0*/  HMMA.16816.F32 R20, R20, R28.reuse, RZ ;  /* 0x0000001c1414723c */ /* 0x090ff000000018ff */
[----:B------:R-:W-:Y:S01]  /*27d0*/  HMMA.16816.F32 R24, R24, R28, RZ ;  /* 0x0000001c1818723c */ /* 0x000fe200000018ff */
[----:B------:R-:W2:Y:S07]  /*27e0*/  LDSM.16.M88.2 R28, [R220+0x1080] ;  /* 0x00108000dc1c783b */ /* 0x000eae0000000100 */
[-C--:B-1----:R-:W-:Y:S08]  /*27f0*/  HMMA.16816.F32 R4, R32, R2.reuse, R4 ;  /* 0x000000022004723c */ /* 0x082ff00000001804 */
[C---:B------:R-:W-:Y:S01]  /*2800*/  HMMA.16816.F32 R8, R132.reuse, R2, R8 ;  /* 0x000000028408723c */ /* 0x040fe20000001808 */
[----:B------:R-:W1:Y:S07]  /*2810*/  LDSM.16.M88.2 R2, [R220+0x2080] ;  /* 0x00208000dc02783b */ /* 0x000e6e0000000100 */
[-C--:B------:R-:W-:Y:S08]  /*2820*/  HMMA.16816.F32 R12, R132, R30.reuse, R12 ;  /* 0x0000001e840c723c */ /* 0x080ff0000000180c */
[C---:B------:R-:W-:Y:S01]  /*2830*/  HMMA.16816.F32 R16, R32.reuse, R30, R16 ;  /* 0x0000001e2010723c */ /* 0x040fe20000001810 */
[----:B------:R-:W-:Y:S07]  /*2840*/  LDSM.16.M88.2 R30, [R223+0x80] ;  /* 0x00008000df1e783b */ /* 0x000fee0000000100 */
[-C--:B------:R-:W-:Y:S07]  /*2850*/  HMMA.16816.F32 R20, R32, R136.reuse, R20 ;  /* 0x000000882014723c */ /* 0x080fee0000001814 */
[----:B------:R-:W-:Y:S01]  /*2860*/  IMAD.SHL.U32 R32, R148, 0x2, RZ ;  /* 0x0000000294207824 */ /* 0x000fe200078e00ff */
[----:B------:R-:W-:Y:S01]  /*2870*/  HMMA.16816.F32 R24, R132, R136, R24 ;  /* 0x000000888418723c */ /* 0x000fe20000001818 */
[----:B------:R-:W-:Y:S04]  /*2880*/  LDSM.16.M88.2 R136, [R223+0x1080] ;  /* 0x00108000df88783b */ /* 0x000fe80000000100 */
[----:B------:R-:W3:Y:S02]  /*2890*/  LDSM.16.M88.4 R32, [R32+0x6080] ;  /* 0x006080002020783b */ /* 0x000ee40000000200 */
[----:B------:R-:W-:Y:S01]  /*28a0*/  LEA R132, R218, R234, 0xd ;  /* 0x000000eada847211 */ /* 0x000fe200078e68ff */
[-C--:B------:R-:W-:Y:S05]  /*28b0*/  HMMA.16816.F32 R4, R140, R138.reuse, R4 ;  /* 0x0000008a8c04723c */ /* 0x080fea0000001804 */
[----:B------:R-:W-:Y:S03]  /*28c0*/  IADD3 R132, R225, R132, RZ ;  /* 0x00000084e1847210 */ /* 0x000fe60007ffe0ff */
[C---:B------:R-:W-:Y:S01]  /*28d0*/  HMMA.16816.F32 R8, R144.reuse, R138, R8 ;  /* 0x0000008a9008723c */ /* 0x040fe20000001808 */
[----:B------:R-:W-:Y:S03]  /*28e0*/  LDSM.16.M88.2 R138, [R219+0x3080] ;  /* 0x00308000db8a783b */ /* 0x000fe60000000100 */
[----:B------:R-:W-:Y:S04]  /*28f0*/  IMAD.SHL.U32 R160, R132, 0x2, RZ ;  /* 0x0000000284a07824 */ /* 0x000fe800078e00ff */
[-C--:B--2---:R-:W-:Y:S01]  /*2900*/  HMMA.16816.F32 R12, R144, R28.reuse, R12 ;  /* 0x0000001c900c723c */ /* 0x084fe2000000180c */
[----:B------:R-:W2:Y:S07]  /*2910*/  LDSM.16.M88.4 R132, [R160+0x7080] ;  /* 0x00708000a084783b */ /* 0x000eae0000000200 */
[C---:B------:R-:W-:Y:S01]  /*2920*/  HMMA.16816.F32 R16, R140.reuse, R28, R16 ;  /* 0x0000001c8c10723c */ /* 0x040fe20000001810 */
[----:B------:R-:W4:Y:S07]  /*2930*/  LDSM.16.M88.2 R28, [R223+0x2080] ;  /* 0x00208000df1c783b */ /* 0x000f2e0000000100 */
[-C--:B-1----:R-:W-:Y:S01]  /*2940*/  HMMA.16816.F32 R20, R140, R2.reuse, R20 ;  /* 0x000000028c14723c */ /* 0x082fe20000001814 */
[----:B------:R-:W1:Y:S07]  /*2950*/  LDSM.16.M88.4 R140, [R0+0x8080] ;  /* 0x00808000008c783b */ /* 0x000e6e0000000200 */
[----:B------:R-:W-:Y:S01]  /*2960*/  HMMA.16816.F32 R24, R144, R2, R24 ;  /* 0x000000029018723c */ /* 0x000fe20000001818 */
[----:B------:R5:W1:Y:S04]  /*2970*/  LDSM.16.M88.4 R144, [R0+0x9080] ;  /* 0x009080000090783b */ /* 0x000a680000000200 */
[----:B------:R-:W1:Y:S03]  /*2980*/  LDSM.16.M88.2 R2, [R219+0x4080] ;  /* 0x00408000db02783b */ /* 0x000e660000000100 */
[-C--:B---3--:R-:W-:Y:S08]  /*2990*/  HMMA.16816.F32 R4, R32, R30.reuse, R4 ;  /* 0x0000001e2004723c */ /* 0x088ff00000001804 */
[C---:B--2---:R-:W-:Y:S01]  /*29a0*/  HMMA.16816.F32 R8, R132.reuse, R30, R8 ;  /* 0x0000001e8408723c */ /* 0x044fe20000001808 */
[----:B------:R-:W2:Y:S03]  /*29b0*/  LDSM.16.M88.2 R30, [R219+0x5080] ;  /* 0x00508000db1e783b */ /* 0x000ea60000000100 */
[----:B-----5:R-:W-:Y:S04]  /*29c0*/  LEA R0, R218, R233, 0xd ;  /* 0x000000e9da007211 */ /* 0x020fe800078e68ff */
[-C--:B------:R-:W-:Y:S04]  /*29d0*/  HMMA.16816.F32 R12, R132, R136.reuse, R12 ;  /* 0x00000088840c723c */ /* 0x080fe8000000180c */
[----:B------:R-:W-:Y:S04]  /*29e0*/  IMAD.SHL.U32 R0, R0, 0x2, RZ ;  /* 0x0000000200007824 */ /* 0x000fe800078e00ff */
[C---:B------:R-:W-:Y:S01]  /*29f0*/  HMMA.16816.F32 R16, R32.reuse, R136, R16 ;  /* 0x000000882010723c */ /* 0x040fe20000001810 */
[----:B------:R-:W-:Y:S07]  /*2a00*/  LDSM.16.M88.2 R136, [R221+0x4080] ;  /* 0x00408000dd88783b */ /* 0x000fee0000000100 */
[-C--:B----4-:R-:W-:Y:S01]  /*2a10*/  HMMA.16816.F32 R20, R32, R28.reuse, R20 ;  /* 0x0000001c2014723c */ /* 0x090fe20000001814 */
[----:B------:R3:W-:Y:S07]  /*2a20*/  LDSM.16.M88.4 R32, [R0+0x8080] ;  /* 0x008080000020783b */ /* 0x0007ee0000000200 */
[----:B------:R-:W-:Y:S01]  /*2a30*/  HMMA.16816.F32 R24, R132, R28, R24 ;  /* 0x0000001c8418723c */ /* 0x000fe20000001818 */
[----:B------:R-:W4:Y:S04]  /*2a40*/  LDSM.16.M88.2 R28, [R221+0x3080] ;  /* 0x00308000dd1c783b */ /* 0x000f280000000100 */
[----:B------:R-:W5:Y:S03]  /*2a50*/  LDSM.16.M88.4 R132, [R149+0x9080] ;  /* 0x009080009584783b */ /* 0x000f660000000200 */
[-C--:B-1----:R-:W-:Y:S01]  /*2a60*/  HMMA.16816.F32 R4, R140, R138.reuse, R4 ;  /* 0x0000008a8c04723c */ /* 0x082fe20000001804 */
[----:B------:R-:W-:Y:S07]  /*2a70*/  LDSM.16.M88.4 R148, [R150+0x9080] ;  /* 0x009080009694783b */ /* 0x000fee0000000200 */
[C---:B------:R-:W-:Y:S01]  /*2a80*/  HMMA.16816.F32 R8, R144.reuse, R138, R8 ;  /* 0x0000008a9008723c */ /* 0x040fe20000001808 */
[----:B------:R-:W-:Y:S03]  /*2a90*/  LDSM.16.M88.2 R138, [R220+0x3080] ;  /* 0x00308000dc8a783b */ /* 0x000fe60000000100 */
[----:B---3--:R-:W-:Y:S04]  /*2aa0*/  LEA R0, R218, R230, 0xd ;  /* 0x000000e6da007211 */ /* 0x008fe800078e68ff */
[-C--:B------:R-:W-:Y:S04]  /*2ab0*/  HMMA.16816.F32 R12, R144, R2.reuse, R12 ;  /* 0x00000002900c723c */ /* 0x080fe8000000180c */
[----:B------:R-:W-:Y:S04]  /*2ac0*/  IMAD.SHL.U32 R0, R0, 0x2, RZ ;  /* 0x0000000200007824 */ /* 0x000fe800078e00ff */
[C---:B------:R-:W-:Y:S01]  /*2ad0*/  HMMA.16816.F32 R16, R140.reuse, R2, R16 ;  /* 0x000000028c10723c */ /* 0x040fe20000001810 */
[----:B------:R-:W1:Y:S07]  /*2ae0*/  LDSM.16.M88.2 R2, [R221+0x5080] ;  /* 0x00508000dd02783b */ /* 0x000e6e0000000100 */
[-C--:B--2---:R-:W-:Y:S01]  /*2af0*/  HMMA.16816.F32 R20, R140, R30.reuse, R20 ;  /* 0x0000001e8c14723c */ /* 0x084fe20000001814 */
[----:B------:R2:W3:Y:S07]  /*2b00*/  LDSM.16.M88.4 R140, [R0+0x8080] ;  /* 0x00808000008c783b */ /* 0x0004ee0000000200 */
[----:B------:R-:W-:Y:S01]  /*2b10*/  HMMA.16816.F32 R24, R144, R30, R24 ;  /* 0x0000001e9018723c */ /* 0x000fe20000001818 */
[----:B------:R-:W3:Y:S07]  /*2b20*/  LDSM.16.M88.2 R30, [R220+0x4080] ;  /* 0x00408000dc1e783b */ /* 0x000eee0000000100 */
[-C--:B----4-:R-:W-:Y:S08]  /*2b30*/  HMMA.16816.F32 R4, R32, R28.reuse, R4 ;  /* 0x0000001c2004723c */ /* 0x090ff00000001804 */
[C---:B-----5:R-:W-:Y:S01]  /*2b40*/  HMMA.16816.F32 R8, R132.reuse, R28, R8 ;  /* 0x0000001c8408723c */ /* 0x060fe20000001808 */
[----:B------:R-:W4:Y:S03]  /*2b50*/  LDSM.16.M88.2 R28, [R220+0x5080] ;  /* 0x00508000dc1c783b */ /* 0x000f260000000100 */
[----:B--2---:R-:W-:Y:S04]  /*2b60*/  LEA R0, R218, R232, 0xd ;  /* 0x000000e8da007211 */ /* 0x004fe800078e68ff */
[-C--:B------:R-:W-:Y:S04]  /*2b70*/  HMMA.16816.F32 R12, R132, R136.reuse, R12 ;  /* 0x00000088840c723c */ /* 0x080fe8000000180c */
[----:B------:R-:W-:Y:S04]  /*2b80*/  IMAD.SHL.U32 R0, R0, 0x2, RZ ;  /* 0x0000000200007824 */ /* 0x000fe800078e00ff */
[C---:B------:R-:W-:Y:S01]  /*2b90*/  HMMA.16816.F32 R16, R32.reuse, R136, R16 ;  /* 0x000000882010723c */ /* 0x040fe20000001810 */
[----:B------:R-:W-:Y:S07]  /*2ba0*/  LDSM.16.M88.2 R136, [R223+0x4080] ;  /* 0x00408000df88783b */ /* 0x000fee0000000100 */
[-C--:B-1----:R-:W-:Y:S01]  /*2bb0*/  HMMA.16816.F32 R20, R32, R2.reuse, R20 ;  /* 0x000000022014723c */ /* 0x082fe20000001814 */
[----:B------:R-:W-:Y:S07]  /*2bc0*/  LDSM.16.M88.4 R32, [R0+0x8080] ;  /* 0x008080000020783b */ /* 0x000fee0000000200 */
[----:B------:R-:W-:Y:S01]  /*2bd0*/  HMMA.16816.F32 R24, R132, R2, R24 ;  /* 0x000000028418723c */ /* 0x000fe20000001818 */
[----:B------:R-:W1:Y:S04]  /*2be0*/  LDSM.16.M88.2 R2, [R223+0x3080] ;  /* 0x00308000df02783b */ /* 0x000e680000000100 */
[----:B------:R-:W2:Y:S03]  /*2bf0*/  LDSM.16.M88.4 R132, [R160+0x9080] ;  /* 0x00908000a084783b */ /* 0x000ea60000000200 */
[-C--:B---3--:R-:W-:Y:S08]  /*2c00*/  HMMA.16816.F32 R4, R140, R138.reuse, R4 ;  /* 0x0000008a8c04723c */ /* 0x088ff00000001804 */
[C---:B------:R-:W-:Y:S08]  /*2c10*/  HMMA.16816.F32 R8, R148.reuse, R138, R8 ;  /* 0x0000008a9408723c */ /* 0x040ff00000001808 */
[-C--:B------:R-:W-:Y:S08]  /*2c20*/  HMMA.16816.F32 R12, R148, R30.reuse, R12 ;  /* 0x0000001e940c723c */ /* 0x080ff0000000180c */
[C---:B------:R-:W-:Y:S01]  /*2c30*/  HMMA.16816.F32 R16, R140.reuse, R30, R16 ;  /* 0x0000001e8c10723c */ /* 0x040fe20000001810 */
[----:B------:R-:W3:Y:S07]  /*2c40*/  LDSM.16.M88.2 R30, [R223+0x5080] ;  /* 0x00508000df1e783b */ /* 0x000eee0000000100 */
[-C--:B----4-:R-:W-:Y:S07]  /*2c50*/  HMMA.16816.F32 R20, R140, R28.reuse, R20 ;  /* 0x0000001c8c14723c */ /* 0x090fee0000001814 */
[----:B------:R-:W-:Y:S01]  /*2c60*/  LEA R140, R218, R242, 0x6 ;  /* 0x000000f2da8c7211 */ /* 0x000fe200078e30ff */
[----:B------:R-:W-:Y:S04]  /*2c70*/  HMMA.16816.F32 R24, R148, R28, R24 ;  /* 0x0000001c9418723c */ /* 0x000fe80000001818 */
[----:B------:R4:W4:Y:S04]  /*2c80*/  LDS R0, [R140.X4+0x12080] ;  /* 0x012080008c007984 */ /* 0x0009280000004800 */
[-C--:B-1----:R-:W-:Y:S01]  /*2c90*/  HMMA.16816.F32 R4, R32, R2.reuse, R4 ;  /* 0x000000022004723c */ /* 0x082fe20000001804 */
[----:B------:R1:W1:Y:S04]  /*2ca0*/  LDS R138, [R140.X4+0x120a0] ;  /* 0x0120a0008c8a7984 */ /* 0x0002680000004800 */
[----:B------:R1:W1:Y:S03]  /*2cb0*/  LDS R139, [R140.X4+0x12100] ;  /* 0x012100008c8b7984 */ /* 0x0002660000004800 */
[C---:B--2---:R-:W-:Y:S01]  /*2cc0*/  HMMA.16816.F32 R8, R132.reuse, R2, R8 ;  /* 0x000000028408723c */ /* 0x044fe20000001808 */
[----:B------:R2:W1:Y:S01]  /*2cd0*/  LDS R204, [R140.X4+0x12120] ;  /* 0x012120008ccc7984 */ /* 0x0004620000004800 */
[----:B------:R-:W-:Y:S04]  /*2ce0*/  DEPBAR.LE SB0, 0x0 ;  /* 0x000080000000791a */ /* 0x000fe80000000000 */
[----:B------:R-:W-:Y:S02]  /*2cf0*/  BAR.SYNC.DEFER_BLOCKING 0x0 ;  /* 0x0000000000007b1d */ /* 0x000fe40000010000 */
[-C--:B------:R-:W-:Y:S08]  /*2d00*/  HMMA.16816.F32 R12, R132, R136.reuse, R12 ;  /* 0x00000088840c723c */ /* 0x080ff0000000180c */
[C---:B------:R-:W-:Y:S08]  /*2d10*/  HMMA.16816.F32 R16, R32.reuse, R136, R16 ;  /* 0x000000882010723c */ /* 0x040ff00000001810 */
[-C--:B---3--:R-:W-:Y:S01]  /*2d20*/  HMMA.16816.F32 R20, R32, R30.reuse, R20 ;  /* 0x0000001e2014723c */ /* 0x088fe20000001814 */
[----:B------:R2:W3:Y:S07]  /*2d30*/  LDSM.16.M88.4 R140, [R226+0xe080] ;  /* 0x00e08000e28c783b */ /* 0x0004ee0000000200 */
[----:B------:R-:W-:Y:S01]  /*2d40*/  HMMA.16816.F32 R24, R132, R30, R24 ;  /* 0x0000001e8418723c */ /* 0x000fe20000001818 */
[----:B------:R2:W1:Y:S04]  /*2d50*/  LDSM.16.M88.4 R144, [R226+0xf080] ;  /* 0x00f08000e290783b */ /* 0x0004680000000200 */
[----:B------:R2:W1:Y:S04]  /*2d60*/  LDSM.16.M88.4 R148, [R227+0xe080] ;  /* 0x00e08000e394783b */ /* 0x0004680000000200 */
[----:B------:R2:W1:Y:S01]  /*2d70*/  LDSM.16.M88.4 R160, [R227+0xf080] ;  /* 0x00f08000e3a0783b */ /* 0x0004620000000200 */
[----:B------:R-:W-:-:S05]  /*2d80*/  @P1 BRA `(.L_x_88) ;  /* 0x0000028000001947 */ /* 0x000fca0003800000 */
[----:B----4-:R-:W-:Y:S01]  /*2d90*/  SHF.R.S32.HI R2, RZ, 0x1f, R235 ;  /* 0x0000001fff027819 */ /* 0x010fe200000114eb */
[----:B------:R-:W4:Y:S01]  /*2da0*/  LDL.64 R206, [R1+0x8] ;  /* 0x0000080001ce7983 */ /* 0x000f220000100a00 */
[C---:B------:R-:W-:Y:S04]  /*2db0*/  IMAD.WIDE.U32 R28, R235.reuse, c[0x0][0x178], RZ ;  /* 0x00005e00eb1c7a25 */ /* 0x040fe800078e00ff */
[----:B------:R-:W-:Y:S02]  /*2dc0*/  IMAD R2, R2, c[0x0][0x178], RZ ;  /* 0x00005e0002027a24 */ /* 0x000fe400078e02ff */
[----:B------:R-:W-:Y:S02]  /*2dd0*/  IMAD.MOV.U32 R208, RZ, RZ, c[0x0][0x178] ;  /* 0x00005e00ffd07624 */ /* 0x000fe400078e00ff */
[----:B------:R-:W-:Y:S01]  /*2de0*/  IMAD R3, R235, c[0x0][0x17c], R2 ;  /* 0x00005f00eb037a24 */ /* 0x000fe200078e0202 */
[----:B------:R-:W-:Y:S01]  /*2df0*/  LEA R2, P5, R28, R246, 0x7 ;  /* 0x000000f61c027211 */ /* 0x000fe200078a38ff */
[----:B------:R-:W-:Y:S01]  /*2e00*/  IMAD.MOV.U32 R210, RZ, RZ, 0x6 ;  /* 0x00000006ffd27424 */ /* 0x000fe200078e00ff */
[----:B------:R-:W-:Y:S01]  /*2e10*/  SHF.L.U32 R208, R208, 0x6, RZ ;  /* 0x00000006d0d07819 */ /* 0x000fe200000006ff */
[----:B------:R-:W-:Y:S02]  /*2e20*/  IMAD.IADD R3, R29, 0x1, R3 ;  /* 0x000000011d037824 */ /* 0x000fe400078e0203 */
[----:B------:R-:W-:Y:S02]  /*2e30*/  IMAD R29, R235, -0x40, R248 ;  /* 0xffffffc0eb1d7824 */ /* 0x000fe400078e02f8 */
[----:B------:R-:W-:Y:S01]  /*2e40*/  IMAD.MOV.U32 R209, RZ, RZ, c[0x0][0x178] ;  /* 0x00005e00ffd17624 */ /* 0x000fe200078e00ff */
[----:B------:R-:W-:Y:S01]  /*2e50*/  LEA.HI.X R3, R28, R247, R3, 0x7, P5 ;  /* 0x000000f71c037211 */ /* 0x000fe200028f3c03 */
[----:B------:R-:W-:Y:S01]  /*2e60*/  IMAD.IADD R29, R29, 0x1, -R251 ;  /* 0x000000011d1d7824 */ /* 0x000fe200078e0afb */
[----:B------:R-:W-:Y:S02]  /*2e70*/  IADD3 R30, P6, P5, R208, 0x80, R2 ;  /* 0x00000080d01e7810 */ /* 0x000fe40007dde002 */
[----:B------:R-:W-:Y:S02]  /*2e80*/  SHF.L.U64.HI R209, R209, R210, c[0x0][0x17c] ;  /* 0x00005f00d1d17619 */ /* 0x000fe400000102d2 */
[----:B------:R-:W-:Y:S02]  /*2e90*/  IADD3 R28, R240, 0x6080, RZ ;  /* 0x00006080f01c7810 */ /* 0x000fe40007ffe0ff */
[----:B------:R-:W-:Y:S02]  /*2ea0*/  IADD3.X R31, R209, RZ, R3, P6, P5 ;  /* 0x000000ffd11f7210 */ /* 0x000fe400037ea403 */
[C---:B------:R-:W-:Y:S02]  /*2eb0*/  ISETP.LT.OR P5, PT, R29.reuse, 0x1, P4 ;  /* 0x000000011d00780c */ /* 0x040fe400027a1670 */
[----:B------:R-:W-:Y:S02]  /*2ec0*/  ISETP.LT.OR P6, PT, R29, 0x1, P3 ;  /* 0x000000011d00780c */ /* 0x000fe40001fc1670 */
[----:B------:R-:W-:Y:S09]  /*2ed0*/  LEA R28, R241, R28, 0xe ;  /* 0x0000001cf11c7211 */ /* 0x000ff200078e70ff */
[----:B------:R-:W-:Y:S01]  /*2ee0*/  @!PT LDS RZ, [RZ] ;  /* 0x00000000fffff984 */ /* 0x000fe20000000800 */
[----:B------:R-:W-:Y:S01]  /*2ef0*/  @!PT LDS RZ, [RZ] ;  /* 0x00000000fffff984 */ /* 0x000fe20000000800 */
[----:B------:R-:W-:Y:S01]  /*2f00*/  @!PT LDS RZ, [RZ] ;  /* 0x00000000fffff984 */ /* 0x000fe20000000800 */
[----:B------:R5:W-:Y:S01]  /*2f10*/  LDGSTS.E.BYPASS.LTC128B.128 [R28], [R2.64], !P5 ;  /* 0x00000000021c7fae */ /* 0x000be2000e901d44 */
[----:B------:R-:W-:Y:S03]  /*2f20*/  IADD3 R32, P5, R2, R208, RZ ;  /* 0x000000d002207210 */ /* 0x000fe60007fbe0ff */
[----:B------:R-:W2:Y:S02]  /*2f30*/  S2R R208, SR_TID.X ;  /* 0x0000000000d07919 */ /* 0x000ea40000002100 */
[----:B------:R-:W-:Y:S01]  /*2f40*/  IMAD.X R33, R3, 0x1, R209, P5 ;  /* 0x0000000103217824 */ /* 0x000fe200028e06d1 */
[C---:B------:R-:W-:Y:S01]  /*2f50*/  ISETP.LT.OR P5, PT, R29.reuse, 0x21, P3 ;  /* 0x000000211d00780c */ /* 0x040fe20001fa1670 */
[----:B------:R5:W-:Y:S01]  /*2f60*/  LDGSTS.E.BYPASS.LTC128B.128 [R28+0x2000], [R2.64+0x80], !P6 ;  /* 0x02000080021c7fae */ /* 0x000be2000f101d44 */
[----:B------:R-:W-:Y:S11]  /*2f70*/  ISETP.LT.OR P6, PT, R29, 0x21, P4 ;  /* 0x000000211d00780c */ /* 0x000ff600027c1670 */
[----:B------:R-:W-:Y:S02]  /*2f80*/  @!UPT UIADD3 URZ, URZ, URZ, URZ ;  /* 0x0000003f3f3ff290 */ /* 0x000fe4000fffe03f */
[----:B------:R3:W-:Y:S04]  /*2f90*/  LDGSTS.E.BYPASS.LTC128B.128 [R28+0x1000], [R32.64], !P6 ;  /* 0x01000000201c7fae */ /* 0x0007e8000f101d44 */
[----:B------:R3:W-:Y:S01]  /*2fa0*/  LDGSTS.E.BYPASS.LTC128B.128 [R28+0x3000], [R30.64], !P5 ;  /* 0x030000001e1c7fae */ /* 0x0007e2000e901d44 */
[----:B--2---:R-:W-:Y:S05]  /*2fb0*/  IMAD.SHL.U32 R29, R208, 0x4, RZ ;  /* 0x00000004d01d7824 */ /* 0x004fea00078e00ff */
[----:B------:R-:W-:Y:S02]  /*2fc0*/  @!P2 LEA R29, R241, R29, 0x6 ;  /* 0x0000001df11da211 */ /* 0x000fe400078e30ff */
[----:B-----5:R-:W-:Y:S03]  /*2fd0*/  @!P2 LEA R2, R205, 0x40, 0x6 ;  /* 0x00000040cd02a811 */ /* 0x020fe600078e30ff */
[----:B------:R-:W-:Y:S02]  /*2fe0*/  @!P2 IMAD.SHL.U32 R29, R29, 0x4, RZ ;  /* 0x000000041d1da824 */ /* 0x000fe400078e00ff */
[----:B----4-:R-:W-:Y:S05]  /*2ff0*/  @!P2 IMAD.WIDE R2, R2, 0x4, R206 ;  /* 0x000000040202a825 */ /* 0x010fea00078e02ce */
[----:B------:R3:W-:Y:S02]  /*3000*/  @!P2 LDGSTS.E.BYPASS.LTC128B.128 [R29+0x12080], [R2.64] ;  /* 0x12080000021dafae */ /* 0x0007e4000b901d44 */
.L_x_88:
[C---:B----4-:R-:W-:Y:S01]  /*3010*/  ISETP.GT.AND P6, PT, R238.reuse, RZ, PT ;  /* 0x000000ffee00720c */ /* 0x050fe20003fc4270 */
[----:B------:R-:W0:Y:S01]  /*3020*/  LDGDEPBAR ;  /* 0x00000000000079af */ /* 0x000e220000000000 */
[----:B------:R-:W-:Y:S02]  /*3030*/  ISETP.GT.AND P5, PT, R238, 0x1, PT ;  /* 0x00000001ee00780c */ /* 0x000fe40003fa4270 */
[----:B------:R-:W-:Y:S02]  /*3040*/  FSEL R135, R6, -INF , P6 ;  /* 0xff80000006877808 */ /* 0x000fe40003000000 */
[----:B------:R-:W-:Y:S02]  /*3050*/  FSEL R134, R7, -INF , P5 ;  /* 0xff80000007867808 */ /* 0x000fe40002800000 */
[----:B---3--:R-:W-:Y:S02]  /*3060*/  FSEL R3, R4, -INF , P6 ;  /* 0xff80000004037808 */ /* 0x008fe40003000000 */
[----:B------:R-:W-:Y:S02]  /*3070*/  FSEL R2, R5, -INF , P5 ;  /* 0xff80000005027808 */ /* 0x000fe40002800000 */
[-C--:B------:R-:W-:Y:S03]  /*3080*/  HMMA.16816.F32 R4, R140, R152.reuse, RZ ;  /* 0x000000988c04723c */ /* 0x080fe600000018ff */
[----:B------:R-:W-:Y:S01]  /*3090*/  FSEL R215, R10, -INF , P6 ;  /* 0xff8000000ad77808 */ /* 0x000fe20003000000 */
[--C-:B------:R-:W-:Y:S01]  /*30a0*/  FFMA.FTZ R212, R3, c[0x0][0x29c], -R0.reuse ;  /* 0x0000a70003d47a23 */ /* 0x100fe20000010800 */
[----:B------:R-:W-:Y:S01]  /*30b0*/  FSEL R206, R8, -INF , P6 ;  /* 0xff80000008ce7808 */ /* 0x000fe20003000000 */
[--C-:B------:R-:W-:Y:S01]  /*30c0*/  FFMA.FTZ R211, R2, c[0x0][0x29c], -R0.reuse ;  /* 0x0000a70002d37a23 */ /* 0x100fe20000010800 */
[----:B------:R-:W-:Y:S02]  /*30d0*/  FSEL R205, R9, -INF , P5 ;  /* 0xff80000009cd7808 */ /* 0x000fe40002800000 */
[----:B------:R-:W-:Y:S02]  /*30e0*/  FSEL R239, R11, -INF , P5 ;  /* 0xff8000000bef7808 */ /* 0x000fe40002800000 */
[C---:B-1----:R-:W-:Y:S02]  /*30f0*/  HMMA.16816.F32 R8, R144.reuse, R152, RZ ;  /* 0x000000989008723c */ /* 0x042fe400000018ff */
[----:B------:R-:W-:Y:S01]  /*3100*/  ISETP.GT.AND P6, PT, R238, 0x20, PT ;  /* 0x00000020ee00780c */ /* 0x000fe20003fc4270 */
[--C-:B------:R-:W-:Y:S01]  /*3110*/  FFMA.FTZ R206, R206, c[0x0][0x29c], -R139.reuse ;  /* 0x0000a700cece7a23 */ /* 0x100fe2000001088b */
[----:B------:R-:W-:Y:S01]  /*3120*/  ISETP.GT.AND P5, PT, R238, 0x21, PT ;  /* 0x00000021ee00780c */ /* 0x000fe20003fa4270 */
[--C-:B------:R-:W-:Y:S01]  /*3130*/  FFMA.FTZ R205, R205, c[0x0][0x29c], -R139.reuse ;  /* 0x0000a700cdcd7a23 */ /* 0x100fe2000001088b */
[----:B------:R-:W-:Y:S02]  /*3140*/  FSEL R214, R14, -INF , P6 ;  /* 0xff8000000ed67808 */ /* 0x000fe40003000000 */
[----:B------:R-:W-:Y:S04]  /*3150*/  FSEL R213, R15, -INF , P5 ;  /* 0xff8000000fd57808 */ /* 0x000fe80002800000 */
[----:B------:R-:W-:Y:S02]  /*3160*/  FSEL R137, R12, -INF , P6 ;  /* 0xff8000000c897808 */ /* 0x000fe40003000000 */
[----:B------:R-:W-:Y:S02]  /*3170*/  FSEL R136, R13, -INF , P5 ;  /* 0xff8000000d887808 */ /* 0x000fe40002800000 */
[-C--:B------:R-:W-:Y:S01]  /*3180*/  HMMA.16816.F32 R12, R144, R154.reuse, RZ ;  /* 0x0000009a900c723c */ /* 0x080fe200000018ff */
[----:B------:R-:W-:Y:S02]  /*3190*/  FSEL R16, R16, -INF , P6 ;  /* 0xff80000010107808 */ /* 0x000fe40003000000 */
[----:B------:R-:W-:Y:S02]  /*31a0*/  FSEL R17, R17, -INF , P5 ;  /* 0xff80000011117808 */ /* 0x000fe40002800000 */
[----:B------:R-:W-:Y:S01]  /*31b0*/  FSEL R133, R18, -INF , P6 ;  /* 0xff80000012857808 */ /* 0x000fe20003000000 */
[--C-:B------:R-:W-:Y:S01]  /*31c0*/  FFMA.FTZ R210, R16, c[0x0][0x29c], -R0.reuse ;  /* 0x0000a70010d27a23 */ /* 0x100fe20000010800 */
[----:B------:R-:W-:Y:S01]  /*31d0*/  FSEL R132, R19, -INF , P5 ;  /* 0xff80000013847808 */ /* 0x000fe20002800000 */
[--C-:B------:R-:W-:Y:S01]  /*31e0*/  FFMA.FTZ R209, R17, c[0x0][0x29c], -R0.reuse ;  /* 0x0000a70011d17a23 */ /* 0x100fe20000010800 */
[C---:B------:R-:W-:Y:S01]  /*31f0*/  ISETP.GT.AND P6, PT, R238.reuse, 0x40, PT ;  /* 0x00000040ee00780c */ /* 0x040fe20003fc4270 */
[C---:B------:R-:W-:Y:S02]  /*3200*/  HMMA.16816.F32 R16, R140.reuse, R154, RZ ;  /* 0x0000009a8c10723c */ /* 0x040fe400000018ff */
[----:B------:R-:W-:Y:S02]  /*3210*/  ISETP.GT.AND P5, PT, R238, 0x41, PT ;  /* 0x00000041ee00780c */ /* 0x000fe40003fa4270 */
[----:B------:R-:W-:Y:S02]  /*3220*/  FSEL R20, R20, -INF , P6 ;  /* 0xff80000014147808 */ /* 0x000fe40003000000 */
[----:B------:R-:W-:Y:S02]  /*3230*/  FSEL R21, R21, -INF , P5 ;  /* 0xff80000015157808 */ /* 0x000fe40002800000 */
[-C--:B------:R-:W-:Y:S01]  /*3240*/  HMMA.16816.F32 R28, R140, R156.reuse, RZ ;  /* 0x0000009c8c1c723c */ /* 0x080fe200000018ff */
[--C-:B------:R-:W-:Y:S01]  /*3250*/  FFMA.FTZ R208, R20, c[0x0][0x29c], -R0.reuse ;  /* 0x0000a70014d07a23 */ /* 0x100fe20000010800 */
[----:B--2---:R-:W-:Y:S02]  /*3260*/  MUFU.EX2 R140, R209 ;  /* 0x000000d1008c7308 */ /* 0x004fe40000000800 */
[----:B------:R-:W-:Y:S01]  /*3270*/  FFMA.FTZ R207, R21, c[0x0][0x29c], -R0 ;  /* 0x0000a70015cf7a23 */ /* 0x000fe20000010800 */
[----:B------:R-:W-:Y:S02]  /*3280*/  FSEL R22, R22, -INF , P6 ;  /* 0xff80000016167808 */ /* 0x000fe40003000000 */
[----:B------:R-:W-:Y:S01]  /*3290*/  FSEL R23, R23, -INF , P5 ;  /* 0xff80000017177808 */ /* 0x000fe20002800000 */
[----:B------:R-:W-:Y:S01]  /*32a0*/  HMMA.16816.F32 R32, R144, R156, RZ ;  /* 0x0000009c9020723c */ /* 0x000fe200000018ff */
[----:B------:R-:W-:Y:S03]  /*32b0*/  MOV R0, 0x40 ;  /* 0x0000004000007802 */ /* 0x000fe60000000f00 */
[--C-:B------:R-:W-:Y:S01]  /*32c0*/  FFMA.FTZ R142, R135, c[0x0][0x29c], -R138.reuse ;  /* 0x0000a700878e7a23 */ /* 0x100fe2000001088a */
[----:B------:R-:W-:Y:S01]  /*32d0*/  SEL R0, R0, 0xffffffc0, !P0 ;  /* 0xffffffc000007807 */ /* 0x000fe20004000000 */
[--C-:B------:R-:W-:Y:S01]  /*32e0*/  FFMA.FTZ R143, R134, c[0x0][0x29c], -R138.reuse ;  /* 0x0000a700868f7a23 */ /* 0x100fe2000001088a */
[----:B------:R-:W-:Y:S01]  /*32f0*/  MUFU.EX2 R141, R207 ;  /* 0x000000cf008d7308 */ /* 0x000fe20000000800 */
[-C--:B------:R-:W-:Y:S05]  /*3300*/  HMMA.16816.F32 R4, R148, R158.reuse, R4 ;  /* 0x0000009e9404723c */ /* 0x080fea0000001804 */
[----:B------:R-:W-:Y:S01]  /*3310*/  IADD3 R2, R226, R0, RZ ;  /* 0x00000000e2027210 */ /* 0x000fe20007ffe0ff */
[--C-:B------:R-:W-:Y:S01]  /*3320*/  FFMA.FTZ R145, R133, c[0x0][0x29c], -R138.reuse ;  /* 0x0000a70085917a23 */ /* 0x100fe2000001088a */
[----:B------:R-:W-:Y:S01]  /*3330*/  IADD3 R0, R0, R227, RZ ;  /* 0x000000e300007210 */ /* 0x000fe20007ffe0ff */
[C---:B------:R-:W-:Y:S01]  /*3340*/  HMMA.16816.F32 R8, R160.reuse, R158, R8 ;  /* 0x0000009ea008723c */ /* 0x040fe20000001808 */
[----:B------:R-:W-:Y:S03]  /*3350*/  MUFU.EX2 R142, R142 ;  /* 0x0000008e008e7308 */ /* 0x000fe60000000800 */
[--C-:B------:R-:W-:Y:S01]  /*3360*/  FFMA.FTZ R146, R132, c[0x0][0x29c], -R138.reuse ;  /* 0x0000a70084927a23 */ /* 0x100fe2000001088a */
[----:B------:R-:W-:Y:S01]  /*3370*/  FSEL R24, R24, -INF , P6 ;  /* 0xff80000018187808 */ /* 0x000fe20003000000 */
[--C-:B------:R-:W-:Y:S01]  /*3380*/  FFMA.FTZ R3, R22, c[0x0][0x29c], -R138.reuse ;  /* 0x0000a70016037a23 */ /* 0x100fe2000001088a */
[----:B------:R-:W-:Y:S01]  /*3390*/  LDSM.16.M88.4 R132, [R2+0xf080] ;  /* 0x00f080000284783b */ /* 0x000fe20000000200 */
[-C--:B------:R-:W-:Y:S03]  /*33a0*/  HMMA.16816.F32 R12, R160, R164.reuse, R12 ;  /* 0x000000a4a00c723c */ /* 0x080fe6000000180c */
[----:B------:R-:W-:Y:S01]  /*33b0*/  MUFU.EX2 R143, R143 ;  /* 0x0000008f008f7308 */ /* 0x000fe20000000800 */
[----:B------:R-:W-:Y:S01]  /*33c0*/  FFMA.FTZ R138, R23, c[0x0][0x29c], -R138 ;  /* 0x0000a700178a7a23 */ /* 0x000fe2000001088a */
[----:B------:R-:W-:Y:S01]  /*33d0*/  FSEL R25, R25, -INF , P5 ;  /* 0xff80000019197808 */ /* 0x000fe20002800000 */
[--C-:B------:R-:W-:Y:S01]  /*33e0*/  FFMA.FTZ R144, R137, c[0x0][0x29c], -R139.reuse ;  /* 0x0000a70089907a23 */ /* 0x100fe2000001088b */
[----:B------:R-:W1:Y:S01]  /*33f0*/  LDSM.16.M88.4 R20, [R2+0xe080] ;  /* 0x00e080000214783b */ /* 0x000e620000000200 */
[C---:B------:R-:W-:Y:S04]  /*3400*/  HMMA.16816.F32 R16, R148.reuse, R164, R16 ;  /* 0x000000a49410723c */ /* 0x040fe80000001810 */
[--C-:B------:R-:W-:Y:S01]  /*3410*/  FFMA.FTZ R147, R136, c[0x0][0x29c], -R139.reuse ;  /* 0x0000a70088937a23 */ /* 0x100fe2000001088b */
[----:B------:R-:W-:Y:S01]  /*3420*/  MUFU.EX2 R137, R208 ;  /* 0x000000d000897308 */ /* 0x000fe20000000800 */
[----:B------:R-:W-:Y:S02]  /*3430*/  FSEL R26, R26, -INF , P6 ;  /* 0xff8000001a1a7808 */ /* 0x000fe40003000000 */
[-C--:B------:R-:W-:Y:S04]  /*3440*/  HMMA.16816.F32 R28, R148, R166.reuse, R28 ;  /* 0x000000a6941c723c */ /* 0x080fe8000000181c */
[----:B------:R-:W-:Y:S03]  /*3450*/  FSEL R27, R27, -INF , P5 ;  /* 0xff8000001b1b7808 */ /* 0x000fe60002800000 */
[----:B------:R2:W-:Y:S01]  /*3460*/  MUFU.EX2 R148, R3 ;  /* 0x0000000300947308 */ /* 0x0005e20000000800 */
[----:B------:R-:W-:Y:S04]  /*3470*/  HMMA.16816.F32 R32, R160, R166, R32 ;  /* 0x000000a6a020723c */ /* 0x000fe80000001820 */
[--C-:B------:R-:W-:Y:S02]  /*3480*/  FFMA.FTZ R150, R24, c[0x0][0x29c], -R139.reuse ;  /* 0x0000a70018967a23 */ /* 0x100fe4000001088b */
[----:B------:R-:W-:Y:S03]  /*3490*/  FFMA.FTZ R139, R25, c[0x0][0x29c], -R139 ;  /* 0x0000a700198b7a23 */ /* 0x000fe6000001088b */
[----:B------:R-:W-:Y:S10]  /*34a0*/  MUFU.EX2 R24, R212 ;  /* 0x000000d400187308 */ /* 0x000ff40000000800 */
[----:B------:R-:W-:Y:S01]  /*34b0*/  MUFU.EX2 R25, R211 ;  /* 0x000000d300197308 */ /* 0x000fe20000000800 */
[-C--:B-1----:R-:W-:Y:S01]  /*34c0*/  HMMA.16816.F32 R4, R20, R168.reuse, R4 ;  /* 0x000000a81404723c */ /* 0x082fe20000001804 */
[----:B--2---:R-:W-:Y:S08]  /*34d0*/  LDS R3, [R242.X4+0x12280] ;  /* 0x01228000f2037984 */ /* 0x004ff00000004800 */
[----:B------:R1:W-:Y:S01]  /*34e0*/  MUFU.EX2 R151, R138 ;  /* 0x0000008a00977308 */ /* 0x0003e20000000800 */
[C---:B------:R-:W-:Y:S08]  /*34f0*/  HMMA.16816.F32 R8, R132.reuse, R168, R8 ;  /* 0x000000a88408723c */ /* 0x040ff00000001808 */
[-C--:B------:R-:W-:Y:S01]  /*3500*/  HMMA.16816.F32 R12, R132, R170.reuse, R12 ;  /* 0x000000aa840c723c */ /* 0x080fe2000000180c */
[----:B------:R2:W-:Y:S07]  /*3510*/  MUFU.EX2 R160, R147 ;  /* 0x0000009300a07308 */ /* 0x0005ee0000000800 */
[C---:B------:R-:W-:Y:S03]  /*3520*/  HMMA.16816.F32 R16, R20.reuse, R170, R16 ;  /* 0x000000aa1410723c */ /* 0x040fe60000001810 */
[----:B------:R-:W-:Y:S01]  /*3530*/  MUFU.EX2 R163, R144 ;  /* 0x0000009000a37308 */ /* 0x000fe20000000800 */
[--C-:B-1----:R-:W-:Y:S04]  /*3540*/  FFMA.FTZ R138, R213, c[0x0][0x29c], -R204.reuse ;  /* 0x0000a700d58a7a23 */ /* 0x102fe800000108cc */
[-C--:B------:R-:W-:Y:S01]  /*3550*/  HMMA.16816.F32 R28, R20, R172.reuse, R28 ;  /* 0x000000ac141c723c */ /* 0x080fe2000000181c */
[----:B------:R-:W1:Y:S04]  /*3560*/  LDSM.16.M88.4 R20, [R0+0xe080] ;  /* 0x00e080000014783b */ /* 0x000e680000000200 */
[----:B------:R-:W-:Y:S03]  /*3570*/  MUFU.EX2 R161, R206 ;  /* 0x000000ce00a17308 */ /* 0x000fe60000000800 */
[----:B------:R-:W-:Y:S01]  /*3580*/  HMMA.16816.F32 R32, R132, R172, R32 ;  /* 0x000000ac8420723c */ /* 0x000fe20000001820 */
[----:B------:R-:W3:Y:S03]  /*3590*/  LDSM.16.M88.4 R132, [R0+0xf080] ;  /* 0x00f080000084783b */ /* 0x000ee60000000200 */
[----:B--2---:R-:W-:Y:S03]  /*35a0*/  FFMA.FTZ R147, R26, c[0x0][0x29c], -R204 ;  /* 0x0000a7001a937a23 */ /* 0x004fe600000108cc */
[----:B------:R-:W-:Y:S10]  /*35b0*/  MUFU.EX2 R162, R205 ;  /* 0x000000cd00a27308 */ /* 0x000ff40000000800 */
[----:B------:R-:W-:Y:S10]  /*35c0*/  MUFU.EX2 R144, R139 ;  /* 0x0000008b00907308 */ /* 0x000ff40000000800 */
[----:B------:R-:W2:Y:S01]  /*35d0*/  MUFU.EX2 R136, R210 ;  /* 0x000000d200887308 */ /* 0x000ea20000000800 */
[-C--:B-1----:R-:W-:Y:S09]  /*35e0*/  HMMA.16816.F32 R4, R20, R174.reuse, R4 ;  /* 0x000000ae1404723c */ /* 0x082ff20000001804 */
[----:B------:R-:W-:Y:S01]  /*35f0*/  MUFU.EX2 R145, R145 ;  /* 0x0000009100917308 */ /* 0x000fe20000000800 */
[C---:B---3--:R-:W-:Y:S09]  /*3600*/  HMMA.16816.F32 R8, R132.reuse, R174, R8 ;  /* 0x000000ae8408723c */ /* 0x048ff20000001808 */
[----:B------:R-:W-:Y:S01]  /*3610*/  MUFU.EX2 R146, R146 ;  /* 0x0000009200927308 */ /* 0x000fe20000000800 */
[-C--:B------:R-:W-:Y:S03]  /*3620*/  HMMA.16816.F32 R12, R132, R176.reuse, R12 ;  /* 0x000000b0840c723c */ /* 0x080fe6000000180c */
[----:B--2---:R-:W-:Y:S05]  /*3630*/  F2FP.PACK_AB R26, R140, R136 ;  /* 0x000000888c1a723e */ /* 0x004fea00000000ff */
[C---:B------:R-:W-:Y:S01]  /*3640*/  HMMA.16816.F32 R16, R20.reuse, R176, R16 ;  /* 0x000000b01410723c */ /* 0x040fe20000001810 */
[----:B------:R-:W-:Y:S07]  /*3650*/  MUFU.EX2 R150, R150 ;  /* 0x0000009600967308 */ /* 0x000fee0000000800 */
[-C--:B------:R-:W-:Y:S01]  /*3660*/  HMMA.16816.F32 R28, R20, R178.reuse, R28 ;  /* 0x000000b2141c723c */ /* 0x080fe2000000181c */
[----:B------:R-:W1:Y:S07]  /*3670*/  LDSM.16.M88.4 R20, [R226+0x10080] ;  /* 0x01008000e214783b */ /* 0x000e6e0000000200 */
[----:B------:R-:W-:Y:S01]  /*3680*/  HMMA.16816.F32 R32, R132, R178, R32 ;  /* 0x000000b28420723c */ /* 0x000fe20000001820 */
[----:B------:R-:W2:Y:S07]  /*3690*/  LDSM.16.M88.4 R132, [R226+0x11080] ;  /* 0x01108000e284783b */ /* 0x000eae0000000200 */
[-C--:B-1----:R-:W-:Y:S08]  /*36a0*/  HMMA.16816.F32 R4, R20, R180.reuse, R4 ;  /* 0x000000b41404723c */ /* 0x082ff00000001804 */
[C---:B--2---:R-:W-:Y:S08]  /*36b0*/  HMMA.16816.F32 R8, R132.reuse, R180, R8 ;  /* 0x000000b48408723c */ /* 0x044ff00000001808 */
[-C--:B------:R-:W-:Y:S08]  /*36c0*/  HMMA.16816.F32 R12, R132, R182.reuse, R12 ;  /* 0x000000b6840c723c */ /* 0x080ff0000000180c */
[C---:B------:R-:W-:Y:S08]  /*36d0*/  HMMA.16816.F32 R16, R20.reuse, R182, R16 ;  /* 0x000000b61410723c */ /* 0x040ff00000001810 */
        /* <DEDUP_REMOVED lines=11> */
[----:B------:R-:W2:Y:S08]  /*3790*/  LDSM.16.M88.4 R132, [R2+0x11080] ;  /* 0x011080000284783b */ /* 0x000eb00000000200 */
[----:B------:R-:W-:Y:S01]  /*37a0*/  LDS R2, [R242.X4+0x12300] ;  /* 0x01230000f2027984 */ /* 0x000fe20000004800 */
        /* <DEDUP_REMOVED lines=8> */
[----:B------:R-:W3:Y:S01]  /*3830*/  LDS R0, [R242.X4+0x122a0] ;  /* 0x0122a000f2007984 */ /* 0x000ee20000004800 */
[-C--:B-1----:R-:W-:Y:S08]  /*3840*/  HMMA.16816.F32 R4, R20, R198.reuse, R4 ;  /* 0x000000c61404723c */ /* 0x082ff00000001804 */
[C---:B--2---:R-:W-:Y:S08]  /*3850*/  HMMA.16816.F32 R8, R132.reuse, R198, R8 ;  /* 0x000000c68408723c */ /* 0x044ff00000001808 */
[-C--:B------:R-:W-:Y:S08]  /*3860*/  HMMA.16816.F32 R12, R132, R200.reuse, R12 ;  /* 0x000000c8840c723c */ /* 0x080ff0000000180c */
[C---:B------:R-:W-:Y:S04]  /*3870*/  HMMA.16816.F32 R16, R20.reuse, R200, R16 ;  /* 0x000000c81410723c */ /* 0x040fe80000001810 */
[--C-:B---3--:R-:W-:Y:S02]  /*3880*/  FADD.FTZ R6, R6, -R0.reuse ;  /* 0x8000000006067221 */ /* 0x108fe40000010000 */
[----:B------:R-:W-:Y:S02]  /*3890*/  FADD.FTZ R7, R7, -R0 ;  /* 0x8000000007077221 */ /* 0x000fe40000010000 */
[-C--:B------:R-:W-:Y:S04]  /*38a0*/  HMMA.16816.F32 R28, R20, R202.reuse, R28 ;  /* 0x000000ca141c723c */ /* 0x080fe8000000181c */
[--C-:B------:R-:W-:Y:S02]  /*38b0*/  FADD.FTZ R4, R4, -R3.reuse ;  /* 0x8000000304047221 */ /* 0x100fe40000010000 */
[----:B------:R-:W-:Y:S02]  /*38c0*/  FMUL.FTZ R6, R142, R6 ;  /* 0x000000068e067220 */ /* 0x000fe40000410000 */
[----:B------:R-:W-:Y:S04]  /*38d0*/  HMMA.16816.F32 R32, R132, R202, R32 ;  /* 0x000000ca8420723c */ /* 0x000fe80000001820 */
[--C-:B------:R-:W-:Y:S02]  /*38e0*/  FFMA.FTZ R20, R215, c[0x0][0x29c], -R204.reuse ;  /* 0x0000a700d7147a23 */ /* 0x100fe400000108cc */
[----:B------:R-:W-:Y:S02]  /*38f0*/  FFMA.FTZ R21, R239, c[0x0][0x29c], -R204 ;  /* 0x0000a700ef157a23 */ /* 0x000fe400000108cc */
[----:B------:R1:W-:Y:S01]  /*3900*/  MUFU.EX2 R149, R20 ;  /* 0x0000001400957308 */ /* 0x0003e20000000800 */
[--C-:B------:R-:W-:Y:S03]  /*3910*/  FADD.FTZ R18, R18, -R0.reuse ;  /* 0x8000000012127221 */ /* 0x100fe60000010000 */
[--C-:B------:R-:W-:Y:S02]  /*3920*/  FADD.FTZ R19, R19, -R0.reuse ;  /* 0x8000000013137221 */ /* 0x100fe40000010000 */
[----:B------:R-:W-:Y:S02]  /*3930*/  FMUL.FTZ R7, R143, R7 ;  /* 0x000000078f077220 */ /* 0x000fe40000410000 */
[--C-:B------:R-:W-:Y:S02]  /*3940*/  FADD.FTZ R28, R28, -R3.reuse ;  /* 0x800000031c1c7221 */ /* 0x100fe40000010000 */
[----:B------:R2:W3:Y:S01]  /*3950*/  MUFU.EX2 R139, R21 ;  /* 0x00000015008b7308 */ /* 0x0004e20000000800 */
[--C-:B------:R-:W-:Y:S02]  /*3960*/  FADD.FTZ R29, R29, -R3.reuse ;  /* 0x800000031d1d7221 */ /* 0x100fe40000010000 */
[----:B------:R-:W-:Y:S02]  /*3970*/  FMUL.FTZ R28, R137, R28 ;  /* 0x0000001c891c7220 */ /* 0x000fe40000410000 */
[----:B------:R-:W-:Y:S02]  /*3980*/  FMUL.FTZ R22, R141, R29 ;  /* 0x0000001d8d167220 */ /* 0x000fe40000410000 */
[--C-:B------:R-:W-:Y:S02]  /*3990*/  FADD.FTZ R30, R30, -R0.reuse ;  /* 0x800000001e1e7221 */ /* 0x100fe40000010000 */
[----:B------:R-:W-:Y:S01]  /*39a0*/  FADD.FTZ R31, R31, -R0 ;  /* 0x800000001f1f7221 */ /* 0x000fe20000010000 */
[----:B------:R-:W-:Y:S01]  /*39b0*/  F2FP.PACK_AB R22, R22, R28 ;  /* 0x0000001c1616723e */ /* 0x000fe200000000ff */
[----:B------:R-:W4:Y:S01]  /*39c0*/  LDS R0, [R242.X4+0x12320] ;  /* 0x01232000f2007984 */ /* 0x000f220000004800 */
[----:B------:R-:W-:Y:S01]  /*39d0*/  FADD.FTZ R12, R12, -R2 ;  /* 0x800000020c0c7221 */ /* 0x000fe20000010000 */
[----:B------:R-:W-:Y:S01]  /*39e0*/  MUFU.EX2 R28, R138 ;  /* 0x0000008a001c7308 */ /* 0x000fe20000000800 */
[--C-:B-1----:R-:W-:Y:S02]  /*39f0*/  FFMA.FTZ R20, R214, c[0x0][0x29c], -R204.reuse ;  /* 0x0000a700d6147a23 */ /* 0x102fe400000108cc */
[----:B------:R-:W-:Y:S01]  /*3a00*/  FFMA.FTZ R204, R27, c[0x0][0x29c], -R204 ;  /* 0x0000a7001bcc7a23 */ /* 0x000fe200000108cc */
[----:B------:R-:W-:Y:S01]  /*3a10*/  F2FP.PACK_AB R27, R25, R24 ;  /* 0x00000018191b723e */ /* 0x000fe200000000ff */
[--C-:B------:R-:W-:Y:S02]  /*3a20*/  FADD.FTZ R13, R13, -R2.reuse ;  /* 0x800000020d0d7221 */ /* 0x100fe40000010000 */
[----:B------:R-:W-:Y:S01]  /*3a30*/  FMUL.FTZ R4, R24, R4 ;  /* 0x0000000418047220 */ /* 0x000fe20000410000 */
[----:B------:R-:W-:Y:S01]  /*3a40*/  F2FP.PACK_AB R24, R143, R142 ;  /* 0x0000008e8f18723e */ /* 0x000fe200000000ff */
[----:B------:R-:W-:Y:S01]  /*3a50*/  STS [R236+0x12480], R27 ;  /* 0x0124801bec007388 */ /* 0x000fe20000000800 */
[----:B------:R-:W1:Y:S01]  /*3a60*/  MUFU.EX2 R29, R20 ;  /* 0x00000014001d7308 */ /* 0x000e620000000800 */
[--C-:B------:R-:W-:Y:S01]  /*3a70*/  FADD.FTZ R5, R5, -R3.reuse ;  /* 0x8000000305057221 */ /* 0x100fe20000010000 */
[----:B--2---:R-:W-:Y:S01]  /*3a80*/  F2FP.PACK_AB R21, R7, R6 ;  /* 0x000000060715723e */ /* 0x004fe200000000ff */
[--C-:B------:R-:W-:Y:S01]  /*3a90*/  FADD.FTZ R16, R16, -R3.reuse ;  /* 0x8000000310107221 */ /* 0x100fe20000010000 */
[----:B------:R-:W-:Y:S01]  /*3aa0*/  F2FP.PACK_AB R7, R162, R161 ;  /* 0x000000a1a207723e */ /* 0x000fe200000000ff */
[----:B------:R-:W-:Y:S01]  /*3ab0*/  FADD.FTZ R17, R17, -R3 ;  /* 0x8000000311117221 */ /* 0x000fe20000010000 */
[----:B------:R-:W-:Y:S01]  /*3ac0*/  STS [R237], R24 ;  /* 0x00000018ed007388 */ /* 0x000fe20000000800 */
[----:B------:R-:W-:Y:S01]  /*3ad0*/  FMUL.FTZ R3, R163, R12 ;  /* 0x0000000ca3037220 */ /* 0x000fe20000410000 */
[C---:B------:R-:W-:Y:S01]  /*3ae0*/  F2FP.PACK_AB R6, R160.reuse, R163 ;  /* 0x000000a3a006723e */ /* 0x040fe200000000ff */
[----:B------:R-:W-:Y:S01]  /*3af0*/  FMUL.FTZ R12, R160, R13 ;  /* 0x0000000da00c7220 */ /* 0x000fe20000410000 */
[----:B------:R-:W-:Y:S01]  /*3b00*/  STS [R236+0x12c80], R7 ;  /* 0x012c8007ec007388 */ /* 0x000fe20000000800 */
[----:B------:R-:W-:Y:S01]  /*3b10*/  FMUL.FTZ R16, R136, R16 ;  /* 0x0000001088107220 */ /* 0x000fe20000410000 */
[----:B------:R-:W-:Y:S01]  /*3b20*/  MUFU.EX2 R204, R204 ;  /* 0x000000cc00cc7308 */ /* 0x000fe20000000800 */
[----:B------:R-:W-:Y:S01]  /*3b30*/  FMUL.FTZ R17, R140, R17 ;  /* 0x000000118c117220 */ /* 0x000fe20000410000 */
[----:B------:R-:W-:Y:S01]  /*3b40*/  F2FP.PACK_AB R12, R12, R3 ;  /* 0x000000030c0c723e */ /* 0x000fe200000000ff */
[--C-:B------:R-:W-:Y:S01]  /*3b50*/  FADD.FTZ R33, R33, -R2.reuse ;  /* 0x8000000221217221 */ /* 0x100fe20000010000 */
[----:B---3--:R-:W-:Y:S01]  /*3b60*/  F2FP.PACK_AB R3, R139, R149 ;  /* 0x000000958b03723e */ /* 0x008fe200000000ff */
[--C-:B------:R-:W-:Y:S01]  /*3b70*/  FADD.FTZ R8, R8, -R2.reuse ;  /* 0x8000000208087221 */ /* 0x100fe20000010000 */
[----:B------:R-:W-:Y:S01]  /*3b80*/  F2FP.PACK_AB R23, R17, R16 ;  /* 0x000000101117723e */ /* 0x000fe200000000ff */
[--C-:B------:R-:W-:Y:S01]  /*3b90*/  FADD.FTZ R9, R9, -R2.reuse ;  /* 0x8000000209097221 */ /* 0x100fe20000010000 */
[----:B------:R-:W-:Y:S01]  /*3ba0*/  F2FP.PACK_AB R17, R146, R145 ;  /* 0x000000919211723e */ /* 0x000fe200000000ff */
[----:B------:R2:W-:Y:S01]  /*3bb0*/  STS [R237+0x800], R3 ;  /* 0x00080003ed007388 */ /* 0x0005e20000000800 */
[----:B------:R-:W-:Y:S01]  /*3bc0*/  FADD.FTZ R32, R32, -R2 ;  /* 0x8000000220207221 */ /* 0x000fe20000010000 */
[----:B------:R-:W-:Y:S01]  /*3bd0*/  F2FP.PACK_AB R16, R151, R148 ;  /* 0x000000949710723e */ /* 0x000fe200000000ff */
[----:B------:R-:W-:Y:S01]  /*3be0*/  FMUL.FTZ R133, R145, R18 ;  /* 0x0000001291857220 */ /* 0x000fe20000410000 */
[----:B------:R-:W-:Y:S01]  /*3bf0*/  STS [R236+0x13480], R26 ;  /* 0x0134801aec007388 */ /* 0x000fe20000000800 */
[----:B-1----:R-:W-:Y:S01]  /*3c00*/  F2FP.PACK_AB R2, R28, R29 ;  /* 0x0000001d1c02723e */ /* 0x002fe200000000ff */
[----:B------:R-:W1:Y:S01]  /*3c10*/  MUFU.EX2 R18, R147 ;  /* 0x0000009300127308 */ /* 0x000e620000000800 */
[----:B------:R-:W-:Y:S01]  /*3c20*/  FMUL.FTZ R5, R25, R5 ;  /* 0x0000000519057220 */ /* 0x000fe20000410000 */
[----:B------:R-:W-:Y:S01]  /*3c30*/  STS [R237+0x1000], R17 ;  /* 0x00100011ed007388 */ /* 0x000fe20000000800 */
[----:B------:R-:W-:Y:S01]  /*3c40*/  F2FP.PACK_AB R25, R141, R137 ;  /* 0x000000898d19723e */ /* 0x000fe200000000ff */
[----:B------:R-:W-:Y:S02]  /*3c50*/  FMUL.FTZ R132, R146, R19 ;  /* 0x0000001392847220 */ /* 0x000fe40000410000 */
[----:B------:R-:W-:Y:S01]  /*3c60*/  STS [R236+0x13c80], R6 ;  /* 0x013c8006ec007388 */ /* 0x000fe20000000800 */
[----:B------:R-:W-:Y:S01]  /*3c70*/  F2FP.PACK_AB R20, R5, R4 ;  /* 0x000000040514723e */ /* 0x000fe200000000ff */
[----:B------:R-:W-:Y:S01]  /*3c80*/  FMUL.FTZ R19, R161, R8 ;  /* 0x00000008a1137220 */ /* 0x000fe20000410000 */
[----:B------:R-:W-:Y:S01]  /*3c90*/  F2FP.PACK_AB R4, R144, R150 ;  /* 0x000000969004723e */ /* 0x000fe200000000ff */
[----:B------:R1:W-:Y:S01]  /*3ca0*/  STS [R237+0x1800], R2 ;  /* 0x00180002ed007388 */ /* 0x0003e20000000800 */
[----:B------:R-:W-:Y:S01]  /*3cb0*/  FMUL.FTZ R5, R162, R9 ;  /* 0x00000009a2057220 */ /* 0x000fe20000410000 */
[----:B------:R-:W-:Y:S01]  /*3cc0*/  F2FP.PACK_AB R13, R132, R133 ;  /* 0x00000085840d723e */ /* 0x000fe200000000ff */
[--C-:B----4-:R-:W-:Y:S01]  /*3cd0*/  FADD.FTZ R11, R11, -R0.reuse ;  /* 0x800000000b0b7221 */ /* 0x110fe20000010000 */
[----:B------:R-:W-:Y:S01]  /*3ce0*/  STS [R236+0x14480], R25 ;  /* 0x01448019ec007388 */ /* 0x000fe20000000800 */
[--C-:B------:R-:W-:Y:S01]  /*3cf0*/  FADD.FTZ R10, R10, -R0.reuse ;  /* 0x800000000a0a7221 */ /* 0x100fe20000010000 */
[----:B------:R-:W-:Y:S01]  /*3d00*/  F2FP.PACK_AB R5, R5, R19 ;  /* 0x000000130505723e */ /* 0x000fe200000000ff */
[--C-:B------:R-:W-:Y:S01]  /*3d10*/  FADD.FTZ R15, R15, -R0.reuse ;  /* 0x800000000f0f7221 */ /* 0x100fe20000010000 */
[----:B------:R-:W-:Y:S01]  /*3d20*/  STS [R237+0x2000], R16 ;  /* 0x00200010ed007388 */ /* 0x000fe20000000800 */
[----:B------:R-:W-:Y:S02]  /*3d30*/  FMUL.FTZ R10, R149, R10 ;  /* 0x0000000a950a7220 */ /* 0x000fe40000410000 */
[----:B--2---:R-:W-:Y:S01]  /*3d40*/  FMUL.FTZ R3, R139, R11 ;  /* 0x0000000b8b037220 */ /* 0x004fe20000410000 */
[----:B------:R-:W-:Y:S01]  /*3d50*/  STS [R236+0x14c80], R4 ;  /* 0x014c8004ec007388 */ /* 0x000fe20000000800 */
[--C-:B------:R-:W-:Y:S02]  /*3d60*/  FADD.FTZ R14, R14, -R0.reuse ;  /* 0x800000000e0e7221 */ /* 0x100fe40000010000 */
[----:B------:R-:W-:Y:S01]  /*3d70*/  FMUL.FTZ R30, R148, R30 ;  /* 0x0000001e941e7220 */ /* 0x000fe20000410000 */
[----:B------:R-:W-:Y:S01]  /*3d80*/  F2FP.PACK_AB R3, R3, R10 ;  /* 0x0000000a0303723e */ /* 0x000fe200000000ff */
[----:B------:R-:W-:Y:S02]  /*3d90*/  FMUL.FTZ R14, R29, R14 ;  /* 0x0000000e1d0e7220 */ /* 0x000fe40000410000 */
[----:B------:R-:W-:Y:S02]  /*3da0*/  FMUL.FTZ R31, R151, R31 ;  /* 0x0000001f971f7220 */ /* 0x000fe40000410000 */
[----:B------:R-:W-:Y:S02]  /*3db0*/  FMUL.FTZ R32, R150, R32 ;  /* 0x0000002096207220 */ /* 0x000fe40000410000 */
[----:B------:R-:W-:Y:S01]  /*3dc0*/  FMUL.FTZ R8, R144, R33 ;  /* 0x0000002190087220 */ /* 0x000fe20000410000 */
[----:B------:R-:W-:Y:S01]  /*3dd0*/  F2FP.PACK_AB R9, R31, R30 ;  /* 0x0000001e1f09723e */ /* 0x000fe200000000ff */
[--C-:B------:R-:W-:Y:S01]  /*3de0*/  FADD.FTZ R35, R35, -R0.reuse ;  /* 0x8000000023237221 */ /* 0x100fe20000010000 */
[----:B-1----:R-:W-:Y:S01]  /*3df0*/  F2FP.PACK_AB R2, R204, R18 ;  /* 0x00000012cc02723e */ /* 0x002fe200000000ff */
[----:B------:R-:W-:Y:S01]  /*3e00*/  FADD.FTZ R34, R34, -R0 ;  /* 0x8000000022227221 */ /* 0x000fe20000010000 */
[----:B------:R-:W-:Y:S01]  /*3e10*/  F2FP.PACK_AB R8, R8, R32 ;  /* 0x000000200808723e */ /* 0x000fe200000000ff */
[----:B------:R-:W-:Y:S02]  /*3e20*/  FMUL.FTZ R0, R204, R35 ;  /* 0x00000023cc007220 */ /* 0x000fe40000410000 */
[----:B------:R1:W-:Y:S01]  /*3e30*/  STS [R237+0x2800], R2 ;  /* 0x00280002ed007388 */ /* 0x0003e20000000800 */
[----:B------:R-:W-:Y:S03]  /*3e40*/  FMUL.FTZ R34, R18, R34 ;  /* 0x0000002212227220 */ /* 0x000fe60000410000 */
[----:B------:R-:W-:Y:S02]  /*3e50*/  BAR.SYNC.DEFER_BLOCKING 0x0 ;  /* 0x0000000000007b1d */ /* 0x000fe40000010000 */
[----:B------:R-:W-:Y:S01]  /*3e60*/  F2FP.PACK_AB R0, R0, R34 ;  /* 0x000000220000723e */ /* 0x000fe200000000ff */
[----:B-1----:R-:W-:Y:S05]  /*3e70*/  FMUL.FTZ R2, R28, R15 ;  /* 0x0000000f1c027220 */ /* 0x002fea0000410000 */
[----:B------:R-:W-:Y:S01]  /*3e80*/  STS [R236+0x15480], R20 ;  /* 0x01548014ec007388 */ /* 0x000fe20000000800 */
[----:B------:R-:W-:Y:S03]  /*3e90*/  F2FP.PACK_AB R2, R2, R14 ;  /* 0x0000000e0202723e */ /* 0x000fe600000000ff */
        /* <DEDUP_REMOVED lines=89> */
[----:B-12-4-:R-:W-:Y:S01]  /*4430*/  SHF.R.S32.HI R0, RZ, 0x1f, R235 ;  /* 0x0000001fff007819 */ /* 0x016fe200000114eb */
[----:B------:R-:W2:Y:S01]  /*4440*/  LDL.64 R10, [R1] ;  /* 0x00000000010a7983 */ /* 0x000ea20000100a00 */
[----:B------:R-:W-:Y:S01]  /*4450*/  LOP3.LUT P6, RZ, R249, 0x1, RZ, 0xc0, !PT ;  /* 0x00000001f9ff7812 */ /* 0x000fe200078cc0ff */
[----:B------:R-:W-:Y:S02]  /*4460*/  IMAD.MOV.U32 R6, RZ, RZ, c[0x0][0x208] ;  /* 0x00008200ff067624 */ /* 0x000fe400078e00ff */
[----:B------:R-:W1:Y:S01]  /*4470*/  S2R R239, SR_TID.X ;  /* 0x0000000000ef7919 */ /* 0x000e620000002100 */
[----:B------:R-:W-:Y:S02]  /*4480*/  IMAD R0, R0, c[0x0][0x208], RZ ;  /* 0x0000820000007a24 */ /* 0x000fe400078e02ff */
[----:B------:R-:W-:Y:S02]  /*4490*/  IMAD.MOV.U32 R7, RZ, RZ, 0x6 ;  /* 0x00000006ff077424 */ /* 0x000fe400078e00ff */
[C---:B------:R-:W-:Y:S03]  /*44a0*/  IMAD.WIDE.U32 R4, R235.reuse, c[0x0][0x208], RZ ;  /* 0x00008200eb047a25 */ /* 0x040fe600078e00ff */
[----:B------:R-:W-:Y:S01]  /*44b0*/  SHF.L.U64.HI R7, R6, R7, c[0x0][0x20c] ;  /* 0x0000830006077619 */ /* 0x000fe20000010207 */
[----:B------:R-:W-:Y:S01]  /*44c0*/  IMAD R0, R235, c[0x0][0x20c], R0 ;  /* 0x00008300eb007a24 */ /* 0x000fe200078e0200 */
[----:B------:R-:W-:Y:S01]  /*44d0*/  LEA R2, P1, R4, R244, 0x7 ;  /* 0x000000f404027211 */ /* 0x000fe200078238ff */
[----:B------:R-:W-:Y:S02]  /*44e0*/  IMAD.SHL.U32 R6, R6, 0x40, RZ ;  /* 0x0000004006067824 */ /* 0x000fe400078e00ff */
[----:B------:R-:W-:Y:S02]  /*44f0*/  IMAD.IADD R0, R5, 0x1, R0 ;  /* 0x0000000105007824 */ /* 0x000fe400078e0200 */
[----:B------:R-:W-:Y:S03]  /*4500*/  IMAD.SHL.U32 R8, R235, 0x40, RZ ;  /* 0x00000040eb087824 */ /* 0x000fe600078e00ff */
[----:B------:R-:W-:Y:S02]  /*4510*/  LEA.HI.X R3, R4, R245, R0, 0x7, P1 ;  /* 0x000000f504037211 */ /* 0x000fe400008f3c00 */
[----:B------:R-:W-:Y:S02]  /*4520*/  IADD3 R4, P5, P1, R6, 0x80, R2 ;  /* 0x0000008006047810 */ /* 0x000fe400079be002 */
[----:B------:R-:W-:Y:S02]  /*4530*/  IADD3 R0, -R251, R248, -R8 ;  /* 0x000000f8fb007210 */ /* 0x000fe40007ffe908 */
[C-C-:B------:R-:W-:Y:S02]  /*4540*/  IADD3.X R5, R7.reuse, RZ, R3.reuse, P5, P1 ;  /* 0x000000ff07057210 */ /* 0x140fe40002fe2403 */
[----:B------:R-:W-:Y:S02]  /*4550*/  ISETP.LT.OR P5, PT, R0, 0x1, !P6 ;  /* 0x000000010000780c */ /* 0x000fe400077a1670 */
[----:B------:R-:W-:Y:S02]  /*4560*/  IADD3 R6, P1, R6, R2, RZ ;  /* 0x0000000206067210 */ /* 0x000fe40007f3e0ff */
[C---:B------:R-:W-:Y:S03]  /*4570*/  ISETP.LT.OR P6, PT, R0.reuse, 0x21, !P6 ;  /* 0x000000210000780c */ /* 0x040fe600077c1670 */
[----:B------:R-:W-:Y:S01]  /*4580*/  IMAD.X R7, R7, 0x1, R3, P1 ;  /* 0x0000000107077824 */ /* 0x000fe200008e0603 */
[----:B------:R-:W-:Y:S05]  /*4590*/  LOP3.LUT P1, RZ, R249, 0x2, RZ, 0xc0, !PT ;  /* 0x00000002f9ff7812 */ /* 0x000fea000782c0ff */
[----:B------:R-:W-:Y:S01]  /*45a0*/  @!PT LDS RZ, [RZ] ;  /* 0x00000000fffff984 */ /* 0x000fe20000000800 */
[----:B------:R-:W-:Y:S01]  /*45b0*/  @!PT LDS RZ, [RZ] ;  /* 0x00000000fffff984 */ /* 0x000fe20000000800 */
[----:B------:R-:W-:Y:S01]  /*45c0*/  @!PT LDS RZ, [RZ] ;  /* 0x00000000fffff984 */ /* 0x000fe20000000800 */
[----:B------:R3:W-:Y:S01]  /*45d0*/  LDGSTS.E.BYPASS.LTC128B.128 [R240+0xe080], [R2.64], !P5 ;  /* 0x0e08000002f07fae */ /* 0x0007e2000e901d44 */
[C---:B------:R-:W-:Y:S02]  /*45e0*/  ISETP.LT.OR P5, PT, R0.reuse, 0x1, !P1 ;  /* 0x000000010000780c */ /* 0x040fe40004fa1670 */
[----:B------:R-:W-:Y:S11]  /*45f0*/  ISETP.LT.OR P1, PT, R0, 0x21, !P1 ;  /* 0x000000210000780c */ /* 0x000ff60004f21670 */
[----:B------:R3:W-:Y:S04]  /*4600*/  LDGSTS.E.BYPASS.LTC128B.128 [R240+0x10080], [R2.64+0x80], !P5 ;  /* 0x1008008002f07fae */ /* 0x0007e8000e901d44 */
[----:B------:R3:W-:Y:S04]  /*4610*/  LDGSTS.E.BYPASS.LTC128B.128 [R240+0xf080], [R6.64], !P6 ;  /* 0x0f08000006f07fae */ /* 0x0007e8000f101d44 */
[----:B------:R3:W-:Y:S01]  /*4620*/  LDGSTS.E.BYPASS.LTC128B.128 [R240+0x11080], [R4.64], !P1 ;  /* 0x1108000004f07fae */ /* 0x0007e2000c901d44 */
[----:B-1----:R-:W-:Y:S02]  /*4630*/  @!P2 IMAD.SHL.U32 R0, R239, 0x10, RZ ;  /* 0x00000010ef00a824 */ /* 0x002fe400078e00ff */
[----:B--2---:R-:W-:Y:S05]  /*4640*/  @!P2 IMAD.WIDE R8, R8, 0x4, R10 ;  /* 0x000000040808a825 */ /* 0x004fea00078e020a */
[----:B------:R3:W-:Y:S02]  /*4650*/  @!P2 LDGSTS.E.BYPASS.LTC128B.128 [R0+0x12280], [R8.64] ;  /* 0x122800000800afae */ /* 0x0007e4000b901d44 */
.L_x_89:
[-C--:B-1234-:R-:W-:Y:S01]  /*4660*/  HMMA.16816.F32 R4, R32, R16.reuse, RZ ;  /* 0x000000102004723c */ /* 0x09efe200000018ff */
[----:B------:R-:W2:Y:S02]  /*4670*/  LDL.64 R2, [R1+0x10] ;  /* 0x0000100001027983 */ /* 0x000ea40000100a00 */
[----:B------:R-:W-:Y:S01]  /*4680*/  ISETP.GE.AND P6, PT, R218, 0x1, PT ;  /* 0x00000001da00780c */ /* 0x000fe20003fc6270 */
[----:B------:R-:W-:Y:S01]  /*4690*/  IMAD.SHL.U32 R0, R243, 0x2000, RZ ;  /* 0x00002000f3007824 */ /* 0x000fe200078e00ff */
[----:B------:R-:W-:Y:S01]  /*46a0*/  LDSM.16.M88.4 R140, [R222+0x1800] ;  /* 0x00180000de8c783b */ /* 0x000fe20000000200 */
[----:B------:R-:W-:Y:S02]  /*46b0*/  ISETP.GE.AND P5, PT, R241, 0x1, PT ;  /* 0x00000001f100780c */ /* 0x000fe40003fa6270 */
[C---:B------:R-:W-:Y:S01]  /*46c0*/  HMMA.16816.F32 R8, R132.reuse, R16, RZ ;  /* 0x000000108408723c */ /* 0x040fe200000018ff */
[----:B------:R-:W-:Y:S04]  /*46d0*/  LDSM.16.MT88.4 R144, [R217+0x4080] ;  /* 0x00408000d990783b */ /* 0x000fe80000004200 */
[----:B------:R-:W-:Y:S03]  /*46e0*/  LDSM.16.M88.4 R148, [R224+0x1000] ;  /* 0x00100000e094783b */ /* 0x000fe60000000200 */
[-C--:B------:R-:W-:Y:S01]  /*46f0*/  HMMA.16816.F32 R12, R132, R18.reuse, RZ ;  /* 0x00000012840c723c */ /* 0x080fe200000018ff */
[----:B------:R-:W0:Y:S07]  /*4700*/  LDGDEPBAR ;  /* 0x00000000000079af */ /* 0x000e2e0000000000 */
[C---:B------:R-:W-:Y:S08]  /*4710*/  HMMA.16816.F32 R16, R32.reuse, R18, RZ ;  /* 0x000000122010723c */ /* 0x040ff000000018ff */
[-C--:B------:R-:W-:Y:S08]  /*4720*/  HMMA.16816.F32 R20, R32, R136.reuse, RZ ;  /* 0x000000882014723c */ /* 0x080ff000000018ff */
[C---:B------:R-:W-:Y:S08]  /*4730*/  HMMA.16816.F32 R24, R132.reuse, R136, RZ ;  /* 0x000000888418723c */ /* 0x040ff000000018ff */
[-C--:B------:R-:W-:Y:S01]  /*4740*/  HMMA.16816.F32 R28, R132, R138.reuse, RZ ;  /* 0x0000008a841c723c */ /* 0x080fe200000018ff */
[----:B------:R-:W-:Y:S07]  /*4750*/  LDSM.16.M88.4 R132, [R222+0x1000] ;  /* 0x00100000de84783b */ /* 0x000fee0000000200 */
[----:B------:R-:W-:Y:S01]  /*4760*/  HMMA.16816.F32 R32, R32, R138, RZ ;  /* 0x0000008a2020723c */ /* 0x000fe200000018ff */
[----:B------:R-:W1:Y:S07]  /*4770*/  LDSM.16.MT88.4 R136, [R217+0x1080] ;  /* 0x00108000d988783b */ /* 0x000e6e0000004200 */
[-C--:B------:R-:W-:Y:S08]  /*4780*/  HMMA.16816.F32 R4, R160, R204.reuse, R4 ;  /* 0x000000cca004723c */ /* 0x080ff00000001804 */
[C---:B------:R-:W-:Y:S08]  /*4790*/  HMMA.16816.F32 R8, R208.reuse, R204, R8 ;  /* 0x000000ccd008723c */ /* 0x040ff00000001808 */
[-C--:B------:R-:W-:Y:S08]  /*47a0*/  HMMA.16816.F32 R12, R208, R206.reuse, R12 ;  /* 0x000000ced00c723c */ /* 0x080ff0000000180c */
[C---:B------:R-:W-:Y:S01]  /*47b0*/  HMMA.16816.F32 R16, R160.reuse, R206, R16 ;  /* 0x000000cea010723c */ /* 0x040fe20000001810 */
[----:B------:R-:W-:Y:S07]  /*47c0*/  LDSM.16.M88.4 R204, [R224+0x1800] ;  /* 0x00180000e0cc783b */ /* 0x000fee0000000200 */
[-C--:B------:R-:W-:Y:S08]  /*47d0*/  HMMA.16816.F32 R20, R160, R212.reuse, R20 ;  /* 0x000000d4a014723c */ /* 0x080ff00000001814 */
[C---:B------:R-:W-:Y:S08]  /*47e0*/  HMMA.16816.F32 R24, R208.reuse, R212, R24 ;  /* 0x000000d4d018723c */ /* 0x040ff00000001818 */
[-C--:B------:R-:W-:Y:S08]  /*47f0*/  HMMA.16816.F32 R28, R208, R214.reuse, R28 ;  /* 0x000000d6d01c723c */ /* 0x080ff0000000181c */
[----:B------:R-:W-:Y:S01]  /*4800*/  HMMA.16816.F32 R32, R160, R214, R32 ;  /* 0x000000d6a020723c */ /* 0x000fe20000001820 */
[----:B------:R-:W3:Y:S07]  /*4810*/  LDSM.16.MT88.4 R160, [R217+0x1880] ;  /* 0x00188000d9a0783b */ /* 0x000eee0000004200 */
[-C--:B-1----:R-:W-:Y:S08]  /*4820*/  HMMA.16816.F32 R4, R132, R136.reuse, R4 ;  /* 0x000000888404723c */ /* 0x082ff00000001804 */
[C---:B------:R-:W-:Y:S08]  /*4830*/  HMMA.16816.F32 R8, R140.reuse, R136, R8 ;  /* 0x000000888c08723c */ /* 0x040ff00000001808 */
[-C--:B------:R-:W-:Y:S08]  /*4840*/  HMMA.16816.F32 R12, R140, R138.reuse, R12 ;  /* 0x0000008a8c0c723c */ /* 0x080ff0000000180c */
[C---:B------:R-:W-:Y:S01]  /*4850*/  HMMA.16816.F32 R16, R132.reuse, R138, R16 ;  /* 0x0000008a8410723c */ /* 0x040fe20000001810 */
[----:B------:R-:W1:Y:S07]  /*4860*/  LDSM.16.MT88.4 R136, [R217+0x4880] ;  /* 0x00488000d988783b */ /* 0x000e6e0000004200 */
[-C--:B------:R-:W-:Y:S08]  /*4870*/  HMMA.16816.F32 R20, R132, R144.reuse, R20 ;  /* 0x000000908414723c */ /* 0x080ff00000001814 */
[C---:B------:R-:W-:Y:S08]  /*4880*/  HMMA.16816.F32 R24, R140.reuse, R144, R24 ;  /* 0x000000908c18723c */ /* 0x040ff00000001818 */
[-C--:B------:R-:W-:Y:S01]  /*4890*/  HMMA.16816.F32 R28, R140, R146.reuse, R28 ;  /* 0x000000928c1c723c */ /* 0x080fe2000000181c */
[----:B------:R-:W-:Y:S07]  /*48a0*/  LDSM.16.MT88.4 R140, [R217+0x2080] ;  /* 0x00208000d98c783b */ /* 0x000fee0000004200 */
[----:B------:R-:W-:Y:S01]  /*48b0*/  HMMA.16816.F32 R32, R132, R146, R32 ;  /* 0x000000928420723c */ /* 0x000fe20000001820 */
[----:B------:R-:W4:Y:S04]  /*48c0*/  LDSM.16.M88.4 R132, [R222+0x2000] ;  /* 0x00200000de84783b */ /* 0x000f280000000200 */
[----:B------:R-:W5:Y:S03]  /*48d0*/  LDSM.16.M88.4 R144, [R222+0x2800] ;  /* 0x00280000de90783b */ /* 0x000f660000000200 */
[-C--:B---3--:R-:W-:Y:S08]  /*48e0*/  HMMA.16816.F32 R4, R148, R160.reuse, R4 ;  /* 0x000000a09404723c */ /* 0x088ff00000001804 */
[C---:B------:R-:W-:Y:S08]  /*48f0*/  HMMA.16816.F32 R8, R204.reuse, R160, R8 ;  /* 0x000000a0cc08723c */ /* 0x040ff00000001808 */
[-C--:B------:R-:W-:Y:S08]  /*4900*/  HMMA.16816.F32 R12, R204, R162.reuse, R12 ;  /* 0x000000a2cc0c723c */ /* 0x080ff0000000180c */
[C---:B------:R-:W-:Y:S01]  /*4910*/  HMMA.16816.F32 R16, R148.reuse, R162, R16 ;  /* 0x000000a29410723c */ /* 0x040fe20000001810 */
[----:B------:R-:W3:Y:S07]  /*4920*/  LDSM.16.MT88.4 R160, [R217+0x5080] ;  /* 0x00508000d9a0783b */ /* 0x000eee0000004200 */
[-C--:B-1----:R-:W-:Y:S08]  /*4930*/  HMMA.16816.F32 R20, R148, R136.reuse, R20 ;  /* 0x000000889414723c */ /* 0x082ff00000001814 */
[C---:B------:R-:W-:Y:S08]  /*4940*/  HMMA.16816.F32 R24, R204.reuse, R136, R24 ;  /* 0x00000088cc18723c */ /* 0x040ff00000001818 */
[-C--:B------:R-:W-:Y:S01]  /*4950*/  HMMA.16816.F32 R28, R204, R138.reuse, R28 ;  /* 0x0000008acc1c723c */ /* 0x080fe2000000181c */
[----:B------:R-:W-:Y:S07]  /*4960*/  LDSM.16.MT88.4 R204, [R217+0x5880] ;  /* 0x00588000d9cc783b */ /* 0x000fee0000004200 */
[----:B------:R-:W-:Y:S01]  /*4970*/  HMMA.16816.F32 R32, R148, R138, R32 ;  /* 0x0000008a9420723c */ /* 0x000fe20000001820 */
[----:B------:R-:W-:Y:S04]  /*4980*/  LDSM.16.M88.4 R136, [R224+0x2000] ;  /* 0x00200000e088783b */ /* 0x000fe80000000200 */
[----:B------:R-:W-:Y:S03]  /*4990*/  LDSM.16.M88.4 R148, [R224+0x2800] ;  /* 0x00280000e094783b */ /* 0x000fe60000000200 */
[-C--:B----4-:R-:W-:Y:S08]  /*49a0*/  HMMA.16816.F32 R4, R132, R140.reuse, R4 ;  /* 0x0000008c8404723c */ /* 0x090ff00000001804 */
[C---:B-----5:R-:W-:Y:S08]  /*49b0*/  HMMA.16816.F32 R8, R144.reuse, R140, R8 ;  /* 0x0000008c9008723c */ /* 0x060ff00000001808 */
[-C--:B------:R-:W-:Y:S08]  /*49c0*/  HMMA.16816.F32 R12, R144, R142.reuse, R12 ;  /* 0x0000008e900c723c */ /* 0x080ff0000000180c */
[C---:B------:R-:W-:Y:S01]  /*49d0*/  HMMA.16816.F32 R16, R132.reuse, R142, R16 ;  /* 0x0000008e8410723c */ /* 0x040fe20000001810 */
[----:B------:R-:W1:Y:S07]  /*49e0*/  LDSM.16.MT88.4 R140, [R217+0x2880] ;  /* 0x00288000d98c783b */ /* 0x000e6e0000004200 */
[-C--:B---3--:R-:W-:Y:S08]  /*49f0*/  HMMA.16816.F32 R20, R132, R160.reuse, R20 ;  /* 0x000000a08414723c */ /* 0x088ff00000001814 */
[C---:B------:R-:W-:Y:S04]  /*4a00*/  HMMA.16816.F32 R24, R144.reuse, R160, R24 ;  /* 0x000000a09018723c */ /* 0x040fe80000001818 */
[C---:B--2---:R-:W-:Y:S04]  /*4a10*/  IADD3 R3, P1, R0.reuse, R2, RZ ;  /* 0x0000000200037210 */ /* 0x044fe80007f3e0ff */
[-C--:B------:R-:W-:Y:S04]  /*4a20*/  HMMA.16816.F32 R28, R144, R162.reuse, R28 ;  /* 0x000000a2901c723c */ /* 0x080fe8000000181c */
[----:B------:R-:W-:Y:S02]  /*4a30*/  LEA.HI.X.SX32 R0, R0, R252, 0x1, P1 ;  /* 0x000000fc00007211 */ /* 0x000fe400008f0eff */
[C---:B------:R-:W-:Y:S02]  /*4a40*/  LEA R2, P1, R3.reuse, c[0x0][0x220], 0x2 ;  /* 0x0000880003027a11 */ /* 0x040fe400078210ff */
[----:B------:R-:W-:Y:S01]  /*4a50*/  HMMA.16816.F32 R32, R132, R162, R32 ;  /* 0x000000a28420723c */ /* 0x000fe20000001820 */
[----:B------:R-:W-:Y:S03]  /*4a60*/  LDSM.16.MT88.4 R132, [R216+0x17880] ;  /* 0x01788000d884783b */ /* 0x000fe60000004200 */
[----:B------:R-:W-:Y:S01]  /*4a70*/  LEA.HI.X R3, R3, c[0x0][0x224], R0, 0x2, P1 ;  /* 0x0000890003037a11 */ /* 0x000fe200008f1400 */
[C---:B------:R-:W-:Y:S01]  /*4a80*/  IMAD R0, R218.reuse, 0x2000, R231 ;  /* 0x00002000da007824 */ /* 0x040fe200078e02e7 */
[----:B------:R-:W-:Y:S02]  /*4a90*/  ISETP.GE.AND P1, PT, R235, R250, PT ;  /* 0x000000faeb00720c */ /* 0x000fe40003f26270 */
[----:B------:R-:W-:Y:S01]  /*4aa0*/  IADD3 R218, R218, 0x1, RZ ;  /* 0x00000001dada7810 */ /* 0x000fe20007ffe0ff */
[-C--:B-1----:R-:W-:Y:S05]  /*4ab0*/  HMMA.16816.F32 R4, R136, R140.reuse, R4 ;  /* 0x0000008c8804723c */ /* 0x082fea0000001804 */
[----:B------:R-:W-:Y:S01]  /*4ac0*/  IMAD.SHL.U32 R0, R0, 0x2, RZ ;  /* 0x0000000200007824 */ /* 0x000fe200078e00ff */
[----:B------:R-:W-:Y:S02]  /*4ad0*/  SEL R218, R218, RZ, !P6 ;  /* 0x000000ffdada7207 */ /* 0x000fe40007000000 */
[C---:B------:R-:W-:Y:S08]  /*4ae0*/  HMMA.16816.F32 R8, R148.reuse, R140, R8 ;  /* 0x0000008c9408723c */ /* 0x040ff00000001808 */
        /* <DEDUP_REMOVED lines=12> */
[----:B------:R-:W-:Y:S01]  /*4bb0*/  RED.E.ADD.F32.FTZ.RN.STRONG.GPU [R2.64+0x1c00], R11 ;  /* 0x001c000b0200798e */ /* 0x000fe2000c10e784 */
[----:B------:R-:W-:Y:S03]  /*4bc0*/  IMAD.MOV.U32 R205, RZ, RZ, R235 ;  /* 0x000000ffffcd7224 */ /* 0x000fe600078e00eb */
        /* <DEDUP_REMOVED lines=15> */
[----:B------:R-:W-:Y:S04]  /*4cc0*/  LDSM.16.MT88.4 R140, [R216+0x18080] ;  /* 0x01808000d88c783b */ /* 0x000fe80000004200 */
[----:B------:R-:W-:Y:S01]  /*4cd0*/  RED.E.ADD.F32.FTZ.RN.STRONG.GPU [R2.64+0x4400], R21 ;  /* 0x004400150200798e */ /* 0x000fe2000c10e784 */
[-C--:B-1----:R-:W-:Y:S03]  /*4ce0*/  HMMA.16816.F32 R84, R4, R8.reuse, R84 ;  /* 0x000000080454723c */ /* 0x082fe60000001854 */
[----:B------:R-:W-:Y:S04]  /*4cf0*/  RED.E.ADD.F32.FTZ.RN.STRONG.GPU [R2.64+0x4800], R22 ;  /* 0x004800160200798e */ /* 0x000fe8000c10e784 */
[----:B------:R-:W-:Y:S04]  /*4d00*/  RED.E.ADD.F32.FTZ.RN.STRONG.GPU [R2.64+0x4c00], R23 ;  /* 0x004c00170200798e */ /* 0x000fe8000c10e784 */
[----:B------:R-:W1:Y:S04]  /*4d10*/  LDSM.16.MT88.4 R20, [R0+0x8080] ;  /* 0x008080000014783b */ /* 0x000e680000004200 */
[----:B------:R-:W-:Y:S01]  /*4d20*/  RED.E.ADD.F32.FTZ.RN.STRONG.GPU [R2.64+0x5000], R24 ;  /* 0x005000180200798e */ /* 0x000fe2000c10e784 */
[-C--:B--2---:R-:W-:Y:S03]  /*4d30*/  HMMA.16816.F32 R88, R12, R8.reuse, R88 ;  /* 0x000000080c58723c */ /* 0x084fe60000001858 */
[----:B------:R-:W-:Y:S04]  /*4d40*/  RED.E.ADD.F32.FTZ.RN.STRONG.GPU [R2.64+0x5400], R25 ;  /* 0x005400190200798e */ /* 0x000fe8000c10e784 */
[----:B------:R-:W-:Y:S01]  /*4d50*/  RED.E.ADD.F32.FTZ.RN.STRONG.GPU [R2.64+0x5800], R26 ;  /* 0x0058001a0200798e */ /* 0x000fe2000c10e784 */
[C---:B---3--:R-:W-:Y:S03]  /*4d60*/  HMMA.16816.F32 R92, R16.reuse, R8, R92 ;  /* 0x00000008105c723c */ /* 0x048fe6000000185c */
[----:B------:R-:W-:Y:S04]  /*4d70*/  RED.E.ADD.F32.FTZ.RN.STRONG.GPU [R2.64+0x5c00], R27 ;  /* 0x005c001b0200798e */ /* 0x000fe8000c10e784 */
[----:B------:R-:W-:Y:S01]  /*4d80*/  LDSM.16.MT88.4 R24, [R216+0x15880] ;  /* 0x01588000d818783b */ /* 0x000fe20000004200 */
[-C--:B------:R-:W-:Y:S03]  /*4d90*/  HMMA.16816.F32 R96, R16, R10.reuse, R96 ;  /* 0x0000000a1060723c */ /* 0x080fe60000001860 */
[----:B------:R-:W-:Y:S04]  /*4da0*/  RED.E.ADD.F32.FTZ.RN.STRONG.GPU [R2.64+0x6000], R32 ;  /* 0x006000200200798e */ /* 0x000fe8000c10e784 */
[----:B------:R-:W-:Y:S01]  /*4db0*/  RED.E.ADD.F32.FTZ.RN.STRONG.GPU [R2.64+0x6400], R33 ;  /* 0x006400210200798e */ /* 0x000fe2000c10e784 */
[-C--:B------:R-:W-:Y:S03]  /*4dc0*/  HMMA.16816.F32 R100, R12, R10.reuse, R100 ;  /* 0x0000000a0c64723c */ /* 0x080fe60000001864 */
[----:B------:R-:W-:Y:S04]  /*4dd0*/  RED.E.ADD.F32.FTZ.RN.STRONG.GPU [R2.64+0x6800], R34 ;  /* 0x006800220200798e */ /* 0x000fe8000c10e784 */
[----:B------:R-:W-:Y:S01]  /*4de0*/  RED.E.ADD.F32.FTZ.RN.STRONG.GPU [R2.64+0x6c00], R35 ;  /* 0x006c00230200798e */ /* 0x000fe2000c10e784 */
        /* <DEDUP_REMOVED lines=10> */
[----:B------:R-:W-:Y:S05]  /*4e90*/  LDSM.16.MT88.4 R8, [R0+0x7080] ;  /* 0x007080000008783b */ /* 0x000fea0000004200 */
        /* <DEDUP_REMOVED lines=22> */
[----:B------:R4:W5:Y:S07]  /*5000*/  LDSM.16.MT88.4 R24, [R0+0x9880] ;  /* 0x009880000018783b */ /* 0x00096e0000004200 */
[-C--:B--2---:R-:W-:Y:S08]  /*5010*/  HMMA.16816.F32 R84, R4, R8.reuse, R84 ;  /* 0x000000080454723c */ /* 0x084ff00000001854 */
[-C--:B------:R-:W-:Y:S08]  /*5020*/  HMMA.16816.F32 R88, R12, R8.reuse, R88 ;  /* 0x000000080c58723c */ /* 0x080ff00000001858 */
[C---:B------:R-:W-:Y:S04]  /*5030*/  HMMA.16816.F32 R92, R16.reuse, R8, R92 ;  /* 0x00000008105c723c */ /* 0x040fe8000000185c */
[----:B----4-:R-:W-:Y:S04]  /*5040*/  IADD3 R0, R241, 0x1, RZ ;  /* 0x00000001f1007810 */ /* 0x010fe80007ffe0ff */
[-C--:B------:R-:W-:Y:S04]  /*5050*/  HMMA.16816.F32 R96, R16, R10.reuse, R96 ;  /* 0x0000000a1060723c */ /* 0x080fe80000001860 */
[----:B------:R-:W-:Y:S04]  /*5060*/  SEL R241, R0, RZ, !P5 ;  /* 0x000000ff00f17207 */ /* 0x000fe80006800000 */
        /* <DEDUP_REMOVED lines=14> */
[-C--:B-----5:R-:W-:Y:S08]  /*5150*/  HMMA.16816.F32 R108, R28, R24.reuse, R108 ;  /* 0x000000181c6c723c */ /* 0x0a0ff0000000186c */
[-C--:B------:R-:W-:Y:S08]  /*5160*/  HMMA.16816.F32 R112, R132, R24.reuse, R112 ;  /* 0x000000188470723c */ /* 0x080ff00000001870 */
[C---:B------:R-:W-:Y:S08]  /*5170*/  HMMA.16816.F32 R116, R140.reuse, R24, R116 ;  /* 0x000000188c74723c */ /* 0x040ff00000001874 */
[-C--:B------:R-:W-:Y:S08]  /*5180*/  HMMA.16816.F32 R120, R140, R26.reuse, R120 ;  /* 0x0000001a8c78723c */ /* 0x080ff00000001878 */
[-C--:B------:R-:W-:Y:S08]  /*5190*/  HMMA.16816.F32 R124, R132, R26.reuse, R124 ;  /* 0x0000001a847c723c */ /* 0x080ff0000000187c */
[----:B------:R-:W-:Y:S01]  /*51a0*/  HMMA.16816.F32 R128, R28, R26, R128 ;  /* 0x0000001a1c80723c */ /* 0x000fe20000001880 */
[----:B------:R-:W-:-:S07]  /*51b0*/  @!P1 BRA `(.L_x_90) ;  /* 0xffffd41000009947 */ /* 0x000fce000383ffff */
[----:B------:R-:W-:Y:S01]  /*51c0*/  FMUL.FTZ R84, R84, c[0x0][0x298] ;  /* 0x0000a60054547a20 */ /* 0x000fe20000410000 */
[----:B------:R-:W-:Y:S01]  /*51d0*/  PLOP3.LUT P1, PT, PT, PT, PT, 0x8, 0x0 ;  /* 0x000000000000781c */ /* 0x000fe20003f2e170 */
        /* <DEDUP_REMOVED lines=47> */
.L_x_87:
[----:B------:R-:W-:Y:S05]  /*54d0*/  @P1 BRA `(.L_x_91) ;  /* 0x0000184000001947 */ /* 0x000fea0003800000 */
[----:B------:R-:W2:Y:S01]  /*54e0*/  LDL R85, [R1+0x18] ;  /* 0x0000180001557983 */ /* 0x000ea20000100800 */
[----:B------:R-:W-:Y:S02]  /*54f0*/  F2FP.PACK_AB R36, R37, R36 ;  /* 0x000000242524723e */ /* 0x000fe400000000ff */
[----:B------:R-:W-:Y:S01]  /*5500*/  F2FP.PACK_AB R38, R39, R38 ;  /* 0x000000262726723e */ /* 0x000fe200000000ff */
[----:B------:R-:W3:Y:S01]  /*5510*/  S2R R28, SR_TID.X ;  /* 0x00000000001c7919 */ /* 0x000ee20000002100 */
[----:B------:R-:W-:-:S02]  /*5520*/  F2FP.PACK_AB R56, R57, R56 ;  /* 0x000000383938723e */ /* 0x000fc400000000ff */
[----:B------:R-:W-:Y:S02]  /*5530*/  F2FP.PACK_AB R58, R59, R58 ;  /* 0x0000003a3b3a723e */ /* 0x000fe400000000ff */
[----:B------:R-:W-:Y:S02]  /*5540*/  F2FP.PACK_AB R40, R41, R40 ;  /* 0x000000282928723e */ /* 0x000fe400000000ff */
[----:B------:R-:W-:Y:S02]  /*5550*/  F2FP.PACK_AB R42, R43, R42 ;  /* 0x0000002a2b2a723e */ /* 0x000fe400000000ff */
[----:B------:R-:W-:Y:S02]  /*5560*/  F2FP.PACK_AB R52, R53, R52 ;  /* 0x000000343534723e */ /* 0x000fe400000000ff */
[----:B------:R-:W-:Y:S02]  /*5570*/  F2FP.PACK_AB R54, R55, R54 ;  /* 0x000000363736723e */ /* 0x000fe400000000ff */
[----:B------:R-:W-:-:S02]  /*5580*/  F2FP.PACK_AB R44, R45, R44 ;  /* 0x0000002c2d2c723e */ /* 0x000fc400000000ff */
[----:B------:R-:W-:Y:S02]  /*5590*/  F2FP.PACK_AB R46, R47, R46 ;  /* 0x0000002e2f2e723e */ /* 0x000fe400000000ff */
[----:B------:R-:W-:Y:S02]  /*55a0*/  F2FP.PACK_AB R48, R49, R48 ;  /* 0x000000303130723e */ /* 0x000fe400000000ff */
[----:B------:R-:W-:Y:S02]  /*55b0*/  F2FP.PACK_AB R50, R51, R50 ;  /* 0x000000323332723e */ /* 0x000fe400000000ff */
[----:B------:R-:W-:Y:S02]  /*55c0*/  F2FP.PACK_AB R60, R61, R60 ;  /* 0x0000003c3d3c723e */ /* 0x000fe400000000ff */
[----:B------:R-:W-:Y:S02]  /*55d0*/  F2FP.PACK_AB R62, R63, R62 ;  /* 0x0000003e3f3e723e */ /* 0x000fe400000000ff */
[----:B---3--:R-:W-:-:S02]  /*55e0*/  SHF.R.S32.HI R27, RZ, 0x1f, R28 ;  /* 0x0000001fff1b7819 */ /* 0x008fc4000001141c */
[----:B------:R-:W-:Y:S02]  /*55f0*/  F2FP.PACK_AB R80, R81, R80 ;  /* 0x000000505150723e */ /* 0x000fe400000000ff */
[CC--:B------:R-:W-:Y:S02]  /*5600*/  LEA.HI R4, R27.reuse, R28.reuse, RZ, 0x2 ;  /* 0x0000001c1b047211 */ /* 0x0c0fe400078f10ff */
[----:B-1----:R-:W-:Y:S02]  /*5610*/  LEA.HI R2, R27, R28, RZ, 0x5 ;  /* 0x0000001c1b027211 */ /* 0x002fe400078f28ff */
[--C-:B------:R-:W-:Y:S02]  /*5620*/  SHF.R.S32.HI R6, RZ, 0x2, R4.reuse ;  /* 0x00000002ff067819 */ /* 0x100fe40000011404 */
[----:B------:R-:W-:Y:S02]  /*5630*/  SHF.R.S32.HI R0, RZ, 0x1f, R4 ;  /* 0x0000001fff007819 */ /* 0x000fe40000011404 */
[----:B------:R-:W-:-:S02]  /*5640*/  SHF.R.S32.HI R3, RZ, 0x5, R2 ;  /* 0x00000005ff037819 */ /* 0x000fc40000011402 */
[----:B------:R-:W-:Y:S02]  /*5650*/  LEA.HI R0, R0, R6, RZ, 0x3 ;  /* 0x0000000600007211 */ /* 0x000fe400078f18ff */
[----:B------:R-:W-:Y:S02]  /*5660*/  LEA.HI R5, R27, R28, RZ, 0x6 ;  /* 0x0000001c1b057211 */ /* 0x000fe400078f30ff */
[----:B------:R-:W-:Y:S02]  /*5670*/  LOP3.LUT R0, R0, 0xfffffff8, RZ, 0xc0, !PT ;  /* 0xfffffff800007812 */ /* 0x000fe400078ec0ff */
[----:B------:R-:W-:Y:S02]  /*5680*/  LOP3.LUT R4, R4, 0x3ffffffc, RZ, 0xc0, !PT ;  /* 0x3ffffffc04047812 */ /* 0x000fe400078ec0ff */
[----:B------:R-:W-:Y:S01]  /*5690*/  SHF.R.U32.HI R5, RZ, 0x3, R5 ;  /* 0x00000003ff057819 */ /* 0x000fe20000011605 */
[----:B------:R-:W-:Y:S01]  /*56a0*/  IMAD.IADD R6, R6, 0x1, -R0 ;  /* 0x0000000106067824 */ /* 0x000fe200078e0a00 */
[----:B------:R-:W-:-:S02]  /*56b0*/  LEA.HI R0, R2, R3, RZ, 0x1 ;  /* 0x0000000302007211 */ /* 0x000fc400078f08ff */
[----:B------:R-:W-:Y:S01]  /*56c0*/  F2FP.PACK_AB R82, R83, R82 ;  /* 0x000000525352723e */ /* 0x000fe200000000ff */
[----:B------:R-:W-:Y:S01]  /*56d0*/  IMAD.SHL.U32 R2, R6, 0x40, RZ ;  /* 0x0000004006027824 */ /* 0x000fe200078e00ff */
[----:B------:R-:W-:Y:S02]  /*56e0*/  LOP3.LUT R0, R0, 0x1ffffe, RZ, 0xc0, !PT ;  /* 0x001ffffe00007812 */ /* 0x000fe400078ec0ff */
[----:B------:R-:W-:Y:S02]  /*56f0*/  LOP3.LUT P0, RZ, R6, 0x4, RZ, 0xc0, !PT ;  /* 0x0000000406ff7812 */ /* 0x000fe4000780c0ff */
[----:B------:R-:W-:Y:S01]  /*5700*/  LOP3.LUT R2, R2, 0x1c0, RZ, 0xc0, !PT ;  /* 0x000001c002027812 */ /* 0x000fe200078ec0ff */
[----:B------:R-:W-:Y:S01]  /*5710*/  IMAD.IADD R3, R3, 0x1, -R0 ;  /* 0x0000000103037824 */ /* 0x000fe200078e0a00 */
[----:B------:R-:W-:Y:S01]  /*5720*/  F2FP.PACK_AB R64, R65, R64 ;  /* 0x000000404140723e */ /* 0x000fe200000000ff */
[----:B------:R-:W-:Y:S01]  /*5730*/  IMAD.IADD R0, R28, 0x1, -R4 ;  /* 0x000000011c007824 */ /* 0x000fe200078e0a04 */
[----:B------:R-:W-:-:S02]  /*5740*/  LOP3.LUT R4, R2, 0x18, R5, 0xf8, !PT ;  /* 0x0000001802047812 */ /* 0x000fc400078ef805 */
[----:B------:R-:W-:Y:S01]  /*5750*/  SHF.R.U32.HI R2, RZ, 0x3, R2 ;  /* 0x00000003ff027819 */ /* 0x000fe20000011602 */
[----:B------:R-:W-:Y:S01]  /*5760*/  IMAD R0, R3, 0x200, R0 ;  /* 0x0000020003007824 */ /* 0x000fe200078e0200 */
[----:B------:R-:W-:Y:S02]  /*5770*/  F2FP.PACK_AB R66, R67, R66 ;  /* 0x000000424342723e */ /* 0x000fe400000000ff */
[----:B------:R-:W-:Y:S02]  /*5780*/  LOP3.LUT R2, R4, R2, RZ, 0x3c, !PT ;  /* 0x0000000204027212 */ /* 0x000fe400078e3cff */
[----:B------:R-:W-:Y:S02]  /*5790*/  F2FP.PACK_AB R76, R77, R76 ;  /* 0x0000004c4d4c723e */ /* 0x000fe400000000ff */
[----:B------:R-:W-:Y:S01]  /*57a0*/  F2FP.PACK_AB R78, R79, R78 ;  /* 0x0000004e4f4e723e */ /* 0x000fe200000000ff */
[----:B------:R-:W-:Y:S01]  /*57b0*/  IMAD.U32 R0, R0, 0x2, R2 ;  /* 0x0000000200007824 */ /* 0x000fe200078e0002 */
[----:B------:R-:W-:-:S02]  /*57c0*/  F2FP.PACK_AB R68, R69, R68 ;  /* 0x000000444544723e */ /* 0x000fc400000000ff */
[----:B------:R-:W-:Y:S01]  /*57d0*/  F2FP.PACK_AB R70, R71, R70 ;  /* 0x000000464746723e */ /* 0x000fe200000000ff */
[----:B------:R-:W-:Y:S01]  /*57e0*/  IMAD.SHL.U32 R0, R0, 0x2, RZ ;  /* 0x0000000200007824 */ /* 0x000fe200078e00ff */
[----:B------:R-:W-:Y:S01]  /*57f0*/  BAR.SYNC.DEFER_BLOCKING 0x1, 0x100 ;  /* 0x0044000000007b1d */ /* 0x000fe20000010000 */
[----:B------:R-:W-:Y:S02]  /*5800*/  F2FP.PACK_AB R72, R73, R72 ;  /* 0x000000484948723e */ /* 0x000fe400000000ff */
[----:B------:R-:W-:Y:S02]  /*5810*/  F2FP.PACK_AB R74, R75, R74 ;  /* 0x0000004a4b4a723e */ /* 0x000fe400000000ff */
[C---:B------:R-:W-:Y:S02]  /*5820*/  IADD3 R2, R0.reuse, 0x40, RZ ;  /* 0x0000004000027810 */ /* 0x040fe40007ffe0ff */
[----:B------:R-:W-:Y:S02]  /*5830*/  @P0 IADD3 R2, R0, -0x40, RZ ;  /* 0xffffffc000020810 */ /* 0x000fe40007ffe0ff */
[----:B------:R-:W-:-:S02]  /*5840*/  F2FP.PACK_AB R26, R26, R84 ;  /* 0x000000541a1a723e */ /* 0x000fc400000000ff */
[----:B------:R-:W-:Y:S02]  /*5850*/  F2FP.PACK_AB R25, R25, R86 ;  /* 0x000000561919723e */ /* 0x000fe400000000ff */
[----:B------:R-:W-:Y:S02]  /*5860*/  F2FP.PACK_AB R20, R20, R104 ;  /* 0x000000681414723e */ /* 0x000fe400000000ff */
[----:B------:R-:W-:Y:S02]  /*5870*/  F2FP.PACK_AB R19, R19, R106 ;  /* 0x0000006a1313723e */ /* 0x000fe400000000ff */
[----:B------:R-:W-:Y:S02]  /*5880*/  F2FP.PACK_AB R24, R24, R88 ;  /* 0x000000581818723e */ /* 0x000fe400000000ff */
[----:B------:R-:W-:Y:S02]  /*5890*/  F2FP.PACK_AB R23, R23, R90 ;  /* 0x0000005a1717723e */ /* 0x000fe400000000ff */
[----:B------:R-:W-:-:S02]  /*58a0*/  F2FP.PACK_AB R18, R18, R100 ;  /* 0x000000641212723e */ /* 0x000fc400000000ff */
[----:B------:R-:W-:Y:S01]  /*58b0*/  F2FP.PACK_AB R17, R103, R102 ;  /* 0x000000666711723e */ /* 0x000fe200000000ff */
[----:B------:R-:W-:Y:S01]  /*58c0*/  STS [R0+0x6080], R36 ;  /* 0x0060802400007388 */ /* 0x000fe20000000800 */
[----:B------:R-:W-:Y:S02]  /*58d0*/  F2FP.PACK_AB R22, R22, R92 ;  /* 0x0000005c1616723e */ /* 0x000fe400000000ff */
[----:B------:R-:W-:Y:S01]  /*58e0*/  F2FP.PACK_AB R21, R21, R94 ;  /* 0x0000005e1515723e */ /* 0x000fe200000000ff */
[----:B------:R-:W-:Y:S01]  /*58f0*/  STS [R0+0x6480], R38 ;  /* 0x0064802600007388 */ /* 0x000fe20000000800 */
[----:B------:R-:W-:Y:S02]  /*5900*/  F2FP.PACK_AB R16, R16, R96 ;  /* 0x000000601010723e */ /* 0x000fe400000000ff */
[----:B------:R-:W-:Y:S01]  /*5910*/  F2FP.PACK_AB R15, R15, R98 ;  /* 0x000000620f0f723e */ /* 0x000fe200000000ff */
[----:B------:R-:W-:Y:S01]  /*5920*/  STS [R2+0x6080], R56 ;  /* 0x0060803802007388 */ /* 0x000fe20000000800 */
        /* <DEDUP_REMOVED lines=18> */
[----:B------:R-:W-:-:S02]  /*5a50*/  ISETP.NE.U32.AND P0, PT, RZ, c[0x0][0x360], PT ;  /* 0x0000d800ff007a0c */ /* 0x000fc40003f05070 */
[----:B------:R-:W-:Y:S01]  /*5a60*/  ISETP.NE.U32.AND P1, PT, RZ, c[0x0][0x358], PT ;  /* 0x0000d600ff007a0c */ /* 0x000fe20003f25070 */
[----:B------:R-:W-:Y:S01]  /*5a70*/  STS [R0+0x8480], R46 ;  /* 0x0084802e00007388 */ /* 0x000fe20000000800 */
[----:B------:R-:W-:Y:S02]  /*5a80*/  ISETP.NE.AND.EX P0, PT, RZ, c[0x0][0x364], PT, P0 ;  /* 0x0000d900ff007a0c */ /* 0x000fe40003f05300 */
[----:B------:R-:W-:Y:S01]  /*5a90*/  ISETP.NE.AND.EX P1, PT, RZ, c[0x0][0x35c], PT, P1 ;  /* 0x0000d700ff007a0c */ /* 0x000fe20003f25310 */
        /* <DEDUP_REMOVED lines=30> */
[----:B------:R-:W-:Y:S04]  /*5c80*/  STS [R0+0x4080], R9 ;  /* 0x0040800900007388 */ /* 0x000fe80000000800 */
[----:B------:R3:W-:Y:S04]  /*5c90*/  STS [R0+0x4480], R8 ;  /* 0x0044800800007388 */ /* 0x0007e80000000800 */
[----:B------:R2:W-:Y:S04]  /*5ca0*/  STS [R2+0x4080], R4 ;  /* 0x0040800402007388 */ /* 0x0005e80000000800 */
[----:B------:R-:W-:Y:S04]  /*5cb0*/  STS [R2+0x4480], R3 ;  /* 0x0044800302007388 */ /* 0x000fe80000000800 */
[----:B------:R-:W-:Y:S01]  /*5cc0*/  STS [R0+0x5080], R7 ;  /* 0x0050800700007388 */ /* 0x000fe20000000800 */
[----:B-1----:R-:W-:-:S03]  /*5cd0*/  IMAD.MOV.U32 R6, RZ, RZ, 0x4 ;  /* 0x00000004ff067424 */ /* 0x002fc600078e00ff */
[----:B------:R-:W-:Y:S04]  /*5ce0*/  STS [R0+0x5480], R12 ;  /* 0x0054800c00007388 */ /* 0x000fe80000000800 */
[----:B------:R-:W-:Y:S04]  /*5cf0*/  STS [R2+0x5080], R11 ;  /* 0x0050800b02007388 */ /* 0x000fe80000000800 */
[----:B------:R1:W-:Y:S01]  /*5d00*/  STS [R2+0x5480], R10 ;  /* 0x0054800a02007388 */ /* 0x0003e20000000800 */
[----:B---3--:R-:W-:Y:S02]  /*5d10*/  IMAD.MOV.U32 R8, RZ, RZ, c[0x0][0x2f0] ;  /* 0x0000bc00ff087624 */ /* 0x008fe400078e00ff */
[CC--:B--2---:R-:W-:Y:S01]  /*5d20*/  IMAD.WIDE R4, R85.reuse, R6.reuse, c[0x0][0x358] ;  /* 0x0000d60055047625 */ /* 0x0c4fe200078e0206 */
[----:B------:R-:W-:Y:S03]  /*5d30*/  BAR.SYNC.DEFER_BLOCKING 0x1, 0x100 ;  /* 0x0044000000007b1d */ /* 0x000fe60000010000 */
[----:B-1----:R-:W-:-:S03]  /*5d40*/  @P0 IMAD.WIDE R2, R85, R6, c[0x0][0x360] ;  /* 0x0000d80055020625 */ /* 0x002fc600078e0206 */
[----:B------:R-:W2:Y:S04]  /*5d50*/  @P1 LDG.E R0, [R4.64] ;  /* 0x0000000404001981 */ /* 0x000ea8000c1e1900 */
[----:B------:R1:W5:Y:S01]  /*5d60*/  @P0 LDG.E R8, [R2.64] ;  /* 0x0000000402080981 */ /* 0x000362000c1e1900 */
[----:B------:R-:W-:Y:S02]  /*5d70*/  CS2R R6, SRZ ;  /* 0x0000000000067805 */ /* 0x000fe4000001ff00 */
[--C-:B--2---:R-:W-:Y:S01]  /*5d80*/  @P1 SHF.R.S32.HI R7, RZ, 0x1f, R0.reuse ;  /* 0x0000001fff071819 */ /* 0x104fe20000011400 */
[----:B------:R-:W-:Y:S01]  /*5d90*/  @P1 IMAD.MOV.U32 R6, RZ, RZ, R0 ;  /* 0x000000ffff061224 */ /* 0x000fe200078e0000 */
[----:B------:R-:W-:Y:S05]  /*5da0*/  @P0 BRA `(.L_x_92) ;  /* 0x0000004000000947 */ /* 0x000fea0003800000 */
[----:B-1----:R-:W-:Y:S05]  /*5db0*/  @!P1 BRA `(.L_x_92) ;  /* 0x0000003000009947 */ /* 0x002fea0003800000 */
[----:B------:R-:W2:Y:S04]  /*5dc0*/  LDG.E R2, [R4.64] ;  /* 0x0000000404027981 */ /* 0x000ea8000c1e1900 */
[----:B------:R-:W2:Y:S02]  /*5dd0*/  LDG.E R0, [R4.64+0x4] ;  /* 0x0000040404007981 */ /* 0x000ea4000c1e1900 */
[----:B--2--5:R-:W-:-:S02]  /*5de0*/  IADD3 R8, -R2, R0, RZ ;  /* 0x0000000002087210 */ /* 0x024fc40007ffe1ff */
.L_x_92:
[----:B-1----:R-:W-:Y:S01]  /*5df0*/  LEA.HI R2, R27, R28, RZ, 0x4 ;  /* 0x0000001c1b027211 */ /* 0x002fe200078f20ff */
[----:B------:R-:W1:Y:S01]  /*5e00*/  S2R R9, SR_CTAID.X ;  /* 0x0000000000097919 */ /* 0x000e620000002500 */
[----:B------:R-:W-:Y:S01]  /*5e10*/  SEL R24, R85, RZ, !P1 ;  /* 0x000000ff55187207 */ /* 0x000fe20004800000 */
[----:B------:R-:W-:Y:S01]  /*5e20*/  BSSY B0, `(.L_x_93) ;  /* 0x000003c000007945 */ /* 0x000fe20003800000 */
[----:B------:R-:W-:Y:S01]  /*5e30*/  LOP3.LUT R0, R2, 0xfffffff0, RZ, 0xc0, !PT ;  /* 0xfffffff002007812 */ /* 0x000fe200078ec0ff */
[----:B------:R-:W2:Y:S01]  /*5e40*/  S2R R26, SR_CTAID.Y ;  /* 0x00000000001a7919 */ /* 0x000ea20000002600 */
[----:B------:R-:W-:-:S02]  /*5e50*/  SHF.R.S32.HI R14, RZ, 0x4, R2 ;  /* 0x00000004ff0e7819 */ /* 0x000fc40000011402 */
[----:B------:R-:W-:Y:S01]  /*5e60*/  LEA.HI R2, R27, R28, RZ, 0x7 ;  /* 0x0000001c1b027211 */ /* 0x000fe200078f38ff */
[----:B------:R-:W-:Y:S01]  /*5e70*/  IMAD.IADD R0, R28, 0x1, -R0 ;  /* 0x000000011c007824 */ /* 0x000fe200078e0a00 */
[C---:B------:R-:W-:Y:S01]  /*5e80*/  IADD3 R6, P0, R14.reuse, R6, RZ ;  /* 0x000000060e067210 */ /* 0x040fe20007f1e0ff */
[----:B------:R-:W-:Y:S02]  /*5e90*/  IMAD.SHL.U32 R5, R14, 0x40, RZ ;  /* 0x000000400e057824 */ /* 0x000fe400078e00ff */
[----:B------:R-:W-:Y:S01]  /*5ea0*/  IMAD.SHL.U32 R3, R2, 0x4, RZ ;  /* 0x0000000402037824 */ /* 0x000fe200078e00ff */
[----:B------:R-:W-:Y:S01]  /*5eb0*/  SHF.R.S32.HI R4, RZ, 0x1f, R0 ;  /* 0x0000001fff047819 */ /* 0x000fe20000011400 */
[----:B------:R-:W-:Y:S01]  /*5ec0*/  IMAD.SHL.U32 R12, R0, 0x8, RZ ;  /* 0x00000008000c7824 */ /* 0x000fe200078e00ff */
[----:B------:R-:W-:Y:S02]  /*5ed0*/  LEA.HI.X.SX32 R7, R14, R7, 0x1, P0 ;  /* 0x000000070e077211 */ /* 0x000fe400000f0eff */
[----:B------:R-:W-:-:S02]  /*5ee0*/  LEA.HI R2, R4, R0, RZ, 0x3 ;  /* 0x0000000004027211 */ /* 0x000fc400078f18ff */
[----:B------:R-:W-:Y:S02]  /*5ef0*/  LOP3.LUT R0, R5, 0x1c0, RZ, 0xc0, !PT ;  /* 0x000001c005007812 */ /* 0x000fe400078ec0ff */
[----:B------:R-:W-:Y:S02]  /*5f00*/  LOP3.LUT R3, R3, 0xfffffe00, RZ, 0xc0, !PT ;  /* 0xfffffe0003037812 */ /* 0x000fe400078ec0ff */
[----:B------:R-:W-:Y:S01]  /*5f10*/  LOP3.LUT R4, R0, 0x38, R12, 0xf8, !PT ;  /* 0x0000003800047812 */ /* 0x000fe200078ef80c */
[C---:B-1---5:R-:W-:Y:S01]  /*5f20*/  IMAD R5, R9.reuse, -0x60, R8 ;  /* 0xffffffa009057824 */ /* 0x062fe200078e0208 */
[----:B------:R-:W-:Y:S01]  /*5f30*/  SHF.R.S32.HI R2, RZ, 0x3, R2 ;  /* 0x00000003ff027819 */ /* 0x000fe20000011402 */
[----:B------:R-:W-:Y:S01]  /*5f40*/  IMAD.WIDE R6, R9, 0x60, R6 ;  /* 0x0000006009067825 */ /* 0x000fe200078e0206 */
[----:B------:R-:W-:Y:S02]  /*5f50*/  SHF.R.U32.HI R0, RZ, 0x3, R0 ;  /* 0x00000003ff007819 */ /* 0x000fe40000011600 */
[----:B------:R-:W-:Y:S01]  /*5f60*/  IMNMX R15, R5, 0x60, PT ;  /* 0x00000060050f7817 */ /* 0x000fe20003800200 */
[----:B------:R-:W-:Y:S01]  /*5f70*/  IMAD R2, R2, 0x1800, R3 ;  /* 0x0000180002027824 */ /* 0x000fe200078e0203 */
[----:B------:R-:W-:-:S02]  /*5f80*/  LOP3.LUT R0, R4, R0, RZ, 0x3c, !PT ;  /* 0x0000000004007212 */ /* 0x000fc400078e3cff */
[----:B--2---:R-:W-:Y:S02]  /*5f90*/  SHF.R.S32.HI R27, RZ, 0x1f, R26 ;  /* 0x0000001fff1b7819 */ /* 0x004fe4000001141a */
[----:B------:R-:W-:Y:S01]  /*5fa0*/  ISETP.GE.AND P5, PT, R14, R15, PT ;  /* 0x0000000f0e00720c */ /* 0x000fe20003fa6270 */
[----:B------:R-:W-:Y:S01]  /*5fb0*/  IMAD.IADD R0, R2, 0x1, R0 ;  /* 0x0000000102007824 */ /* 0x000fe200078e0200 */
[----:B------:R-:W-:Y:S01]  /*5fc0*/  SHF.R.S32.HI R13, RZ, 0x1f, R12 ;  /* 0x0000001fff0d7819 */ /* 0x000fe2000001140c */
[----:B------:R-:W-:Y:S01]  /*5fd0*/  IMAD R2, R27, c[0x0][0x338], RZ ;  /* 0x0000ce001b027a24 */ /* 0x000fe200078e02ff */
[----:B------:R-:W-:Y:S01]  /*5fe0*/  SHF.R.S32.HI R4, RZ, 0x1f, R85 ;  /* 0x0000001fff047819 */ /* 0x000fe20000011455 */
[----:B------:R-:W-:Y:S01]  /*5ff0*/  IMAD.SHL.U32 R0, R0, 0x2, RZ ;  /* 0x0000000200007824 */ /* 0x000fe200078e00ff */
[----:B------:R-:W-:Y:S01]  /*6000*/  ISETP.GE.OR P0, PT, R12, c[0x0][0x324], P5 ;  /* 0x0000c9000c007a0c */ /* 0x000fe20002f06670 */
[----:B------:R-:W-:Y:S01]  /*6010*/  IMAD R8, R26, c[0x0][0x33c], R2 ;  /* 0x0000cf001a087a24 */ /* 0x000fe200078e0202 */
[----:B------:R-:W-:Y:S01]  /*6020*/  SEL R25, R4, RZ, !P1 ;  /* 0x000000ff04197207 */ /* 0x000fe20004800000 */
[----:B------:R-:W-:Y:S01]  /*6030*/  IMAD.WIDE.U32 R2, R26, c[0x0][0x338], R12 ;  /* 0x0000ce001a027a25 */ /* 0x000fe200078e000c */
[----:B------:R1:W2:Y:S03]  /*6040*/  LDS.128 R20, [R0+0x6880] ;  /* 0x0068800000147984 */ /* 0x0002a60000000c00 */
[----:B------:R-:W-:Y:S01]  /*6050*/  IMAD.IADD R3, R3, 0x1, R8 ;  /* 0x0000000103037824 */ /* 0x000fe200078e0208 */
[----:B------:R1:W3:Y:S01]  /*6060*/  LDS.128 R28, [R0+0x7080] ;  /* 0x00708000001c7984 */ /* 0x0002e20000000c00 */
[----:B------:R-:W-:-:S02]  /*6070*/  IMAD R4, R25, c[0x0][0x340], RZ ;  /* 0x0000d00019047a24 */ /* 0x000fc400078e02ff */
[C---:B------:R-:W-:Y:S01]  /*6080*/  IMAD.WIDE.U32 R10, R24.reuse, c[0x0][0x340], R2 ;  /* 0x0000d000180a7a25 */ /* 0x040fe200078e0002 */
[----:B------:R1:W4:Y:S03]  /*6090*/  LDS.128 R32, [R0+0x7880] ;  /* 0x0078800000207984 */ /* 0x0003260000000c00 */
[----:B------:R-:W-:Y:S01]  /*60a0*/  IMAD R4, R24, c[0x0][0x344], R4 ;  /* 0x0000d10018047a24 */ /* 0x000fe200078e0204 */
[----:B------:R1:W1:Y:S03]  /*60b0*/  LDS.128 R36, [R0+0x8080] ;  /* 0x0080800000247984 */ /* 0x0002660000000c00 */
[----:B------:R-:W-:Y:S01]  /*60c0*/  IMAD.IADD R9, R11, 0x1, R4 ;  /* 0x000000010b097824 */ /* 0x000fe200078e0204 */
        /* <DEDUP_REMOVED lines=17> */
.L_x_94:
[----:B--2---:R-:W-:Y:S05]  /*61e0*/  BSYNC B0 ;  /* 0x0000000000007941 */ /* 0x004fea0003800000 */
.L_x_93:
        /* <DEDUP_REMOVED lines=16> */
.L_x_96:
[----:B------:R-:W-:Y:S05]  /*62f0*/  BSYNC B0 ;  /* 0x0000000000007941 */ /* 0x000fea0003800000 */
.L_x_95:
        /* <DEDUP_REMOVED lines=16> */
.L_x_98:
[----:B------:R-:W-:Y:S05]  /*6400*/  BSYNC B0 ;  /* 0x0000000000007941 */ /* 0x000fea0003800000 */
.L_x_97:
        /* <DEDUP_REMOVED lines=16> */
.L_x_100:
[----:B------:R-:W-:Y:S05]  /*6510*/  BSYNC B0 ;  /* 0x0000000000007941 */ /* 0x000fea0003800000 */
.L_x_99:
        /* <DEDUP_REMOVED lines=16> */
.L_x_102:
[----:B------:R-:W-:Y:S05]  /*6620*/  BSYNC B0 ;  /* 0x0000000000007941 */ /* 0x000fea0003800000 */
.L_x_101:
        /* <DEDUP_REMOVED lines=10> */
[----:B-1----:R-:W-:-:S04]  /*66d0*/  IMAD.WIDE.U32 R4, R0, c[0x0][0x330], R2 ;  /* 0x0000cc0000047a25 */ /* 0x002fc800078e0002 */
[----:B------:R-:W-:Y:S01]  /*66e0*/  IMAD R0, R0, c[0x0][0x334], R8 ;  /* 0x0000cd0000007a24 */ /* 0x000fe200078e0208 */
[----:B------:R-:W-:-:S04]  /*66f0*/  LEA R2, P6, R4, c[0x0][0x318], 0x1 ;  /* 0x0000c60004027a11 */ /* 0x000fc800078c08ff */
[----:B------:R-:W-:-:S04]  /*6700*/  IADD3 R0, R5, R0, RZ ;  /* 0x0000000005007210 */ /* 0x000fc80007ffe0ff */
[----:B------:R-:W-:-:S05]  /*6710*/  LEA.HI.X R3, R4, c[0x0][0x31c], R0, 0x1, P6 ;  /* 0x0000c70004037a11 */ /* 0x000fca00030f0c00 */
[----:B------:R1:W-:Y:S02]  /*6720*/  STG.E.128 [R2.64], R40 ;  /* 0x0000002802007986 */ /* 0x0003e4000c101d04 */
.L_x_104:
[----:B------:R-:W-:Y:S05]  /*6730*/  BSYNC B0 ;  /* 0x0000000000007941 */ /* 0x000fea0003800000 */
.L_x_103:
[----:B------:R-:W-:Y:S01]  /*6740*/  IMAD R0, R27, c[0x0][0x308], RZ ;  /* 0x0000c2001b007a24 */ /* 0x000fe200078e02ff */
[----:B------:R-:W-:Y:S01]  /*6750*/  ISETP.GE.OR P5, PT, R12, c[0x0][0x2f4], P5 ;  /* 0x0000bd000c007a0c */ /* 0x000fe20002fa6670 */
[C---:B-1----:R-:W-:Y:S01]  /*6760*/  IMAD.WIDE.U32 R2, R26.reuse, c[0x0][0x308], R12 ;  /* 0x0000c2001a027a25 */ /* 0x042fe200078e000c */
[----:B------:R-:W-:Y:S03]  /*6770*/  BSSY B0, `(.L_x_105) ;  /* 0x0000010000007945 */ /* 0x000fe60003800000 */
[----:B------:R-:W-:Y:S02]  /*6780*/  IMAD R0, R26, c[0x0][0x30c], R0 ;  /* 0x0000c3001a007a24 */ /* 0x000fe400078e0200 */
[----:B------:R-:W-:-:S03]  /*6790*/  IMAD R4, R25, c[0x0][0x310], RZ ;  /* 0x0000c40019047a24 */ /* 0x000fc600078e02ff */
[----:B------:R-:W-:Y:S01]  /*67a0*/  IADD3 R3, R3, R0, RZ ;  /* 0x0000000003037210 */ /* 0x000fe20007ffe0ff */
[----:B------:R-:W-:-:S04]  /*67b0*/  IMAD R0, R24, c[0x0][0x314], R4 ;  /* 0x0000c50018007a24 */ /* 0x000fc800078e0204 */
[----:B------:R-:W-:-:S05]  /*67c0*/  IMAD.WIDE.U32 R10, R24, c[0x0][0x310], R2 ;  /* 0x0000c400180a7a25 */ /* 0x000fca00078e0002 */
[----:B------:R-:W-:Y:S01]  /*67d0*/  IADD3 R9, R11, R0, RZ ;  /* 0x000000000b097210 */ /* 0x000fe20007ffe0ff */
[----:B------:R-:W-:Y:S05]  /*67e0*/  @P5 BRA `(.L_x_106) ;  /* 0x0000008000005947 */ /* 0x000fea0003800000 */
[----:B------:R-:W-:Y:S01]  /*67f0*/  MOV R8, R10 ;  /* 0x0000000a00087202 */ /* 0x000fe20000000f00 */
[----:B------:R-:W-:-:S04]  /*6800*/  IMAD R0, R7, c[0x0][0x300], RZ ;  /* 0x0000c00007007a24 */ /* 0x000fc800078e02ff */
[----:B------:R-:W-:-:S04]  /*6810*/  IMAD.WIDE.U32 R2, R6, c[0x0][0x300], R8 ;  /* 0x0000c00006027a25 */ /* 0x000fc800078e0008 */
[----:B------:R-:W-:Y:S01]  /*6820*/  IMAD R0, R6, c[0x0][0x304], R0 ;  /* 0x0000c10006007a24 */ /* 0x000fe200078e0200 */
[----:B------:R-:W-:-:S04]  /*6830*/  LEA R4, P5, R2, c[0x0][0x2e8], 0x1 ;  /* 0x0000ba0002047a11 */ /* 0x000fc800078a08ff */
[----:B------:R-:W-:-:S04]  /*6840*/  IADD3 R0, R3, R0, RZ ;  /* 0x0000000003007210 */ /* 0x000fc80007ffe0ff */
[----:B------:R-:W-:-:S05]  /*6850*/  LEA.HI.X R5, R2, c[0x0][0x2ec], R0, 0x1, P5 ;  /* 0x0000bb0002057a11 */ /* 0x000fca00028f0c00 */
[----:B------:R1:W-:Y:S02]  /*6860*/  STG.E.128 [R4.64], R44 ;  /* 0x0000002c04007986 */ /* 0x0003e4000c101d04 */
.L_x_106:
[----:B------:R-:W-:Y:S05]  /*6870*/  BSYNC B0 ;  /* 0x0000000000007941 */ /* 0x000fea0003800000 */
.L_x_105:
        /* <DEDUP_REMOVED lines=14> */
.L_x_108:
[----:B------:R-:W-:Y:S05]  /*6960*/  BSYNC B0 ;  /* 0x0000000000007941 */ /* 0x000fea0003800000 */
.L_x_107:
        /* <DEDUP_REMOVED lines=14> */
.L_x_110:
[----:B------:R-:W-:Y:S05]  /*6a50*/  BSYNC B0 ;  /* 0x0000000000007941 */ /* 0x000fea0003800000 */
.L_x_109:
        /* <DEDUP_REMOVED lines=14> */
.L_x_112:
[----:B------:R-:W-:Y:S05]  /*6b40*/  BSYNC B0 ;  /* 0x0000000000007941 */ /* 0x000fea0003800000 */
.L_x_111:
        /* <DEDUP_REMOVED lines=14> */
.L_x_114:
[----:B------:R-:W-:Y:S05]  /*6c30*/  BSYNC B0 ;  /* 0x0000000000007941 */ /* 0x000fea0003800000 */
.L_x_113:
[----:B------:R-:W-:-:S13]  /*6c40*/  ISETP.GE.OR P0, PT, R12, c[0x0][0x2f4], P0 ;  /* 0x0000bd000c007a0c */ /* 0x000fda0000706670 */
[----:B------:R-:W-:Y:S05]  /*6c50*/  @P0 EXIT ;  /* 0x000000000000094d */ /* 0x000fea0003800000 */
[----:B------:R-:W-:Y:S01]  /*6c60*/  IADD3 R6, P0, R6, 0x50, RZ ;  /* 0x0000005006067810 */ /* 0x000fe20007f1e0ff */
[----:B------:R-:W-:Y:S01]  /*6c70*/  IMAD.MOV.U32 R2, RZ, RZ, R10 ;  /* 0x000000ffff027224 */ /* 0x000fe200078e000a */
[----:B------:R-:W-:-:S03]  /*6c80*/  MOV R3, R9 ;  /* 0x0000000900037202 */ /* 0x000fc60000000f00 */
[----:B------:R-:W-:Y:S02]  /*6c90*/  IMAD.X R0, RZ, RZ, R7, P0 ;  /* 0x000000ffff007224 */ /* 0x000fe400000e0607 */
[----:B-1----:R-:W-:-:S04]  /*6ca0*/  IMAD.WIDE.U32 R4, R6, c[0x0][0x300], R2 ;  /* 0x0000c00006047a25 */ /* 0x002fc800078e0002 */
[----:B------:R-:W-:Y:S01]  /*6cb0*/  IMAD R0, R0, c[0x0][0x300], RZ ;  /* 0x0000c00000007a24 */ /* 0x000fe200078e02ff */
[----:B------:R-:W-:-:S03]  /*6cc0*/  LEA R2, P0, R4, c[0x0][0x2e8], 0x1 ;  /* 0x0000ba0004027a11 */ /* 0x000fc600078008ff */
[----:B------:R-:W-:-:S05]  /*6cd0*/  IMAD R0, R6, c[0x0][0x304], R0 ;  /* 0x0000c10006007a24 */ /* 0x000fca00078e0200 */
[----:B------:R-:W-:-:S04]  /*6ce0*/  IADD3 R0, R5, R0, RZ ;  /* 0x0000000005007210 */ /* 0x000fc80007ffe0ff */
[----:B------:R-:W-:-:S05]  /*6cf0*/  LEA.HI.X R3, R4, c[0x0][0x2ec], R0, 0x1, P0 ;  /* 0x0000bb0004037a11 */ /* 0x000fca00000f0c00 */
[----:B------:R-:W-:Y:S01]  /*6d00*/  STG.E.128 [R2.64], R64 ;  /* 0x0000004002007986 */ /* 0x000fe2000c101d04 */
[----:B------:R-:W-:Y:S05]  /*6d10*/  EXIT ;  /* 0x000000000000794d */ /* 0x000fea0003800000 */
.L_x_91:
[----:B------:R-:W2:Y:S01]  /*6d20*/  LDL R9, [R1+0x18] ;  /* 0x0000180001097983 */ /* 0x000ea20000100800 */
[----:B------:R-:W-:Y:S01]  /*6d30*/  ISETP.NE.U32.AND P1, PT, RZ, c[0x0][0x358], PT ;  /* 0x0000d600ff007a0c */ /* 0x000fe20003f25070 */
[----:B-1----:R-:W-:Y:S01]  /*6d40*/  IMAD.MOV.U32 R2, RZ, RZ, 0x4 ;  /* 0x00000004ff027424 */ /* 0x002fe200078e00ff */
[----:B------:R-:W-:Y:S02]  /*6d50*/  ISETP.NE.U32.AND P0, PT, RZ, c[0x0][0x360], PT ;  /* 0x0000d800ff007a0c */ /* 0x000fe40003f05070 */
[----:B------:R-:W-:Y:S02]  /*6d60*/  ISETP.NE.AND.EX P1, PT, RZ, c[0x0][0x35c], PT, P1 ;  /* 0x0000d700ff007a0c */ /* 0x000fe40003f25310 */
[----:B------:R-:W-:Y:S01]  /*6d70*/  ISETP.NE.AND.EX P0, PT, RZ, c[0x0][0x364], PT, P0 ;  /* 0x0000d900ff007a0c */ /* 0x000fe20003f05300 */
[----:B--2---:R-:W-:-:S10]  /*6d80*/  IMAD.WIDE R4, R9, R2, c[0x0][0x358] ;  /* 0x0000d60009047625 */ /* 0x004fd400078e0202 */
[----:B------:R-:W2:Y:S01]  /*6d90*/  @P1 LDG.E R0, [R4.64] ;  /* 0x0000000404001981 */ /* 0x000ea2000c1e1900 */
[----:B------:R-:W-:Y:S02]  /*6da0*/  IMAD.MOV.U32 R8, RZ, RZ, c[0x0][0x2f0] ;  /* 0x0000bc00ff087624 */ /* 0x000fe400078e00ff */
[----:B------:R-:W-:-:S05]  /*6db0*/  @P0 IMAD.WIDE R2, R9, R2, c[0x0][0x360] ;  /* 0x0000d80009020625 */ /* 0x000fca00078e0202 */
[----:B------:R1:W5:Y:S02]  /*6dc0*/  @P0 LDG.E R8, [R2.64] ;  /* 0x0000000402080981 */ /* 0x000364000c1e1900 */
[----:B-1----:R-:W-:Y:S02]  /*6dd0*/  CS2R R2, SRZ ;  /* 0x0000000000027805 */ /* 0x002fe4000001ff00 */
[--C-:B--2---:R-:W-:Y:S01]  /*6de0*/  @P1 SHF.R.S32.HI R3, RZ, 0x1f, R0.reuse ;  /* 0x0000001fff031819 */ /* 0x104fe20000011400 */
[----:B------:R-:W-:Y:S01]  /*6df0*/  @P1 IMAD.MOV.U32 R2, RZ, RZ, R0 ;  /* 0x000000ffff021224 */ /* 0x000fe200078e0000 */
[----:B------:R-:W-:Y:S05]  /*6e00*/  @P0 BRA `(.L_x_115) ;  /* 0x0000004000000947 */ /* 0x000fea0003800000 */
[----:B------:R-:W-:Y:S05]  /*6e10*/  @!P1 BRA `(.L_x_115) ;  /* 0x0000003000009947 */ /* 0x000fea0003800000 */
[----:B------:R1:W2:Y:S04]  /*6e20*/  LDG.E R0, [R4.64] ;  /* 0x0000000404007981 */ /* 0x0002a8000c1e1900 */
[----:B-1----:R-:W2:Y:S02]  /*6e30*/  LDG.E R4, [R4.64+0x4] ;  /* 0x0000040404047981 */ /* 0x002ea4000c1e1900 */
[----:B--2--5:R-:W-:-:S02]  /*6e40*/  IADD3 R8, -R0, R4, RZ ;  /* 0x0000000400087210 */ /* 0x024fc40007ffe1ff */
.L_x_115:
[----:B------:R-:W1:Y:S01]  /*6e50*/  S2R R0, SR_TID.X ;  /* 0x0000000000007919 */ /* 0x000e620000002100 */
[----:B------:R-:W-:Y:S01]  /*6e60*/  SEL R16, R9, RZ, !P1 ;  /* 0x000000ff09107207 */ /* 0x000fe20004800000 */
[----:B------:R-:W-:Y:S02]  /*6e70*/  BSSY B0, `(.L_x_116) ;  /* 0x0000024000007945 */ /* 0x000fe40003800000 */
[----:B------:R-:W2:Y:S04]  /*6e80*/  S2R R5, SR_CTAID.X ;  /* 0x0000000000057919 */ /* 0x000ea80000002500 */
[----:B------:R-:W3:Y:S01]  /*6e90*/  S2R R18, SR_CTAID.Y ;  /* 0x0000000000127919 */ /* 0x000ee20000002600 */
[----:B-1----:R-:W-:-:S04]  /*6ea0*/  SHF.R.S32.HI R14, RZ, 0x1f, R0 ;  /* 0x0000001fff0e7819 */ /* 0x002fc80000011400 */
[----:B------:R-:W-:Y:S01]  /*6eb0*/  LEA.HI R14, R14, R0, RZ, 0x4 ;  /* 0x000000000e0e7211 */ /* 0x000fe200078f20ff */
[----:B--2--5:R-:W-:-:S03]  /*6ec0*/  IMAD R15, R5, -0x60, R8 ;  /* 0xffffffa0050f7824 */ /* 0x024fc600078e0208 */
[----:B------:R-:W-:Y:S02]  /*6ed0*/  LOP3.LUT R10, R14, 0x1ffffff0, RZ, 0xc0, !PT ;  /* 0x1ffffff00e0a7812 */ /* 0x000fe400078ec0ff */
[----:B------:R-:W-:Y:S02]  /*6ee0*/  SHF.R.S32.HI R14, RZ, 0x4, R14 ;  /* 0x00000004ff0e7819 */ /* 0x000fe4000001140e */
[----:B---3--:R-:W-:Y:S01]  /*6ef0*/  SHF.R.S32.HI R19, RZ, 0x1f, R18 ;  /* 0x0000001fff137819 */ /* 0x008fe20000011412 */
[----:B------:R-:W-:Y:S01]  /*6f00*/  IMAD.IADD R10, R0, 0x1, -R10 ;  /* 0x00000001000a7824 */ /* 0x000fe200078e0a0a */
[C---:B------:R-:W-:Y:S02]  /*6f10*/  IADD3 R2, P0, R14.reuse, R2, RZ ;  /* 0x000000020e027210 */ /* 0x040fe40007f1e0ff */
[----:B------:R-:W-:Y:S01]  /*6f20*/  ISETP.GE.AND P5, PT, R14, R15, PT ;  /* 0x0000000f0e00720c */ /* 0x000fe20003fa6270 */
[----:B------:R-:W-:Y:S01]  /*6f30*/  IMAD.SHL.U32 R10, R10, 0x8, RZ ;  /* 0x000000080a0a7824 */ /* 0x000fe200078e00ff */
[----:B------:R-:W-:Y:S01]  /*6f40*/  SHF.R.S32.HI R0, RZ, 0x1f, R9 ;  /* 0x0000001fff007819 */ /* 0x000fe20000011409 */
[----:B------:R-:W-:Y:S01]  /*6f50*/  IMAD R4, R19, c[0x0][0x308], RZ ;  /* 0x0000c20013047a24 */ /* 0x000fe200078e02ff */
[----:B------:R-:W-:-:S02]  /*6f60*/  LEA.HI.X.SX32 R3, R14, R3, 0x1, P0 ;  /* 0x000000030e037211 */ /* 0x000fc400000f0eff */
[----:B------:R-:W-:Y:S01]  /*6f70*/  SHF.R.S32.HI R11, RZ, 0x1f, R10 ;  /* 0x0000001fff0b7819 */ /* 0x000fe2000001140a */
[----:B------:R-:W-:Y:S01]  /*6f80*/  IMAD R4, R18, c[0x0][0x30c], R4 ;  /* 0x0000c30012047a24 */ /* 0x000fe200078e0204 */
[----:B------:R-:W-:Y:S01]  /*6f90*/  ISETP.GE.OR P0, PT, R10, c[0x0][0x2f4], P5 ;  /* 0x0000bd000a007a0c */ /* 0x000fe20002f06670 */
[----:B------:R-:W-:Y:S01]  /*6fa0*/  IMAD.WIDE R2, R5, 0x60, R2 ;  /* 0x0000006005027825 */ /* 0x000fe200078e0202 */
[----:B------:R-:W-:-:S03]  /*6fb0*/  SEL R17, R0, RZ, !P1 ;  /* 0x000000ff00117207 */ /* 0x000fc60004800000 */
[----:B------:R-:W-:-:S04]  /*6fc0*/  IMAD.WIDE.U32 R6, R18, c[0x0][0x308], R10 ;  /* 0x0000c20012067a25 */ /* 0x000fc800078e000a */
[----:B------:R-:W-:Y:S02]  /*6fd0*/  IMAD.IADD R7, R4, 0x1, R7 ;  /* 0x0000000104077824 */ /* 0x000fe400078e0207 */
[----:B------:R-:W-:Y:S02]  /*6fe0*/  IMAD R4, R17, c[0x0][0x310], RZ ;  /* 0x0000c40011047a24 */ /* 0x000fe400078e02ff */
[----:B------:R-:W-:-:S04]  /*6ff0*/  IMAD.WIDE.U32 R6, R16, c[0x0][0x310], R6 ;  /* 0x0000c40010067a25 */ /* 0x000fc800078e0006 */
[----:B------:R-:W-:-:S04]  /*7000*/  IMAD R4, R16, c[0x0][0x314], R4 ;  /* 0x0000c50010047a24 */ /* 0x000fc800078e0204 */
[----:B------:R-:W-:Y:S01]  /*7010*/  IMAD.IADD R5, R7, 0x1, R4 ;  /* 0x0000000107057824 */ /* 0x000fe200078e0204 */
        /* <DEDUP_REMOVED lines=8> */
[----:B------:R1:W-:Y:S02]  /*70a0*/  STG.E.128 [R12.64], RZ ;  /* 0x000000ff0c007986 */ /* 0x0003e4000c101d04 */
.L_x_117:
[----:B------:R-:W-:Y:S05]  /*70b0*/  BSYNC B0 ;  /* 0x0000000000007941 */ /* 0x000fea0003800000 */
.L_x_116:
        /* <DEDUP_REMOVED lines=15> */
[----:B------:R1:W-:Y:S02]  /*71b0*/  STG.E.128 [R12.64], RZ ;  /* 0x000000ff0c007986 */ /* 0x0003e4000c101d04 */
.L_x_119:
[----:B------:R-:W-:Y:S05]  /*71c0*/  BSYNC B0 ;  /* 0x0000000000007941 */ /* 0x000fea0003800000 */
.L_x_118:
        /* <DEDUP_REMOVED lines=16> */
.L_x_121:
[----:B------:R-:W-:Y:S05]  /*72d0*/  BSYNC B0 ;  /* 0x0000000000007941 */ /* 0x000fea0003800000 */
.L_x_120:
        /* <DEDUP_REMOVED lines=16> */
.L_x_123:
[----:B------:R-:W-:Y:S05]  /*73e0*/  BSYNC B0 ;  /* 0x0000000000007941 */ /* 0x000fea0003800000 */
.L_x_122:
        /* <DEDUP_REMOVED lines=16> */
.L_x_125:
[----:B------:R-:W-:Y:S05]  /*74f0*/  BSYNC B0 ;  /* 0x0000000000007941 */ /* 0x000fea0003800000 */
.L_x_124:
[----:B------:R-:W-:Y:S01]  /*7500*/  IADD3 R14, R14, 0x50, RZ ;  /* 0x000000500e0e7810 */ /* 0x000fe20007ffe0ff */
[----:B------:R-:W-:Y:S03]  /*7510*/  BSSY B0, `(.L_x_126) ;  /* 0x000000e000007945 */ /* 0x000fe60003800000 */
[----:B------:R-:W-:-:S04]  /*7520*/  ISETP.GE.AND P0, PT, R14, R15, PT ;  /* 0x0000000f0e00720c */ /* 0x000fc80003f06270 */
[----:B------:R-:W-:-:S13]  /*7530*/  ISETP.GE.OR P6, PT, R10, c[0x0][0x2f4], P0 ;  /* 0x0000bd000a007a0c */ /* 0x000fda00007c6670 */
[----:B------:R-:W-:Y:S05]  /*7540*/  @P6 BRA `(.L_x_127) ;  /* 0x000000a000006947 */ /* 0x000fea0003800000 */
[----:B------:R-:W-:-:S04]  /*7550*/  IADD3 R0, P6, R2, 0x50, RZ ;  /* 0x0000005002007810 */ /* 0x000fc80007fde0ff */
[----:B------:R-:W-:-:S05]  /*7560*/  IADD3.X R4, RZ, R3, RZ, P6, !PT ;  /* 0x00000003ff047210 */ /* 0x000fca00037fe4ff */
[----:B------:R-:W-:Y:S01]  /*7570*/  IMAD R8, R4, c[0x0][0x300], RZ ;  /* 0x0000c00004087a24 */ /* 0x000fe200078e02ff */
[----:B------:R-:W-:-:S05]  /*7580*/  MOV R4, R6 ;  /* 0x0000000600047202 */ /* 0x000fca0000000f00 */
[----:B------:R-:W-:-:S04]  /*7590*/  IMAD.WIDE.U32 R6, R0, c[0x0][0x300], R4 ;  /* 0x0000c00000067a25 */ /* 0x000fc800078e0004 */
[----:B------:R-:W-:Y:S01]  /*75a0*/  IMAD R0, R0, c[0x0][0x304], R8 ;  /* 0x0000c10000007a24 */ /* 0x000fe200078e0208 */
[----:B------:R-:W-:-:S04]  /*75b0*/  LEA R4, P6, R6, c[0x0][0x2e8], 0x1 ;  /* 0x0000ba0006047a11 */ /* 0x000fc800078c08ff */
[----:B------:R-:W-:-:S04]  /*75c0*/  IADD3 R0, R7, R0, RZ ;  /* 0x0000000007007210 */ /* 0x000fc80007ffe0ff */
[----:B------:R-:W-:-:S05]  /*75d0*/  LEA.HI.X R5, R6, c[0x0][0x2ec], R0, 0x1, P6 ;  /* 0x0000bb0006057a11 */ /* 0x000fca00030f0c00 */
[----:B------:R2:W-:Y:S02]  /*75e0*/  STG.E.128 [R4.64], RZ ;  /* 0x000000ff04007986 */ /* 0x0005e4000c101d04 */
.L_x_127:
[----:B------:R-:W-:Y:S05]  /*75f0*/  BSYNC B0 ;  /* 0x0000000000007941 */ /* 0x000fea0003800000 */
.L_x_126:
[----:B------:R-:W-:Y:S01]  /*7600*/  IMAD R0, R19, c[0x0][0x338], RZ ;  /* 0x0000ce0013007a24 */ /* 0x000fe200078e02ff */
[----:B------:R-:W-:Y:S01]  /*7610*/  ISETP.GE.OR P5, PT, R10, c[0x0][0x324], P5 ;  /* 0x0000c9000a007a0c */ /* 0x000fe20002fa6670 */
[C---:B------:R-:W-:Y:S01]  /*7620*/  IMAD.WIDE.U32 R6, R18.reuse, c[0x0][0x338], R10 ;  /* 0x0000ce0012067a25 */ /* 0x040fe200078e000a */
[----:B------:R-:W-:Y:S03]  /*7630*/  BSSY B0, `(.L_x_128) ;  /* 0x0000010000007945 */ /* 0x000fe60003800000 */
[----:B------:R-:W-:Y:S02]  /*7640*/  IMAD R0, R18, c[0x0][0x33c], R0 ;  /* 0x0000cf0012007a24 */ /* 0x000fe400078e0200 */
[----:B--2---:R-:W-:-:S03]  /*7650*/  IMAD R4, R17, c[0x0][0x340], RZ ;  /* 0x0000d00011047a24 */ /* 0x004fc600078e02ff */
        /* <DEDUP_REMOVED lines=12> */
[----:B------:R1:W-:Y:S02]  /*7720*/  STG.E.128 [R12.64], RZ ;  /* 0x000000ff0c007986 */ /* 0x0003e4000c101d04 */
.L_x_129:
[----:B------:R-:W-:Y:S05]  /*7730*/  BSYNC B0 ;  /* 0x0000000000007941 */ /* 0x000fea0003800000 */
.L_x_128:
        /* <DEDUP_REMOVED lines=14> */
.L_x_131:
[----:B------:R-:W-:Y:S05]  /*7820*/  BSYNC B0 ;  /* 0x0000000000007941 */ /* 0x000fea0003800000 */
.L_x_130:
        /* <DEDUP_REMOVED lines=14> */
.L_x_133:
[----:B------:R-:W-:Y:S05]  /*7910*/  BSYNC B0 ;  /* 0x0000000000007941 */ /* 0x000fea0003800000 */
.L_x_132:
        /* <DEDUP_REMOVED lines=14> */
.L_x_135:
[----:B------:R-:W-:Y:S05]  /*7a00*/  BSYNC B0 ;  /* 0x0000000000007941 */ /* 0x000fea0003800000 */
.L_x_134:
        /* <DEDUP_REMOVED lines=14> */
.L_x_137:
[----:B------:R-:W-:Y:S05]  /*7af0*/  BSYNC B0 ;  /* 0x0000000000007941 */ /* 0x000fea0003800000 */
.L_x_136:
[----:B------:R-:W-:-:S13]  /*7b00*/  ISETP.GE.OR P0, PT, R10, c[0x0][0x324], P0 ;  /* 0x0000c9000a007a0c */ /* 0x000fda0000706670 */
[----:B------:R-:W-:Y:S05]  /*7b10*/  @P0 EXIT ;  /* 0x000000000000094d */ /* 0x000fea0003800000 */
        /* <DEDUP_REMOVED lines=9> */
[----:B------:R-:W-:Y:S01]  /*7bb0*/  STG.E.128 [R2.64], RZ ;  /* 0x000000ff02007986 */ /* 0x000fe2000c101d04 */
[----:B------:R-:W-:Y:S05]  /*7bc0*/  EXIT ;  /* 0x000000000000794d */ /* 0x000fea0003800000 */
.L_x_138:
        /* <DEDUP_REMOVED lines=11> */
.L_x_2290:


//--------------------- .text._ZN7cutlass13device_kernelIN5flash19enable_sm80_to_sm89INS1_16FlashAttnBwdSm80INS1_25CollectiveMainloopBwdSm80ILi2ELi1EN4cute5tupleIJNS5_1CILi64EEENS7_ILi96EEENS7_ILi128EEEEEENS_6half_tEfNS_4arch4Sm80ELb0ELb0ELb0ELb1ELb1ELb0ELb0ELb0ELi2ELi2ELi2ELi2ELb1EEENS1_21CollectiveEpilogueBwdISB_SC_SE_Li256ELb1ELb0ELi4EEENS1_19SingleTileSchedulerILb1ELb0ELb0ELi96EEEEEEEEEvNT_6ParamsE --------------------------
	.section	.text._ZN7cutlass13device_kernelIN5flash19enable_sm80_to_sm89INS1_16FlashAttnBwdSm80INS1_25CollectiveMainloopBwdSm80ILi2ELi1EN4cute5tupleIJNS5_1CILi64EEENS7_ILi96EEENS7_ILi128EEEEEENS_6half_tEfNS_4arch4Sm80ELb0ELb0ELb0ELb1ELb1ELb0ELb0ELb0ELi2ELi2ELi2ELi2ELb1EEENS1_21CollectiveEpilogueBwdISB_SC_SE_Li256ELb1ELb0ELi4EEENS1_19SingleTileSchedulerILb1ELb0ELb0ELi96EEEEEEEEEvNT_6ParamsE,"ax",@progbits
	.sectioninfo	@"SHI_REGISTERS=255"
	.align	128
.text._ZN7cutlass13device_kernelIN5flash19enable_sm80_to_sm89INS1_16FlashAttnBwdSm80INS1_25CollectiveMainloopBwdSm80ILi2ELi1EN4cute5tupleIJNS5_1CILi64EEENS7_ILi96EEENS7_ILi128EEEEEENS_6half_tEfNS_4arch4Sm80ELb0ELb0ELb0ELb1ELb1ELb0ELb0ELb0ELi2ELi2ELi2ELi2ELb1EEENS1_21CollectiveEpilogueBwdISB_SC_SE_Li256ELb1ELb0ELi4EEENS1_19SingleTileSchedulerILb1ELb0ELb0ELi96EEEEEEEEEvNT_6ParamsE:
        .type           _ZN7cutlass13device_kernelIN5flash19enable_sm80_to_sm89INS1_16FlashAttnBwdSm80INS1_25CollectiveMainloopBwdSm80ILi2ELi1EN4cute5tupleIJNS5_1CILi64EEENS7_ILi96EEENS7_ILi128EEEEEENS_6half_tEfNS_4arch4Sm80ELb0ELb0ELb0ELb1ELb1ELb0ELb0ELb0ELi2ELi2ELi2ELi2ELb1EEENS1_21CollectiveEpilogueBwdISB_SC_SE_Li256ELb1ELb0ELi4EEENS1_19SingleTileSchedulerILb1ELb0ELb0ELi96EEEEEEEEEvNT_6ParamsE,@function
        .size           _ZN7cutlass13device_kernelIN5flash19enable_sm80_to_sm89INS1_16FlashAttnBwdSm80INS1_25CollectiveMainloopBwdSm80ILi2ELi1EN4cute5tupleIJNS5_1CILi64EEENS7_ILi96EEENS7_ILi128EEEEEENS_6half_tEfNS_4arch4Sm80ELb0ELb0ELb0ELb1ELb1ELb0ELb0ELb0ELi2ELi2ELi2ELi2ELb1EEENS1_21CollectiveEpilogueBwdISB_SC_SE_Li256ELb1ELb0ELi4EEENS1_19SingleTileSchedulerILb1ELb0ELb0ELi96EEEEEEEEEvNT_6ParamsE,(.L_x_2291 - _ZN7cutlass13device_kernelIN5flash19enable_sm80_to_sm89INS1_16FlashAttnBwdSm80INS1_25CollectiveMainloopBwdSm80ILi2ELi1EN4cute5tupleIJNS5_1CILi64EEENS7_ILi96EEENS7_ILi128EEEEEENS_6half_tEfNS_4arch4Sm80ELb0ELb0ELb0ELb1ELb1ELb0ELb0ELb0ELi2ELi2ELi2ELi2ELb1EEENS1_21CollectiveEpilogueBwdISB_SC_SE_Li256ELb1ELb0ELi4EEENS1_19SingleTileSchedulerILb1ELb0ELb0ELi96EEEEEEEEEvNT_6ParamsE)
        .other          _ZN7cutlass13device_kernelIN5flash19enable_sm80_to_sm89INS1_16FlashAttnBwdSm80INS1_25CollectiveMainloopBwdSm80ILi2ELi1EN4cute5tupleIJNS5_1CILi64EEENS7_ILi96EEENS7_ILi128EEEEEENS_6half_tEfNS_4arch4Sm80ELb0ELb0ELb0ELb1ELb1ELb0ELb0ELb0ELi2ELi2ELi2ELi2ELb1EEENS1_21CollectiveEpilogueBwdISB_SC_SE_Li256ELb1ELb0ELi4EEENS1_19SingleTileSchedulerILb1ELb0ELb0ELi96EEEEEEEEEvNT_6ParamsE,@"STO_CUDA_ENTRY STV_DEFAULT"
_ZN7cutlass13device_kernelIN5flash19enable_sm80_to_sm89INS1_16FlashAttnBwdSm80INS1_25CollectiveMainloopBwdSm80ILi2ELi1EN4cute5tupleIJNS5_1CILi64EEENS7_ILi96EEENS7_ILi128EEEEEENS_6half_tEfNS_4arch4Sm80ELb0ELb0ELb0ELb1ELb1ELb0ELb0ELb0ELi2ELi2ELi2ELi2ELb1EEENS1_21CollectiveEpilogueBwdISB_SC_SE_Li256ELb1ELb0ELi4EEENS1_19SingleTileSchedulerILb1ELb0ELb0ELi96EEEEEEEEEvNT_6ParamsE:
        /* <DEDUP_REMOVED lines=18> */
.L_x_140:
        /* <DEDUP_REMOVED lines=8> */
.L_x_142:
[----:B------:R-:W-:Y:S02]  /*01a0*/  MOV R0, c[0x0][0x3a4] ;  /* 0x0000e90000007a02 */ /* 0x000fe40000000f00 */
.L_x_141:
[----:B-1----:R-:W-:-:S05]  /*01b0*/  IMAD R2, R30, 0x60, RZ ;  /* 0x000000601e027824 */ /* 0x002fca00078e02ff */
[----:B-----5:R-:W-:-:S04]  /*01c0*/  ISETP.GE.AND P0, PT, R2, R0, PT ;  /* 0x000000000200720c */ /* 0x020fc80003f06270 */
[----:B------:R-:W-:-:S05]  /*01d0*/  SEL R0, R5, 0xffffffff, !P0 ;  /* 0xffffffff05007807 */ /* 0x000fca0004000000 */
[----:B------:R1:W-:Y:S01]  /*01e0*/  STL [R1+0x18], R0 ;  /* 0x0000180001007387 */ /* 0x0003e20000100800 */
[----:B------:R-:W-:Y:S05]  /*01f0*/  BRA `(.L_x_143) ;  /* 0x0000012000007947 */ /* 0x000fea0003800000 */
.L_x_139:
[----:B---34-:R-:W-:-:S04]  /*0200*/  ISETP.NE.U32.AND P0, PT, RZ, c[0x0][0x3c0], PT ;  /* 0x0000f000ff007a0c */ /* 0x018fc80003f05070 */
[----:B------:R-:W-:-:S13]  /*0210*/  ISETP.NE.AND.EX P0, PT, RZ, c[0x0][0x3c4], PT, P0 ;  /* 0x0000f100ff007a0c */ /* 0x000fda0003f05300 */
[----:B------:R-:W-:Y:S05]  /*0220*/  @!P0 BRA `(.L_x_144) ;  /* 0x0000002000008947 */ /* 0x000fea0003800000 */
[----:B------:R1:W5:Y:S01]  /*0230*/  LDG.E R0, [R2.64] ;  /* 0x0000000402007981 */ /* 0x000362000c1e1900 */
[----:B------:R-:W-:Y:S05]  /*0240*/  BRA `(.L_x_145) ;  /* 0x0000009000007947 */ /* 0x000fea0003800000 */
.L_x_144:
        /* <DEDUP_REMOVED lines=8> */
.L_x_146:
[----:B------:R-:W-:Y:S02]  /*02d0*/  MOV R0, c[0x0][0x3a4] ;  /* 0x0000e90000007a02 */ /* 0x000fe40000000f00 */
.L_x_145:
[----:B-1----:R-:W-:-:S05]  /*02e0*/  IMAD R2, R30, 0x60, RZ ;  /* 0x000000601e027824 */ /* 0x002fca00078e02ff */
[----:B-----5:R-:W-:-:S04]  /*02f0*/  ISETP.GE.AND P0, PT, R2, R0, PT ;  /* 0x000000000200720c */ /* 0x020fc80003f06270 */
[----:B------:R-:W-:-:S05]  /*0300*/  SEL R0, R5, 0xffffffff, !P0 ;  /* 0xffffffff05007807 */ /* 0x000fca0004000000 */
[----:B------:R1:W-:Y:S04]  /*0310*/  STL [R1+0x18], R0 ;  /* 0x0000180001007387 */ /* 0x0003e80000100800 */
.L_x_143:
        /* <DEDUP_REMOVED lines=30> */
.L_x_147:
[----:B-1----:R-:W-:-:S04]  /*0500*/  ISETP.NE.U32.AND P0, PT, RZ, c[0x0][0x2e0], PT ;  /* 0x0000b800ff007a0c */ /* 0x002fc80003f05070 */
[----:B------:R-:W-:-:S13]  /*0510*/  ISETP.NE.AND.EX P0, PT, RZ, c[0x0][0x2e4], PT, P0 ;  /* 0x0000b900ff007a0c */ /* 0x000fda0003f05300 */
[----:B------:R-:W-:Y:S05]  /*0520*/  @!P0 BRA `(.L_x_148) ;  /* 0x0000003000008947 */ /* 0x000fea0003800000 */
[----:B------:R-:W-:-:S05]  /*0530*/  IMAD.WIDE R2, R87, R8, c[0x0][0x2e0] ;  /* 0x0000b80057027625 */ /* 0x000fca00078e0208 */
[----:B------:R1:W5:Y:S01]  /*0540*/  LDG.E R9, [R2.64] ;  /* 0x0000000402097981 */ /* 0x000362000c1e1900 */
[----:B------:R-:W-:Y:S05]  /*0550*/  BRA `(.L_x_149) ;  /* 0x0000004000007947 */ /* 0x000fea0003800000 */
.L_x_148:
[----:B------:R-:W-:Y:S05]  /*0560*/  @!P3 BRA `(.L_x_149) ;  /* 0x000000300000b947 */ /* 0x000fea0003800000 */
[----:B------:R1:W2:Y:S04]  /*0570*/  LDG.E R0, [R2.64] ;  /* 0x0000000402007981 */ /* 0x0002a8000c1e1900 */
[----:B-1----:R-:W2:Y:S02]  /*0580*/  LDG.E R2, [R2.64+0x4] ;  /* 0x0000040402027981 */ /* 0x002ea4000c1e1900 */
[----:B--2---:R-:W-:Y:S02]  /*0590*/  IADD3 R9, -R0, R2, RZ ;  /* 0x0000000200097210 */ /* 0x004fe40007ffe1ff */
.L_x_149:
        /* <DEDUP_REMOVED lines=515> */
.L_x_153:
        /* <DEDUP_REMOVED lines=164> */
.L_x_151:
        /* <DEDUP_REMOVED lines=357> */
.L_x_152:
        /* <DEDUP_REMOVED lines=231> */
.L_x_150:
        /* <DEDUP_REMOVED lines=146> */
.L_x_155:
        /* <DEDUP_REMOVED lines=63> */
.L_x_157:
[----:B--2---:R-:W-:Y:S05]  /*61e0*/  BSYNC B0 ;  /* 0x0000000000007941 */ /* 0x004fea0003800000 */
.L_x_156:
        /* <DEDUP_REMOVED lines=16> */
.L_x_159:
[----:B------:R-:W-:Y:S05]  /*62f0*/  BSYNC B0 ;  /* 0x0000000000007941 */ /* 0x000fea0003800000 */
.L_x_158:
        /* <DEDUP_REMOVED lines=16> */
.L_x_161:
[----:B------:R-:W-:Y:S05]  /*6400*/  BSYNC B0 ;  /* 0x0000000000007941 */ /* 0x000fea0003800000 */
.L_x_160:
        /* <DEDUP_REMOVED lines=16> */
.L_x_163:
[----:B------:R-:W-:Y:S05]  /*6510*/  BSYNC B0 ;  /* 0x0000000000007941 */ /* 0x000fea0003800000 */
.L_x_162:
        /* <DEDUP_REMOVED lines=16> */
.L_x_165:
[----:B------:R-:W-:Y:S05]  /*6620*/  BSYNC B0 ;  /* 0x0000000000007941 */ /* 0x000fea0003800000 */
.L_x_164:
        /* <DEDUP_REMOVED lines=16> */
.L_x_167:
[----:B------:R-:W-:Y:S05]  /*6730*/  BSYNC B0 ;  /* 0x0000000000007941 */ /* 0x000fea0003800000 */
.L_x_166:
        /* <DEDUP_REMOVED lines=19> */
.L_x_169:
[----:B------:R-:W-:Y:S05]  /*6870*/  BSYNC B0 ;  /* 0x0000000000007941 */ /* 0x000fea0003800000 */
.L_x_168:
        /* <DEDUP_REMOVED lines=14> */
.L_x_171:
[----:B------:R-:W-:Y:S05]  /*6960*/  BSYNC B0 ;  /* 0x0000000000007941 */ /* 0x000fea0003800000 */
.L_x_170:
        /* <DEDUP_REMOVED lines=14> */
.L_x_173:
[----:B------:R-:W-:Y:S05]  /*6a50*/  BSYNC B0 ;  /* 0x0000000000007941 */ /* 0x000fea0003800000 */
.L_x_172:
        /* <DEDUP_REMOVED lines=14> */
.L_x_175:
[----:B------:R-:W-:Y:S05]  /*6b40*/  BSYNC B0 ;  /* 0x0000000000007941 */ /* 0x000fea0003800000 */
.L_x_174:
        /* <DEDUP_REMOVED lines=14> */
.L_x_177:
[----:B------:R-:W-:Y:S05]  /*6c30*/  BSYNC B0 ;  /* 0x0000000000007941 */ /* 0x000fea0003800000 */
.L_x_176:
        /* <DEDUP_REMOVED lines=14> */
.L_x_154:
        /* <DEDUP_REMOVED lines=19> */
.L_x_178:
        /* <DEDUP_REMOVED lines=38> */
.L_x_180:
[----:B------:R-:W-:Y:S05]  /*70b0*/  BSYNC B0 ;  /* 0x0000000000007941 */ /* 0x000fea0003800000 */
.L_x_179:
        /* <DEDUP_REMOVED lines=16> */
.L_x_182:
[----:B------:R-:W-:Y:S05]  /*71c0*/  BSYNC B0 ;  /* 0x0000000000007941 */ /* 0x000fea0003800000 */
.L_x_181:
        /* <DEDUP_REMOVED lines=16> */
.L_x_184:
[----:B------:R-:W-:Y:S05]  /*72d0*/  BSYNC B0 ;  /* 0x0000000000007941 */ /* 0x000fea0003800000 */
.L_x_183:
        /* <DEDUP_REMOVED lines=16> */
.L_x_186:
[----:B------:R-:W-:Y:S05]  /*73e0*/  BSYNC B0 ;  /* 0x0000000000007941 */ /* 0x000fea0003800000 */
.L_x_185:
        /* <DEDUP_REMOVED lines=16> */
.L_x_188:
[----:B------:R-:W-:Y:S05]  /*74f0*/  BSYNC B0 ;  /* 0x0000000000007941 */ /* 0x000fea0003800000 */
.L_x_187:
        /* <DEDUP_REMOVED lines=15> */
.L_x_190:
[----:B------:R-:W-:Y:S05]  /*75f0*/  BSYNC B0 ;  /* 0x0000000000007941 */ /* 0x000fea0003800000 */
.L_x_189:
        /* <DEDUP_REMOVED lines=19> */
.L_x_192:
[----:B------:R-:W-:Y:S05]  /*7730*/  BSYNC B0 ;  /* 0x0000000000007941 */ /* 0x000fea0003800000 */
.L_x_191:
        /* <DEDUP_REMOVED lines=14> */
.L_x_194:
[----:B------:R-:W-:Y:S05]  /*7820*/  BSYNC B0 ;  /* 0x0000000000007941 */ /* 0x000fea0003800000 */
.L_x_193:
        /* <DEDUP_REMOVED lines=14> */
.L_x_196:
[----:B------:R-:W-:Y:S05]  /*7910*/  BSYNC B0 ;  /* 0x0000000000007941 */ /* 0x000fea0003800000 */
.L_x_195:
        /* <DEDUP_REMOVED lines=14> */
.L_x_198:
[----:B------:R-:W-:Y:S05]  /*7a00*/  BSYNC B0 ;  /* 0x0000000000007941 */ /* 0x000fea0003800000 */
.L_x_197:
        /* <DEDUP_REMOVED lines=14> */
.L_x_200:
[----:B------:R-:W-:Y:S05]  /*7af0*/  BSYNC B0 ;  /* 0x0000000000007941 */ /* 0x000fea0003800000 */
.L_x_199:
        /* <DEDUP_REMOVED lines=13> */
.L_x_201:
        /* <DEDUP_REMOVED lines=11> */
.L_x_2291:


//--------------------- .text._ZN7cutlass13device_kernelIN5flash19enable_sm80_to_sm89INS1_16FlashAttnBwdSm80INS1_25CollectiveMainloopBwdSm80ILi2ELi1EN4cute5tupleIJNS5_1CILi64EEENS7_ILi96EEENS7_ILi128EEEEEENS_6half_tEfNS_4arch4Sm80ELb0ELb0ELb0ELb1ELb0ELb0ELb0ELb0ELi2ELi2ELi2ELi2ELb1EEENS1_24CollectiveEpilogueBwdGQAISB_fSE_Li256ELb1ELb0EEENS1_19SingleTileSchedulerILb1ELb0ELb0ELi96EEEEEEEEEvNT_6ParamsE --------------------------
	.section	.text._ZN7cutlass13device_kernelIN5flash19enable_sm80_to_sm89INS1_16FlashAttnBwdSm80INS1_25CollectiveMainloopBwdSm80ILi2ELi1EN4cute5tupleIJNS5_1CILi64EEENS7_ILi96EEENS7_ILi128EEEEEENS_6half_tEfNS_4arch4Sm80ELb0ELb0ELb0ELb1ELb0ELb0ELb0ELb0ELi2ELi2ELi2ELi2ELb1EEENS1_24CollectiveEpilogueBwdGQAISB_fSE_Li256ELb1ELb0EEENS1_19SingleTileSchedulerILb1ELb0ELb0ELi96EEEEEEEEEvNT_6ParamsE,"ax",@progbits
	.sectioninfo	@"SHI_REGISTERS=255"
	.align	128
.text._ZN7cutlass13device_kernelIN5flash19enable_sm80_to_sm89INS1_16FlashAttnBwdSm80INS1_25CollectiveMainloopBwdSm80ILi2ELi1EN4cute5tupleIJNS5_1CILi64EEENS7_ILi96EEENS7_ILi128EEEEEENS_6half_tEfNS_4arch4Sm80ELb0ELb0ELb0ELb1ELb0ELb0ELb0ELb0ELi2ELi2ELi2ELi2ELb1EEENS1_24CollectiveEpilogueBwdGQAISB_fSE_Li256ELb1ELb0EEENS1_19SingleTileSchedulerILb1ELb0ELb0ELi96EEEEEEEEEvNT_6ParamsE:
        .type           _ZN7cutlass13device_kernelIN5flash19enable_sm80_to_sm89INS1_16FlashAttnBwdSm80INS1_25CollectiveMainloopBwdSm80ILi2ELi1EN4cute5tupleIJNS5_1CILi64EEENS7_ILi96EEENS7_ILi128EEEEEENS_6half_tEfNS_4arch4Sm80ELb0ELb0ELb0ELb1ELb0ELb0ELb0ELb0ELi2ELi2ELi2ELi2ELb1EEENS1_24CollectiveEpilogueBwdGQAISB_fSE_Li256ELb1ELb0EEENS1_19SingleTileSchedulerILb1ELb0ELb0ELi96EEEEEEEEEvNT_6ParamsE,@function
        .size           _ZN7cutlass13device_kernelIN5flash19enable_sm80_to_sm89INS1_16FlashAttnBwdSm80INS1_25CollectiveMainloopBwdSm80ILi2ELi1EN4cute5tupleIJNS5_1CILi64EEENS7_ILi96EEENS7_ILi128EEEEEENS_6half_tEfNS_4arch4Sm80ELb0ELb0ELb0ELb1ELb0ELb0ELb0ELb0ELi2ELi2ELi2ELi2ELb1EEENS1_24CollectiveEpilogueBwdGQAISB_fSE_Li256ELb1ELb0EEENS1_19SingleTileSchedulerILb1ELb0ELb0ELi96EEEEEEEEEvNT_6ParamsE,(.L_x_2292 - _ZN7cutlass13device_kernelIN5flash19enable_sm80_to_sm89INS1_16FlashAttnBwdSm80INS1_25CollectiveMainloopBwdSm80ILi2ELi1EN4cute5tupleIJNS5_1CILi64EEENS7_ILi96EEENS7_ILi128EEEEEENS_6half_tEfNS_4arch4Sm80ELb0ELb0ELb0ELb1ELb0ELb0ELb0ELb0ELi2ELi2ELi2ELi2ELb1EEENS1_24CollectiveEpilogueBwdGQAISB_fSE_Li256ELb1ELb0EEENS1_19SingleTileSchedulerILb1ELb0ELb0ELi96EEEEEEEEEvNT_6ParamsE)
        .other          _ZN7cutlass13device_kernelIN5flash19enable_sm80_to_sm89INS1_16FlashAttnBwdSm80INS1_25CollectiveMainloopBwdSm80ILi2ELi1EN4cute5tupleIJNS5_1CILi64EEENS7_ILi96EEENS7_ILi128EEEEEENS_6half_tEfNS_4arch4Sm80ELb0ELb0ELb0ELb1ELb0ELb0ELb0ELb0ELi2ELi2ELi2ELi2ELb1EEENS1_24CollectiveEpilogueBwdGQAISB_fSE_Li256ELb1ELb0EEENS1_19SingleTileSchedulerILb1ELb0ELb0ELi96EEEEEEEEEvNT_6ParamsE,@"STO_CUDA_ENTRY STV_DEFAULT"
_ZN7cutlass13device_kernelIN5flash19enable_sm80_to_sm89INS1_16FlashAttnBwdSm80INS1_25CollectiveMainloopBwdSm80ILi2ELi1EN4cute5tupleIJNS5_1CILi64EEENS7_ILi96EEENS7_ILi128EEEEEENS_6half_tEfNS_4arch4Sm80ELb0ELb0ELb0ELb1ELb0ELb0ELb0ELb0ELi2ELi2ELi2ELi2ELb1EEENS1_24CollectiveEpilogueBwdGQAISB_fSE_Li256ELb1ELb0EEENS1_19SingleTileSchedulerILb1ELb0ELb0ELi96EEEEEEEEEvNT_6ParamsE:
        /* <DEDUP_REMOVED lines=18> */
.L_x_203:
        /* <DEDUP_REMOVED lines=8> */
.L_x_205:
[----:B------:R-:W-:Y:S02]  /*01a0*/  MOV R0, c[0x0][0x3ac] ;  /* 0x0000eb0000007a02 */ /* 0x000fe40000000f00 */
.L_x_204:
[----:B-1----:R-:W-:-:S05]  /*01b0*/  IMAD R2, R17, 0x60, RZ ;  /* 0x0000006011027824 */ /* 0x002fca00078e02ff */
[----:B-----5:R-:W-:-:S04]  /*01c0*/  ISETP.GE.AND P0, PT, R2, R0, PT ;  /* 0x000000000200720c */ /* 0x020fc80003f06270 */
[----:B------:R-:W-:-:S05]  /*01d0*/  SEL R0, R5, 0xffffffff, !P0 ;  /* 0xffffffff05007807 */ /* 0x000fca0004000000 */
[----:B------:R1:W-:Y:S01]  /*01e0*/  STL [R1+0x1c], R0 ;  /* 0x00001c0001007387 */ /* 0x0003e20000100800 */
[----:B------:R-:W-:Y:S05]  /*01f0*/  BRA `(.L_x_206) ;  /* 0x0000012000007947 */ /* 0x000fea0003800000 */
.L_x_202:
[----:B---34-:R-:W-:-:S04]  /*0200*/  ISETP.NE.U32.AND P0, PT, RZ, c[0x0][0x3c8], PT ;  /* 0x0000f200ff007a0c */ /* 0x018fc80003f05070 */
[----:B------:R-:W-:-:S13]  /*0210*/  ISETP.NE.AND.EX P0, PT, RZ, c[0x0][0x3cc], PT, P0 ;  /* 0x0000f300ff007a0c */ /* 0x000fda0003f05300 */
[----:B------:R-:W-:Y:S05]  /*0220*/  @!P0 BRA `(.L_x_207) ;  /* 0x0000002000008947 */ /* 0x000fea0003800000 */
[----:B------:R1:W5:Y:S01]  /*0230*/  LDG.E R0, [R2.64] ;  /* 0x0000000802007981 */ /* 0x000362000c1e1900 */
[----:B------:R-:W-:Y:S05]  /*0240*/  BRA `(.L_x_208) ;  /* 0x0000009000007947 */ /* 0x000fea0003800000 */
.L_x_207:
        /* <DEDUP_REMOVED lines=8> */
.L_x_209:
[----:B------:R-:W-:Y:S02]  /*02d0*/  MOV R0, c[0x0][0x3ac] ;  /* 0x0000eb0000007a02 */ /* 0x000fe40000000f00 */
.L_x_208:
[----:B-1----:R-:W-:-:S05]  /*02e0*/  IMAD R2, R17, 0x60, RZ ;  /* 0x0000006011027824 */ /* 0x002fca00078e02ff */
[----:B-----5:R-:W-:-:S04]  /*02f0*/  ISETP.GE.AND P0, PT, R2, R0, PT ;  /* 0x000000000200720c */ /* 0x020fc80003f06270 */
[----:B------:R-:W-:-:S05]  /*0300*/  SEL R0, R5, 0xffffffff, !P0 ;  /* 0xffffffff05007807 */ /* 0x000fca0004000000 */
[----:B------:R1:W-:Y:S04]  /*0310*/  STL [R1+0x1c], R0 ;  /* 0x00001c0001007387 */ /* 0x0003e80000100800 */
.L_x_206:
[----:B------:R-:W2:Y:S02]  /*0320*/  LDL R23, [R1+0x1c] ;  /* 0x00001c0001177983 */ /* 0x000ea40000100800 */
[----:B--2---:R-:W-:-:S13]  /*0330*/  ISETP.GE.AND P0, PT, R23, RZ, PT ;  /* 0x000000ff1700720c */ /* 0x004fda0003f06270 */
[----:B------:R-:W-:Y:S05]  /*0340*/  @!P0 EXIT ;  /* 0x000000000000894d */ /* 0x000fea0003800000 */
[----:B------:R-:W-:Y:S01]  /*0350*/  ISETP.NE.U32.AND P4, PT, RZ, c[0x0][0x2c8], PT ;  /* 0x0000b200ff007a0c */ /* 0x000fe20003f85070 */
[CC--:B------:R-:W-:Y:S01]  /*0360*/  IMAD.WIDE R4, R23.reuse, R14.reuse, c[0x0][0x2c8] ;  /* 0x0000b20017047625 */ /* 0x0c0fe200078e020e */
[----:B------:R-:W-:Y:S02]  /*0370*/  ISETP.NE.U32.AND P3, PT, RZ, c[0x0][0x2d0], PT ;  /* 0x0000b400ff007a0c */ /* 0x000fe40003f65070 */
[----:B------:R-:W-:Y:S02]  /*0380*/  ISETP.NE.AND.EX P4, PT, RZ, c[0x0][0x2cc], PT, P4 ;  /* 0x0000b300ff007a0c */ /* 0x000fe40003f85340 */
[----:B------:R-:W-:Y:S01]  /*0390*/  ISETP.NE.AND.EX P3, PT, RZ, c[0x0][0x2d4], PT, P3 ;  /* 0x0000b500ff007a0c */ /* 0x000fe20003f65330 */
[----:B------:R-:W-:-:S10]  /*03a0*/  IMAD.WIDE R2, R23, R14, c[0x0][0x2d0] ;  /* 0x0000b40017027625 */ /* 0x000fd400078e020e */
[----:B-1----:R-:W2:Y:S01]  /*03b0*/  @P4 LDG.E R0, [R4.64] ;  /* 0x0000000804004981 */ /* 0x002ea2000c1e1900 */
[----:B------:R-:W-:-:S03]  /*03c0*/  ISETP.NE.U32.AND P0, PT, RZ, c[0x0][0x2d8], PT ;  /* 0x0000b600ff007a0c */ /* 0x000fc60003f05070 */
[----:B------:R-:W3:Y:S01]  /*03d0*/  @P4 LDG.E R9, [R4.64] ;  /* 0x0000000804094981 */ /* 0x000ee2000c1e1900 */
[----:B------:R-:W-:-:S03]  /*03e0*/  ISETP.NE.AND.EX P0, PT, RZ, c[0x0][0x2dc], PT, P0 ;  /* 0x0000b700ff007a0c */ /* 0x000fc60003f05300 */
[----:B------:R-:W4:Y:S01]  /*03f0*/  @P3 LDG.E R8, [R2.64] ;  /* 0x0000000802083981 */ /* 0x000f22000c1e1900 */
[----:B------:R-:W-:-:S09]  /*0400*/  IMAD.MOV.U32 R245, RZ, RZ, c[0x0][0x168] ;  /* 0x00005a00fff57624 */ /* 0x000fd200078e00ff */
[----:B------:R-:W-:-:S05]  /*0410*/  @P0 IMAD.WIDE R6, R23, R14, c[0x0][0x2d8] ;  /* 0x0000b60017060625 */ /* 0x000fca00078e020e */
[----:B------:R1:W5:Y:S01]  /*0420*/  @P0 LDG.E R245, [R6.64] ;  /* 0x0000000806f50981 */ /* 0x000362000c1e1900 */
[----:B------:R-:W-:Y:S01]  /*0430*/  CS2R R10, SRZ ;  /* 0x00000000000a7805 */ /* 0x000fe2000001ff00 */
[----:B------:R-:W-:Y:S02]  /*0440*/  IMAD.MOV.U32 R12, RZ, RZ, RZ ;  /* 0x000000ffff0c7224 */ /* 0x000fe400078e00ff */
[----:B------:R-:W-:Y:S02]  /*0450*/  IMAD.MOV.U32 R13, RZ, RZ, c[0x0][0x198] ;  /* 0x00006600ff0d7624 */ /* 0x000fe400078e00ff */
[----:B--2---:R-:W-:-:S05]  /*0460*/  @P4 IMAD R0, R23, 0x40, R0 ;  /* 0x0000004017004824 */ /* 0x004fca00078e0200 */
[----:B-1----:R-:W-:-:S04]  /*0470*/  @P4 SHF.R.S32.HI R6, RZ, 0x1f, R0 ;  /* 0x0000001fff064819 */ /* 0x002fc80000011400 */
[----:B------:R-:W-:Y:S02]  /*0480*/  @P4 LEA.HI R0, R6, R0, RZ, 0x6 ;  /* 0x0000000006004211 */ /* 0x000fe400078f30ff */
[----:B------:R-:W-:Y:S01]  /*0490*/  CS2R R6, SRZ ;  /* 0x0000000000067805 */ /* 0x000fe2000001ff00 */
[--C-:B----4-:R-:W-:Y:S01]  /*04a0*/  @P3 SHF.R.S32.HI R11, RZ, 0x1f, R8.reuse ;  /* 0x0000001fff0b3819 */ /* 0x110fe20000011408 */
[--C-:B---3--:R-:W-:Y:S01]  /*04b0*/  @P4 IMAD.MOV.U32 R6, RZ, RZ, R9.reuse ;  /* 0x000000ffff064224 */ /* 0x108fe200078e0009 */
[----:B------:R-:W-:Y:S01]  /*04c0*/  @P4 SHF.R.S32.HI R7, RZ, 0x1f, R9 ;  /* 0x0000001fff074819 */ /* 0x000fe20000011409 */
[----:B------:R-:W-:Y:S01]  /*04d0*/  @P3 IMAD.MOV.U32 R10, RZ, RZ, R8 ;  /* 0x000000ffff0a3224 */ /* 0x000fe200078e0008 */
[----:B------:R-:W-:Y:S01]  /*04e0*/  @P4 LOP3.LUT R12, R0, 0xffffffc0, RZ, 0xc0, !PT ;  /* 0xffffffc0000c4812 */ /* 0x000fe200078ec0ff */
[----:B------:R-:W-:Y:S05]  /*04f0*/  @P0 BRA `(.L_x_210) ;  /* 0x0000004000000947 */ /* 0x000fea0003800000 */
[----:B------:R-:W-:Y:S05]  /*0500*/  @!P4 BRA `(.L_x_210) ;  /* 0x000000300000c947 */ /* 0x000fea0003800000 */
[----:B------:R1:W2:Y:S04]  /*0510*/  LDG.E R0, [R4.64] ;  /* 0x0000000804007981 */ /* 0x0002a8000c1e1900 */
[----:B-1----:R-:W2:Y:S02]  /*0520*/  LDG.E R4, [R4.64+0x4] ;  /* 0x0000040804047981 */ /* 0x002ea4000c1e1900 */
[----:B--2--5:R-:W-:-:S02]  /*0530*/  IADD3 R245, -R0, R4, RZ ;  /* 0x0000000400f57210 */ /* 0x024fc40007ffe1ff */
.L_x_210:
[----:B------:R-:W-:-:S04]  /*0540*/  ISETP.NE.U32.AND P0, PT, RZ, c[0x0][0x2e0], PT ;  /* 0x0000b800ff007a0c */ /* 0x000fc80003f05070 */
[----:B------:R-:W-:-:S13]  /*0550*/  ISETP.NE.AND.EX P0, PT, RZ, c[0x0][0x2e4], PT, P0 ;  /* 0x0000b900ff007a0c */ /* 0x000fda0003f05300 */
[----:B------:R-:W-:Y:S05]  /*0560*/  @!P0 BRA `(.L_x_211) ;  /* 0x0000003000008947 */ /* 0x000fea0003800000 */
[----:B------:R-:W-:-:S05]  /*0570*/  IMAD.WIDE R2, R23, R14, c[0x0][0x2e0] ;  /* 0x0000b80017027625 */ /* 0x000fca00078e020e */
[----:B------:R1:W5:Y:S01]  /*0580*/  LDG.E R13, [R2.64] ;  /* 0x00000008020d7981 */ /* 0x000362000c1e1900 */
[----:B------:R-:W-:Y:S05]  /*0590*/  BRA `(.L_x_212) ;  /* 0x0000004000007947 */ /* 0x000fea0003800000 */
.L_x_211:
[----:B------:R-:W-:Y:S05]  /*05a0*/  @!P3 BRA `(.L_x_212) ;  /* 0x000000300000b947 */ /* 0x000fea0003800000 */
[----:B------:R1:W2:Y:S04]  /*05b0*/  LDG.E R0, [R2.64] ;  /* 0x0000000802007981 */ /* 0x0002a8000c1e1900 */
[----:B-1----:R-:W2:Y:S02]  /*05c0*/  LDG.E R2, [R2.64+0x4] ;  /* 0x0000040802027981 */ /* 0x002ea4000c1e1900 */
[----:B--2---:R-:W-:Y:S02]  /*05d0*/  IADD3 R13, -R0, R2, RZ ;  /* 0x00000002000d7210 */ /* 0x004fe40007ffe1ff */
.L_x_212:
[----:B-----5:R-:W-:Y:S01]  /*05e0*/  ISETP.GE.AND P0, PT, R245, 0x1, PT ;  /* 0x00000001f500780c */ /* 0x020fe20003f06270 */
[----:B------:R-:W-:Y:S01]  /*05f0*/  CS2R R138, SRZ ;  /* 0x00000000008a7805 */ /* 0x000fe2000001ff00 */
[----:B------:R-:W-:Y:S01]  /*0600*/  PLOP3.LUT P1, PT, PT, PT, PT, 0x80, 0x0 ;  /* 0x000000000000781c */ /* 0x000fe20003f2f070 */
        /* <DEDUP_REMOVED lines=48> */
[----:B------:R-:W-:Y:S01]  /*0910*/  IMAD.MOV.U32 R0, RZ, RZ, c[0x0][0x248] ;  /* 0x00009200ff007624 */ /* 0x000fe200078e00ff */
[--C-:B------:R-:W-:Y:S01]  /*0920*/  SHF.R.S32.HI R5, RZ, 0x1f, R39.reuse ;  /* 0x0000001fff057819 */ /* 0x100fe20000011427 */
[----:B-1----:R-:W-:Y:S01]  /*0930*/  IMAD.SHL.U32 R3, R39, 0x4, RZ ;  /* 0x0000000427037824 */ /* 0x002fe200078e00ff */
[----:B------:R-:W-:Y:S01]  /*0940*/  SHF.R.S32.HI R36, RZ, 0x1f, R39 ;  /* 0x0000001fff247819 */ /* 0x000fe20000011427 */
[----:B------:R-:W-:Y:S01]  /*0950*/  IMAD.SHL.U32 R4, R12, 0x80, RZ ;  /* 0x000000800c047824 */ /* 0x000fe200078e00ff */
[----:B------:R-:W-:Y:S01]  /*0960*/  ISETP.NE.AND P2, PT, R0, 0x1, PT ;  /* 0x000000010000780c */ /* 0x000fe20003f45270 */
[----:B------:R-:W-:Y:S01]  /*0970*/  IMAD.MOV.U32 R18, RZ, RZ, R38 ;  /* 0x000000ffff127224 */ /* 0x000fe200078e0026 */
[----:B------:R-:W-:Y:S01]  /*0980*/  SHF.R.S32.HI R0, RZ, 0x1f, R12 ;  /* 0x0000001fff007819 */ /* 0x000fe2000001140c */
[----:B------:R-:W-:Y:S01]  /*0990*/  IMAD R35, R17, -0x60, R13 ;  /* 0xffffffa011237824 */ /* 0x000fe200078e020d */
[C---:B------:R-:W-:Y:S01]  /*09a0*/  IADD3 R2, P1, R3.reuse, R12, RZ ;  /* 0x0000000c03027210 */ /* 0x040fe20007f3e0ff */
[----:B------:R-:W-:Y:S01]  /*09b0*/  ULDC.64 UR4, c[0x0][0x1d8] ;  /* 0x0000760000047ab9 */ /* 0x000fe20000000a00 */
[C---:B------:R-:W-:Y:S01]  /*09c0*/  IADD3 R30, P0, R4.reuse, R39, RZ ;  /* 0x00000027041e7210 */ /* 0x040fe20007f1e0ff */
[----:B------:R-:W-:Y:S01]  /*09d0*/  USHF.L.U32 UR7, UR4, 0x6, URZ ;  /* 0x0000000604077899 */ /* 0x000fe2000800063f */
[----:B------:R-:W-:Y:S01]  /*09e0*/  LEA.HI.X.SX32 R3, R3, R0, 0x1, P1 ;  /* 0x0000000003037211 */ /* 0x000fe200008f0eff */
[----:B------:R-:W-:Y:S01]  /*09f0*/  UMOV UR6, 0x6 ;  /* 0x0000000600067882 */ /* 0x000fe20000000000 */
[----:B------:R-:W-:Y:S01]  /*0a00*/  IADD3 R0, R245, 0x3f, RZ ;  /* 0x0000003ff5007810 */ /* 0x000fe20007ffe0ff */
[----:B------:R-:W-:Y:S01]  /*0a10*/  USHF.L.U64.HI UR5, UR4, UR6, UR5 ;  /* 0x0000000604057299 */ /* 0x000fe20008010205 */
[----:B------:R-:W-:Y:S01]  /*0a20*/  LEA.HI.X.SX32 R31, R4, R5, 0x1, P0 ;  /* 0x00000005041f7211 */ /* 0x000fe200000f0eff */
[----:B------:R-:W-:Y:S01]  /*0a30*/  @P2 IMAD.HI.U32 R5, R38, c[0x0][0x24c], RZ ;  /* 0x0000930026052a27 */ /* 0x000fe200078e00ff */
[----:B------:R-:W-:Y:S01]  /*0a40*/  SHF.R.S32.HI R4, RZ, 0x1f, R0 ;  /* 0x0000001fff047819 */ /* 0x000fe20000011400 */
[----:B------:R-:W-:Y:S01]  /*0a50*/  CS2R R146, SRZ ;  /* 0x0000000000927805 */ /* 0x000fe2000001ff00 */
[-C--:B------:R-:W-:Y:S01]  /*0a60*/  LEA.HI R216, R36, R39.reuse, RZ, 0x3 ;  /* 0x0000002724d87211 */ /* 0x080fe200078f18ff */
[----:B------:R-:W-:Y:S01]  /*0a70*/  IMAD.MOV.U32 R222, RZ, RZ, 0x40 ;  /* 0x00000040ffde7424 */ /* 0x000fe200078e00ff */
[----:B------:R-:W-:Y:S01]  /*0a80*/  LEA.HI R251, R4, R0, RZ, 0x6 ;  /* 0x0000000004fb7211 */ /* 0x000fe200078f30ff */
[----:B------:R-:W-:Y:S01]  /*0a90*/  IMAD.WIDE.U32 R30, R38, c[0x0][0x238], R30 ;  /* 0x00008e00261e7a25 */ /* 0x000fe200078e001e */
[----:B------:R-:W-:Y:S01]  /*0aa0*/  LOP3.LUT R0, R216, 0xfffffff8, RZ, 0xc0, !PT ;  /* 0xfffffff8d8007812 */ /* 0x000fe200078ec0ff */
[----:B------:R-:W-:Y:S01]  /*0ab0*/  CS2R R144, SRZ ;  /* 0x0000000000907805 */ /* 0x000fe2000001ff00 */
[----:B------:R-:W-:Y:S01]  /*0ac0*/  SHF.R.S32.HI R252, RZ, 0x3, R216 ;  /* 0x00000003fffc7819 */ /* 0x000fe200000114d8 */
[----:B------:R-:W-:Y:S01]  /*0ad0*/  IMAD.MOV.U32 R223, RZ, RZ, 0x10 ;  /* 0x00000010ffdf7424 */ /* 0x000fe200078e00ff */
[----:B------:R-:W-:Y:S01]  /*0ae0*/  SHF.R.S32.HI R37, RZ, 0x1f, R38 ;  /* 0x0000001fff257819 */ /* 0x000fe20000011426 */
[----:B------:R-:W-:Y:S01]  /*0af0*/  IMAD.IADD R32, R39, 0x1, -R0 ;  /* 0x0000000127207824 */ /* 0x000fe200078e0a00 */
[----:B------:R-:W-:Y:S01]  /*0b00*/  SHF.R.S32.HI R12, RZ, 0x1f, R252 ;  /* 0x0000001fff0c7819 */ /* 0x000fe200000114fc */
[----:B------:R-:W-:Y:S01]  /*0b10*/  IMAD.MOV.U32 R226, RZ, RZ, 0x20 ;  /* 0x00000020ffe27424 */ /* 0x000fe200078e00ff */
[----:B------:R-:W-:Y:S01]  /*0b20*/  IADD3 R16, P0, R252, R6, RZ ;  /* 0x00000006fc107210 */ /* 0x000fe20007f1e0ff */
[C---:B------:R-:W-:Y:S01]  /*0b30*/  IMAD R4, R37.reuse, c[0x0][0x288], RZ ;  /* 0x0000a20025047a24 */ /* 0x040fe200078e02ff */
[----:B------:R-:W-:Y:S01]  /*0b40*/  @P2 SHF.R.U32.HI R18, RZ, c[0x0][0x250], R5 ;  /* 0x00009400ff122a19 */ /* 0x000fe20000011605 */
[----:B------:R-:W-:Y:S01]  /*0b50*/  IMAD R8, R37, c[0x0][0x270], RZ ;  /* 0x00009c0025087a24 */ /* 0x000fe200078e02ff */
[C---:B------:R-:W-:Y:S01]  /*0b60*/  SEL R24, R23.reuse, RZ, !P3 ;  /* 0x000000ff17187207 */ /* 0x040fe20005800000 */
[----:B------:R-:W-:Y:S01]  /*0b70*/  IMAD.SHL.U32 R20, R32, 0x8, RZ ;  /* 0x0000000820147824 */ /* 0x000fe200078e00ff */
[----:B------:R-:W-:Y:S01]  /*0b80*/  SHF.R.S32.HI R14, RZ, 0x1f, R18 ;  /* 0x0000001fff0e7819 */ /* 0x000fe20000011412 */
[----:B------:R-:W-:Y:S01]  /*0b90*/  IMAD.X R15, R12, 0x1, R7, P0 ;  /* 0x000000010c0f7824 */ /* 0x000fe200000e0607 */
[----:B------:R-:W-:Y:S01]  /*0ba0*/  IADD3 R6, P0, R252, R10, RZ ;  /* 0x0000000afc067210 */ /* 0x000fe20007f1e0ff */
[C---:B------:R-:W-:Y:S01]  /*0bb0*/  IMAD R7, R38.reuse, c[0x0][0x28c], R4 ;  /* 0x0000a30026077a24 */ /* 0x040fe200078e0204 */
[----:B------:R-:W-:Y:S01]  /*0bc0*/  SHF.R.S32.HI R21, RZ, 0x1f, R20 ;  /* 0x0000001fff157819 */ /* 0x000fe20000011414 */
[C---:B------:R-:W-:Y:S01]  /*0bd0*/  IMAD R8, R38.reuse, c[0x0][0x274], R8 ;  /* 0x00009d0026087a24 */ /* 0x040fe200078e0208 */
[----:B------:R-:W-:Y:S01]  /*0be0*/  SEL R33, R23, RZ, !P4 ;  /* 0x000000ff17217207 */ /* 0x000fe20006000000 */
[--C-:B------:R-:W-:Y:S01]  /*0bf0*/  IMAD.WIDE.U32 R4, R38, c[0x0][0x270], R2.reuse ;  /* 0x00009c0026047a25 */ /* 0x100fe200078e0002 */
[C---:B------:R-:W-:Y:S01]  /*0c00*/  IADD3 R34, R20.reuse, 0x40, RZ ;  /* 0x0000004014227810 */ /* 0x040fe20007ffe0ff */
[----:B------:R-:W-:Y:S01]  /*0c10*/  CS2R R142, SRZ ;  /* 0x00000000008e7805 */ /* 0x000fe2000001ff00 */
[----:B------:R-:W-:Y:S01]  /*0c20*/  ISETP.GE.AND P6, PT, R20, c[0x0][0x1cc], PT ;  /* 0x0000730014007a0c */ /* 0x000fe20003fc6270 */
[----:B------:R-:W-:Y:S01]  /*0c30*/  IMAD.WIDE.U32 R2, R38, c[0x0][0x288], R2 ;  /* 0x0000a20026027a25 */ /* 0x000fe200078e0002 */
[----:B------:R-:W-:Y:S01]  /*0c40*/  ISETP.GE.AND P2, PT, R34, c[0x0][0x1cc], PT ;  /* 0x0000730022007a0c */ /* 0x000fe20003f46270 */
[----:B------:R-:W-:Y:S01]  /*0c50*/  CS2R R140, SRZ ;  /* 0x00000000008c7805 */ /* 0x000fe2000001ff00 */
[----:B------:R-:W-:Y:S01]  /*0c60*/  CS2R R138, SRZ ;  /* 0x00000000008a7805 */ /* 0x000fe2000001ff00 */
[----:B------:R-:W-:Y:S01]  /*0c70*/  IMAD R0, R14, c[0x0][0x1e0], RZ ;  /* 0x000078000e007a24 */ /* 0x000fe200078e02ff */
[----:B------:R-:W-:Y:S01]  /*0c80*/  CS2R R136, SRZ ;  /* 0x0000000000887805 */ /* 0x000fe2000001ff00 */
[----:B------:R-:W-:Y:S01]  /*0c90*/  IMAD.IADD R9, R5, 0x1, R8 ;  /* 0x0000000105097824 */ /* 0x000fe200078e0208 */
[----:B------:R-:W-:Y:S01]  /*0ca0*/  CS2R R134, SRZ ;  /* 0x0000000000867805 */ /* 0x000fe2000001ff00 */
[----:B------:R-:W-:Y:S01]  /*0cb0*/  IMAD.MOV.U32 R8, RZ, RZ, R4 ;  /* 0x000000ffff087224 */ /* 0x000fe200078e0004 */
[----:B------:R-:W-:Y:S01]  /*0cc0*/  CS2R R132, SRZ ;  /* 0x0000000000847805 */ /* 0x000fe2000001ff00 */
[----:B------:R-:W-:Y:S01]  /*0cd0*/  IMAD.IADD R5, R3, 0x1, R7 ;  /* 0x0000000103057824 */ /* 0x000fe200078e0207 */
[----:B------:R-:W-:Y:S01]  /*0ce0*/  CS2R R130, SRZ ;  /* 0x0000000000827805 */ /* 0x000fe2000001ff00 */
[----:B------:R-:W-:Y:S01]  /*0cf0*/  IMAD.MOV.U32 R4, RZ, RZ, R2 ;  /* 0x000000ffff047224 */ /* 0x000fe200078e0002 */
[----:B------:R-:W-:Y:S01]  /*0d00*/  CS2R R128, SRZ ;  /* 0x0000000000807805 */ /* 0x000fe2000001ff00 */
[C---:B------:R-:W-:Y:S01]  /*0d10*/  IMAD R0, R18.reuse, c[0x0][0x1e4], R0 ;  /* 0x0000790012007a24 */ /* 0x040fe200078e0200 */
[----:B------:R-:W-:Y:S01]  /*0d20*/  CS2R R126, SRZ ;  /* 0x00000000007e7805 */ /* 0x000fe2000001ff00 */
[----:B------:R-:W-:Y:S01]  /*0d30*/  IMAD.WIDE.U32 R2, R18, c[0x0][0x1e0], R20 ;  /* 0x0000780012027a25 */ /* 0x000fe200078e0014 */
[----:B------:R-:W-:Y:S01]  /*0d40*/  CS2R R124, SRZ ;  /* 0x00000000007c7805 */ /* 0x000fe2000001ff00 */
[----:B------:R-:W-:Y:S01]  /*0d50*/  CS2R R122, SRZ ;  /* 0x00000000007a7805 */ /* 0x000fe2000001ff00 */
[----:B------:R-:W-:Y:S01]  /*0d60*/  CS2R R120, SRZ ;  /* 0x0000000000787805 */ /* 0x000fe2000001ff00 */
[----:B------:R-:W-:Y:S01]  /*0d70*/  IMAD.X R7, R12, 0x1, R11, P0 ;  /* 0x000000010c077824 */ /* 0x000fe200000e060b */
[----:B------:R-:W-:Y:S01]  /*0d80*/  SHF.R.S32.HI R11, RZ, 0x1f, R23 ;  /* 0x0000001fff0b7819 */ /* 0x000fe20000011417 */
[----:B------:R-:W-:Y:S01]  /*0d90*/  IMAD.IADD R10, R13, 0x1, -R252 ;  /* 0x000000010d0a7824 */ /* 0x000fe200078e0afc */
[----:B------:R-:W-:Y:S01]  /*0da0*/  CS2R R118, SRZ ;  /* 0x0000000000767805 */ /* 0x000fe2000001ff00 */
[----:B------:R-:W-:Y:S01]  /*0db0*/  IMAD.IADD R3, R3, 0x1, R0 ;  /* 0x0000000103037824 */ /* 0x000fe200078e0200 */
[-C--:B------:R-:W-:Y:S01]  /*0dc0*/  LEA.HI R0, R36, R39.reuse, RZ, 0x6 ;  /* 0x0000002724007211 */ /* 0x080fe200078f30ff */
[----:B------:R-:W-:Y:S01]  /*0dd0*/  IMAD.WIDE R12, R17, 0x60, R6 ;  /* 0x00000060110c7825 */ /* 0x000fe200078e0206 */
[C---:B------:R-:W-:Y:S01]  /*0de0*/  SEL R25, R11.reuse, RZ, !P3 ;  /* 0x000000ff0b197207 */ /* 0x040fe20005800000 */
[----:B------:R-:W-:Y:S01]  /*0df0*/  CS2R R116, SRZ ;  /* 0x0000000000747805 */ /* 0x000fe2000001ff00 */
[----:B------:R-:W-:Y:S01]  /*0e00*/  SHF.R.S32.HI R27, RZ, 0x6, R0 ;  /* 0x00000006ff1b7819 */ /* 0x000fe20000011400 */
[----:B------:R-:W-:Y:S01]  /*0e10*/  IMAD.SHL.U32 R6, R252, 0x40, RZ ;  /* 0x00000040fc067824 */ /* 0x000fe200078e00ff */
[----:B------:R-:W-:Y:S01]  /*0e20*/  SEL R29, R11, RZ, !P4 ;  /* 0x000000ff0b1d7207 */ /* 0x000fe20006000000 */
[----:B------:R-:W-:Y:S01]  /*0e30*/  IMAD R19, R17, -0x60, R10 ;  /* 0xffffffa011137824 */ /* 0x000fe200078e020a */
[----:B------:R-:W-:Y:S01]  /*0e40*/  CS2R R114, SRZ ;  /* 0x0000000000727805 */ /* 0x000fe2000001ff00 */
[----:B------:R-:W-:Y:S01]  /*0e50*/  IMAD.SHL.U32 R17, R32, 0x40, RZ ;  /* 0x0000004020117824 */ /* 0x000fe200078e00ff */
[----:B------:R-:W-:Y:S01]  /*0e60*/  LOP3.LUT R0, R6, 0x1c0, RZ, 0xc0, !PT ;  /* 0x000001c006007812 */ /* 0x000fe200078ec0ff */
[----:B------:R-:W-:Y:S01]  /*0e70*/  IMAD.SHL.U32 R22, R27, 0x200, RZ ;  /* 0x000002001b167824 */ /* 0x000fe200078e00ff */
[----:B------:R-:W-:Y:S01]  /*0e80*/  ISETP.LT.OR P4, PT, R19, 0x1, P6 ;  /* 0x000000011300780c */ /* 0x000fe20003781670 */
[----:B------:R-:W-:Y:S01]  /*0e90*/  IMAD R6, R25, c[0x0][0x1e8], RZ ;  /* 0x00007a0019067a24 */ /* 0x000fe200078e02ff */
[----:B------:R-:W-:Y:S01]  /*0ea0*/  LOP3.LUT R10, R0, 0x38, R20, 0xf8, !PT ;  /* 0x00000038000a7812 */ /* 0x000fe200078ef814 */
[C---:B------:R-:W-:Y:S01]  /*0eb0*/  IMAD.WIDE.U32 R2, R24.reuse, c[0x0][0x1e8], R2 ;  /* 0x00007a0018027a25 */ /* 0x040fe200078e0002 */
[----:B------:R-:W-:Y:S01]  /*0ec0*/  SHF.R.U32.HI R7, RZ, 0x3, R0 ;  /* 0x00000003ff077819 */ /* 0x000fe20000011600 */
[----:B------:R-:W-:Y:S01]  /*0ed0*/  CS2R R112, SRZ ;  /* 0x0000000000707805 */ /* 0x000fe2000001ff00 */
[----:B------:R-:W-:Y:S01]  /*0ee0*/  LOP3.LUT R0, R17, 0x1c0, RZ, 0xc0, !PT ;  /* 0x000001c011007812 */ /* 0x000fe200078ec0ff */
[----:B------:R-:W-:Y:S01]  /*0ef0*/  IMAD R6, R24, c[0x0][0x1ec], R6 ;  /* 0x00007b0018067a24 */ /* 0x000fe200078e0206 */
[----:B------:R-:W-:Y:S01]  /*0f00*/  LOP3.LUT R242, R22, R10, R7, 0xf6, !PT ;  /* 0x0000000a16f27212 */ /* 0x000fe200078ef607 */
[----:B------:R-:W-:Y:S01]  /*0f10*/  IMAD R7, R29, c[0x0][0x278], RZ ;  /* 0x00009e001d077a24 */ /* 0x000fe200078e02ff */
[----:B------:R-:W-:Y:S01]  /*0f20*/  LOP3.LUT R10, R0, 0x8, R216, 0xf8, !PT ;  /* 0x00000008000a7812 */ /* 0x000fe200078ef8d8 */
[----:B------:R-:W-:Y:S01]  /*0f30*/  IMAD.IADD R3, R3, 0x1, R6 ;  /* 0x0000000103037824 */ /* 0x000fe200078e0206 */
[----:B------:R-:W-:Y:S01]  /*0f40*/  SHF.R.U32.HI R0, RZ, 0x3, R0 ;  /* 0x00000003ff007819 */ /* 0x000fe20000011600 */
[----:B------:R-:W-:Y:S01]  /*0f50*/  IMAD R6, R29, c[0x0][0x290], RZ ;  /* 0x0000a4001d067a24 */ /* 0x000fe200078e02ff */
[----:B------:R-:W-:Y:S01]  /*0f60*/  ISETP.LT.OR P3, PT, R19, 0x1, P2 ;  /* 0x000000011300780c */ /* 0x000fe20001761670 */
[----:B------:R-:W-:Y:S01]  /*0f70*/  IMAD R11, R33, c[0x0][0x27c], R7 ;  /* 0x00009f00210b7a24 */ /* 0x000fe200078e0207 */
[----:B------:R-:W-:Y:S01]  /*0f80*/  LOP3.LUT R0, R22, R10, R0, 0xf6, !PT ;  /* 0x0000000a16007212 */ /* 0x000fe200078ef600 */
[----:B------:R-:W-:Y:S01]  /*0f90*/  IMAD R10, R15, c[0x0][0x178], RZ ;  /* 0x00005e000f0a7a24 */ /* 0x000fe200078e02ff */
[----:B------:R-:W-:Y:S01]  /*0fa0*/  ISETP.LT.OR P5, PT, R19, 0x21, P6 ;  /* 0x000000211300780c */ /* 0x000fe200037a1670 */
[----:B------:R-:W-:Y:S01]  /*0fb0*/  IMAD R23, R33, c[0x0][0x294], R6 ;  /* 0x0000a50021177a24 */ /* 0x000fe200078e0206 */
[----:B------:R-:W-:Y:S01]  /*0fc0*/  CS2R R110, SRZ ;  /* 0x00000000006e7805 */ /* 0x000fe2000001ff00 */
[----:B------:R-:W-:Y:S01]  /*0fd0*/  IMAD R7, R15, c[0x0][0x208], RZ ;  /* 0x000082000f077a24 */ /* 0x000fe200078e02ff */
[----:B------:R-:W-:Y:S01]  /*0fe0*/  CS2R R108, SRZ ;  /* 0x00000000006c7805 */ /* 0x000fe2000001ff00 */
[----:B------:R-:W-:Y:S01]  /*0ff0*/  IMAD R6, R14, c[0x0][0x1b0], RZ ;  /* 0x00006c000e067a24 */ /* 0x000fe200078e02ff */
[----:B------:R-:W-:Y:S01]  /*1000*/  CS2R R106, SRZ ;  /* 0x00000000006a7805 */ /* 0x000fe2000001ff00 */
[C---:B------:R-:W-:Y:S01]  /*1010*/  IMAD R26, R16.reuse, c[0x0][0x17c], R10 ;  /* 0x00005f00101a7a24 */ /* 0x040fe200078e020a */
[----:B------:R-:W-:Y:S01]  /*1020*/  CS2R R104, SRZ ;  /* 0x0000000000687805 */ /* 0x000fe2000001ff00 */
[----:B------:R-:W-:Y:S01]  /*1030*/  IMAD R10, R13, c[0x0][0x1d8], RZ ;  /* 0x000076000d0a7a24 */ /* 0x000fe200078e02ff */
[----:B------:R-:W-:Y:S01]  /*1040*/  CS2R R102, SRZ ;  /* 0x0000000000667805 */ /* 0x000fe2000001ff00 */
[----:B------:R-:W-:Y:S01]  /*1050*/  IMAD R28, R16, c[0x0][0x20c], R7 ;  /* 0x00008300101c7a24 */ /* 0x000fe200078e0207 */
[----:B------:R-:W-:Y:S01]  /*1060*/  CS2R R100, SRZ ;  /* 0x0000000000647805 */ /* 0x000fe2000001ff00 */
[----:B------:R-:W-:Y:S01]  /*1070*/  IMAD R22, R18, c[0x0][0x1b4], R6 ;  /* 0x00006d0012167a24 */ /* 0x000fe200078e0206 */
[----:B------:R-:W-:Y:S01]  /*1080*/  CS2R R98, SRZ ;  /* 0x0000000000627805 */ /* 0x000fe2000001ff00 */
[C---:B------:R-:W-:Y:S01]  /*1090*/  IMAD.WIDE.U32 R8, R33.reuse, c[0x0][0x278], R8 ;  /* 0x00009e0021087a25 */ /* 0x040fe200078e0008 */
[----:B------:R-:W-:Y:S01]  /*10a0*/  CS2R R96, SRZ ;  /* 0x0000000000607805 */ /* 0x000fe2000001ff00 */
[----:B------:R-:W-:Y:S01]  /*10b0*/  CS2R R94, SRZ ;  /* 0x00000000005e7805 */ /* 0x000fe2000001ff00 */
[----:B------:R-:W-:Y:S01]  /*10c0*/  CS2R R92, SRZ ;  /* 0x00000000005c7805 */ /* 0x000fe2000001ff00 */
[----:B------:R-:W-:Y:S01]  /*10d0*/  IMAD.WIDE.U32 R6, R33, c[0x0][0x290], R4 ;  /* 0x0000a40021067a25 */ /* 0x000fe200078e0004 */
[----:B------:R-:W-:Y:S01]  /*10e0*/  LEA R44, P1, R8, c[0x0][0x258], 0x2 ;  /* 0x00009600082c7a11 */ /* 0x000fe200078210ff */
[----:B------:R-:W-:Y:S01]  /*10f0*/  CS2R R90, SRZ ;  /* 0x00000000005a7805 */ /* 0x000fe2000001ff00 */
        /* <DEDUP_REMOVED lines=8> */
[----:B------:R-:W-:Y:S01]  /*1180*/  LEA R2, P0, R4, c[0x0][0x1c0], 0x1 ;  /* 0x0000700004027a11 */ /* 0x000fe200078008ff */
[----:B------:R-:W-:Y:S01]  /*1190*/  IMAD.IADD R5, R5, 0x1, R10 ;  /* 0x0000000105057824 */ /* 0x000fe200078e020a */
[----:B------:R-:W-:Y:S01]  /*11a0*/  CS2R R78, SRZ ;  /* 0x00000000004e7805 */ /* 0x000fe2000001ff00 */
[----:B------:R-:W-:Y:S01]  /*11b0*/  IMAD.SHL.U32 R242, R242, 0x2, RZ ;  /* 0x00000002f2f27824 */ /* 0x000fe200078e00ff */
[----:B------:R-:W-:Y:S01]  /*11c0*/  LEA.HI.X R45, R8, c[0x0][0x25c], R3, 0x2, P1 ;  /* 0x00009700082d7a11 */ /* 0x000fe200008f1403 */
[----:B------:R-:W-:Y:S01]  /*11d0*/  IMAD.WIDE.U32 R10, R18, c[0x0][0x1b0], R20 ;  /* 0x00006c00120a7a25 */ /* 0x000fe200078e0014 */
[----:B------:R-:W-:Y:S01]  /*11e0*/  LEA.HI.X R3, R4, c[0x0][0x1c4], R5, 0x1, P0 ;  /* 0x0000710004037a11 */ /* 0x000fe200000f0c05 */
[----:B------:R-:W-:Y:S01]  /*11f0*/  CS2R R76, SRZ ;  /* 0x00000000004c7805 */ /* 0x000fe2000001ff00 */
[C---:B------:R-:W-:Y:S01]  /*1200*/  LEA R42, P0, R6.reuse, c[0x0][0x280], 0x2 ;  /* 0x0000a000062a7a11 */ /* 0x040fe200078010ff */
[----:B------:R-:W-:Y:S01]  /*1210*/  IMAD.IADD R4, R7, 0x1, R23 ;  /* 0x0000000107047824 */ /* 0x000fe200078e0217 */
[----:B------:R-:W-:Y:S01]  /*1220*/  STL.64 [R1+0x8], R44 ;  /* 0x0000082c01007387 */ /* 0x000fe20000100a00 */
[----:B------:R-:W-:Y:S01]  /*1230*/  IMAD.U32 R5, RZ, RZ, UR7 ;  /* 0x00000007ff057e24 */ /* 0x000fe2000f8e00ff */
[----:B------:R-:W-:Y:S01]  /*1240*/  CS2R R74, SRZ ;  /* 0x00000000004a7805 */ /* 0x000fe2000001ff00 */
[----:B------:R-:W-:Y:S01]  /*1250*/  IMAD.IADD R7, R11, 0x1, R22 ;  /* 0x000000010b077824 */ /* 0x000fe200078e0216 */
[----:B------:R-:W-:Y:S01]  /*1260*/  @!PT LDS RZ, [RZ] ;  /* 0x00000000fffff984 */ /* 0x000fe20000000800 */
[----:B------:R-:W-:Y:S01]  /*1270*/  @!PT LDS RZ, [RZ] ;  /* 0x00000000fffff984 */ /* 0x000fe20000000800 */
[----:B------:R-:W-:Y:S01]  /*1280*/  @!PT LDS RZ, [RZ] ;  /* 0x00000000fffff984 */ /* 0x000fe20000000800 */
[----:B------:R1:W-:Y:S01]  /*1290*/  LDGSTS.E.BYPASS.LTC128B.128 [R242+0x6080], [R2.64], !P4 ;  /* 0x0608000002f27fae */ /* 0x0003e2000e101d48 */
[----:B------:R-:W-:Y:S01]  /*12a0*/  LEA.HI.X R43, R6, c[0x0][0x284], R4, 0x2, P0 ;  /* 0x0000a100062b7a11 */ /* 0x000fe200000f1404 */
[----:B------:R-:W-:Y:S01]  /*12b0*/  IMAD R8, R25, c[0x0][0x1b8], RZ ;  /* 0x00006e0019087a24 */ /* 0x000fe200078e02ff */
[----:B------:R-:W-:Y:S01]  /*12c0*/  IADD3 R4, P4, R2, UR7, RZ ;  /* 0x0000000702047c10 */ /* 0x000fe2000ff9e0ff */
[----:B------:R1:W-:Y:S01]  /*12d0*/  LDGSTS.E.BYPASS.LTC128B.128 [R242+0x9080], [R2.64+0x80], !P3 ;  /* 0x0908008002f27fae */ /* 0x0003e2000d901d48 */
[C---:B------:R-:W-:Y:S01]  /*12e0*/  ISETP.LT.OR P3, PT, R19.reuse, 0x21, P2 ;  /* 0x000000211300780c */ /* 0x040fe20001761670 */
[----:B------:R-:W-:Y:S01]  /*12f0*/  IMAD.MOV.U32 R6, RZ, RZ, R10 ;  /* 0x000000ffff067224 */ /* 0x000fe200078e000a */
[----:B------:R-:W-:Y:S01]  /*1300*/  ISETP.LT.OR P2, PT, R19, 0x41, P2 ;  /* 0x000000411300780c */ /* 0x000fe20001741670 */
[C---:B------:R-:W-:Y:S01]  /*1310*/  IMAD R8, R24.reuse, c[0x0][0x1bc], R8 ;  /* 0x00006f0018087a24 */ /* 0x040fe200078e0208 */
[----:B------:R-:W-:Y:S01]  /*1320*/  STL.64 [R1], R42 ;  /* 0x0000002a01007387 */ /* 0x000fe20000100a00 */
[----:B------:R-:W-:Y:S01]  /*1330*/  IMAD.WIDE.U32 R10, R24, c[0x0][0x1b8], R6 ;  /* 0x00006e00180a7a25 */ /* 0x000fe200078e0006 */
[----:B------:R-:W-:Y:S01]  /*1340*/  CS2R R72, SRZ ;  /* 0x0000000000487805 */ /* 0x000fe2000001ff00 */
[----:B------:R-:W-:Y:S01]  /*1350*/  CS2R R70, SRZ ;  /* 0x0000000000467805 */ /* 0x000fe2000001ff00 */
[----:B------:R-:W-:Y:S01]  /*1360*/  CS2R R68, SRZ ;  /* 0x0000000000447805 */ /* 0x000fe2000001ff00 */
[C-C-:B------:R-:W-:Y:S01]  /*1370*/  IMAD.WIDE.U32 R14, R16.reuse, c[0x0][0x178], R20.reuse ;  /* 0x00005e00100e7a25 */ /* 0x140fe200078e0014 */
[----:B------:R-:W-:Y:S01]  /*1380*/  CS2R R66, SRZ ;  /* 0x0000000000427805 */ /* 0x000fe2000001ff00 */
[----:B------:R-:W-:Y:S01]  /*1390*/  CS2R R64, SRZ ;  /* 0x0000000000407805 */ /* 0x000fe2000001ff00 */
[----:B------:R-:W-:Y:S01]  /*13a0*/  CS2R R62, SRZ ;  /* 0x00000000003e7805 */ /* 0x000fe2000001ff00 */
[----:B------:R-:W-:Y:S01]  /*13b0*/  IMAD R13, R13, c[0x0][0x1a8], RZ ;  /* 0x00006a000d0d7a24 */ /* 0x000fe200078e02ff */
[----:B------:R-:W-:Y:S01]  /*13c0*/  CS2R R60, SRZ ;  /* 0x00000000003c7805 */ /* 0x000fe2000001ff00 */
[----:B------:R-:W-:Y:S01]  /*13d0*/  IMAD.WIDE.U32 R16, R16, c[0x0][0x208], R20 ;  /* 0x0000820010107a25 */ /* 0x000fe200078e0014 */
[----:B------:R-:W-:Y:S01]  /*13e0*/  CS2R R58, SRZ ;  /* 0x00000000003a7805 */ /* 0x000fe2000001ff00 */
[----:B------:R-:W-:Y:S01]  /*13f0*/  CS2R R56, SRZ ;  /* 0x0000000000387805 */ /* 0x000fe2000001ff00 */
[----:B------:R-:W-:Y:S01]  /*1400*/  CS2R R54, SRZ ;  /* 0x0000000000367805 */ /* 0x000fe2000001ff00 */
[----:B------:R-:W-:Y:S01]  /*1410*/  IMAD R13, R12, c[0x0][0x1ac], R13 ;  /* 0x00006b000c0d7a24 */ /* 0x000fe200078e020d */
[----:B------:R-:W-:Y:S01]  /*1420*/  CS2R R52, SRZ ;  /* 0x0000000000347805 */ /* 0x000fe2000001ff00 */
[----:B------:R-:W-:Y:S01]  /*1430*/  IMAD.IADD R9, R17, 0x1, R28 ;  /* 0x0000000111097824 */ /* 0x000fe200078e021c */
[----:B------:R-:W-:Y:S01]  /*1440*/  LEA.HI R17, R36, R39, RZ, 0x2 ;  /* 0x0000002724117211 */ /* 0x000fe200078f10ff */
[----:B------:R-:W-:Y:S01]  /*1450*/  IMAD.SHL.U32 R218, R0, 0x2, RZ ;  /* 0x0000000200da7824 */ /* 0x000fe200078e00ff */
[----:B------:R-:W-:Y:S01]  /*1460*/  SHF.R.S32.HI R251, RZ, 0x6, R251 ;  /* 0x00000006fffb7819 */ /* 0x000fe200000114fb */
[----:B------:R-:W-:Y:S01]  /*1470*/  IMAD.MOV.U32 R228, RZ, RZ, 0x10 ;  /* 0x00000010ffe47424 */ /* 0x000fe200078e00ff */
[----:B-1----:R-:W-:Y:S01]  /*1480*/  IADD3 R2, P1, P0, R5, 0x80, R2 ;  /* 0x0000008005027810 */ /* 0x002fe2000783e002 */
[----:B------:R-:W-:Y:S01]  /*1490*/  IMAD.MOV.U32 R209, RZ, RZ, RZ ;  /* 0x000000ffffd17224 */ /* 0x000fe200078e00ff */
[----:B------:R-:W-:Y:S01]  /*14a0*/  IADD3.X R5, R3, UR5, RZ, P4, !PT ;  /* 0x0000000503057c10 */ /* 0x000fe2000a7fe4ff */
[----:B------:R-:W-:Y:S01]  /*14b0*/  UMOV UR11, 0x1 ;  /* 0x00000001000b7882 */ /* 0x000fe20000000000 */
[----:B------:R-:W-:-:S02]  /*14c0*/  IADD3.X R3, RZ, UR5, R3, P1, P0 ;  /* 0x00000005ff037c10 */ /* 0x000fc40008fe0403 */
[----:B------:R-:W-:Y:S01]  /*14d0*/  ISETP.LT.OR P0, PT, R19, 0x41, P6 ;  /* 0x000000411300780c */ /* 0x000fe20003701670 */
[----:B------:R1:W-:Y:S01]  /*14e0*/  LDGSTS.E.BYPASS.LTC128B.128 [R242+0x7080], [R4.64], !P5 ;  /* 0x0708000004f27fae */ /* 0x0003e2000e901d48 */
[----:B------:R-:W-:Y:S02]  /*14f0*/  IADD3 R6, P1, R4, UR7, RZ ;  /* 0x0000000704067c10 */ /* 0x000fe4000ff3e0ff */
[----:B------:R-:W-:Y:S01]  /*1500*/  ISETP.GE.AND P6, PT, R20, c[0x0][0x19c], PT ;  /* 0x0000670014007a0c */ /* 0x000fe20003fc6270 */
[----:B------:R2:W-:Y:S01]  /*1510*/  LDGSTS.E.BYPASS.LTC128B.128 [R242+0xa080], [R2.64], !P3 ;  /* 0x0a08000002f27fae */ /* 0x0005e2000d901d48 */
[----:B------:R-:W-:Y:S01]  /*1520*/  IADD3.X R7, R5, UR5, RZ, P1, !PT ;  /* 0x0000000505077c10 */ /* 0x000fe20008ffe4ff */
[----:B------:R-:W-:Y:S01]  /*1530*/  ULDC.64 UR4, c[0x0][0x1a8] ;  /* 0x00006a0000047ab9 */ /* 0x000fe20000000a00 */
[C---:B------:R-:W-:Y:S01]  /*1540*/  ISETP.LT.OR P3, PT, R19.reuse, 0x1, P6 ;  /* 0x000000011300780c */ /* 0x040fe20003761670 */
[----:B------:R-:W-:Y:S01]  /*1550*/  USHF.L.U32 UR7, UR4, 0x6, URZ ;  /* 0x0000000604077899 */ /* 0x000fe2000800063f */
[----:B------:R-:W-:Y:S01]  /*1560*/  ISETP.GE.AND P5, PT, R34, c[0x0][0x19c], PT ;  /* 0x0000670022007a0c */ /* 0x000fe20003fa6270 */
[----:B------:R-:W-:Y:S01]  /*1570*/  USHF.L.U64.HI UR5, UR4, UR6, UR5 ;  /* 0x0000000604057299 */ /* 0x000fe20008010205 */
[C---:B------:R-:W-:Y:S01]  /*1580*/  ISETP.LT.OR P1, PT, R19.reuse, 0x21, P6 ;  /* 0x000000211300780c */ /* 0x040fe20003721670 */
[----:B------:R3:W-:Y:S01]  /*1590*/  LDGSTS.E.BYPASS.LTC128B.128 [R242+0x8080], [R6.64], !P0 ;  /* 0x0808000006f27fae */ /* 0x0007e2000c101d48 */
[----:B------:R-:W-:-:S02]  /*15a0*/  ISETP.LT.OR P4, PT, R19, 0x1, P5 ;  /* 0x000000011300780c */ /* 0x000fc40002f81670 */
[C---:B------:R-:W-:Y:S01]  /*15b0*/  ISETP.LT.OR P0, PT, R19.reuse, 0x21, P5 ;  /* 0x000000211300780c */ /* 0x040fe20002f01670 */
[----:B------:R3:W-:Y:S01]  /*15c0*/  LDGSTS.E.BYPASS.LTC128B.128 [R242+0xb080], [R6.64+0x80], !P2 ;  /* 0x0b08008006f27fae */ /* 0x0007e2000d101d48 */
[C---:B------:R-:W-:Y:S02]  /*15d0*/  ISETP.LT.OR P6, PT, R19.reuse, 0x41, P6 ;  /* 0x000000411300780c */ /* 0x040fe400037c1670 */
[----:B------:R-:W-:Y:S01]  /*15e0*/  ISETP.LT.OR P5, PT, R19, 0x41, P5 ;  /* 0x000000411300780c */ /* 0x000fe20002fa1670 */
[----:B------:R-:W0:Y:S01]  /*15f0*/  LDGDEPBAR ;  /* 0x00000000000079af */ /* 0x000e220000000000 */
[----:B-1----:R-:W-:Y:S01]  /*1600*/  IMAD.IADD R5, R15, 0x1, R26 ;  /* 0x000000010f057824 */ /* 0x002fe200078e021a */
[----:B------:R-:W-:Y:S01]  /*1610*/  LEA.HI R15, R36, R39, RZ, 0x4 ;  /* 0x00000027240f7211 */ /* 0x000fe200078f20ff */
[----:B------:R-:W-:Y:S02]  /*1620*/  IMAD.MOV.U32 R4, RZ, RZ, R14 ;  /* 0x000000ffff047224 */ /* 0x000fe400078e000e */
[----:B--2---:R-:W-:-:S02]  /*1630*/  IMAD.IADD R3, R11, 0x1, R8 ;  /* 0x000000010b037824 */ /* 0x004fc400078e0208 */
[----:B------:R-:W-:Y:S02]  /*1640*/  IMAD.MOV.U32 R2, RZ, RZ, R10 ;  /* 0x000000ffff027224 */ /* 0x000fe400078e000a */
[----:B------:R-:W-:-:S04]  /*1650*/  IMAD.WIDE.U32 R4, R38, c[0x0][0x180], R4 ;  /* 0x0000600026047a25 */ /* 0x000fc800078e0004 */
[----:B------:R-:W-:-:S04]  /*1660*/  IMAD.WIDE.U32 R10, R12, c[0x0][0x1a8], R2 ;  /* 0x00006a000c0a7a25 */ /* 0x000fc800078e0002 */
[----:B------:R-:W-:Y:S02]  /*1670*/  IMAD R2, R37, c[0x0][0x180], RZ ;  /* 0x0000600025027a24 */ /* 0x000fe400078e02ff */
[----:B------:R-:W-:Y:S02]  /*1680*/  IMAD.IADD R3, R11, 0x1, R13 ;  /* 0x000000010b037824 */ /* 0x000fe400078e020d */
[----:B------:R-:W-:Y:S02]  /*1690*/  IMAD R2, R38, c[0x0][0x184], R2 ;  /* 0x0000610026027a24 */ /* 0x000fe400078e0202 */
[----:B---3--:R-:W-:Y:S02]  /*16a0*/  IMAD R6, R29, c[0x0][0x188], RZ ;  /* 0x000062001d067a24 */ /* 0x008fe400078e02ff */
[----:B------:R-:W-:Y:S01]  /*16b0*/  IMAD.IADD R5, R5, 0x1, R2 ;  /* 0x0000000105057824 */ /* 0x000fe200078e0202 */
[----:B------:R-:W-:Y:S01]  /*16c0*/  LEA R2, P2, R10, c[0x0][0x190], 0x1 ;  /* 0x000064000a027a11 */ /* 0x000fe200078408ff */
[----:B------:R-:W-:-:S02]  /*16d0*/  IMAD.MOV.U32 R8, RZ, RZ, R16 ;  /* 0x000000ffff087224 */ /* 0x000fc400078e0010 */
[----:B------:R-:W-:Y:S01]  /*16e0*/  IMAD R14, R37, c[0x0][0x210], RZ ;  /* 0x00008400250e7a24 */ /* 0x000fe200078e02ff */
[----:B------:R-:W-:Y:S01]  /*16f0*/  LEA.HI.X R3, R10, c[0x0][0x194], R3, 0x1, P2 ;  /* 0x000065000a037a11 */ /* 0x000fe200010f0c03 */
[----:B------:R-:W-:Y:S02]  /*1700*/  IMAD.U32 R10, RZ, RZ, UR7 ;  /* 0x00000007ff0a7e24 */ /* 0x000fe4000f8e00ff */
[C---:B------:R-:W-:Y:S02]  /*1710*/  IMAD R12, R33.reuse, c[0x0][0x18c], R6 ;  /* 0x00006300210c7a24 */ /* 0x040fe400078e0206 */
[----:B------:R1:W-:Y:S01]  /*1720*/  LDGSTS.E.BYPASS.LTC128B.128 [R242+0x80], [R2.64], !P3 ;  /* 0x0008000002f27fae */ /* 0x0003e2000d901d48 */
[----:B------:R-:W-:Y:S01]  /*1730*/  IADD3 R10, P3, P2, R10, 0x80, R2 ;  /* 0x000000800a0a7810 */ /* 0x000fe20007a7e002 */
[----:B------:R-:W-:Y:S02]  /*1740*/  IMAD.WIDE.U32 R6, R33, c[0x0][0x188], R4 ;  /* 0x0000620021067a25 */ /* 0x000fe400078e0004 */
[----:B------:R1:W-:Y:S01]  /*1750*/  LDGSTS.E.BYPASS.LTC128B.128 [R242+0x3080], [R2.64+0x80], !P4 ;  /* 0x0308008002f27fae */ /* 0x0003e2000e101d48 */
[----:B------:R-:W-:Y:S01]  /*1760*/  IADD3.X R11, RZ, UR5, R3, P3, P2 ;  /* 0x00000005ff0b7c10 */ /* 0x000fe20009fe4403 */
[----:B------:R-:W-:Y:S01]  /*1770*/  IMAD R14, R38, c[0x0][0x214], R14 ;  /* 0x00008500260e7a24 */ /* 0x000fe200078e020e */
[----:B------:R-:W-:Y:S01]  /*1780*/  ISETP.GE.AND P4, PT, R20, c[0x0][0x16c], PT ;  /* 0x00005b0014007a0c */ /* 0x000fe20003f86270 */
[----:B------:R-:W-:Y:S01]  /*1790*/  IMAD.WIDE.U32 R8, R38, c[0x0][0x210], R8 ;  /* 0x0000840026087a25 */ /* 0x000fe200078e0008 */
[----:B------:R-:W-:-:S02]  /*17a0*/  ISETP.GE.AND P3, PT, R34, c[0x0][0x16c], PT ;  /* 0x00005b0022007a0c */ /* 0x000fc40003f66270 */
[----:B------:R-:W-:Y:S01]  /*17b0*/  SEL R4, RZ, 0x1, P4 ;  /* 0x00000001ff047807 */ /* 0x000fe20002000000 */
[----:B------:R-:W-:Y:S01]  /*17c0*/  IMAD.IADD R12, R7, 0x1, R12 ;  /* 0x00000001070c7824 */ /* 0x000fe200078e020c */
[----:B------:R-:W-:Y:S01]  /*17d0*/  SEL R13, RZ, 0x2, P3 ;  /* 0x00000002ff0d7807 */ /* 0x000fe20001800000 */
[----:B------:R-:W-:Y:S02]  /*17e0*/  IMAD.IADD R5, R9, 0x1, R14 ;  /* 0x0000000109057824 */ /* 0x000fe400078e020e */
[----:B------:R-:W-:Y:S02]  /*17f0*/  IMAD R9, R29, c[0x0][0x218], RZ ;  /* 0x000086001d097a24 */ /* 0x000fe400078e02ff */
[----:B------:R-:W-:Y:S01]  /*1800*/  IMAD.IADD R7, R13, 0x1, R4 ;  /* 0x000000010d077824 */ /* 0x000fe200078e0204 */
[----:B------:R-:W-:Y:S01]  /*1810*/  SHF.R.S32.HI R13, RZ, 0x4, R15 ;  /* 0x00000004ff0d7819 */ /* 0x000fe2000001140f */
[----:B------:R-:W-:Y:S01]  /*1820*/  IMAD.MOV.U32 R4, RZ, RZ, R8 ;  /* 0x000000ffff047224 */ /* 0x000fe200078e0008 */
[----:B------:R-:W-:Y:S01]  /*1830*/  SHF.R.S32.HI R8, RZ, 0x2, R17 ;  /* 0x00000002ff087819 */ /* 0x000fe20000011411 */
[----:B------:R-:W-:-:S02]  /*1840*/  IMAD.MOV.U32 R14, RZ, RZ, c[0x0][0x208] ;  /* 0x00008200ff0e7624 */ /* 0x000fc400078e00ff */
[----:B------:R-:W-:-:S04]  /*1850*/  IMAD.WIDE.U32 R4, R33, c[0x0][0x218], R4 ;  /* 0x0000860021047a25 */ /* 0x000fc800078e0004 */
[----:B------:R-:W-:Y:S02]  /*1860*/  IMAD R16, R37, c[0x0][0x238], RZ ;  /* 0x00008e0025107a24 */ /* 0x000fe400078e02ff */
[----:B------:R-:W-:Y:S01]  /*1870*/  IMAD R29, R29, c[0x0][0x240], RZ ;  /* 0x000090001d1d7a24 */ /* 0x000fe200078e02ff */
[----:B-1----:R-:W-:Y:S01]  /*1880*/  IADD3 R2, P2, R2, UR7, RZ ;  /* 0x0000000702027c10 */ /* 0x002fe2000ff5e0ff */
[----:B------:R-:W-:Y:S02]  /*1890*/  IMAD R16, R38, c[0x0][0x23c], R16 ;  /* 0x00008f0026107a24 */ /* 0x000fe400078e0210 */
[----:B------:R-:W-:Y:S01]  /*18a0*/  IMAD R29, R33, c[0x0][0x244], R29 ;  /* 0x00009100211d7a24 */ /* 0x000fe200078e021d */
[----:B------:R-:W-:Y:S02]  /*18b0*/  IADD3.X R3, R3, UR5, RZ, P2, !PT ;  /* 0x0000000503037c10 */ /* 0x000fe400097fe4ff */
[----:B------:R-:W-:-:S03]  /*18c0*/  LEA R248, P2, R6, c[0x0][0x160], 0x1 ;  /* 0x0000580006f87a11 */ /* 0x000fc600078408ff */
[----:B------:R1:W-:Y:S01]  /*18d0*/  LDGSTS.E.BYPASS.LTC128B.128 [R242+0x1080], [R2.64], !P1 ;  /* 0x0108000002f27fae */ /* 0x0003e2000c901d48 */
[----:B------:R-:W-:Y:S01]  /*18e0*/  LEA.HI.X R249, R6, c[0x0][0x164], R12, 0x1, P2 ;  /* 0x0000590006f97a11 */ /* 0x000fe200010f0c0c */
[----:B------:R-:W-:Y:S01]  /*18f0*/  IMAD R6, R33, c[0x0][0x21c], R9 ;  /* 0x0000870021067a24 */ /* 0x000fe200078e0209 */
[----:B------:R-:W-:Y:S01]  /*1900*/  LOP3.LUT P2, RZ, R7, 0x2, RZ, 0xc0, !PT ;  /* 0x0000000207ff7812 */ /* 0x000fe2000784c0ff */
[----:B------:R2:W-:Y:S01]  /*1910*/  LDGSTS.E.BYPASS.LTC128B.128 [R242+0x4080], [R10.64], !P0 ;  /* 0x040800000af27fae */ /* 0x0005e2000c101d48 */
[----:B------:R-:W-:Y:S01]  /*1920*/  LEA R246, P0, R4, c[0x0][0x1f0], 0x1 ;  /* 0x00007c0004f67a11 */ /* 0x000fe200078008ff */
[----:B------:R-:W-:-:S05]  /*1930*/  IMAD.IADD R5, R5, 0x1, R6 ;  /* 0x0000000105057824 */ /* 0x000fca00078e0206 */
[----:B------:R-:W-:Y:S01]  /*1940*/  LEA.HI.X R247, R4, c[0x0][0x1f4], R5, 0x1, P0 ;  /* 0x00007d0004f77a11 */ /* 0x000fe200000f0c05 */
[----:B------:R-:W-:Y:S01]  /*1950*/  IMAD.MOV.U32 R4, RZ, RZ, 0x20 ;  /* 0x00000020ff047424 */ /* 0x000fe200078e00ff */
[----:B------:R-:W-:-:S04]  /*1960*/  LOP3.LUT P0, RZ, R32, 0x4, RZ, 0xc0, !PT ;  /* 0x0000000420ff7812 */ /* 0x000fc8000780c0ff */
[----:B------:R-:W-:Y:S02]  /*1970*/  SEL R222, R222, 0xffffffc0, !P0 ;  /* 0xffffffc0dede7807 */ /* 0x000fe40004000000 */
[----:B------:R-:W-:-:S03]  /*1980*/  ISETP.GE.AND P0, PT, R20, c[0x0][0x1fc], PT ;  /* 0x00007f0014007a0c */ /* 0x000fc60003f06270 */
[----:B------:R-:W-:Y:S01]  /*1990*/  IMAD.IADD R219, R218, 0x1, R222 ;  /* 0x00000001dadb7824 */ /* 0x000fe200078e02de */
[----:B------:R-:W-:Y:S02]  /*19a0*/  SEL R18, RZ, 0x1, P0 ;  /* 0x00000001ff127807 */ /* 0x000fe40000000000 */
[----:B-1----:R-:W-:-:S04]  /*19b0*/  IADD3 R2, P1, R2, UR7, RZ ;  /* 0x0000000702027c10 */ /* 0x002fc8000ff3e0ff */
[----:B------:R-:W-:Y:S01]  /*19c0*/  IADD3.X R3, R3, UR5, RZ, P1, !PT ;  /* 0x0000000503037c10 */ /* 0x000fe20008ffe4ff */
[----:B------:R-:W-:Y:S01]  /*19d0*/  ULDC.64 UR4, c[0x0][0x178] ;  /* 0x00005e0000047ab9 */ /* 0x000fe20000000a00 */
[----:B--2---:R-:W-:Y:S01]  /*19e0*/  LEA.HI R11, R36, R39, RZ, 0x5 ;  /* 0x00000027240b7211 */ /* 0x004fe200078f28ff */
[----:B------:R-:W-:Y:S01]  /*19f0*/  USHF.L.U64.HI UR5, UR4, UR6, UR5 ;  /* 0x0000000604057299 */ /* 0x000fe20008010205 */
[----:B------:R-:W-:Y:S01]  /*1a00*/  LOP3.LUT P1, RZ, R7, 0x1, RZ, 0xc0, !PT ;  /* 0x0000000107ff7812 */ /* 0x000fe2000782c0ff */
[----:B------:R1:W-:Y:S01]  /*1a10*/  LDGSTS.E.BYPASS.LTC128B.128 [R242+0x2080], [R2.64], !P6 ;  /* 0x0208000002f27fae */ /* 0x0003e2000f101d48 */
[----:B------:R-:W-:Y:S01]  /*1a20*/  USHF.L.U32 UR6, UR4, 0x6, URZ ;  /* 0x0000000604067899 */ /* 0x000fe2000800063f */
[----:B------:R-:W-:Y:S02]  /*1a30*/  SHF.R.S32.HI R7, RZ, 0x5, R11 ;  /* 0x00000005ff077819 */ /* 0x000fe4000001140b */
[----:B------:R1:W-:Y:S01]  /*1a40*/  LDGSTS.E.BYPASS.LTC128B.128 [R242+0x5080], [R2.64+0x80], !P5 ;  /* 0x0508008002f27fae */ /* 0x0003e2000e901d48 */
[C---:B------:R-:W-:Y:S01]  /*1a50*/  LOP3.LUT P5, RZ, R32.reuse, 0x2, RZ, 0xc0, !PT ;  /* 0x0000000220ff7812 */ /* 0x040fe200078ac0ff */
[----:B------:R-:W-:Y:S01]  /*1a60*/  IMAD.SHL.U32 R32, R32, 0x20, RZ ;  /* 0x0000002020207824 */ /* 0x000fe200078e00ff */
[----:B------:R-:W-:Y:S01]  /*1a70*/  SHF.R.S32.HI R10, RZ, 0x1f, R27 ;  /* 0x0000001fff0a7819 */ /* 0x000fe2000001141b */
[----:B------:R-:W0:Y:S01]  /*1a80*/  LDGDEPBAR ;  /* 0x00000000000079af */ /* 0x000e220000000000 */
[----:B------:R-:W-:Y:S01]  /*1a90*/  SEL R0, R4, 0xffffffe0, !P5 ;  /* 0xffffffe004007807 */ /* 0x000fe20006800000 */
[----:B------:R-:W-:Y:S01]  /*1aa0*/  UMOV UR4, URZ ;  /* 0x0000003f00047c82 */ /* 0x000fe20008000000 */
[----:B------:R-:W-:-:S02]  /*1ab0*/  IADD3 R4, P5, R248, UR6, RZ ;  /* 0x00000006f8047c10 */ /* 0x000fc4000ffbe0ff */
[----:B------:R-:W-:Y:S01]  /*1ac0*/  LEA.HI R10, R10, R27, RZ, 0x2 ;  /* 0x0000001b0a0a7211 */ /* 0x000fe200078f10ff */
[----:B------:R-:W-:Y:S01]  /*1ad0*/  IMAD.IADD R220, R218, 0x1, R0 ;  /* 0x00000001dadc7824 */ /* 0x000fe200078e0200 */
[----:B------:R-:W-:Y:S01]  /*1ae0*/  IADD3.X R5, R249, UR5, RZ, P5, !PT ;  /* 0x00000005f9057c10 */ /* 0x000fe2000affe4ff */
[----:B------:R-:W-:Y:S01]  /*1af0*/  IMAD.IADD R0, R0, 0x1, R219 ;  /* 0x0000000100007824 */ /* 0x000fe200078e02db */
[----:B------:R-:W-:Y:S01]  /*1b00*/  LOP3.LUT R10, R10, 0xfffffffc, RZ, 0xc0, !PT ;  /* 0xfffffffc0a0a7812 */ /* 0x000fe200078ec0ff */
[----:B------:R-:W-:-:S04]  /*1b10*/  IMAD.IADD R222, R222, 0x1, R220 ;  /* 0x00000001dede7824 */ /* 0x000fc800078e02dc */
[C---:B------:R-:W-:Y:S02]  /*1b20*/  IMAD.IADD R10, R27.reuse, 0x1, -R10 ;  /* 0x000000011b0a7824 */ /* 0x040fe400078e0a0a */
[----:B------:R-:W-:Y:S01]  /*1b30*/  IMAD.SHL.U32 R27, R27, 0x8, RZ ;  /* 0x000000081b1b7824 */ /* 0x000fe200078e00ff */
[----:B-1----:R-:W-:Y:S01]  /*1b40*/  SHF.R.S32.HI R2, RZ, 0x1f, R17 ;  /* 0x0000001fff027819 */ /* 0x002fe20000011411 */
[----:B------:R-:W-:-:S04]  /*1b50*/  DEPBAR.LE SB0, 0x1 ;  /* 0x000080400000791a */ /* 0x000fc80000000000 */
[----:B------:R-:W-:Y:S01]  /*1b60*/  BAR.SYNC.DEFER_BLOCKING 0x0 ;  /* 0x0000000000007b1d */ /* 0x000fe20000010000 */
[----:B------:R-:W-:Y:S01]  /*1b70*/  IMAD.IADD R3, R245, 0x1, -R252 ;  /* 0x00000001f5037824 */ /* 0x000fe200078e0afc */
[----:B------:R-:W-:Y:S02]  /*1b80*/  LEA.HI R6, R2, R8, RZ, 0x3 ;  /* 0x0000000802067211 */ /* 0x000fe400078f18ff */
[----:B------:R-:W-:Y:S02]  /*1b90*/  LEA.HI R2, R11, R7, RZ, 0x1 ;  /* 0x000000070b027211 */ /* 0x000fe400078f08ff */
[C---:B------:R-:W-:Y:S02]  /*1ba0*/  ISETP.LT.OR P6, PT, R3.reuse, 0x1, !P1 ;  /* 0x000000010300780c */ /* 0x040fe40004fc1670 */
[C---:B------:R-:W-:Y:S02]  /*1bb0*/  ISETP.LT.OR P5, PT, R3.reuse, 0x1, !P2 ;  /* 0x000000010300780c */ /* 0x040fe400057a1670 */
[----:B------:R-:W-:-:S02]  /*1bc0*/  ISETP.LT.OR P1, PT, R3, 0x21, !P1 ;  /* 0x000000210300780c */ /* 0x000fc40004f21670 */
[----:B------:R-:W-:Y:S02]  /*1bd0*/  LOP3.LUT R2, R2, 0xfffffffe, RZ, 0xc0, !PT ;  /* 0xfffffffe02027812 */ /* 0x000fe400078ec0ff */
[----:B------:R-:W-:-:S03]  /*1be0*/  ISETP.LT.OR P2, PT, R3, 0x21, !P2 ;  /* 0x000000210300780c */ /* 0x000fc60005741670 */
[----:B------:R-:W-:Y:S02]  /*1bf0*/  IMAD.IADD R7, R7, 0x1, -R2 ;  /* 0x0000000107077824 */ /* 0x000fe400078e0a02 */
[----:B------:R-:W-:Y:S02]  /*1c00*/  IMAD.MOV.U32 R2, RZ, RZ, 0x5 ;  /* 0x00000005ff027424 */ /* 0x000fe400078e00ff */
[----:B------:R-:W-:Y:S01]  /*1c10*/  IMAD.SHL.U32 R221, R7, 0x200, RZ ;  /* 0x0000020007dd7824 */ /* 0x000fe200078e00ff */
[----:B------:R-:W1:Y:S02]  /*1c20*/  LDSM.16.M88.2 R178, [R0+0x6080] ;  /* 0x0060800000b2783b */ /* 0x000e640000000100 */
[C---:B------:R-:W-:Y:S01]  /*1c30*/  SHF.L.U64.HI R2, R14.reuse, R2, c[0x0][0x20c] ;  /* 0x000083000e027619 */ /* 0x040fe20000010202 */
[----:B------:R-:W-:Y:S01]  /*1c40*/  IMAD.SHL.U32 R14, R14, 0x20, RZ ;  /* 0x000000200e0e7824 */ /* 0x000fe200078e00ff */
[----:B------:R-:W2:Y:S04]  /*1c50*/  LDSM.16.M88.2 R180, [R0+0x7080] ;  /* 0x0070800000b4783b */ /* 0x000ea80000000100 */
[C---:B------:R-:W-:Y:S01]  /*1c60*/  SHF.L.U64.HI R2, R14.reuse, 0x1, R2 ;  /* 0x000000010e027819 */ /* 0x040fe20000010202 */
[----:B------:R-:W3:Y:S01]  /*1c70*/  LDSM.16.M88.2 R182, [R0+0x8080] ;  /* 0x0080800000b6783b */ /* 0x000ee20000000100 */
[----:B------:R-:W-:-:S03]  /*1c80*/  IMAD.SHL.U32 R14, R14, 0x2, RZ ;  /* 0x000000020e0e7824 */ /* 0x000fc600078e00ff */
        /* <DEDUP_REMOVED lines=13> */
[----:B------:R-:W-:Y:S01]  /*1d60*/  LOP3.LUT R6, R6, 0xfffffffe, RZ, 0xc0, !PT ;  /* 0xfffffffe06067812 */ /* 0x000fe200078ec0ff */
[----:B------:R-:W-:Y:S01]  /*1d70*/  IMAD.U32 R8, RZ, RZ, UR6 ;  /* 0x00000006ff087e24 */ /* 0x000fe2000f8e00ff */
        /* <DEDUP_REMOVED lines=21> */
[C---:B------:R-:W-:Y:S02]  /*1ed0*/  ISETP.LT.OR P0, PT, R3.reuse, 0x1, P6 ;  /* 0x000000010300780c */ /* 0x040fe40003701670 */
[----:B------:R-:W-:Y:S01]  /*1ee0*/  ISETP.LT.OR P6, PT, R3, 0x21, P6 ;  /* 0x000000210300780c */ /* 0x000fe200037c1670 */
[----:B------:R5:W-:Y:S01]  /*1ef0*/  LDGSTS.E.BYPASS.LTC128B.128 [R242+0x7080], [R4.64], !P1 ;  /* 0x0708000004f27fae */ /* 0x000be2000c901d48 */
[----:B------:R-:W-:-:S04]  /*1f00*/  IADD3 R8, P5, P1, R8, 0x80, R248 ;  /* 0x0000008008087810 */ /* 0x000fc800079be0f8 */
[----:B------:R-:W-:Y:S02]  /*1f10*/  IADD3.X R9, RZ, UR5, R249, P5, P1 ;  /* 0x00000005ff097c10 */ /* 0x000fe4000afe24f9 */
[----:B------:R-:W-:-:S03]  /*1f20*/  IADD3 R12, P5, P1, R14, 0x80, R246 ;  /* 0x000000800e0c7810 */ /* 0x000fc600079be0f6 */
[----:B------:R1:W-:Y:S01]  /*1f30*/  LDGSTS.E.BYPASS.LTC128B.128 [R242+0x9080], [R8.64], !P2 ;  /* 0x0908000008f27fae */ /* 0x0003e2000d101d48 */
[----:B------:R-:W-:Y:S02]  /*1f40*/  IADD3.X R13, R2, RZ, R247, P5, P1 ;  /* 0x000000ff020d7210 */ /* 0x000fe40002fe24f7 */
[C---:B------:R-:W-:Y:S02]  /*1f50*/  ISETP.GE.AND P1, PT, R34.reuse, c[0x0][0x1fc], PT ;  /* 0x00007f0022007a0c */ /* 0x040fe40003f26270 */
[----:B------:R-:W-:Y:S02]  /*1f60*/  ISETP.GE.AND P5, PT, R34, c[0x0][0x1fc], PT ;  /* 0x00007f0022007a0c */ /* 0x000fe40003fa6270 */
[----:B------:R-:W-:Y:S02]  /*1f70*/  SEL R250, RZ, 0xffffffff, P1 ;  /* 0xfffffffffffa7807 */ /* 0x000fe40000800000 */
[C---:B------:R-:W-:Y:S02]  /*1f80*/  ISETP.LT.OR P1, PT, R3.reuse, 0x1, P5 ;  /* 0x000000010300780c */ /* 0x040fe40002f21670 */
[----:B------:R-:W-:Y:S01]  /*1f90*/  ISETP.LT.OR P5, PT, R3, 0x21, P5 ;  /* 0x000000210300780c */ /* 0x000fe20002fa1670 */
[----:B------:R-:W-:Y:S01]  /*1fa0*/  IMAD.SHL.U32 R250, R250, 0x2, RZ ;  /* 0x00000002fafa7824 */ /* 0x000fe200078e00ff */
[----:B------:R-:W-:Y:S01]  /*1fb0*/  LOP3.LUT R3, R27, 0x18, RZ, 0xc0, !PT ;  /* 0x000000181b037812 */ /* 0x000fe200078ec0ff */
[----:B-----5:R-:W-:-:S03]  /*1fc0*/  IMAD.IADD R5, R31, 0x1, R16 ;  /* 0x000000011f057824 */ /* 0x020fc600078e0210 */
[----:B------:R-:W-:Y:S01]  /*1fd0*/  LOP3.LUT R250, R250, 0x2, R18, 0xe2, !PT ;  /* 0x00000002fafa7812 */ /* 0x000fe200078ee212 */
[----:B------:R-:W-:-:S04]  /*1fe0*/  IMAD.MOV.U32 R4, RZ, RZ, R30 ;  /* 0x000000ffff047224 */ /* 0x000fc800078e001e */
[----:B------:R-:W-:Y:S01]  /*1ff0*/  IMAD.WIDE.U32 R40, R33, c[0x0][0x240], R4 ;  /* 0x0000900021287a25 */ /* 0x000fe200078e0004 */
[----:B-1----:R-:W-:-:S03]  /*2000*/  IADD3 R8, P2, R14, R246, RZ ;  /* 0x000000f60e087210 */ /* 0x002fc60007f5e0ff */
[----:B------:R-:W-:Y:S01]  /*2010*/  IMAD.SHL.U32 R5, R0, 0x20, RZ ;  /* 0x0000002000057824 */ /* 0x000fe200078e00ff */
[----:B------:R1:W-:Y:S01]  /*2020*/  STL.64 [R1+0x10], R40 ;  /* 0x0000102801007387 */ /* 0x0003e20000100a00 */
[----:B------:R-:W-:Y:S02]  /*2030*/  IMAD.SHL.U32 R4, R6, 0x20, RZ ;  /* 0x0000002006047824 */ /* 0x000fe400078e00ff */
[----:B------:R-:W-:Y:S01]  /*2040*/  IMAD.X R9, R2, 0x1, R247, P2 ;  /* 0x0000000102097824 */ /* 0x000fe200010e06f7 */
[----:B------:R-:W-:Y:S01]  /*2050*/  ISETP.GT.AND P2, PT, R39, 0xf, PT ;  /* 0x0000000f2700780c */ /* 0x000fe20003f44270 */
[----:B------:R-:W-:Y:S01]  /*2060*/  IMAD R14, R10, -0x8, R35 ;  /* 0xfffffff80a0e7824 */ /* 0x000fe200078e0223 */
[----:B------:R-:W-:Y:S01]  /*2070*/  LOP3.LUT R2, R11, 0xffffffe0, RZ, 0xc0, !PT ;  /* 0xffffffe00b027812 */ /* 0x000fe200078ec0ff */
[----:B------:R-:W-:Y:S01]  /*2080*/  IMAD.SHL.U32 R6, R6, 0x100, RZ ;  /* 0x0000010006067824 */ /* 0x000fe200078e00ff */
[C---:B------:R-:W-:Y:S02]  /*2090*/  LOP3.LUT R11, R3.reuse, 0xe0, R5, 0xf8, !PT ;  /* 0x000000e0030b7812 */ /* 0x040fe400078ef805 */
[----:B------:R-:W-:Y:S01]  /*20a0*/  LOP3.LUT R16, R3, 0x20, R4, 0xf8, !PT ;  /* 0x0000002003107812 */ /* 0x000fe200078ef804 */
[----:B------:R-:W-:Y:S01]  /*20b0*/  IMAD.IADD R2, R39, 0x1, -R2 ;  /* 0x0000000127027824 */ /* 0x000fe200078e0a02 */
[----:B------:R-:W-:Y:S01]  /*20c0*/  LOP3.LUT R5, R15, 0xfffffff0, RZ, 0xc0, !PT ;  /* 0xfffffff00f057812 */ /* 0x000fe200078ec0ff */
[----:B------:R-:W-:-:S03]  /*20d0*/  IMAD.SHL.U32 R4, R7, 0x10, RZ ;  /* 0x0000001007047824 */ /* 0x000fc600078e00ff */
        /* <DEDUP_REMOVED lines=16> */
[----:B------:R-:W-:-:S03]  /*21e0*/  ISETP.GE.AND P6, PT, R39, 0x10, PT ;  /* 0x000000102700780c */ /* 0x000fc60003fc6270 */
[----:B------:R1:W-:Y:S01]  /*21f0*/  LDGSTS.E.BYPASS.LTC128B.128 [R242+0x11080], [R12.64], !P5 ;  /* 0x110800000cf27fae */ /* 0x0003e2000e901d48 */
[----:B-----5:R-:W-:Y:S02]  /*2200*/  IMAD.SHL.U32 R10, R0, 0x4, RZ ;  /* 0x00000004000a7824 */ /* 0x020fe400078e00ff */
[C---:B------:R-:W-:Y:S02]  /*2210*/  IMAD.IADD R0, R39.reuse, 0x1, -R5 ;  /* 0x0000000127007824 */ /* 0x040fe400078e0a05 */
[----:B------:R-:W-:Y:S01]  /*2220*/  IMAD.IADD R5, R39, 0x1, -R3 ;  /* 0x0000000127057824 */ /* 0x000fe200078e0a03 */
[----:B------:R-:W-:Y:S01]  /*2230*/  LOP3.LUT R10, R11, 0x18, R10, 0x78, !PT ;  /* 0x000000180b0a7812 */ /* 0x000fe200078e780a */
[C---:B------:R-:W-:Y:S01]  /*2240*/  IMAD.SHL.U32 R3, R0.reuse, 0x20, RZ ;  /* 0x0000002000037824 */ /* 0x040fe200078e00ff */
[----:B------:R-:W-:Y:S01]  /*2250*/  SHF.R.S32.HI R2, RZ, 0x1f, R0 ;  /* 0x0000001fff027819 */ /* 0x000fe20000011400 */
[----:B------:R-:W-:Y:S01]  /*2260*/  IMAD R5, R5, 0x2, R221 ;  /* 0x0000000205057824 */ /* 0x000fe200078e02dd */
[----:B------:R-:W-:-:S02]  /*2270*/  LOP3.LUT P1, RZ, R0, 0x4, RZ, 0xc0, !PT ;  /* 0x0000000400ff7812 */ /* 0x000fc4000782c0ff */
[----:B------:R-:W-:Y:S01]  /*2280*/  LEA.HI R2, R2, R0, RZ, 0x3 ;  /* 0x0000000002027211 */ /* 0x000fe200078f18ff */
[----:B------:R-:W-:Y:S01]  /*2290*/  IMAD.IADD R235, R5, 0x1, R10 ;  /* 0x0000000105eb7824 */ /* 0x000fe200078e020a */
[----:B------:R-:W-:Y:S02]  /*22a0*/  LOP3.LUT R3, R224, 0x1e0, R3, 0xf8, !PT ;  /* 0x000001e0e0037812 */ /* 0x000fe400078ef803 */
[C---:B------:R-:W-:Y:S01]  /*22b0*/  LOP3.LUT R4, R2.reuse, 0xfffffff8, RZ, 0xc0, !PT ;  /* 0xfffffff802047812 */ /* 0x040fe200078ec0ff */
[----:B------:R-:W-:Y:S01]  /*22c0*/  IMAD.SHL.U32 R5, R2, 0x40, RZ ;  /* 0x0000004002057824 */ /* 0x000fe200078e00ff */
[----:B------:R-:W-:Y:S01]  /*22d0*/  SEL R223, R223, 0xfffffff0, !P1 ;  /* 0xfffffff0dfdf7807 */ /* 0x000fe20004800000 */
[----:B------:R-:W-:Y:S02]  /*22e0*/  IMAD.SHL.U32 R235, R235, 0x2, RZ ;  /* 0x00000002ebeb7824 */ /* 0x000fe400078e00ff */
[C---:B------:R-:W-:Y:S02]  /*22f0*/  IMAD.IADD R4, R0.reuse, 0x1, -R4 ;  /* 0x0000000100047824 */ /* 0x040fe400078e0a04 */
[----:B------:R-:W-:Y:S01]  /*2300*/  IMAD.SHL.U32 R0, R0, 0x4, RZ ;  /* 0x0000000400007824 */ /* 0x000fe200078e00ff */
[----:B------:R-:W-:-:S02]  /*2310*/  IADD3 R236, R235, 0x126c0, RZ ;  /* 0x000126c0ebec7810 */ /* 0x000fc40007ffe0ff */
        /* <DEDUP_REMOVED lines=9> */
[--C-:B------:R-:W-:Y:S02]  /*23b0*/  SHF.R.U32.HI R2, RZ, 0x3, R3.reuse ;  /* 0x00000003ff027819 */ /* 0x100fe40000011603 */
        /* <DEDUP_REMOVED lines=10> */
[----:B------:R-:W-:Y:S01]  /*2460*/  IMAD.SHL.U32 R217, R230, 0x2, RZ ;  /* 0x00000002e6d97824 */ /* 0x000fe200078e00ff */
[----:B------:R5:W-:Y:S01]  /*2470*/  @!P6 LDGSTS.E.BYPASS.LTC128B.128 [R0+0x12280], [R42.64] ;  /* 0x122800002a00efae */ /* 0x000be2000b901d48 */
[----:B------:R-:W-:Y:S01]  /*2480*/  SEL R227, R226, 0xffffffe0, !P0 ;  /* 0xffffffe0e2e37807 */ /* 0x000fe20004000000 */
[----:B------:R-:W-:Y:S01]  /*2490*/  IMAD.SHL.U32 R225, R224, 0x2, RZ ;  /* 0x00000002e0e17824 */ /* 0x000fe200078e00ff */
        /* <DEDUP_REMOVED lines=9> */
[----:B------:R-:W-:Y:S02]  /*2530*/  IMAD.IADD R226, R225, 0x1, R226 ;  /* 0x00000001e1e27824 */ /* 0x000fe400078e02e2 */
[----:B------:R-:W-:Y:S02]  /*2540*/  IMAD.IADD R233, R228, 0x1, R227 ;  /* 0x00000001e4e97824 */ /* 0x000fe400078e02e3 */
[----:B------:R-:W-:Y:S02]  /*2550*/  IMAD.IADD R232, R224, 0x1, R228 ;  /* 0x00000001e0e87824 */ /* 0x000fe400078e02e4 */
[----:B------:R-:W-:Y:S02]  /*2560*/  IMAD.IADD R231, R228, 0x1, R229 ;  /* 0x00000001e4e77824 */ /* 0x000fe400078e02e5 */
[----:B-----5:R-:W-:-:S05]  /*2570*/  IMAD.IADD R0, R41, 0x1, R29 ;  /* 0x0000000129007824 */ /* 0x020fca00078e021d */
[----:B--234-:R1:W-:Y:S02]  /*2580*/  STL [R1+0x18], R0 ;  /* 0x0000180001007387 */ /* 0x01c3e40000100800 */
.L_x_216:
[----:B------:R-:W-:Y:S04]  /*2590*/  DEPBAR.LE SB0, 0x1 ;  /* 0x000080400000791a */ /* 0x000fe80000000000 */
[----:B------:R-:W-:Y:S01]  /*25a0*/  BAR.SYNC.DEFER_BLOCKING 0x0 ;  /* 0x0000000000007b1d */ /* 0x000fe20000010000 */
[----:B-1----:R-:W-:Y:S01]  /*25b0*/  IMAD.U32 R0, RZ, RZ, UR4 ;  /* 0x00000004ff007e24 */ /* 0x002fe2000f8e00ff */
[----:B------:R-:W-:Y:S01]  /*25c0*/  IADD3 R234, R209, 0x1, RZ ;  /* 0x00000001d1ea7810 */ /* 0x000fe20007ffe0ff */
[----:B------:R-:W-:Y:S02]  /*25d0*/  IMAD.U32 R46, RZ, RZ, UR4 ;  /* 0x00000004ff2e7e24 */ /* 0x000fe4000f8e00ff */
[----:B------:R-:W-:Y:S01]  /*25e0*/  IMAD R0, R0, 0x2000, R224 ;  /* 0x0000200000007824 */ /* 0x000fe200078e02e0 */
[----:B------:R-:W-:Y:S01]  /*25f0*/  ISETP.GE.AND P1, PT, R234, R251, PT ;  /* 0x000000fbea00720c */ /* 0x000fe20003f26270 */
[----:B------:R-:W-:Y:S01]  /*2600*/  IMAD.U32 R47, RZ, RZ, UR4 ;  /* 0x00000004ff2f7e24 */ /* 0x000fe2000f8e00ff */
[----:B------:R-:W-:Y:S01]  /*2610*/  LEA R46, R46, R228, 0xd ;  /* 0x000000e42e2e7211 */ /* 0x000fe200078e68ff */
[----:B------:R-:W-:Y:S01]  /*2620*/  IMAD.U32 R40, RZ, RZ, UR4 ;  /* 0x00000004ff287e24 */ /* 0x000fe2000f8e00ff */
[----:B------:R-:W-:Y:S01]  /*2630*/  SHF.L.U32 R0, R0, 0x1, RZ ;  /* 0x0000000100007819 */ /* 0x000fe200000006ff */
[----:B------:R-:W-:Y:S01]  /*2640*/  IMAD.MOV.U32 R244, RZ, RZ, R209 ;  /* 0x000000fffff47224 */ /* 0x000fe200078e00d1 */
[C---:B------:R-:W-:Y:S01]  /*2650*/  IADD3 R148, R224.reuse, R46, R227 ;  /* 0x0000002ee0947210 */ /* 0x040fe20007ffe0e3 */
[----:B------:R-:W-:Y:S01]  /*2660*/  IMAD.IADD R152, R224, 0x1, R46 ;  /* 0x00000001e0987824 */ /* 0x000fe200078e022e */
[----:B------:R-:W-:Y:S02]  /*2670*/  LEA R40, R40, R227, 0xd ;  /* 0x000000e328287211 */ /* 0x000fe400078e68ff */
[----:B------:R-:W-:Y:S01]  /*2680*/  LEA R153, R47, R233, 0xd ;  /* 0x000000e92f997211 */ /* 0x000fe200078e68ff */
[----:B------:R-:W-:Y:S01]  /*2690*/  IMAD.SHL.U32 R148, R148, 0x2, RZ ;  /* 0x0000000294947824 */ /* 0x000fe200078e00ff */
[----:B------:R-:W-:Y:S01]  /*26a0*/  SHF.L.U32 R152, R152, 0x1, RZ ;  /* 0x0000000198987819 */ /* 0x000fe200000006ff */
[C---:B------:R-:W-:Y:S01]  /*26b0*/  IMAD.IADD R156, R224.reuse, 0x1, R40 ;  /* 0x00000001e09c7824 */ /* 0x040fe200078e0228 */
[----:B------:R-:W-:Y:S01]  /*26c0*/  IADD3 R153, R224, R153, RZ ;  /* 0x00000099e0997210 */ /* 0x000fe20007ffe0ff */
[----:B------:R-:W-:Y:S03]  /*26d0*/  LDSM.16.M88.2 R2, [R218+0x80] ;  /* 0x00008000da02783b */ /* 0x000fe60000000100 */
[----:B------:R-:W-:Y:S01]  /*26e0*/  SHF.L.U32 R156, R156, 0x1, RZ ;  /* 0x000000019c9c7819 */ /* 0x000fe200000006ff */
[----:B------:R-:W-:Y:S01]  /*26f0*/  IMAD.SHL.U32 R208, R153, 0x2, RZ ;  /* 0x0000000299d07824 */ /* 0x000fe200078e00ff */
        /* <DEDUP_REMOVED lines=31> */
[----:B------:R-:W5:Y:S03]  /*28f0*/  LDSM.16.M88.2 R36, [R222+0x2080] ;  /* 0x00208000de24783b */ /* 0x000f660000000100 */
[-C--:B------:R-:W-:Y:S01]  /*2900*/  HMMA.16816.F32 R4, R40, R44.reuse, R4 ;  /* 0x0000002c2804723c */ /* 0x080fe20000001804 */
[----:B------:R-:W-:Y:S07]  /*2910*/  LDSM.16.M88.2 R38, [R220+0x3080] ;  /* 0x00308000dc26783b */ /* 0x000fee0000000100 */
[C---:B------:R-:W-:Y:S08]  /*2920*/  HMMA.16816.F32 R8, R48.reuse, R44, R8 ;  /* 0x0000002c3008723c */ /* 0x040ff00000001808 */
[-C--:B---3--:R-:W-:Y:S08]  /*2930*/  HMMA.16816.F32 R12, R48, R30.reuse, R12 ;  /* 0x0000001e300c723c */ /* 0x088ff0000000180c */
[C---:B------:R-:W-:Y:S01]  /*2940*/  HMMA.16816.F32 R16, R40.reuse, R30, R16 ;  /* 0x0000001e2810723c */ /* 0x040fe20000001810 */
[----:B------:R-:W-:Y:S07]  /*2950*/  LDSM.16.M88.2 R30, [R218+0x3080] ;  /* 0x00308000da1e783b */ /* 0x000fee0000000100 */
[-C--:B------:R-:W-:Y:S01]  /*2960*/  HMMA.16816.F32 R20, R40, R46.reuse, R20 ;  /* 0x0000002e2814723c */ /* 0x080fe20000001814 */
[----:B------:R-:W3:Y:S07]  /*2970*/  LDSM.16.M88.4 R40, [R0+0x8080] ;  /* 0x008080000028783b */ /* 0x000eee0000000200 */
[----:B------:R-:W-:Y:S01]  /*2980*/  HMMA.16816.F32 R24, R48, R46, R24 ;  /* 0x0000002e3018723c */ /* 0x000fe20000001818 */
[----:B------:R4:W3:Y:S07]  /*2990*/  LDSM.16.M88.4 R44, [R0+0x9080] ;  /* 0x00908000002c783b */ /* 0x0008ee0000000200 */
[-C--:B-1----:R-:W-:Y:S08]  /*29a0*/  HMMA.16816.F32 R4, R148, R2.reuse, R4 ;  /* 0x000000029404723c */ /* 0x082ff00000001804 */
[C---:B--2---:R-:W-:Y:S01]  /*29b0*/  HMMA.16816.F32 R8, R32.reuse, R2, R8 ;  /* 0x000000022008723c */ /* 0x044fe20000001808 */
[----:B------:R-:W1:Y:S07]  /*29c0*/  LDSM.16.M88.2 R2, [R218+0x4080] ;  /* 0x00408000da02783b */ /* 0x000e6e0000000100 */
[-C--:B----4-:R-:W-:Y:S01]  /*29d0*/  HMMA.16816.F32 R12, R32, R28.reuse, R12 ;  /* 0x0000001c200c723c */ /* 0x090fe2000000180c */
[----:B------:R-:W-:Y:S05]  /*29e0*/  MOV R0, UR4 ;  /* 0x0000000400007c02 */ /* 0x000fea0008000f00 */
[----:B------:R-:W-:Y:S02]  /*29f0*/  IMAD R0, R0, 0x2000, R232 ;  /* 0x0000200000007824 */ /* 0x000fe400078e02e8 */
[C---:B------:R-:W-:Y:S01]  /*2a00*/  HMMA.16816.F32 R16, R148.reuse, R28, R16 ;  /* 0x0000001c9410723c */ /* 0x040fe20000001810 */
[----:B------:R-:W2:Y:S03]  /*2a10*/  LDSM.16.M88.2 R28, [R218+0x5080] ;  /* 0x00508000da1c783b */ /* 0x000ea60000000100 */
[----:B------:R-:W-:Y:S04]  /*2a20*/  SHF.L.U32 R0, R0, 0x1, RZ ;  /* 0x0000000100007819 */ /* 0x000fe800000006ff */
[-C--:B-----5:R-:W-:Y:S01]  /*2a30*/  HMMA.16816.F32 R20, R148, R36.reuse, R20 ;  /* 0x000000249414723c */ /* 0x0a0fe20000001814 */
[----:B------:R4:W5:Y:S04]  /*2a40*/  LDSM.16.M88.4 R48, [R0+0x8080] ;  /* 0x008080000030783b */ /* 0x0009680000000200 */
[----:B------:R-:W2:Y:S03]  /*2a50*/  LDSM.16.M88.4 R148, [R152+0x9080] ;  /* 0x009080009894783b */ /* 0x000ea60000000200 */
[----:B------:R-:W-:Y:S01]  /*2a60*/  HMMA.16816.F32 R24, R32, R36, R24 ;  /* 0x000000242018723c */ /* 0x000fe20000001818 */
[----:B------:R-:W5:Y:S04]  /*2a70*/  LDSM.16.M88.2 R32, [R220+0x4080] ;  /* 0x00408000dc20783b */ /* 0x000f680000000100 */
[----:B------:R-:W-:Y:S03]  /*2a80*/  LDSM.16.M88.2 R34, [R219+0x3080] ;  /* 0x00308000db22783b */ /* 0x000fe60000000100 */
[-C--:B---3--:R-:W-:Y:S08]  /*2a90*/  HMMA.16816.F32 R4, R40, R30.reuse, R4 ;  /* 0x0000001e2804723c */ /* 0x088ff00000001804 */
[C---:B------:R-:W-:Y:S01]  /*2aa0*/  HMMA.16816.F32 R8, R44.reuse, R30, R8 ;  /* 0x0000001e2c08723c */ /* 0x040fe20000001808 */
[----:B------:R-:W3:Y:S03]  /*2ab0*/  LDSM.16.M88.2 R30, [R220+0x5080] ;  /* 0x00508000dc1e783b */ /* 0x000ee60000000100 */
[----:B----4-:R-:W-:Y:S04]  /*2ac0*/  IMAD.U32 R0, RZ, RZ, UR4 ;  /* 0x00000004ff007e24 */ /* 0x010fe8000f8e00ff */
[-C--:B-1----:R-:W-:Y:S04]  /*2ad0*/  HMMA.16816.F32 R12, R44, R2.reuse, R12 ;  /* 0x000000022c0c723c */ /* 0x082fe8000000180c */
[----:B------:R-:W-:Y:S04]  /*2ae0*/  LEA R0, R0, R229, 0xd ;  /* 0x000000e500007211 */ /* 0x000fe800078e68ff */
[C---:B------:R-:W-:Y:S01]  /*2af0*/  HMMA.16816.F32 R16, R40.reuse, R2, R16 ;  /* 0x000000022810723c */ /* 0x040fe20000001810 */
[----:B------:R-:W-:Y:S03]  /*2b00*/  LDSM.16.M88.2 R2, [R219+0x4080] ;  /* 0x00408000db02783b */ /* 0x000fe60000000100 */
[----:B------:R-:W-:Y:S04]  /*2b10*/  IMAD.SHL.U32 R0, R0, 0x2, RZ ;  /* 0x0000000200007824 */ /* 0x000fe800078e00ff */
[-C--:B--2---:R-:W-:Y:S01]  /*2b20*/  HMMA.16816.F32 R20, R40, R28.reuse, R20 ;  /* 0x0000001c2814723c */ /* 0x084fe20000001814 */
[----:B------:R1:W2:Y:S04]  /*2b30*/  LDSM.16.M88.4 R152, [R0+0x8080] ;  /* 0x008080000098783b */ /* 0x0002a80000000200 */
[----:B------:R-:W-:Y:S03]  /*2b40*/  LDSM.16.M88.2 R40, [R222+0x5080] ;  /* 0x00508000de28783b */ /* 0x000fe60000000100 */
[----:B------:R-:W-:Y:S01]  /*2b50*/  HMMA.16816.F32 R24, R44, R28, R24 ;  /* 0x0000001c2c18723c */ /* 0x000fe20000001818 */
[----:B------:R-:W4:Y:S07]  /*2b60*/  LDSM.16.M88.2 R28, [R219+0x5080] ;  /* 0x00508000db1c783b */ /* 0x000f2e0000000100 */
[-C--:B-----5:R-:W-:Y:S08]  /*2b70*/  HMMA.16816.F32 R4, R48, R38.reuse, R4 ;  /* 0x000000263004723c */ /* 0x0a0ff00000001804 */
[C---:B------:R-:W-:Y:S01]  /*2b80*/  HMMA.16816.F32 R8, R148.reuse, R38, R8 ;  /* 0x000000269408723c */ /* 0x040fe20000001808 */
[----:B------:R-:W-:Y:S03]  /*2b90*/  LDSM.16.M88.4 R36, [R208+0x9080] ;  /* 0x00908000d024783b */ /* 0x000fe60000000200 */
[----:B-1----:R-:W-:Y:S04]  /*2ba0*/  MOV R0, UR4 ;  /* 0x0000000400007c02 */ /* 0x002fe80008000f00 */
[-C--:B------:R-:W-:Y:S04]  /*2bb0*/  HMMA.16816.F32 R12, R148, R32.reuse, R12 ;  /* 0x00000020940c723c */ /* 0x080fe8000000180c */
[----:B------:R-:W-:Y:S04]  /*2bc0*/  IMAD R0, R0, 0x2000, R231 ;  /* 0x0000200000007824 */ /* 0x000fe800078e02e7 */
[C---:B------:R-:W-:Y:S04]  /*2bd0*/  HMMA.16816.F32 R16, R48.reuse, R32, R16 ;  /* 0x000000203010723c */ /* 0x040fe80000001810 */
[----:B------:R-:W-:Y:S04]  /*2be0*/  SHF.L.U32 R0, R0, 0x1, RZ ;  /* 0x0000000100007819 */ /* 0x000fe800000006ff */
[-C--:B---3--:R-:W-:Y:S08]  /*2bf0*/  HMMA.16816.F32 R20, R48, R30.reuse, R20 ;  /* 0x0000001e3014723c */ /* 0x088ff00000001814 */
[----:B------:R-:W-:Y:S01]  /*2c00*/  HMMA.16816.F32 R24, R148, R30, R24 ;  /* 0x0000001e9418723c */ /* 0x000fe20000001818 */
[----:B------:R-:W-:Y:S07]  /*2c10*/  LDSM.16.M88.2 R30, [R222+0x4080] ;  /* 0x00408000de1e783b */ /* 0x000fee0000000100 */
[-C--:B--2---:R-:W-:Y:S08]  /*2c20*/  HMMA.16816.F32 R4, R152, R34.reuse, R4 ;  /* 0x000000229804723c */ /* 0x084ff00000001804 */
[C---:B------:R-:W-:Y:S01]  /*2c30*/  HMMA.16816.F32 R8, R156.reuse, R34, R8 ;  /* 0x000000229c08723c */ /* 0x040fe20000001808 */
[----:B------:R1:W-:Y:S07]  /*2c40*/  LDSM.16.M88.4 R32, [R0+0x8080] ;  /* 0x008080000020783b */ /* 0x0003ee0000000200 */
[-C--:B------:R-:W-:Y:S08]  /*2c50*/  HMMA.16816.F32 R12, R156, R2.reuse, R12 ;  /* 0x000000029c0c723c */ /* 0x080ff0000000180c */
[C---:B------:R-:W-:Y:S01]  /*2c60*/  HMMA.16816.F32 R16, R152.reuse, R2, R16 ;  /* 0x000000029810723c */ /* 0x040fe20000001810 */
[----:B------:R-:W2:Y:S07]  /*2c70*/  LDSM.16.M88.2 R2, [R222+0x3080] ;  /* 0x00308000de02783b */ /* 0x000eae0000000100 */
[-C--:B----4-:R-:W-:Y:S01]  /*2c80*/  HMMA.16816.F32 R20, R152, R28.reuse, R20 ;  /* 0x0000001c9814723c */ /* 0x090fe20000001814 */
[----:B-1----:R-:W-:Y:S05]  /*2c90*/  IMAD.U32 R0, RZ, RZ, UR4 ;  /* 0x00000004ff007e24 */ /* 0x002fea000f8e00ff */
[----:B------:R-:W-:Y:S02]  /*2ca0*/  LEA R0, R0, R243, 0x6 ;  /* 0x000000f300007211 */ /* 0x000fe400078e30ff */
[----:B------:R-:W-:Y:S03]  /*2cb0*/  HMMA.16816.F32 R24, R156, R28, R24 ;  /* 0x0000001c9c18723c */ /* 0x000fe60000001818 */
[----:B------:R1:W3:Y:S04]  /*2cc0*/  LDS R156, [R0.X4+0x12080] ;  /* 0x01208000009c7984 */ /* 0x0002e80000004800 */
[----:B------:R1:W4:Y:S04]  /*2cd0*/  LDS R157, [R0.X4+0x120a0] ;  /* 0x0120a000009d7984 */ /* 0x0003280000004800 */
[----:B------:R1:W1:Y:S04]  /*2ce0*/  LDS R159, [R0.X4+0x12100] ;  /* 0x01210000009f7984 */ /* 0x0002680000004800 */
[----:B------:R1:W1:Y:S01]  /*2cf0*/  LDS R158, [R0.X4+0x12120] ;  /* 0x01212000009e7984 */ /* 0x0002620000004800 */
[----:B------:R-:W-:Y:S04]  /*2d00*/  DEPBAR.LE SB0, 0x0 ;  /* 0x000080000000791a */ /* 0x000fe80000000000 */
[----:B------:R-:W-:Y:S01]  /*2d10*/  BAR.SYNC.DEFER_BLOCKING 0x0 ;  /* 0x0000000000007b1d */ /* 0x000fe20000010000 */
[-C--:B--2---:R-:W-:Y:S08]  /*2d20*/  HMMA.16816.F32 R4, R32, R2.reuse, R4 ;  /* 0x000000022004723c */ /* 0x084ff00000001804 */
[C---:B------:R-:W-:Y:S08]  /*2d30*/  HMMA.16816.F32 R8, R36.reuse, R2, R8 ;  /* 0x000000022408723c */ /* 0x040ff00000001808 */
[-C--:B------:R-:W-:Y:S01]  /*2d40*/  HMMA.16816.F32 R12, R36, R30.reuse, R12 ;  /* 0x0000001e240c723c */ /* 0x080fe2000000180c */
[----:B------:R2:W1:Y:S04]  /*2d50*/  LDSM.16.M88.4 R44, [R225+0xe080] ;  /* 0x00e08000e12c783b */ /* 0x0004680000000200 */
[----:B------:R2:W1:Y:S03]  /*2d60*/  LDSM.16.M88.4 R48, [R225+0xf080] ;  /* 0x00f08000e130783b */ /* 0x0004660000000200 */
[C---:B------:R-:W-:Y:S01]  /*2d70*/  HMMA.16816.F32 R16, R32.reuse, R30, R16 ;  /* 0x0000001e2010723c */ /* 0x040fe20000001810 */
[----:B------:R2:W1:Y:S04]  /*2d80*/  LDSM.16.M88.4 R148, [R226+0xe080] ;  /* 0x00e08000e294783b */ /* 0x0004680000000200 */
[----:B------:R2:W1:Y:S03]  /*2d90*/  LDSM.16.M88.4 R152, [R226+0xf080] ;  /* 0x00f08000e298783b */ /* 0x0004660000000200 */
[-C--:B------:R-:W-:Y:S08]  /*2da0*/  HMMA.16816.F32 R20, R32, R40.reuse, R20 ;  /* 0x000000282014723c */ /* 0x080ff00000001814 */
[----:B------:R-:W-:Y:S01]  /*2db0*/  HMMA.16816.F32 R24, R36, R40, R24 ;  /* 0x000000282418723c */ /* 0x000fe20000001818 */
[----:B------:R-:W-:-:S07]  /*2dc0*/  @P1 BRA `(.L_x_214) ;  /* 0x0000025000001947 */ /* 0x000fce0003800000 */
[----:B-1-34-:R-:W-:Y:S01]  /*2dd0*/  SHF.R.S32.HI R0, RZ, 0x1f, R234 ;  /* 0x0000001fff007819 */ /* 0x01afe200000114ea */
[----:B------:R-:W3:Y:S01]  /*2de0*/  LDL.64 R210, [R1+0x8] ;  /* 0x0000080001d27983 */ /* 0x000ee20000100a00 */
[----:B------:R-:W-:Y:S03]  /*2df0*/  IMAD.WIDE.U32 R28, R234, c[0x0][0x178], RZ ;  /* 0x00005e00ea1c7a25 */ /* 0x000fe600078e00ff */
[----:B------:R-:W1:Y:S01]  /*2e00*/  S2R R212, SR_TID.X ;  /* 0x0000000000d47919 */ /* 0x000e620000002100 */
[----:B------:R-:W-:Y:S01]  /*2e10*/  IMAD R0, R0, c[0x0][0x178], RZ ;  /* 0x00005e0000007a24 */ /* 0x000fe200078e02ff */
[----:B------:R-:W-:Y:S01]  /*2e20*/  LEA R2, P5, R28, R248, 0x7 ;  /* 0x000000f81c027211 */ /* 0x000fe200078a38ff */
[----:B------:R-:W-:Y:S02]  /*2e30*/  IMAD.U32 R30, RZ, RZ, UR6 ;  /* 0x00000006ff1e7e24 */ /* 0x000fe4000f8e00ff */
[----:B------:R-:W-:Y:S04]  /*2e40*/  IMAD R0, R234, c[0x0][0x17c], R0 ;  /* 0x00005f00ea007a24 */ /* 0x000fe800078e0200 */
[----:B------:R-:W-:Y:S01]  /*2e50*/  IMAD.IADD R3, R29, 0x1, R0 ;  /* 0x000000011d037824 */ /* 0x000fe200078e0200 */
[----:B------:R-:W-:Y:S01]  /*2e60*/  IADD3 R29, R242, 0x6080, RZ ;  /* 0x00006080f21d7810 */ /* 0x000fe20007ffe0ff */
[----:B------:R-:W-:Y:S03]  /*2e70*/  IMAD R0, R234, -0x40, R245 ;  /* 0xffffffc0ea007824 */ /* 0x000fe600078e02f5 */
[----:B------:R-:W-:Y:S01]  /*2e80*/  LEA.HI.X R3, R28, R249, R3, 0x7, P5 ;  /* 0x000000f91c037211 */ /* 0x000fe200028f3c03 */
[----:B------:R-:W-:Y:S01]  /*2e90*/  IMAD.IADD R28, R0, 0x1, -R252 ;  /* 0x00000001001c7824 */ /* 0x000fe200078e0afc */
[----:B------:R-:W-:Y:S01]  /*2ea0*/  IADD3 R30, P6, P5, R30, 0x80, R2 ;  /* 0x000000801e1e7810 */ /* 0x000fe20007dde002 */
[----:B------:R-:W-:Y:S03]  /*2eb0*/  IMAD.U32 R0, RZ, RZ, UR11 ;  /* 0x0000000bff007e24 */ /* 0x000fe6000f8e00ff */
[----:B------:R-:W-:Y:S02]  /*2ec0*/  IADD3.X R31, RZ, UR5, R3, P6, P5 ;  /* 0x00000005ff1f7c10 */ /* 0x000fe4000b7ea403 */
[C---:B------:R-:W-:Y:S02]  /*2ed0*/  ISETP.LT.OR P5, PT, R28.reuse, 0x1, P4 ;  /* 0x000000011c00780c */ /* 0x040fe400027a1670 */
[----:B------:R-:W-:Y:S02]  /*2ee0*/  ISETP.LT.OR P6, PT, R28, 0x1, P3 ;  /* 0x000000011c00780c */ /* 0x000fe40001fc1670 */
[----:B------:R-:W-:Y:S09]  /*2ef0*/  LEA R0, R0, R29, 0xe ;  /* 0x0000001d00007211 */ /* 0x000ff200078e70ff */
[----:B------:R-:W-:Y:S01]  /*2f00*/  @!PT LDS RZ, [RZ] ;  /* 0x00000000fffff984 */ /* 0x000fe20000000800 */
[----:B------:R-:W-:Y:S01]  /*2f10*/  @!PT LDS RZ, [RZ] ;  /* 0x00000000fffff984 */ /* 0x000fe20000000800 */
[----:B------:R-:W-:Y:S01]  /*2f20*/  @!PT LDS RZ, [RZ] ;  /* 0x00000000fffff984 */ /* 0x000fe20000000800 */
[----:B------:R4:W-:Y:S01]  /*2f30*/  LDGSTS.E.BYPASS.LTC128B.128 [R0], [R2.64], !P5 ;  /* 0x0000000002007fae */ /* 0x0009e2000e901d48 */
[----:B------:R-:W-:Y:S03]  /*2f40*/  IADD3 R32, P5, R2, UR6, RZ ;  /* 0x0000000602207c10 */ /* 0x000fe6000ffbe0ff */
[----:B------:R4:W-:Y:S01]  /*2f50*/  LDGSTS.E.BYPASS.LTC128B.128 [R0+0x2000], [R2.64+0x80], !P6 ;  /* 0x0200008002007fae */ /* 0x0009e2000f101d48 */
[C---:B------:R-:W-:Y:S02]  /*2f60*/  ISETP.LT.OR P6, PT, R28.reuse, 0x21, P4 ;  /* 0x000000211c00780c */ /* 0x040fe400027c1670 */
[----:B------:R-:W-:Y:S02]  /*2f70*/  IADD3.X R33, R3, UR5, RZ, P5, !PT ;  /* 0x0000000503217c10 */ /* 0x000fe4000affe4ff */
[----:B------:R-:W-:Y:S09]  /*2f80*/  ISETP.LT.OR P5, PT, R28, 0x21, P3 ;  /* 0x000000211c00780c */ /* 0x000ff20001fa1670 */
[----:B------:R2:W-:Y:S01]  /*2f90*/  LDGSTS.E.BYPASS.LTC128B.128 [R0+0x1000], [R32.64], !P6 ;  /* 0x0100000020007fae */ /* 0x0005e2000f101d48 */
[----:B-1----:R-:W-:Y:S03]  /*2fa0*/  IMAD.SHL.U32 R28, R212, 0x4, RZ ;  /* 0x00000004d41c7824 */ /* 0x002fe600078e00ff */
[----:B------:R2:W-:Y:S01]  /*2fb0*/  LDGSTS.E.BYPASS.LTC128B.128 [R0+0x3000], [R30.64], !P5 ;  /* 0x030000001e007fae */ /* 0x0005e2000e901d48 */
[----:B----4-:R-:W-:Y:S01]  /*2fc0*/  IMAD.U32 R2, RZ, RZ, UR11 ;  /* 0x0000000bff027e24 */ /* 0x010fe2000f8e00ff */
[----:B------:R-:W-:Y:S04]  /*2fd0*/  @!P2 LEA R3, R209, 0x40, 0x6 ;  /* 0x00000040d103a811 */ /* 0x000fe800078e30ff */
[----:B------:R-:W-:Y:S05]  /*2fe0*/  @!P2 LEA R28, R2, R28, 0x6 ;  /* 0x0000001c021ca211 */ /* 0x000fea00078e30ff */
[----:B------:R-:W-:Y:S02]  /*2ff0*/  @!P2 IMAD.SHL.U32 R28, R28, 0x4, RZ ;  /* 0x000000041c1ca824 */ /* 0x000fe400078e00ff */
[----:B---3--:R-:W-:Y:S05]  /*3000*/  @!P2 IMAD.WIDE R2, R3, 0x4, R210 ;  /* 0x000000040302a825 */ /* 0x008fea00078e02d2 */
[----:B------:R2:W-:Y:S02]  /*3010*/  @!P2 LDGSTS.E.BYPASS.LTC128B.128 [R28+0x12080], [R2.64] ;  /* 0x12080000021cafae */ /* 0x0005e4000b901d48 */
.L_x_214:
[-C--:B-1234-:R-:W-:Y:S01]  /*3020*/  HMMA.16816.F32 R28, R44, R160.reuse, RZ ;  /* 0x000000a02c1c723c */ /* 0x09efe200000018ff */
        /* <DEDUP_REMOVED lines=14> */
[C---:B------:R-:W-:Y:S02]  /*3110*/  HMMA.16816.F32 R40, R44.reuse, R162, RZ ;  /* 0x000000a22c28723c */ /* 0x040fe400000018ff */
[----:B------:R-:W-:Y:S02]  /*3120*/  ISETP.GT.AND P6, PT, R241, 0x20, PT ;  /* 0x00000020f100780c */ /* 0x000fe40003fc4270 */
[----:B------:R-:W-:Y:S02]  /*3130*/  FSEL R238, R11, -INF , P5 ;  /* 0xff8000000bee7808 */ /* 0x000fe40002800000 */
[----:B------:R-:W-:Y:S02]  /*3140*/  SEL R0, R0, 0xffffffc0, !P0 ;  /* 0xffffffc000007807 */ /* 0x000fe40004000000 */
[-C--:B------:R-:W-:Y:S01]  /*3150*/  HMMA.16816.F32 R44, R44, R164.reuse, RZ ;  /* 0x000000a42c2c723c */ /* 0x080fe200000018ff */
[----:B------:R-:W-:Y:S03]  /*3160*/  FSEL R18, R18, -INF , P6 ;  /* 0xff80000012127808 */ /* 0x000fe60003000000 */
[----:B------:R-:W-:Y:S02]  /*3170*/  IADD3 R2, R225, R0, RZ ;  /* 0x00000000e1027210 */ /* 0x000fe40007ffe0ff */
[----:B------:R-:W-:Y:S02]  /*3180*/  IADD3 R0, R0, R226, RZ ;  /* 0x000000e200007210 */ /* 0x000fe40007ffe0ff */
[----:B------:R-:W-:Y:S04]  /*3190*/  HMMA.16816.F32 R48, R48, R164, RZ ;  /* 0x000000a43030723c */ /* 0x000fe800000018ff */
[--C-:B-1----:R-:W-:Y:S01]  /*31a0*/  FFMA.FTZ R3, R5, c[0x0][0x29c], -R156.reuse ;  /* 0x0000a70005037a23 */ /* 0x102fe2000001089c */
[----:B------:R-:W-:Y:S02]  /*31b0*/  FSEL R12, R12, -INF , P6 ;  /* 0xff8000000c0c7808 */ /* 0x000fe40003000000 */
[----:B------:R-:W-:Y:S01]  /*31c0*/  FSEL R16, R16, -INF , P6 ;  /* 0xff80000010107808 */ /* 0x000fe20003000000 */
[-C--:B------:R-:W-:Y:S01]  /*31d0*/  HMMA.16816.F32 R28, R148, R166.reuse, R28 ;  /* 0x000000a6941c723c */ /* 0x080fe2000000181c */
[----:B------:R1:W-:Y:S04]  /*31e0*/  MUFU.EX2 R214, R3 ;  /* 0x0000000300d67308 */ /* 0x0003e80000000800 */
[----:B------:R-:W-:Y:S02]  /*31f0*/  FSEL R237, R14, -INF , P6 ;  /* 0xff8000000eed7808 */ /* 0x000fe40003000000 */
[----:B------:R-:W-:Y:S01]  /*3200*/  ISETP.GT.AND P6, PT, R241, 0x40, PT ;  /* 0x00000040f100780c */ /* 0x000fe20003fc4270 */
[C---:B------:R-:W-:Y:S04]  /*3210*/  HMMA.16816.F32 R32, R152.reuse, R166, R32 ;  /* 0x000000a69820723c */ /* 0x040fe80000001820 */
[----:B------:R-:W-:Y:S02]  /*3220*/  FSEL R26, R26, -INF , P6 ;  /* 0xff8000001a1a7808 */ /* 0x000fe40003000000 */
[----:B------:R-:W-:Y:S02]  /*3230*/  FSEL R22, R22, -INF , P6 ;  /* 0xff80000016167808 */ /* 0x000fe40003000000 */
[-C--:B------:R-:W-:Y:S08]  /*3240*/  HMMA.16816.F32 R36, R152, R168.reuse, R36 ;  /* 0x000000a89824723c */ /* 0x080ff00000001824 */
[C---:B------:R-:W-:Y:S04]  /*3250*/  HMMA.16816.F32 R40, R148.reuse, R168, R40 ;  /* 0x000000a89428723c */ /* 0x040fe80000001828 */
[----:B-1----:R-:W-:Y:S02]  /*3260*/  FSEL R3, R9, -INF , P5 ;  /* 0xff80000009037808 */ /* 0x002fe40002800000 */
[----:B------:R-:W-:Y:S01]  /*3270*/  LDSM.16.M88.4 R8, [R0+0x11080] ;  /* 0x011080000008783b */ /* 0x000fe20000000200 */
[----:B------:R-:W-:Y:S01]  /*3280*/  ISETP.GT.AND P5, PT, R241, 0x21, PT ;  /* 0x00000021f100780c */ /* 0x000fe20003fa4270 */
[-C--:B------:R-:W-:Y:S04]  /*3290*/  HMMA.16816.F32 R44, R148, R170.reuse, R44 ;  /* 0x000000aa942c723c */ /* 0x080fe8000000182c */
[----:B------:R-:W-:Y:S02]  /*32a0*/  FSEL R19, R19, -INF , P5 ;  /* 0xff80000013137808 */ /* 0x000fe40002800000 */
[----:B------:R-:W1:Y:S01]  /*32b0*/  LDSM.16.M88.4 R148, [R2+0xe080] ;  /* 0x00e080000294783b */ /* 0x000e620000000200 */
[----:B------:R-:W-:Y:S01]  /*32c0*/  FSEL R13, R13, -INF , P5 ;  /* 0xff8000000d0d7808 */ /* 0x000fe20002800000 */
[----:B------:R-:W-:Y:S04]  /*32d0*/  HMMA.16816.F32 R48, R152, R170, R48 ;  /* 0x000000aa9830723c */ /* 0x000fe80000001830 */
[----:B------:R-:W-:Y:S02]  /*32e0*/  FSEL R14, R15, -INF , P5 ;  /* 0xff8000000f0e7808 */ /* 0x000fe40002800000 */
[----:B------:R-:W2:Y:S02]  /*32f0*/  LDSM.16.M88.4 R152, [R2+0xf080] ;  /* 0x00f080000298783b */ /* 0x000ea40000000200 */
        /* <DEDUP_REMOVED lines=31> */
[----:B------:R2:W3:Y:S03]  /*34f0*/  LDSM.16.M88.4 R152, [R2+0x11080] ;  /* 0x011080000298783b */ /* 0x0004e60000000200 */
[--C-:B--2---:R-:W-:Y:S04]  /*3500*/  FFMA.FTZ R2, R16, c[0x0][0x29c], -R156.reuse ;  /* 0x0000a70010027a23 */ /* 0x104fe8000001089c */
[----:B------:R2:W-:Y:S01]  /*3510*/  MUFU.EX2 R215, R2 ;  /* 0x0000000200d77308 */ /* 0x0005e20000000800 */
[-C--:B-1----:R-:W-:Y:S08]  /*3520*/  HMMA.16816.F32 R28, R148, R196.reuse, R28 ;  /* 0x000000c4941c723c */ /* 0x082ff0000000181c */
[C---:B---3--:R-:W-:Y:S08]  /*3530*/  HMMA.16816.F32 R32, R152.reuse, R196, R32 ;  /* 0x000000c49820723c */ /* 0x048ff00000001820 */
[-C--:B------:R-:W-:Y:S04]  /*3540*/  HMMA.16816.F32 R36, R152, R198.reuse, R36 ;  /* 0x000000c69824723c */ /* 0x080fe80000001824 */
[----:B--2---:R-:W-:Y:S02]  /*3550*/  FSEL R2, R17, -INF , P5 ;  /* 0xff80000011027808 */ /* 0x004fe40002800000 */
[----:B------:R-:W-:Y:S02]  /*3560*/  ISETP.GT.AND P5, PT, R241, 0x41, PT ;  /* 0x00000041f100780c */ /* 0x000fe40003fa4270 */
[C---:B------:R-:W-:Y:S04]  /*3570*/  HMMA.16816.F32 R40, R148.reuse, R198, R40 ;  /* 0x000000c69428723c */ /* 0x040fe80000001828 */
[--C-:B------:R-:W-:Y:S01]  /*3580*/  FFMA.FTZ R2, R2, c[0x0][0x29c], -R156.reuse ;  /* 0x0000a70002027a23 */ /* 0x100fe2000001089c */
[----:B------:R-:W-:Y:S02]  /*3590*/  FSEL R21, R21, -INF , P5 ;  /* 0xff80000015157808 */ /* 0x000fe40002800000 */
[----:B------:R-:W-:Y:S01]  /*35a0*/  FSEL R27, R27, -INF , P5 ;  /* 0xff8000001b1b7808 */ /* 0x000fe20002800000 */
[-C--:B------:R-:W-:Y:S01]  /*35b0*/  HMMA.16816.F32 R44, R148, R200.reuse, R44 ;  /* 0x000000c8942c723c */ /* 0x080fe2000000182c */
[----:B------:R1:W2:Y:S03]  /*35c0*/  MUFU.EX2 R17, R2 ;  /* 0x0000000200117308 */ /* 0x0002a60000000800 */
[----:B------:R-:W-:Y:S02]  /*35d0*/  FSEL R25, R25, -INF , P5 ;  /* 0xff80000019197808 */ /* 0x000fe40002800000 */
[----:B------:R-:W-:Y:S02]  /*35e0*/  FSEL R23, R23, -INF , P5 ;  /* 0xff80000017177808 */ /* 0x000fe40002800000 */
[----:B------:R-:W-:Y:S04]  /*35f0*/  HMMA.16816.F32 R48, R152, R200, R48 ;  /* 0x000000c89830723c */ /* 0x000fe80000001830 */
[----:B-1----:R-:W-:Y:S02]  /*3600*/  FSEL R2, R20, -INF , P6 ;  /* 0xff80000014027808 */ /* 0x002fe40003000000 */
[----:B--2---:R-:W-:Y:S03]  /*3610*/  F2FP.PACK_AB R20, R17, R215 ;  /* 0x000000d71114723e */ /* 0x004fe600000000ff */
[--C-:B------:R-:W-:Y:S03]  /*3620*/  FFMA.FTZ R2, R2, c[0x0][0x29c], -R156.reuse ;  /* 0x0000a70002027a23 */ /* 0x100fe6000001089c */
[----:B------:R-:W-:Y:S01]  /*3630*/  FFMA.FTZ R156, R21, c[0x0][0x29c], -R156 ;  /* 0x0000a700159c7a23 */ /* 0x000fe2000001089c */
[----:B------:R-:W-:Y:S01]  /*3640*/  F2FP.PACK_AB R21, R214, R239 ;  /* 0x000000efd615723e */ /* 0x000fe200000000ff */
[----:B------:R1:W-:Y:S10]  /*3650*/  MUFU.EX2 R213, R2 ;  /* 0x0000000200d57308 */ /* 0x0003f40000000800 */
[----:B------:R-:W-:Y:S01]  /*3660*/  MUFU.EX2 R16, R156 ;  /* 0x0000009c00107308 */ /* 0x000fe20000000800 */
[--C-:B-1----:R-:W-:Y:S09]  /*3670*/  FFMA.FTZ R2, R6, c[0x0][0x29c], -R157.reuse ;  /* 0x0000a70006027a23 */ /* 0x102ff2000001089d */
[----:B------:R1:W-:Y:S02]  /*3680*/  MUFU.EX2 R211, R2 ;  /* 0x0000000200d37308 */ /* 0x0003e40000000800 */
[--C-:B-1----:R-:W-:Y:S02]  /*3690*/  FFMA.FTZ R2, R7, c[0x0][0x29c], -R157.reuse ;  /* 0x0000a70007027a23 */ /* 0x102fe4000001089d */
[----:B------:R1:W2:Y:S06]  /*36a0*/  LDSM.16.M88.4 R4, [R0+0x10080] ;  /* 0x010080000004783b */ /* 0x0002ac0000000200 */
[----:B------:R3:W4:Y:S01]  /*36b0*/  MUFU.EX2 R15, R2 ;  /* 0x00000002000f7308 */ /* 0x0007220000000800 */
[--C-:B-1----:R-:W-:Y:S02]  /*36c0*/  FFMA.FTZ R0, R22, c[0x0][0x29c], -R157.reuse ;  /* 0x0000a70016007a23 */ /* 0x102fe4000001089d */
[--C-:B------:R-:W-:Y:S07]  /*36d0*/  FFMA.FTZ R22, R26, c[0x0][0x29c], -R158.reuse ;  /* 0x0000a7001a167a23 */ /* 0x100fee000001089e */
[----:B------:R1:W-:Y:S01]  /*36e0*/  MUFU.EX2 R156, R0 ;  /* 0x00000000009c7308 */ /* 0x0003e20000000800 */
[----:B---3--:R-:W-:Y:S01]  /*36f0*/  FFMA.FTZ R2, R18, c[0x0][0x29c], -R157 ;  /* 0x0000a70012027a23 */ /* 0x008fe2000001089d */
[----:B----4-:R-:W-:Y:S08]  /*3700*/  F2FP.PACK_AB R18, R15, R211 ;  /* 0x000000d30f12723e */ /* 0x010ff000000000ff */
[----:B------:R3:W-:Y:S01]  /*3710*/  MUFU.EX2 R212, R2 ;  /* 0x0000000200d47308 */ /* 0x0007e20000000800 */
[-C--:B--2---:R-:W-:Y:S09]  /*3720*/  HMMA.16816.F32 R28, R4, R202.reuse, R28 ;  /* 0x000000ca041c723c */ /* 0x084ff2000000181c */
[----:B------:R-:W-:Y:S01]  /*3730*/  MUFU.EX2 R22, R22 ;  /* 0x0000001600167308 */ /* 0x000fe20000000800 */
[C---:B------:R-:W-:Y:S04]  /*3740*/  HMMA.16816.F32 R32, R8.reuse, R202, R32 ;  /* 0x000000ca0820723c */ /* 0x040fe80000001820 */
[----:B-1----:R-:W-:Y:S04]  /*3750*/  FFMA.FTZ R0, R208, c[0x0][0x29c], -R159 ;  /* 0x0000a700d0007a23 */ /* 0x002fe8000001089f */
[-C--:B------:R-:W-:Y:S01]  /*3760*/  HMMA.16816.F32 R36, R8, R204.reuse, R36 ;  /* 0x000000cc0824723c */ /* 0x080fe20000001824 */
[----:B------:R1:W-:Y:S03]  /*3770*/  MUFU.EX2 R209, R0 ;  /* 0x0000000000d17308 */ /* 0x0003e60000000800 */
[--C-:B---3--:R-:W-:Y:S01]  /*3780*/  FFMA.FTZ R2, R19, c[0x0][0x29c], -R157.reuse ;  /* 0x0000a70013027a23 */ /* 0x108fe2000001089d */
[----:B------:R-:W-:Y:S01]  /*3790*/  F2FP.PACK_AB R19, R16, R213 ;  /* 0x000000d51013723e */ /* 0x000fe200000000ff */
[----:B------:R-:W-:Y:S02]  /*37a0*/  FFMA.FTZ R157, R23, c[0x0][0x29c], -R157 ;  /* 0x0000a700179d7a23 */ /* 0x000fe4000001089d */
[C---:B------:R-:W-:Y:S03]  /*37b0*/  HMMA.16816.F32 R40, R4.reuse, R204, R40 ;  /* 0x000000cc0428723c */ /* 0x040fe60000001828 */
[----:B------:R2:W-:Y:S01]  /*37c0*/  MUFU.EX2 R210, R2 ;  /* 0x0000000200d27308 */ /* 0x0005e20000000800 */
[--C-:B------:R-:W-:Y:S04]  /*37d0*/  FFMA.FTZ R23, R14, c[0x0][0x29c], -R158.reuse ;  /* 0x0000a7000e177a23 */ /* 0x100fe8000001089e */
[-C--:B------:R-:W-:Y:S05]  /*37e0*/  HMMA.16816.F32 R44, R4, R206.reuse, R44 ;  /* 0x000000ce042c723c */ /* 0x080fea000000182c */
[----:B------:R-:W-:Y:S02]  /*37f0*/  MUFU.EX2 R23, R23 ;  /* 0x0000001700177308 */ /* 0x000fe40000000800 */
[--C-:B------:R-:W-:Y:S01]  /*3800*/  FFMA.FTZ R4, R240, c[0x0][0x29c], -R158.reuse ;  /* 0x0000a700f0047a23 */ /* 0x100fe2000001089e */
[----:B------:R-:W-:Y:S04]  /*3810*/  HMMA.16816.F32 R48, R8, R206, R48 ;  /* 0x000000ce0830723c */ /* 0x000fe80000001830 */
[--C-:B-1----:R-:W-:Y:S02]  /*3820*/  FFMA.FTZ R0, R3, c[0x0][0x29c], -R159.reuse ;  /* 0x0000a70003007a23 */ /* 0x102fe4000001089f */
[----:B------:R-:W1:Y:S01]  /*3830*/  LDS R3, [R243.X4+0x12280] ;  /* 0x01228000f3037984 */ /* 0x000e620000004800 */
[----:B------:R3:W-:Y:S01]  /*3840*/  MUFU.EX2 R148, R4 ;  /* 0x0000000400947308 */ /* 0x0007e20000000800 */
[--C-:B------:R-:W-:Y:S01]  /*3850*/  FFMA.FTZ R5, R238, c[0x0][0x29c], -R158.reuse ;  /* 0x0000a700ee057a23 */ /* 0x100fe2000001089e */
[----:B--2---:R-:W-:Y:S08]  /*3860*/  FSEL R2, R24, -INF , P6 ;  /* 0xff80000018027808 */ /* 0x004ff00003000000 */
[----:B------:R2:W4:Y:S01]  /*3870*/  MUFU.EX2 R208, R0 ;  /* 0x0000000000d07308 */ /* 0x0005220000000800 */
[--C-:B------:R-:W-:Y:S09]  /*3880*/  FFMA.FTZ R2, R2, c[0x0][0x29c], -R159.reuse ;  /* 0x0000a70002027a23 */ /* 0x100ff2000001089f */
[----:B------:R5:W-:Y:S01]  /*3890*/  MUFU.EX2 R149, R2 ;  /* 0x0000000200957308 */ /* 0x000be20000000800 */
[--C-:B---3--:R-:W-:Y:S02]  /*38a0*/  FFMA.FTZ R4, R237, c[0x0][0x29c], -R158.reuse ;  /* 0x0000a700ed047a23 */ /* 0x108fe4000001089e */
[----:B------:R-:W-:Y:S07]  /*38b0*/  FFMA.FTZ R158, R27, c[0x0][0x29c], -R158 ;  /* 0x0000a7001b9e7a23 */ /* 0x000fee000001089e */
[----:B------:R-:W-:Y:S01]  /*38c0*/  MUFU.EX2 R24, R4 ;  /* 0x0000000400187308 */ /* 0x000fe20000000800 */
[----:B--2---:R-:W-:Y:S01]  /*38d0*/  FFMA.FTZ R0, R12, c[0x0][0x29c], -R159 ;  /* 0x0000a7000c007a23 */ /* 0x004fe2000001089f */
[----:B----4-:R-:W-:Y:S01]  /*38e0*/  F2FP.PACK_AB R7, R208, R209 ;  /* 0x000000d1d007723e */ /* 0x010fe200000000ff */
[--C-:B-1----:R-:W-:Y:S07]  /*38f0*/  FADD.FTZ R29, R29, -R3.reuse ;  /* 0x800000031d1d7221 */ /* 0x102fee0000010000 */
[----:B------:R1:W-:Y:S01]  /*3900*/  MUFU.EX2 R151, R0 ;  /* 0x0000000000977308 */ /* 0x0003e20000000800 */
[--C-:B------:R-:W-:Y:S02]  /*3910*/  FADD.FTZ R41, R41, -R3.reuse ;  /* 0x8000000329297221 */ /* 0x100fe40000010000 */
[--C-:B------:R-:W-:Y:S01]  /*3920*/  FADD.FTZ R45, R45, -R3.reuse ;  /* 0x800000032d2d7221 */ /* 0x100fe20000010000 */
[----:B-----5:R-:W2:Y:S01]  /*3930*/  LDS R2, [R243.X4+0x12300] ;  /* 0x01230000f3027984 */ /* 0x020ea20000004800 */
[--C-:B------:R-:W-:Y:S02]  /*3940*/  FADD.FTZ R28, R28, -R3.reuse ;  /* 0x800000031c1c7221 */ /* 0x100fe40000010000 */
[--C-:B------:R-:W-:Y:S02]  /*3950*/  FADD.FTZ R40, R40, -R3.reuse ;  /* 0x8000000328287221 */ /* 0x100fe40000010000 */
[----:B------:R-:W-:Y:S01]  /*3960*/  FADD.FTZ R44, R44, -R3 ;  /* 0x800000032c2c7221 */ /* 0x000fe20000010000 */
[----:B------:R-:W3:Y:S01]  /*3970*/  MUFU.EX2 R157, R157 ;  /* 0x0000009d009d7308 */ /* 0x000ee20000000800 */
[----:B------:R-:W-:Y:S02]  /*3980*/  FMUL.FTZ R28, R239, R28 ;  /* 0x0000001cef1c7220 */ /* 0x000fe40000410000 */
[----:B------:R-:W-:Y:S02]  /*3990*/  FMUL.FTZ R14, R214, R29 ;  /* 0x0000001dd60e7220 */ /* 0x000fe40000410000 */
[----:B------:R-:W-:Y:S02]  /*39a0*/  FMUL.FTZ R40, R215, R40 ;  /* 0x00000028d7287220 */ /* 0x000fe40000410000 */
[----:B------:R-:W-:Y:S01]  /*39b0*/  FMUL.FTZ R17, R17, R41 ;  /* 0x0000002911117220 */ /* 0x000fe20000410000 */
[----:B------:R-:W-:Y:S01]  /*39c0*/  F2FP.PACK_AB R14, R14, R28 ;  /* 0x0000001c0e0e723e */ /* 0x000fe200000000ff */
[----:B------:R-:W-:Y:S01]  /*39d0*/  FMUL.FTZ R44, R213, R44 ;  /* 0x0000002cd52c7220 */ /* 0x000fe20000410000 */
[----:B------:R-:W-:Y:S01]  /*39e0*/  MUFU.EX2 R158, R158 ;  /* 0x0000009e009e7308 */ /* 0x000fe20000000800 */
[----:B------:R-:W-:Y:S01]  /*39f0*/  FMUL.FTZ R16, R16, R45 ;  /* 0x0000002d10107220 */ /* 0x000fe20000410000 */
[----:B------:R-:W-:Y:S01]  /*3a00*/  F2FP.PACK_AB R17, R17, R40 ;  /* 0x000000281111723e */ /* 0x000fe200000000ff */
[--C-:B-1----:R-:W-:Y:S01]  /*3a10*/  FFMA.FTZ R0, R13, c[0x0][0x29c], -R159.reuse ;  /* 0x0000a7000d007a23 */ /* 0x102fe2000001089f */
[----:B------:R-:W-:Y:S01]  /*3a20*/  F2FP.PACK_AB R13, R210, R212 ;  /* 0x000000d4d20d723e */ /* 0x000fe200000000ff */
[----:B------:R-:W-:Y:S01]  /*3a30*/  FFMA.FTZ R159, R25, c[0x0][0x29c], -R159 ;  /* 0x0000a700199f7a23 */ /* 0x000fe2000001089f */
[----:B------:R-:W-:Y:S04]  /*3a40*/  F2FP.PACK_AB R16, R16, R44 ;  /* 0x0000002c1010723e */ /* 0x000fe800000000ff */
[----:B------:R1:W4:Y:S01]  /*3a50*/  MUFU.EX2 R150, R0 ;  /* 0x0000000000967308 */ /* 0x0003220000000800 */
[----:B---3--:R-:W-:Y:S09]  /*3a60*/  F2FP.PACK_AB R12, R157, R156 ;  /* 0x0000009c9d0c723e */ /* 0x008ff200000000ff */
[----:B------:R-:W3:Y:S01]  /*3a70*/  MUFU.EX2 R25, R5 ;  /* 0x0000000500197308 */ /* 0x000ee20000000800 */
[--C-:B--2---:R-:W-:Y:S02]  /*3a80*/  FADD.FTZ R33, R33, -R2.reuse ;  /* 0x8000000221217221 */ /* 0x104fe40000010000 */
[--C-:B------:R-:W-:Y:S02]  /*3a90*/  FADD.FTZ R37, R37, -R2.reuse ;  /* 0x8000000225257221 */ /* 0x100fe40000010000 */
[--C-:B------:R-:W-:Y:S02]  /*3aa0*/  FADD.FTZ R49, R49, -R2.reuse ;  /* 0x8000000231317221 */ /* 0x100fe40000010000 */
[--C-:B------:R-:W-:Y:S03]  /*3ab0*/  FADD.FTZ R32, R32, -R2.reuse ;  /* 0x8000000220207221 */ /* 0x100fe60000010000 */
[----:B------:R-:W2:Y:S01]  /*3ac0*/  MUFU.EX2 R159, R159 ;  /* 0x0000009f009f7308 */ /* 0x000ea20000000800 */
[--C-:B------:R-:W-:Y:S01]  /*3ad0*/  FADD.FTZ R36, R36, -R2.reuse ;  /* 0x8000000224247221 */ /* 0x100fe20000010000 */
[----:B-1----:R-:W1:Y:S01]  /*3ae0*/  LDS R0, [R243.X4+0x122a0] ;  /* 0x0122a000f3007984 */ /* 0x002e620000004800 */
[----:B----4-:R-:W-:Y:S01]  /*3af0*/  F2FP.PACK_AB R6, R150, R151 ;  /* 0x000000979606723e */ /* 0x010fe200000000ff */
[----:B------:R-:W-:Y:S01]  /*3b00*/  FADD.FTZ R48, R48, -R2 ;  /* 0x8000000230307221 */ /* 0x000fe20000010000 */
[----:B------:R-:W-:Y:S01]  /*3b10*/  F2FP.PACK_AB R2, R23, R24 ;  /* 0x000000181702723e */ /* 0x000fe200000000ff */
[----:B------:R-:W-:Y:S02]  /*3b20*/  FMUL.FTZ R32, R209, R32 ;  /* 0x00000020d1207220 */ /* 0x000fe40000410000 */
[----:B------:R-:W-:Y:S02]  /*3b30*/  FMUL.FTZ R36, R151, R36 ;  /* 0x0000002497247220 */ /* 0x000fe40000410000 */
[----:B------:R-:W-:Y:S01]  /*3b40*/  FMUL.FTZ R10, R150, R37 ;  /* 0x00000025960a7220 */ /* 0x000fe20000410000 */
[----:B---3--:R-:W-:Y:S01]  /*3b50*/  F2FP.PACK_AB R3, R25, R148 ;  /* 0x000000941903723e */ /* 0x008fe200000000ff */
[----:B------:R-:W-:Y:S03]  /*3b60*/  FMUL.FTZ R5, R208, R33 ;  /* 0x00000021d0057220 */ /* 0x000fe60000410000 */
[----:B------:R-:W-:Y:S01]  /*3b70*/  F2FP.PACK_AB R10, R10, R36 ;  /* 0x000000240a0a723e */ /* 0x000fe200000000ff */
[----:B------:R-:W-:Y:S01]  /*3b80*/  FMUL.FTZ R48, R149, R48 ;  /* 0x0000003095307220 */ /* 0x000fe20000410000 */
[----:B------:R-:W-:Y:S02]  /*3b90*/  F2FP.PACK_AB R5, R5, R32 ;  /* 0x000000200505723e */ /* 0x000fe400000000ff */
[C---:B--2---:R-:W-:Y:S01]  /*3ba0*/  F2FP.PACK_AB R4, R159.reuse, R149 ;  /* 0x000000959f04723e */ /* 0x044fe200000000ff */
[----:B------:R-:W-:Y:S05]  /*3bb0*/  FMUL.FTZ R8, R159, R49 ;  /* 0x000000319f087220 */ /* 0x000fea0000410000 */
[----:B------:R-:W-:Y:S01]  /*3bc0*/  F2FP.PACK_AB R8, R8, R48 ;  /* 0x000000300808723e */ /* 0x000fe200000000ff */
        /* <DEDUP_REMOVED lines=9> */
[----:B------:R-:W-:Y:S01]  /*3c60*/  STS [R235+0x12480], R21 ;  /* 0x01248015eb007388 */ /* 0x000fe20000000800 */
[----:B------:R-:W-:Y:S02]  /*3c70*/  FMUL.FTZ R42, R212, R42 ;  /* 0x0000002ad42a7220 */ /* 0x000fe40000410000 */
[----:B------:R-:W-:Y:S01]  /*3c80*/  FMUL.FTZ R11, R210, R43 ;  /* 0x0000002bd20b7220 */ /* 0x000fe20000410000 */
[----:B------:R-:W-:Y:S01]  /*3c90*/  STS [R236], R18 ;  /* 0x00000012ec007388 */ /* 0x000fe20000000800 */
[----:B------:R-:W-:Y:S01]  /*3ca0*/  F2FP.PACK_AB R15, R15, R30 ;  /* 0x0000001e0f0f723e */ /* 0x000fe200000000ff */
[----:B------:R-:W-:Y:S02]  /*3cb0*/  FMUL.FTZ R46, R156, R46 ;  /* 0x0000002e9c2e7220 */ /* 0x000fe40000410000 */
[----:B------:R-:W-:Y:S01]  /*3cc0*/  STS [R235+0x12c80], R7 ;  /* 0x012c8007eb007388 */ /* 0x000fe20000000800 */
[----:B------:R-:W-:Y:S01]  /*3cd0*/  F2FP.PACK_AB R11, R11, R42 ;  /* 0x0000002a0b0b723e */ /* 0x000fe200000000ff */
[----:B------:R-:W-:Y:S02]  /*3ce0*/  FMUL.FTZ R9, R157, R47 ;  /* 0x0000002f9d097220 */ /* 0x000fe40000410000 */
[----:B------:R2:W-:Y:S03]  /*3cf0*/  STS [R236+0x800], R3 ;  /* 0x00080003ec007388 */ /* 0x0005e60000000800 */
[----:B------:R-:W-:Y:S01]  /*3d00*/  F2FP.PACK_AB R9, R9, R46 ;  /* 0x0000002e0909723e */ /* 0x000fe200000000ff */
[----:B------:R-:W-:Y:S04]  /*3d10*/  STS [R235+0x13480], R20 ;  /* 0x01348014eb007388 */ /* 0x000fe80000000800 */
[----:B------:R-:W-:Y:S04]  /*3d20*/  STS [R236+0x1000], R13 ;  /* 0x0010000dec007388 */ /* 0x000fe80000000800 */
[----:B------:R-:W-:Y:S04]  /*3d30*/  STS [R235+0x13c80], R6 ;  /* 0x013c8006eb007388 */ /* 0x000fe80000000800 */
[----:B------:R3:W-:Y:S04]  /*3d40*/  STS [R236+0x1800], R2 ;  /* 0x00180002ec007388 */ /* 0x0007e80000000800 */
[----:B------:R-:W-:Y:S04]  /*3d50*/  STS [R235+0x14480], R19 ;  /* 0x01448013eb007388 */ /* 0x000fe80000000800 */
[----:B------:R-:W-:Y:S01]  /*3d60*/  STS [R236+0x2000], R12 ;  /* 0x0020000cec007388 */ /* 0x000fe20000000800 */
[--C-:B-1----:R-:W-:Y:S02]  /*3d70*/  FADD.FTZ R35, R35, -R0.reuse ;  /* 0x8000000023237221 */ /* 0x102fe40000010000 */
[--C-:B------:R-:W-:Y:S01]  /*3d80*/  FADD.FTZ R34, R34, -R0.reuse ;  /* 0x8000000022227221 */ /* 0x100fe20000010000 */
[----:B------:R-:W-:Y:S01]  /*3d90*/  STS [R235+0x14c80], R4 ;  /* 0x014c8004eb007388 */ /* 0x000fe20000000800 */
[----:B--2---:R-:W-:Y:S02]  /*3da0*/  FMUL.FTZ R3, R25, R35 ;  /* 0x0000002319037220 */ /* 0x004fe40000410000 */
[----:B------:R-:W-:Y:S02]  /*3db0*/  FMUL.FTZ R34, R148, R34 ;  /* 0x0000002294227220 */ /* 0x000fe40000410000 */
[--C-:B------:R-:W-:Y:S02]  /*3dc0*/  FADD.FTZ R39, R39, -R0.reuse ;  /* 0x8000000027277221 */ /* 0x100fe40000010000 */
[--C-:B------:R-:W-:Y:S01]  /*3dd0*/  FADD.FTZ R38, R38, -R0.reuse ;  /* 0x8000000026267221 */ /* 0x100fe20000010000 */
[----:B------:R-:W-:Y:S01]  /*3de0*/  F2FP.PACK_AB R3, R3, R34 ;  /* 0x000000220303723e */ /* 0x000fe200000000ff */
[--C-:B------:R-:W-:Y:S02]  /*3df0*/  FADD.FTZ R51, R51, -R0.reuse ;  /* 0x8000000033337221 */ /* 0x100fe40000010000 */
[----:B------:R-:W-:Y:S01]  /*3e00*/  FMUL.FTZ R38, R24, R38 ;  /* 0x0000002618267220 */ /* 0x000fe20000410000 */
[----:B---3--:R-:W-:Y:S01]  /*3e10*/  F2FP.PACK_AB R2, R158, R22 ;  /* 0x000000169e02723e */ /* 0x008fe200000000ff */
[----:B------:R-:W-:Y:S02]  /*3e20*/  FADD.FTZ R50, R50, -R0 ;  /* 0x8000000032327221 */ /* 0x000fe40000010000 */
        /* <DEDUP_REMOVED lines=104> */
[----:B------:R-:W-:Y:S03]  /*44b0*/  IMAD.WIDE.U32 R4, R234, c[0x0][0x208], RZ ;  /* 0x00008200ea047a25 */ /* 0x000fe600078e00ff */
        /* <DEDUP_REMOVED lines=12> */
[----:B------:R-:W-:Y:S03]  /*4580*/  ISETP.LT.OR P6, PT, R0, 0x21, !P6 ;  /* 0x000000210000780c */ /* 0x000fe600077c1670 */
        /* <DEDUP_REMOVED lines=14> */
.L_x_215:
[-C--:B-1234-:R-:W-:Y:S01]  /*4670*/  HMMA.16816.F32 R4, R32, R16.reuse, RZ ;  /* 0x000000102004723c */ /* 0x09efe200000018ff */
[----:B------:R-:W2:Y:S01]  /*4680*/  LDL.64 R238, [R1+0x10] ;  /* 0x0000100001ee7983 */ /* 0x000ea20000100a00 */
[----:B------:R-:W-:Y:S02]  /*4690*/  UIADD3 UR10, UR4, 0x1, URZ ;  /* 0x00000001040a7890 */ /* 0x000fe4000fffe03f */
[----:B------:R-:W-:Y:S01]  /*46a0*/  IMAD.SHL.U32 R0, R244, 0x2000, RZ ;  /* 0x00002000f4007824 */ /* 0x000fe200078e00ff */
[----:B------:R-:W3:Y:S01]  /*46b0*/  LDL R2, [R1+0x18] ;  /* 0x0000180001027983 */ /* 0x000ee20000100800 */
[----:B------:R-:W-:Y:S02]  /*46c0*/  UISETP.GE.AND UP1, UPT, UR4, 0x1, UPT ;  /* 0x000000010400788c */ /* 0x000fe4000bf26270 */
[C---:B------:R-:W-:Y:S01]  /*46d0*/  HMMA.16816.F32 R8, R36.reuse, R16, RZ ;  /* 0x000000102408723c */ /* 0x040fe200000018ff */
[----:B------:R-:W-:Y:S01]  /*46e0*/  LDSM.16.MT88.4 R44, [R217+0x1080] ;  /* 0x00108000d92c783b */ /* 0x000fe20000004200 */
[----:B------:R-:W-:Y:S02]  /*46f0*/  UIADD3 UR7, UR11, 0x1, URZ ;  /* 0x000000010b077890 */ /* 0x000fe4000fffe03f */
[----:B------:R-:W-:Y:S01]  /*4700*/  UISETP.GE.AND UP0, UPT, UR11, 0x1, UPT ;  /* 0x000000010b00788c */ /* 0x000fe2000bf06270 */
[----:B------:R-:W-:Y:S03]  /*4710*/  LDSM.16.M88.4 R48, [R221+0x1800] ;  /* 0x00180000dd30783b */ /* 0x000fe60000000200 */
[-C--:B------:R-:W-:Y:S01]  /*4720*/  HMMA.16816.F32 R12, R36, R18.reuse, RZ ;  /* 0x00000012240c723c */ /* 0x080fe200000018ff */
[----:B------:R-:W-:Y:S01]  /*4730*/  LDSM.16.M88.4 R148, [R223+0x1000] ;  /* 0x00100000df94783b */ /* 0x000fe20000000200 */
[----:B------:R-:W-:Y:S03]  /*4740*/  USEL UR11, UR7, URZ, !UP0 ;  /* 0x0000003f070b7287 */ /* 0x000fe6000c000000 */
[----:B------:R-:W0:Y:S03]  /*4750*/  LDGDEPBAR ;  /* 0x00000000000079af */ /* 0x000e260000000000 */
[C---:B------:R-:W-:Y:S08]  /*4760*/  HMMA.16816.F32 R16, R32.reuse, R18, RZ ;  /* 0x000000122010723c */ /* 0x040ff000000018ff */
[-C--:B------:R-:W-:Y:S08]  /*4770*/  HMMA.16816.F32 R20, R32, R40.reuse, RZ ;  /* 0x000000282014723c */ /* 0x080ff000000018ff */
[C---:B------:R-:W-:Y:S08]  /*4780*/  HMMA.16816.F32 R24, R36.reuse, R40, RZ ;  /* 0x000000282418723c */ /* 0x040ff000000018ff */
[-C--:B------:R-:W-:Y:S01]  /*4790*/  HMMA.16816.F32 R28, R36, R42.reuse, RZ ;  /* 0x0000002a241c723c */ /* 0x080fe200000018ff */
[----:B------:R-:W1:Y:S07]  /*47a0*/  LDSM.16.M88.4 R36, [R221+0x1000] ;  /* 0x00100000dd24783b */ /* 0x000e6e0000000200 */
[----:B------:R-:W-:Y:S01]  /*47b0*/  HMMA.16816.F32 R32, R32, R42, RZ ;  /* 0x0000002a2020723c */ /* 0x000fe200000018ff */
[----:B------:R-:W4:Y:S07]  /*47c0*/  LDSM.16.MT88.4 R40, [R217+0x4080] ;  /* 0x00408000d928783b */ /* 0x000f2e0000004200 */
        /* <DEDUP_REMOVED lines=10> */
[----:B------:R-:W5:Y:S07]  /*4870*/  LDSM.16.MT88.4 R152, [R217+0x1880] ;  /* 0x00188000d998783b */ /* 0x000f6e0000004200 */
[-C--:B-1----:R-:W-:Y:S08]  /*4880*/  HMMA.16816.F32 R4, R36, R44.reuse, R4 ;  /* 0x0000002c2404723c */ /* 0x082ff00000001804 */
[C---:B------:R-:W-:Y:S08]  /*4890*/  HMMA.16816.F32 R8, R48.reuse, R44, R8 ;  /* 0x0000002c3008723c */ /* 0x040ff00000001808 */
[-C--:B------:R-:W-:Y:S08]  /*48a0*/  HMMA.16816.F32 R12, R48, R46.reuse, R12 ;  /* 0x0000002e300c723c */ /* 0x080ff0000000180c */
[C---:B------:R-:W-:Y:S01]  /*48b0*/  HMMA.16816.F32 R16, R36.reuse, R46, R16 ;  /* 0x0000002e2410723c */ /* 0x040fe20000001810 */
[----:B------:R-:W-:Y:S07]  /*48c0*/  LDSM.16.M88.4 R44, [R221+0x2800] ;  /* 0x00280000dd2c783b */ /* 0x000fee0000000200 */
[-C--:B----4-:R-:W-:Y:S08]  /*48d0*/  HMMA.16816.F32 R20, R36, R40.reuse, R20 ;  /* 0x000000282414723c */ /* 0x090ff00000001814 */
[C---:B------:R-:W-:Y:S08]  /*48e0*/  HMMA.16816.F32 R24, R48.reuse, R40, R24 ;  /* 0x000000283018723c */ /* 0x040ff00000001818 */
[-C--:B------:R-:W-:Y:S01]  /*48f0*/  HMMA.16816.F32 R28, R48, R42.reuse, R28 ;  /* 0x0000002a301c723c */ /* 0x080fe2000000181c */
[----:B------:R-:W-:Y:S07]  /*4900*/  LDSM.16.MT88.4 R48, [R217+0x5080] ;  /* 0x00508000d930783b */ /* 0x000fee0000004200 */
[----:B------:R-:W-:Y:S01]  /*4910*/  HMMA.16816.F32 R32, R36, R42, R32 ;  /* 0x0000002a2420723c */ /* 0x000fe20000001820 */
[----:B------:R-:W-:Y:S04]  /*4920*/  LDSM.16.M88.4 R36, [R221+0x2000] ;  /* 0x00200000dd24783b */ /* 0x000fe80000000200 */
[----:B------:R-:W1:Y:S03]  /*4930*/  LDSM.16.MT88.4 R40, [R217+0x2080] ;  /* 0x00208000d928783b */ /* 0x000e660000004200 */
[-C--:B-----5:R-:W-:Y:S08]  /*4940*/  HMMA.16816.F32 R4, R148, R152.reuse, R4 ;  /* 0x000000989404723c */ /* 0x0a0ff00000001804 */
[C---:B------:R-:W-:Y:S08]  /*4950*/  HMMA.16816.F32 R8, R156.reuse, R152, R8 ;  /* 0x000000989c08723c */ /* 0x040ff00000001808 */
[-C--:B------:R-:W-:Y:S08]  /*4960*/  HMMA.16816.F32 R12, R156, R154.reuse, R12 ;  /* 0x0000009a9c0c723c */ /* 0x080ff0000000180c */
[C---:B------:R-:W-:Y:S01]  /*4970*/  HMMA.16816.F32 R16, R148.reuse, R154, R16 ;  /* 0x0000009a9410723c */ /* 0x040fe20000001810 */
[----:B------:R-:W-:Y:S07]  /*4980*/  LDSM.16.MT88.4 R152, [R217+0x2880] ;  /* 0x00288000d998783b */ /* 0x000fee0000004200 */
[-C--:B------:R-:W-:Y:S08]  /*4990*/  HMMA.16816.F32 R20, R148, R208.reuse, R20 ;  /* 0x000000d09414723c */ /* 0x080ff00000001814 */
[C---:B------:R-:W-:Y:S08]  /*49a0*/  HMMA.16816.F32 R24, R156.reuse, R208, R24 ;  /* 0x000000d09c18723c */ /* 0x040ff00000001818 */
[-C--:B------:R-:W-:Y:S01]  /*49b0*/  HMMA.16816.F32 R28, R156, R210.reuse, R28 ;  /* 0x000000d29c1c723c */ /* 0x080fe2000000181c */
[----:B------:R-:W-:Y:S07]  /*49c0*/  LDSM.16.M88.4 R156, [R223+0x2800] ;  /* 0x00280000df9c783b */ /* 0x000fee0000000200 */
[----:B------:R-:W-:Y:S01]  /*49d0*/  HMMA.16816.F32 R32, R148, R210, R32 ;  /* 0x000000d29420723c */ /* 0x000fe20000001820 */
[----:B------:R-:W4:Y:S04]  /*49e0*/  LDSM.16.M88.4 R148, [R223+0x2000] ;  /* 0x00200000df94783b */ /* 0x000f280000000200 */
[----:B------:R-:W5:Y:S03]  /*49f0*/  LDSM.16.MT88.4 R208, [R217+0x5880] ;  /* 0x00588000d9d0783b */ /* 0x000f660000004200 */
[-C--:B-1----:R-:W-:Y:S08]  /*4a00*/  HMMA.16816.F32 R4, R36, R40.reuse, R4 ;  /* 0x000000282404723c */ /* 0x082ff00000001804 */
[C---:B------:R-:W-:Y:S08]  /*4a10*/  HMMA.16816.F32 R8, R44.reuse, R40, R8 ;  /* 0x000000282c08723c */ /* 0x040ff00000001808 */
[-C--:B------:R-:W-:Y:S08]  /*4a20*/  HMMA.16816.F32 R12, R44, R42.reuse, R12 ;  /* 0x0000002a2c0c723c */ /* 0x080ff0000000180c */
[C---:B------:R-:W-:Y:S08]  /*4a30*/  HMMA.16816.F32 R16, R36.reuse, R42, R16 ;  /* 0x0000002a2410723c */ /* 0x040ff00000001810 */
[-C--:B------:R-:W-:Y:S08]  /*4a40*/  HMMA.16816.F32 R20, R36, R48.reuse, R20 ;  /* 0x000000302414723c */ /* 0x080ff00000001814 */
[C---:B------:R-:W-:Y:S04]  /*4a50*/  HMMA.16816.F32 R24, R44.reuse, R48, R24 ;  /* 0x000000302c18723c */ /* 0x040fe80000001818 */
[C---:B--2---:R-:W-:Y:S04]  /*4a60*/  IADD3 R3, P1, R0.reuse, R238, RZ ;  /* 0x000000ee00037210 */ /* 0x044fe80007f3e0ff */
[-C--:B------:R-:W-:Y:S01]  /*4a70*/  HMMA.16816.F32 R28, R44, R50.reuse, R28 ;  /* 0x000000322c1c723c */ /* 0x080fe2000000181c */
[----:B------:R-:W-:Y:S03]  /*4a80*/  LDSM.16.MT88.4 R44, [R216+0x18080] ;  /* 0x01808000d82c783b */ /* 0x000fe60000004200 */
[----:B---3--:R-:W-:Y:S02]  /*4a90*/  LEA.HI.X.SX32 R0, R0, R2, 0x1, P1 ;  /* 0x0000000200007211 */ /* 0x008fe400008f0eff */
[C---:B------:R-:W-:Y:S02]  /*4aa0*/  LEA R2, P1, R3.reuse, c[0x0][0x220], 0x2 ;  /* 0x0000880003027a11 */ /* 0x040fe400078210ff */
[----:B------:R-:W-:Y:S01]  /*4ab0*/  HMMA.16816.F32 R32, R36, R50, R32 ;  /* 0x000000322420723c */ /* 0x000fe20000001820 */
[----:B------:R-:W-:Y:S03]  /*4ac0*/  LDSM.16.MT88.4 R36, [R216+0x17880] ;  /* 0x01788000d824783b */ /* 0x000fe60000004200 */
[----:B------:R-:W-:Y:S01]  /*4ad0*/  LEA.HI.X R3, R3, c[0x0][0x224], R0, 0x2, P1 ;  /* 0x0000890003037a11 */ /* 0x000fe200008f1400 */
[----:B------:R-:W-:Y:S01]  /*4ae0*/  IMAD.U32 R0, RZ, RZ, UR4 ;  /* 0x00000004ff007e24 */ /* 0x000fe2000f8e00ff */
[----:B------:R-:W-:Y:S01]  /*4af0*/  ISETP.GE.AND P1, PT, R234, R251, PT ;  /* 0x000000fbea00720c */ /* 0x000fe20003f26270 */
[----:B------:R-:W-:Y:S01]  /*4b00*/  USEL UR4, UR10, URZ, !UP1 ;  /* 0x0000003f0a047287 */ /* 0x000fe2000c800000 */
[-C--:B----4-:R-:W-:Y:S05]  /*4b10*/  HMMA.16816.F32 R4, R148, R152.reuse, R4 ;  /* 0x000000989404723c */ /* 0x090fea0000001804 */
[----:B------:R-:W-:Y:S03]  /*4b20*/  IMAD R0, R0, 0x2000, R230 ;  /* 0x0000200000007824 */ /* 0x000fe600078e02e6 */
[C---:B------:R-:W-:Y:S04]  /*4b30*/  HMMA.16816.F32 R8, R156.reuse, R152, R8 ;  /* 0x000000989c08723c */ /* 0x040fe80000001808 */
[----:B------:R-:W-:Y:S04]  /*4b40*/  IMAD.SHL.U32 R0, R0, 0x2, RZ ;  /* 0x0000000200007824 */ /* 0x000fe800078e00ff */
[-C--:B------:R-:W-:Y:S01]  /*4b50*/  HMMA.16816.F32 R12, R156, R154.reuse, R12 ;  /* 0x0000009a9c0c723c */ /* 0x080fe2000000180c */
[----:B------:R-:W-:Y:S06]  /*4b60*/  LDSM.16.MT88.4 R40, [R0+0x8880] ;  /* 0x008880000028783b */ /* 0x000fec0000004200 */
[----:B------:R-:W-:Y:S01]  /*4b70*/  RED.E.ADD.F32.FTZ.RN.STRONG.GPU [R2.64], R4 ;  /* 0x000000040200798e */ /* 0x000fe2000c10e788 */
[C---:B------:R-:W-:Y:S03]  /*4b80*/  HMMA.16816.F32 R16, R148.reuse, R154, R16 ;  /* 0x0000009a9410723c */ /* 0x040fe60000001810 */
[----:B------:R-:W-:Y:S04]  /*4b90*/  RED.E.ADD.F32.FTZ.RN.STRONG.GPU [R2.64+0x400], R5 ;  /* 0x000400050200798e */ /* 0x000fe8000c10e788 */
[----:B------:R-:W-:Y:S01]  /*4ba0*/  RED.E.ADD.F32.FTZ.RN.STRONG.GPU [R2.64+0x800], R6 ;  /* 0x000800060200798e */ /* 0x000fe2000c10e788 */
[-C--:B-----5:R-:W-:Y:S03]  /*4bb0*/  HMMA.16816.F32 R20, R148, R208.reuse, R20 ;  /* 0x000000d09414723c */ /* 0x0a0fe60000001814 */
        /* <DEDUP_REMOVED lines=22> */
[----:B------:R-:W-:Y:S04]  /*4d20*/  RED.E.ADD.F32.FTZ.RN.STRONG.GPU [R2.64+0x4400], R21 ;  /* 0x004400150200798e */ /* 0x000fe8000c10e788 */
[----:B------:R-:W-:Y:S04]  /*4d30*/  RED.E.ADD.F32.FTZ.RN.STRONG.GPU [R2.64+0x4800], R22 ;  /* 0x004800160200798e */ /* 0x000fe8000c10e788 */
[----:B------:R-:W-:Y:S01]  /*4d40*/  RED.E.ADD.F32.FTZ.RN.STRONG.GPU [R2.64+0x4c00], R23 ;  /* 0x004c00170200798e */ /* 0x000fe2000c10e788 */
[-C--:B-1----:R-:W-:Y:S03]  /*4d50*/  HMMA.16816.F32 R100, R4, R8.reuse, R100 ;  /* 0x000000080464723c */ /* 0x082fe60000001864 */
[----:B------:R-:W1:Y:S04]  /*4d60*/  LDSM.16.MT88.4 R20, [R0+0x8080] ;  /* 0x008080000014783b */ /* 0x000e680000004200 */
[----:B------:R-:W-:Y:S04]  /*4d70*/  RED.E.ADD.F32.FTZ.RN.STRONG.GPU [R2.64+0x5000], R24 ;  /* 0x005000180200798e */ /* 0x000fe8000c10e788 */
[----:B------:R-:W-:Y:S04]  /*4d80*/  RED.E.ADD.F32.FTZ.RN.STRONG.GPU [R2.64+0x5400], R25 ;  /* 0x005400190200798e */ /* 0x000fe8000c10e788 */
[----:B------:R-:W-:Y:S01]  /*4d90*/  RED.E.ADD.F32.FTZ.RN.STRONG.GPU [R2.64+0x5800], R26 ;  /* 0x0058001a0200798e */ /* 0x000fe2000c10e788 */
[-C--:B--2---:R-:W-:Y:S03]  /*4da0*/  HMMA.16816.F32 R104, R12, R8.reuse, R104 ;  /* 0x000000080c68723c */ /* 0x084fe60000001868 */
[----:B------:R-:W-:Y:S04]  /*4db0*/  RED.E.ADD.F32.FTZ.RN.STRONG.GPU [R2.64+0x5c00], R27 ;  /* 0x005c001b0200798e */ /* 0x000fe8000c10e788 */
[----:B------:R-:W-:Y:S01]  /*4dc0*/  LDSM.16.MT88.4 R24, [R216+0x15880] ;  /* 0x01588000d818783b */ /* 0x000fe20000004200 */
[C---:B---3--:R-:W-:Y:S03]  /*4dd0*/  HMMA.16816.F32 R108, R16.reuse, R8, R108 ;  /* 0x00000008106c723c */ /* 0x048fe6000000186c */
[----:B------:R-:W-:Y:S04]  /*4de0*/  RED.E.ADD.F32.FTZ.RN.STRONG.GPU [R2.64+0x6000], R32 ;  /* 0x006000200200798e */ /* 0x000fe8000c10e788 */
[----:B------:R-:W-:Y:S01]  /*4df0*/  RED.E.ADD.F32.FTZ.RN.STRONG.GPU [R2.64+0x6400], R33 ;  /* 0x006400210200798e */ /* 0x000fe2000c10e788 */
[-C--:B------:R-:W-:Y:S03]  /*4e00*/  HMMA.16816.F32 R112, R16, R10.reuse, R112 ;  /* 0x0000000a1070723c */ /* 0x080fe60000001870 */
[----:B------:R-:W-:Y:S04]  /*4e10*/  RED.E.ADD.F32.FTZ.RN.STRONG.GPU [R2.64+0x6800], R34 ;  /* 0x006800220200798e */ /* 0x000fe8000c10e788 */
[----:B------:R-:W-:Y:S01]  /*4e20*/  RED.E.ADD.F32.FTZ.RN.STRONG.GPU [R2.64+0x6c00], R35 ;  /* 0x006c00230200798e */ /* 0x000fe2000c10e788 */
[-C--:B------:R-:W-:Y:S03]  /*4e30*/  HMMA.16816.F32 R116, R12, R10.reuse, R116 ;  /* 0x0000000a0c74723c */ /* 0x080fe60000001874 */
[----:B------:R-:W-:Y:S04]  /*4e40*/  LDSM.16.MT88.4 R32, [R216+0x16880] ;  /* 0x01688000d820783b */ /* 0x000fe80000004200 */
[----:B------:R-:W-:Y:S01]  /*4e50*/  RED.E.ADD.F32.FTZ.RN.STRONG.GPU [R2.64+0x7000], R28 ;  /* 0x0070001c0200798e */ /* 0x000fe2000c10e788 */
[C---:B------:R-:W-:Y:S03]  /*4e60*/  HMMA.16816.F32 R120, R4.reuse, R10, R120 ;  /* 0x0000000a0478723c */ /* 0x040fe60000001878 */
[----:B------:R-:W-:Y:S04]  /*4e70*/  LDSM.16.MT88.4 R8, [R0+0x7080] ;  /* 0x007080000008783b */ /* 0x000fe80000004200 */
[----:B------:R-:W-:Y:S01]  /*4e80*/  RED.E.ADD.F32.FTZ.RN.STRONG.GPU [R2.64+0x7400], R29 ;  /* 0x0074001d0200798e */ /* 0x000fe2000c10e788 */
[-C--:B-1----:R-:W-:Y:S03]  /*4e90*/  HMMA.16816.F32 R124, R4, R20.reuse, R124 ;  /* 0x00000014047c723c */ /* 0x082fe6000000187c */
[----:B------:R-:W-:Y:S04]  /*4ea0*/  RED.E.ADD.F32.FTZ.RN.STRONG.GPU [R2.64+0x7800], R30 ;  /* 0x0078001e0200798e */ /* 0x000fe8000c10e788 */
[----:B------:R-:W-:Y:S01]  /*4eb0*/  RED.E.ADD.F32.FTZ.RN.STRONG.GPU [R2.64+0x7c00], R31 ;  /* 0x007c001f0200798e */ /* 0x000fe2000c10e788 */
[-C--:B------:R-:W-:Y:S03]  /*4ec0*/  HMMA.16816.F32 R128, R12, R20.reuse, R128 ;  /* 0x000000140c80723c */ /* 0x080fe60000001880 */
[----:B------:R-:W1:Y:S05]  /*4ed0*/  LDSM.16.MT88.4 R28, [R0+0x6880] ;  /* 0x00688000001c783b */ /* 0x000e6a0000004200 */
        /* <DEDUP_REMOVED lines=98> */
.L_x_213:
[----:B------:R-:W-:Y:S05]  /*5500*/  @P1 EXIT ;  /* 0x000000000000194d */ /* 0x000fea0003800000 */
[----:B------:R-:W2:Y:S01]  /*5510*/  LDL.LU R9, [R1+0x1c] ;  /* 0x00001c0001097983 */ /* 0x000ea20000300800 */
[----:B------:R-:W-:-:S04]  /*5520*/  ISETP.NE.U32.AND P2, PT, RZ, c[0x0][0x360], PT ;  /* 0x0000d800ff007a0c */ /* 0x000fc80003f45070 */
[----:B------:R-:W-:-:S13]  /*5530*/  ISETP.NE.AND.EX P2, PT, RZ, c[0x0][0x364], PT, P2 ;  /* 0x0000d900ff007a0c */ /* 0x000fda0003f45320 */
[----:B-1----:R-:W-:-:S04]  /*5540*/  @P2 IMAD.MOV.U32 R2, RZ, RZ, 0x4 ;  /* 0x00000004ff022424 */ /* 0x002fc800078e00ff */
[----:B--2---:R-:W-:-:S05]  /*5550*/  @P2 IMAD.WIDE R2, R9, R2, c[0x0][0x360] ;  /* 0x0000d80009022625 */ /* 0x004fca00078e0202 */
[----:B------:R1:W2:Y:S01]  /*5560*/  @P2 LDG.E R0, [R2.64] ;  /* 0x0000000802002981 */ /* 0x0002a2000c1e1900 */
[----:B------:R-:W3:Y:S03]  /*5570*/  S2UR UR5, SR_CTAID.X ;  /* 0x00000000000579c3 */ /* 0x000ee60000002500 */
[----:B------:R-:W4:Y:S04]  /*5580*/  S2R R5, SR_TID.X ;  /* 0x0000000000057919 */ /* 0x000f280000002100 */
[----:B-1----:R-:W1:Y:S01]  /*5590*/  S2R R3, SR_CTAID.Y ;  /* 0x0000000000037919 */ /* 0x002e620000002600 */
[----:B------:R-:W-:Y:S01]  /*55a0*/  MOV R2, c[0x0][0x338] ;  /* 0x0000ce0000027a02 */ /* 0x000fe20000000f00 */
[----:B---3--:R-:W-:Y:S01]  /*55b0*/  UIMAD UR5, UR5, 0x3000, URZ ;  /* 0x00003000050578a4 */ /* 0x008fe2000f8e023f */
[----:B----4-:R-:W-:Y:S01]  /*55c0*/  SHF.R.S32.HI R6, RZ, 0x1f, R5 ;  /* 0x0000001fff067819 */ /* 0x010fe20000011405 */
[----:B------:R-:W-:Y:S01]  /*55d0*/  BAR.SYNC.DEFER_BLOCKING 0x1, 0x100 ;  /* 0x0044000000007b1d */ /* 0x000fe20000010000 */
[----:B------:R-:W-:Y:S01]  /*55e0*/  ISETP.NE.AND P0, PT, R2, 0x1, PT ;  /* 0x000000010200780c */ /* 0x000fe20003f05270 */
[----:B------:R-:W-:-:S12]  /*55f0*/  USHF.R.S32.HI UR4, URZ, 0x1f, UR5 ;  /* 0x0000001f3f047899 */ /* 0x000fd80008011405 */
[----:B-1----:R-:W-:-:S04]  /*5600*/  @P0 IMAD.HI.U32 R4, R3, c[0x0][0x33c], RZ ;  /* 0x0000cf0003040a27 */ /* 0x002fc800078e00ff */
[----:B--2---:R-:W-:-:S04]  /*5610*/  @P2 IMAD R0, R9, 0x60, R0 ;  /* 0x0000006009002824 */ /* 0x004fc800078e0200 */
[----:B------:R-:W-:-:S05]  /*5620*/  @P2 IMAD.HI R0, R0, 0x2aaaaaab, RZ ;  /* 0x2aaaaaab00002827 */ /* 0x000fca00078e02ff */
[----:B------:R-:W-:-:S04]  /*5630*/  @P2 SHF.R.U32.HI R2, RZ, 0x1f, R0 ;  /* 0x0000001fff022819 */ /* 0x000fc80000011600 */
[----:B------:R-:W-:Y:S01]  /*5640*/  @P2 LEA.HI.SX32 R2, R0, R2, 0x1c ;  /* 0x0000000200022211 */ /* 0x000fe200078fe2ff */
[----:B------:R-:W-:Y:S01]  /*5650*/  IMAD.MOV.U32 R0, RZ, RZ, R3 ;  /* 0x000000ffff007224 */ /* 0x000fe200078e0003 */
[----:B------:R-:W-:-:S03]  /*5660*/  @P0 SHF.R.U32.HI R0, RZ, c[0x0][0x340], R4 ;  /* 0x0000d000ff000a19 */ /* 0x000fc60000011604 */
[----:B------:R-:W-:Y:S01]  /*5670*/  @P2 IMAD R2, R2, 0x3000, RZ ;  /* 0x0000300002022824 */ /* 0x000fe200078e02ff */
[----:B------:R-:W-:-:S04]  /*5680*/  SHF.R.S32.HI R4, RZ, 0x1f, R0 ;  /* 0x0000001fff047819 */ /* 0x000fc80000011400 */
[----:B------:R-:W-:Y:S02]  /*5690*/  @P2 SHF.R.S32.HI R3, RZ, 0x1f, R2 ;  /* 0x0000001fff032819 */ /* 0x000fe40000011402 */
[----:B------:R-:W-:-:S06]  /*56a0*/  @!P2 CS2R R2, SRZ ;  /* 0x000000000002a805 */ /* 0x000fcc000001ff00 */
[----:B------:R-:W-:Y:S01]  /*56b0*/  IADD3 R2, P1, P0, R2, UR5, R5 ;  /* 0x0000000502027c10 */ /* 0x000fe2000f83e005 */
[C---:B------:R-:W-:Y:S02]  /*56c0*/  IMAD R5, R4.reuse, c[0x0][0x328], RZ ;  /* 0x0000ca0004057a24 */ /* 0x040fe400078e02ff */
[----:B------:R-:W-:Y:S01]  /*56d0*/  IMAD R4, R4, c[0x0][0x300], RZ ;  /* 0x0000c00004047a24 */ /* 0x000fe200078e02ff */
[----:B------:R-:W-:Y:S01]  /*56e0*/  IADD3.X R3, R3, UR4, R6, P1, P0 ;  /* 0x0000000403037c10 */ /* 0x000fe20008fe0406 */
[C---:B------:R-:W-:Y:S01]  /*56f0*/  IMAD R7, R0.reuse, c[0x0][0x32c], R5 ;  /* 0x0000cb0000077a24 */ /* 0x040fe200078e0205 */
[----:B------:R-:W-:Y:S01]  /*5700*/  SHF.R.S32.HI R6, RZ, 0x1f, R9 ;  /* 0x0000001fff067819 */ /* 0x000fe20000011409 */
[C---:B------:R-:W-:Y:S02]  /*5710*/  IMAD R8, R0.reuse, c[0x0][0x304], R4 ;  /* 0x0000c10000087a24 */ /* 0x040fe400078e0204 */
[----:B------:R-:W-:-:S04]  /*5720*/  IMAD.WIDE.U32 R4, R0, c[0x0][0x328], R2 ;  /* 0x0000ca0000047a25 */ /* 0x000fc800078e0002 */
[----:B------:R-:W-:Y:S01]  /*5730*/  IMAD.WIDE.U32 R2, R0, c[0x0][0x300], R2 ;  /* 0x0000c00000027a25 */ /* 0x000fe200078e0002 */
[----:B------:R-:W-:Y:S02]  /*5740*/  SEL R0, R6, RZ, !P2 ;  /* 0x000000ff06007207 */ /* 0x000fe40005000000 */
[----:B------:R-:W-:Y:S01]  /*5750*/  IADD3 R5, R5, R7, RZ ;  /* 0x0000000705057210 */ /* 0x000fe20007ffe0ff */
[----:B------:R-:W-:Y:S01]  /*5760*/  IMAD.IADD R3, R3, 0x1, R8 ;  /* 0x0000000103037824 */ /* 0x000fe200078e0208 */
[----:B------:R-:W-:Y:S01]  /*5770*/  SEL R6, R9, RZ, !P2 ;  /* 0x000000ff09067207 */ /* 0x000fe20005000000 */
[C---:B------:R-:W-:Y:S02]  /*5780*/  IMAD R10, R0.reuse, c[0x0][0x330], RZ ;  /* 0x0000cc00000a7a24 */ /* 0x040fe400078e02ff */
[----:B------:R-:W-:Y:S02]  /*5790*/  IMAD R0, R0, c[0x0][0x308], RZ ;  /* 0x0000c20000007a24 */ /* 0x000fe400078e02ff */
[----:B------:R-:W-:-:S02]  /*57a0*/  IMAD R10, R6, c[0x0][0x334], R10 ;  /* 0x0000cd00060a7a24 */ /* 0x000fc400078e020a */
[----:B------:R-:W-:-:S04]  /*57b0*/  IMAD.WIDE.U32 R8, R6, c[0x0][0x330], R4 ;  /* 0x0000cc0006087a25 */ /* 0x000fc800078e0004 */
[----:B------:R-:W-:Y:S01]  /*57c0*/  IMAD R0, R6, c[0x0][0x30c], R0 ;  /* 0x0000c30006007a24 */ /* 0x000fe200078e0200 */
[----:B------:R-:W-:Y:S01]  /*57d0*/  LEA R4, P1, R8, c[0x0][0x310], 0x2 ;  /* 0x0000c40008047a11 */ /* 0x000fe200078210ff */
[----:B------:R-:W-:Y:S01]  /*57e0*/  IMAD.WIDE.U32 R6, R6, c[0x0][0x308], R2 ;  /* 0x0000c20006067a25 */ /* 0x000fe200078e0002 */
[----:B------:R-:W-:-:S03]  /*57f0*/  IADD3 R3, R9, R10, RZ ;  /* 0x0000000a09037210 */ /* 0x000fc60007ffe0ff */
[----:B------:R-:W-:Y:S01]  /*5800*/  IMAD.IADD R0, R7, 0x1, R0 ;  /* 0x0000000107007824 */ /* 0x000fe200078e0200 */
[----:B------:R-:W-:Y:S02]  /*5810*/  LEA.HI.X R5, R8, c[0x0][0x314], R3, 0x2, P1 ;  /* 0x0000c50008057a11 */ /* 0x000fe400008f1403 */
[----:B------:R-:W-:-:S03]  /*5820*/  LEA R2, P0, R6, c[0x0][0x2e8], 0x2 ;  /* 0x0000ba0006027a11 */ /* 0x000fc600078010ff */
        /* <DEDUP_REMOVED lines=49> */
[----:B------:R-:W-:Y:S04]  /*5b40*/  RED.E.ADD.F32.FTZ.RN.STRONG.GPU [R2.64], R100 ;  /* 0x000000640200798e */ /* 0x000fe8000c10e788 */
        /* <DEDUP_REMOVED lines=48> */
.L_x_217:
        /* <DEDUP_REMOVED lines=11> */
.L_x_2292:


//--------------------- .text._ZN7cutlass13device_kernelIN5flash19enable_sm80_to_sm89INS1_16FlashAttnBwdSm80INS1_25CollectiveMainloopBwdSm80ILi2ELi1EN4cute5tupleIJNS5_1CILi64EEENS7_ILi96EEENS7_ILi128EEEEEENS_6half_tEfNS_4arch4Sm80ELb0ELb0ELb0ELb1ELb1ELb0ELb0ELb0ELi2ELi2ELi2ELi2ELb1EEENS1_24CollectiveEpilogueBwdGQAISB_fSE_Li256ELb1ELb1EEENS1_19SingleTileSchedulerILb1ELb0ELb0ELi96EEEEEEEEEvNT_6ParamsE --------------------------
	.section	.text._ZN7cutlass13device_kernelIN5flash19enable_sm80_to_sm89INS1_16FlashAttnBwdSm80INS1_25CollectiveMainloopBwdSm80ILi2ELi1EN4cute5tupleIJNS5_1CILi64EEENS7_ILi96EEENS7_ILi128EEEEEENS_6half_tEfNS_4arch4Sm80ELb0ELb0ELb0ELb1ELb1ELb0ELb0ELb0ELi2ELi2ELi2ELi2ELb1EEENS1_24CollectiveEpilogueBwdGQAISB_fSE_Li256ELb1ELb1EEENS1_19SingleTileSchedulerILb1ELb0ELb0ELi96EEEEEEEEEvNT_6ParamsE,"ax",@progbits
	.sectioninfo	@"SHI_REGISTERS=255"
	.align	128
.text._ZN7cutlass13device_kernelIN5flash19enable_sm80_to_sm89INS1_16FlashAttnBwdSm80INS1_25CollectiveMainloopBwdSm80ILi2ELi1EN4cute5tupleIJNS5_1CILi64EEENS7_ILi96EEENS7_ILi128EEEEEENS_6half_tEfNS_4arch4Sm80ELb0ELb0ELb0ELb1ELb1ELb0ELb0ELb0ELi2ELi2ELi2ELi2ELb1EEENS1_24CollectiveEpilogueBwdGQAISB_fSE_Li256ELb1ELb1EEENS1_19SingleTileSchedulerILb1ELb0ELb0ELi96EEEEEEEEEvNT_6ParamsE:
        .type           _ZN7cutlass13device_kernelIN5flash19enable_sm80_to_sm89INS1_16FlashAttnBwdSm80INS1_25CollectiveMainloopBwdSm80ILi2ELi1EN4cute5tupleIJNS5_1CILi64EEENS7_ILi96EEENS7_ILi128EEEEEENS_6half_tEfNS_4arch4Sm80ELb0ELb0ELb0ELb1ELb1ELb0ELb0ELb0ELi2ELi2ELi2ELi2ELb1EEENS1_24CollectiveEpilogueBwdGQAISB_fSE_Li256ELb1ELb1EEENS1_19SingleTileSchedulerILb1ELb0ELb0ELi96EEEEEEEEEvNT_6ParamsE,@function
        .size           _ZN7cutlass13device_kernelIN5flash19enable_sm80_to_sm89INS1_16FlashAttnBwdSm80INS1_25CollectiveMainloopBwdSm80ILi2ELi1EN4cute5tupleIJNS5_1CILi64EEENS7_ILi96EEENS7_ILi128EEEEEENS_6half_tEfNS_4arch4Sm80ELb0ELb0ELb0ELb1ELb1ELb0ELb0ELb0ELi2ELi2ELi2ELi2ELb1EEENS1_24CollectiveEpilogueBwdGQAISB_fSE_Li256ELb1ELb1EEENS1_19SingleTileSchedulerILb1ELb0ELb0ELi96EEEEEEEEEvNT_6ParamsE,(.L_x_2293 - _ZN7cutlass13device_kernelIN5flash19enable_sm80_to_sm89INS1_16FlashAttnBwdSm80INS1_25CollectiveMainloopBwdSm80ILi2ELi1EN4cute5tupleIJNS5_1CILi64EEENS7_ILi96EEENS7_ILi128EEEEEENS_6half_tEfNS_4arch4Sm80ELb0ELb0ELb0ELb1ELb1ELb0ELb0ELb0ELi2ELi2ELi2ELi2ELb1EEENS1_24CollectiveEpilogueBwdGQAISB_fSE_Li256ELb1ELb1EEENS1_19SingleTileSchedulerILb1ELb0ELb0ELi96EEEEEEEEEvNT_6ParamsE)
        .other          _ZN7cutlass13device_kernelIN5flash19enable_sm80_to_sm89INS1_16FlashAttnBwdSm80INS1_25CollectiveMainloopBwdSm80ILi2ELi1EN4cute5tupleIJNS5_1CILi64EEENS7_ILi96EEENS7_ILi128EEEEEENS_6half_tEfNS_4arch4Sm80ELb0ELb0ELb0ELb1ELb1ELb0ELb0ELb0ELi2ELi2ELi2ELi2ELb1EEENS1_24CollectiveEpilogueBwdGQAISB_fSE_Li256ELb1ELb1EEENS1_19SingleTileSchedulerILb1ELb0ELb0ELi96EEEEEEEEEvNT_6ParamsE,@"STO_CUDA_ENTRY STV_DEFAULT"
_ZN7cutlass13device_kernelIN5flash19enable_sm80_to_sm89INS1_16FlashAttnBwdSm80INS1_25CollectiveMainloopBwdSm80ILi2ELi1EN4cute5tupleIJNS5_1CILi64EEENS7_ILi96EEENS7_ILi128EEEEEENS_6half_tEfNS_4arch4Sm80ELb0ELb0ELb0ELb1ELb1ELb0ELb0ELb0ELi2ELi2ELi2ELi2ELb1EEENS1_24CollectiveEpilogueBwdGQAISB_fSE_Li256ELb1ELb1EEENS1_19SingleTileSchedulerILb1ELb0ELb0ELi96EEEEEEEEEvNT_6ParamsE:
        /* <DEDUP_REMOVED lines=18> */
.L_x_219:
        /* <DEDUP_REMOVED lines=8> */
.L_x_221:
[----:B------:R-:W-:Y:S02]  /*01a0*/  MOV R0, c[0x0][0x3ac] ;  /* 0x0000eb0000007a02 */ /* 0x000fe40000000f00 */
.L_x_220:
[----:B-1----:R-:W-:-:S05]  /*01b0*/  IMAD R2, R17, 0x60, RZ ;  /* 0x0000006011027824 */ /* 0x002fca00078e02ff */
[----:B-----5:R-:W-:-:S04]  /*01c0*/  ISETP.GE.AND P0, PT, R2, R0, PT ;  /* 0x000000000200720c */ /* 0x020fc80003f06270 */
[----:B------:R-:W-:-:S05]  /*01d0*/  SEL R0, R5, 0xffffffff, !P0 ;  /* 0xffffffff05007807 */ /* 0x000fca0004000000 */
[----:B------:R1:W-:Y:S01]  /*01e0*/  STL [R1+0x1c], R0 ;  /* 0x00001c0001007387 */ /* 0x0003e20000100800 */
[----:B------:R-:W-:Y:S05]  /*01f0*/  BRA `(.L_x_222) ;  /* 0x0000012000007947 */ /* 0x000fea0003800000 */
.L_x_218:
[----:B---34-:R-:W-:-:S04]  /*0200*/  ISETP.NE.U32.AND P0, PT, RZ, c[0x0][0x3c8], PT ;  /* 0x0000f200ff007a0c */ /* 0x018fc80003f05070 */
[----:B------:R-:W-:-:S13]  /*0210*/  ISETP.NE.AND.EX P0, PT, RZ, c[0x0][0x3cc], PT, P0 ;  /* 0x0000f300ff007a0c */ /* 0x000fda0003f05300 */
[----:B------:R-:W-:Y:S05]  /*0220*/  @!P0 BRA `(.L_x_223) ;  /* 0x0000002000008947 */ /* 0x000fea0003800000 */
[----:B------:R1:W5:Y:S01]  /*0230*/  LDG.E R0, [R2.64] ;  /* 0x0000000802007981 */ /* 0x000362000c1e1900 */
[----:B------:R-:W-:Y:S05]  /*0240*/  BRA `(.L_x_224) ;  /* 0x0000009000007947 */ /* 0x000fea0003800000 */
.L_x_223:
        /* <DEDUP_REMOVED lines=8> */
.L_x_225:
[----:B------:R-:W-:Y:S02]  /*02d0*/  MOV R0, c[0x0][0x3ac] ;  /* 0x0000eb0000007a02 */ /* 0x000fe40000000f00 */
.L_x_224:
[----:B-1----:R-:W-:-:S05]  /*02e0*/  IMAD R2, R17, 0x60, RZ ;  /* 0x0000006011027824 */ /* 0x002fca00078e02ff */
[----:B-----5:R-:W-:-:S04]  /*02f0*/  ISETP.GE.AND P0, PT, R2, R0, PT ;  /* 0x000000000200720c */ /* 0x020fc80003f06270 */
[----:B------:R-:W-:-:S05]  /*0300*/  SEL R0, R5, 0xffffffff, !P0 ;  /* 0xffffffff05007807 */ /* 0x000fca0004000000 */
[----:B------:R1:W-:Y:S04]  /*0310*/  STL [R1+0x1c], R0 ;  /* 0x00001c0001007387 */ /* 0x0003e80000100800 */
.L_x_222:
        /* <DEDUP_REMOVED lines=34> */
.L_x_226:
[----:B------:R-:W-:-:S04]  /*0540*/  ISETP.NE.U32.AND P0, PT, RZ, c[0x0][0x2e0], PT ;  /* 0x0000b800ff007a0c */ /* 0x000fc80003f05070 */
[----:B------:R-:W-:-:S13]  /*0550*/  ISETP.NE.AND.EX P0, PT, RZ, c[0x0][0x2e4], PT, P0 ;  /* 0x0000b900ff007a0c */ /* 0x000fda0003f05300 */
[----:B------:R-:W-:Y:S05]  /*0560*/  @!P0 BRA `(.L_x_227) ;  /* 0x0000003000008947 */ /* 0x000fea0003800000 */
[----:B------:R-:W-:-:S05]  /*0570*/  IMAD.WIDE R2, R23, R14, c[0x0][0x2e0] ;  /* 0x0000b80017027625 */ /* 0x000fca00078e020e */
[----:B------:R1:W5:Y:S01]  /*0580*/  LDG.E R13, [R2.64] ;  /* 0x00000008020d7981 */ /* 0x000362000c1e1900 */
[----:B------:R-:W-:Y:S05]  /*0590*/  BRA `(.L_x_228) ;  /* 0x0000004000007947 */ /* 0x000fea0003800000 */
.L_x_227:
[----:B------:R-:W-:Y:S05]  /*05a0*/  @!P3 BRA `(.L_x_228) ;  /* 0x000000300000b947 */ /* 0x000fea0003800000 */
[----:B------:R1:W2:Y:S04]  /*05b0*/  LDG.E R0, [R2.64] ;  /* 0x0000000802007981 */ /* 0x0002a8000c1e1900 */
[----:B-1----:R-:W2:Y:S02]  /*05c0*/  LDG.E R2, [R2.64+0x4] ;  /* 0x0000040802027981 */ /* 0x002ea4000c1e1900 */
[----:B--2---:R-:W-:Y:S02]  /*05d0*/  IADD3 R13, -R0, R2, RZ ;  /* 0x00000002000d7210 */ /* 0x004fe40007ffe1ff */
.L_x_228:
        /* <DEDUP_REMOVED lines=507> */
.L_x_232:
        /* <DEDUP_REMOVED lines=169> */
.L_x_230:
        /* <DEDUP_REMOVED lines=357> */
.L_x_231:
        /* <DEDUP_REMOVED lines=233> */
.L_x_229:
[----:B------:R-:W-:Y:S05]  /*5500*/  @P1 EXIT ;  /* 0x000000000000194d */ /* 0x000fea0003800000 */
[----:B------:R-:W2:Y:S01]  /*5510*/  LDL.LU R8, [R1+0x1c] ;  /* 0x00001c0001087983 */ /* 0x000ea20000300800 */
[----:B------:R-:W-:-:S04]  /*5520*/  ISETP.NE.U32.AND P1, PT, RZ, c[0x0][0x360], PT ;  /* 0x0000d800ff007a0c */ /* 0x000fc80003f25070 */
[----:B------:R-:W-:-:S13]  /*5530*/  ISETP.NE.AND.EX P1, PT, RZ, c[0x0][0x364], PT, P1 ;  /* 0x0000d900ff007a0c */ /* 0x000fda0003f25310 */
[----:B-1----:R-:W-:Y:S01]  /*5540*/  @P1 IMAD.MOV.U32 R2, RZ, RZ, 0x4 ;  /* 0x00000004ff021424 */ /* 0x002fe200078e00ff */
[----:B------:R-:W1:Y:S01]  /*5550*/  S2UR UR6, SR_CTAID.X ;  /* 0x00000000000679c3 */ /* 0x000e620000002500 */
[----:B------:R-:W3:Y:S02]  /*5560*/  S2R R5, SR_CTAID.Y ;  /* 0x0000000000057919 */ /* 0x000ee40000002600 */
[----:B--2---:R-:W-:-:S06]  /*5570*/  @P1 IMAD.WIDE R2, R8, R2, c[0x0][0x360] ;  /* 0x0000d80008021625 */ /* 0x004fcc00078e0202 */
[----:B------:R2:W4:Y:S01]  /*5580*/  @P1 LDG.E R2, [R2.64] ;  /* 0x0000000802021981 */ /* 0x000522000c1e1900 */
[----:B------:R-:W-:Y:S01]  /*5590*/  IMAD.MOV.U32 R0, RZ, RZ, c[0x0][0x338] ;  /* 0x0000ce00ff007624 */ /* 0x000fe200078e00ff */
[----:B------:R-:W-:Y:S01]  /*55a0*/  ULDC UR5, c[0x0][0x358] ;  /* 0x0000d60000057ab9 */ /* 0x000fe20000000800 */
[----:B---3--:R-:W-:Y:S01]  /*55b0*/  IMAD.MOV.U32 R7, RZ, RZ, R5 ;  /* 0x000000ffff077224 */ /* 0x008fe200078e0005 */
[----:B------:R-:W3:Y:S01]  /*55c0*/  S2R R4, SR_TID.X ;  /* 0x0000000000047919 */ /* 0x000ee20000002100 */
[----:B-1----:R-:W-:-:S03]  /*55d0*/  UIMAD UR5, UR6, UR5, URZ ;  /* 0x00000005060572a4 */ /* 0x002fc6000f8e023f */
[----:B------:R-:W-:Y:S01]  /*55e0*/  BAR.SYNC.DEFER_BLOCKING 0x1, 0x100 ;  /* 0x0044000000007b1d */ /* 0x000fe20000010000 */
[----:B------:R-:W-:Y:S01]  /*55f0*/  ISETP.NE.AND P0, PT, R0, 0x1, PT ;  /* 0x000000010000780c */ /* 0x000fe20003f05270 */
[C---:B------:R-:W-:Y:S01]  /*5600*/  IMAD R0, R8.reuse, c[0x0][0x2f4], RZ ;  /* 0x0000bd0008007a24 */ /* 0x040fe200078e02ff */
[----:B------:R-:W-:Y:S02]  /*5610*/  SHF.R.S32.HI R16, RZ, 0x1f, R8 ;  /* 0x0000001fff107819 */ /* 0x000fe40000011408 */
[----:B------:R-:W-:Y:S01]  /*5620*/  SEL R12, R8, RZ, !P1 ;  /* 0x000000ff080c7207 */ /* 0x000fe20004800000 */
[----:B------:R-:W-:Y:S01]  /*5630*/  ULDC UR4, c[0x0][0x2f4] ;  /* 0x0000bd0000047ab9 */ /* 0x000fe20000000800 */
[----:B------:R-:W-:Y:S01]  /*5640*/  SHF.R.S32.HI R15, RZ, 0x1f, R0 ;  /* 0x0000001fff0f7819 */ /* 0x000fe20000011400 */
[----:B------:R-:W-:Y:S01]  /*5650*/  UIMAD UR5, UR5, UR4, URZ ;  /* 0x00000004050572a4 */ /* 0x000fe2000f8e023f */
[----:B------:R-:W-:Y:S01]  /*5660*/  BSSY B0, `(.L_x_233) ;  /* 0x000001c000007945 */ /* 0x000fe20003800000 */
[----:B------:R-:W-:-:S02]  /*5670*/  SEL R16, R16, RZ, !P1 ;  /* 0x000000ff10107207 */ /* 0x000fc40004800000 */
[----:B------:R-:W-:Y:S02]  /*5680*/  USHF.R.S32.HI UR4, URZ, 0x1f, UR5 ;  /* 0x0000001f3f047899 */ /* 0x000fe40008011405 */
[----:B--2---:R-:W-:-:S05]  /*5690*/  @P0 IMAD.HI.U32 R3, R5, c[0x0][0x33c], RZ ;  /* 0x0000cf0005030a27 */ /* 0x004fca00078e00ff */
[----:B------:R-:W-:-:S04]  /*56a0*/  @P0 SHF.R.U32.HI R7, RZ, c[0x0][0x340], R3 ;  /* 0x0000d000ff070a19 */ /* 0x000fc80000011603 */
[--C-:B------:R-:W-:Y:S01]  /*56b0*/  IADD3 R0, P2, P0, R0, UR5, R7.reuse ;  /* 0x0000000500007c10 */ /* 0x100fe2000f85e007 */
[--C-:B------:R-:W-:Y:S01]  /*56c0*/  IMAD.MOV R6, RZ, RZ, -R7.reuse ;  /* 0x000000ffff067224 */ /* 0x100fe200078e0a07 */
[----:B------:R-:W-:-:S03]  /*56d0*/  SHF.R.S32.HI R13, RZ, 0x1f, R7 ;  /* 0x0000001fff0d7819 */ /* 0x000fc60000011407 */
[----:B------:R-:W-:Y:S01]  /*56e0*/  IMAD.SHL.U32 R14, R0, 0x4, RZ ;  /* 0x00000004000e7824 */ /* 0x000fe200078e00ff */
[----:B------:R-:W-:Y:S01]  /*56f0*/  IADD3.X R15, R15, UR4, R13, P2, P0 ;  /* 0x000000040f0f7c10 */ /* 0x000fe200097e040d */
[----:B------:R-:W-:Y:S01]  /*5700*/  IMAD R6, R6, c[0x0][0x338], R5 ;  /* 0x0000ce0006067a24 */ /* 0x000fe200078e0205 */
[----:B---3--:R-:W-:Y:S02]  /*5710*/  ISETP.NE.AND P2, PT, R4, RZ, PT ;  /* 0x000000ff0400720c */ /* 0x008fe40003f45270 */
[----:B------:R-:W-:Y:S02]  /*5720*/  SHF.L.U64.HI R15, R0, 0x2, R15 ;  /* 0x00000002000f7819 */ /* 0x000fe4000001020f */
[----:B------:R-:W-:-:S04]  /*5730*/  IADD3 R4, P0, R14, c[0x0][0x350], RZ ;  /* 0x0000d4000e047a10 */ /* 0x000fc80007f1e0ff */
[----:B------:R-:W-:Y:S01]  /*5740*/  IADD3.X R5, R15, c[0x0][0x354], RZ, P0, !PT ;  /* 0x0000d5000f057a10 */ /* 0x000fe200007fe4ff */
[----:B----4-:R-:W-:-:S04]  /*5750*/  @P1 IMAD R2, R8, 0x60, R2 ;  /* 0x0000006008021824 */ /* 0x010fc800078e0202 */
[----:B------:R-:W-:-:S05]  /*5760*/  @P1 IMAD.HI R2, R2, 0x2aaaaaab, RZ ;  /* 0x2aaaaaab02021827 */ /* 0x000fca00078e02ff */
[----:B------:R-:W-:-:S04]  /*5770*/  @P1 SHF.R.U32.HI R3, RZ, 0x1f, R2 ;  /* 0x0000001fff031819 */ /* 0x000fc80000011602 */
[----:B------:R-:W-:-:S05]  /*5780*/  @P1 LEA.HI.SX32 R2, R2, R3, 0x1c ;  /* 0x0000000302021211 */ /* 0x000fca00078fe2ff */
[----:B------:R-:W-:-:S05]  /*5790*/  @P1 IMAD R2, R2, 0x3000, RZ ;  /* 0x0000300002021824 */ /* 0x000fca00078e02ff */
[----:B------:R-:W-:Y:S02]  /*57a0*/  @P1 SHF.R.S32.HI R3, RZ, 0x1f, R2 ;  /* 0x0000001fff031819 */ /* 0x000fe40000011402 */
[----:B------:R-:W-:Y:S01]  /*57b0*/  @!P1 CS2R R2, SRZ ;  /* 0x0000000000029805 */ /* 0x000fe2000001ff00 */
[----:B------:R-:W-:Y:S05]  /*57c0*/  @P2 BRA `(.L_x_234) ;  /* 0x0000005000002947 */ /* 0x000fea0003800000 */
.L_x_235:
[----:B------:R-:W2:Y:S01]  /*57d0*/  LDG.E.STRONG.GPU R0, [R4.64] ;  /* 0x0000000804007981 */ /* 0x000ea2000c1ef900 */
[----:B------:R-:W-:Y:S01]  /*57e0*/  YIELD ;  /* 0x0000000000007946 */ /* 0x000fe20003800000 */
[----:B--2---:R-:W-:Y:S01]  /*57f0*/  ISETP.NE.AND P0, PT, R0, R6, PT ;  /* 0x000000060000720c */ /* 0x004fe20003f05270 */
[----:B------:R-:W-:-:S12]  /*5800*/  CCTL.IVALL ;  /* 0x00000000ff00798f */ /* 0x000fd80002000000 */
[----:B------:R-:W-:Y:S05]  /*5810*/  @P0 BRA `(.L_x_235) ;  /* 0xffffffb000000947 */ /* 0x000fea000383ffff */
.L_x_234:
[----:B------:R-:W-:Y:S05]  /*5820*/  BSYNC B0 ;  /* 0x0000000000007941 */ /* 0x000fea0003800000 */
.L_x_233:
[----:B------:R-:W-:Y:S01]  /*5830*/  MOV R17, 0xffffffff ;  /* 0xffffffff00117802 */ /* 0x000fe20000000f00 */
[----:B------:R-:W-:Y:S05]  /*5840*/  BRA.CONV ~URZ, `(.L_x_236) ;  /* 0x000000237f007947 */ /* 0x000fea000b800000 */
[----:B------:R-:W-:Y:S02]  /*5850*/  MOV R8, 0x5870 ;  /* 0x0000587000087802 */ /* 0x000fe40000000f00 */
[----:B------:R-:W-:Y:S05]  /*5860*/  CALL.REL.NOINC `($__internal_1_$__cuda_sm70_warpsync) ;  /* 0x00000aa000007944 */ /* 0x000fea0003c00000 */
.L_x_236:
[----:B------:R-:W1:Y:S01]  /*5870*/  S2R R0, SR_TID.X ;  /* 0x0000000000007919 */ /* 0x000e620000002100 */
[----:B------:R-:W-:Y:S01]  /*5880*/  UIMAD UR5, UR6, 0x3000, URZ ;  /* 0x00003000060578a4 */ /* 0x000fe2000f8e023f */
[----:B------:R-:W-:-:S06]  /*5890*/  NOP ;  /* 0x0000000000007918 */ /* 0x000fcc0000000000 */
[----:B------:R-:W-:Y:S01]  /*58a0*/  USHF.R.S32.HI UR4, URZ, 0x1f, UR5 ;  /* 0x0000001f3f047899 */ /* 0x000fe20008011405 */
[--C-:B-1----:R-:W-:Y:S02]  /*58b0*/  SHF.R.S32.HI R8, RZ, 0x1f, R0.reuse ;  /* 0x0000001fff087819 */ /* 0x102fe40000011400 */
[----:B------:R-:W-:Y:S01]  /*58c0*/  IADD3 R10, P1, P0, R2, UR5, R0 ;  /* 0x00000005020a7c10 */ /* 0x000fe2000f83e000 */
[----:B------:R-:W-:-:S03]  /*58d0*/  IMAD R0, R13, c[0x0][0x328], RZ ;  /* 0x0000ca000d007a24 */ /* 0x000fc600078e02ff */
[----:B------:R-:W-:Y:S01]  /*58e0*/  IADD3.X R11, R3, UR4, R8, P1, P0 ;  /* 0x00000004030b7c10 */ /* 0x000fe20008fe0408 */
[C---:B------:R-:W-:Y:S02]  /*58f0*/  IMAD R0, R7.reuse, c[0x0][0x32c], R0 ;  /* 0x0000cb0007007a24 */ /* 0x040fe400078e0200 */
[----:B------:R-:W-:Y:S02]  /*5900*/  IMAD R8, R16, c[0x0][0x330], RZ ;  /* 0x0000cc0010087a24 */ /* 0x000fe400078e02ff */
[----:B------:R-:W-:-:S05]  /*5910*/  IMAD.WIDE.U32 R2, R7, c[0x0][0x328], R10 ;  /* 0x0000ca0007027a25 */ /* 0x000fca00078e000a */
[----:B------:R-:W-:Y:S01]  /*5920*/  IADD3 R3, R3, R0, RZ ;  /* 0x0000000003037210 */ /* 0x000fe20007ffe0ff */
[----:B------:R-:W-:-:S04]  /*5930*/  IMAD R0, R12, c[0x0][0x334], R8 ;  /* 0x0000cd000c007a24 */ /* 0x000fc800078e0208 */
        /* <DEDUP_REMOVED lines=54> */
[----:B-1----:R-:W-:Y:S05]  /*5ca0*/  CALL.REL.NOINC `($__internal_1_$__cuda_sm70_warpsync) ;  /* 0x0000066000007944 */ /* 0x002fea0003c00000 */
.L_x_237:
        /* <DEDUP_REMOVED lines=12> */
.L_x_239:
[----:B------:R-:W-:Y:S05]  /*5d70*/  BSYNC B0 ;  /* 0x0000000000007941 */ /* 0x000fea0003800000 */
.L_x_238:
[----:B--2---:R-:W-:Y:S01]  /*5d80*/  IADD3 R4, P0, R14, c[0x0][0x348], RZ ;  /* 0x0000d2000e047a10 */ /* 0x004fe20007f1e0ff */
[----:B------:R-:W-:Y:S03]  /*5d90*/  BSSY B0, `(.L_x_240) ;  /* 0x0000008000007945 */ /* 0x000fe60003800000 */
[----:B------:R-:W-:Y:S01]  /*5da0*/  IADD3.X R5, R15, c[0x0][0x34c], RZ, P0, !PT ;  /* 0x0000d3000f057a10 */ /* 0x000fe200007fe4ff */
[----:B------:R-:W-:Y:S05]  /*5db0*/  @P2 BRA `(.L_x_241) ;  /* 0x0000005000002947 */ /* 0x000fea0003800000 */
.L_x_242:
[----:B------:R-:W2:Y:S01]  /*5dc0*/  LDG.E.STRONG.GPU R0, [R4.64] ;  /* 0x0000000804007981 */ /* 0x000ea2000c1ef900 */
[----:B------:R-:W-:Y:S01]  /*5dd0*/  YIELD ;  /* 0x0000000000007946 */ /* 0x000fe20003800000 */
[----:B--2---:R-:W-:Y:S01]  /*5de0*/  ISETP.NE.AND P0, PT, R0, R6, PT ;  /* 0x000000060000720c */ /* 0x004fe20003f05270 */
[----:B------:R-:W-:-:S12]  /*5df0*/  CCTL.IVALL ;  /* 0x00000000ff00798f */ /* 0x000fd80002000000 */
[----:B------:R-:W-:Y:S05]  /*5e00*/  @P0 BRA `(.L_x_242) ;  /* 0xffffffb000000947 */ /* 0x000fea000383ffff */
.L_x_241:
[----:B------:R-:W-:Y:S05]  /*5e10*/  BSYNC B0 ;  /* 0x0000000000007941 */ /* 0x000fea0003800000 */
.L_x_240:
[----:B------:R-:W-:Y:S05]  /*5e20*/  BRA.CONV ~URZ, `(.L_x_243) ;  /* 0x000000237f007947 */ /* 0x000fea000b800000 */
[----:B------:R-:W-:Y:S02]  /*5e30*/  MOV R8, 0x5e50 ;  /* 0x00005e5000087802 */ /* 0x000fe40000000f00 */
[----:B-1----:R-:W-:Y:S05]  /*5e40*/  CALL.REL.NOINC `($__internal_1_$__cuda_sm70_warpsync) ;  /* 0x000004c000007944 */ /* 0x002fea0003c00000 */
.L_x_243:
[----:B-1----:R-:W-:Y:S01]  /*5e50*/  MOV R2, R10 ;  /* 0x0000000a00027202 */ /* 0x002fe20000000f00 */
[----:B------:R-:W-:Y:S01]  /*5e60*/  IMAD R0, R13, c[0x0][0x300], RZ ;  /* 0x0000c0000d007a24 */ /* 0x000fe200078e02ff */
[----:B------:R-:W-:Y:S01]  /*5e70*/  MOV R3, R11 ;  /* 0x0000000b00037202 */ /* 0x000fe20000000f00 */
[----:B------:R-:W-:Y:S01]  /*5e80*/  IMAD R6, R16, c[0x0][0x308], RZ ;  /* 0x0000c20010067a24 */ /* 0x000fe200078e02ff */
[----:B------:R-:W-:-:S06]  /*5e90*/  NOP ;  /* 0x0000000000007918 */ /* 0x000fcc0000000000 */
[----:B------:R-:W-:-:S04]  /*5ea0*/  IMAD.WIDE.U32 R2, R7, c[0x0][0x300], R2 ;  /* 0x0000c00007027a25 */ /* 0x000fc800078e0002 */
[----:B------:R-:W-:-:S05]  /*5eb0*/  IMAD R0, R7, c[0x0][0x304], R0 ;  /* 0x0000c10007007a24 */ /* 0x000fca00078e0200 */
        /* <DEDUP_REMOVED lines=57> */
.L_x_244:
        /* <DEDUP_REMOVED lines=12> */
        .weak           $__internal_1_$__cuda_sm70_warpsync
        .type           $__internal_1_$__cuda_sm70_warpsync,@function
        .size           $__internal_1_$__cuda_sm70_warpsync,(.L_x_2293 - $__internal_1_$__cuda_sm70_warpsync)
$__internal_1_$__cuda_sm70_warpsync:
[----:B------:R-:W-:Y:S01]  /*6310*/  MOV R9, 0x0 ;  /* 0x0000000000097802 */ /* 0x000fe20000000f00 */
[----:B------:R-:W-:Y:S04]  /*6320*/  WARPSYNC R17 ;  /* 0x0000001100007348 */ /* 0x000fe80003800000 */
[----:B------:R-:W-:Y:S05]  /*6330*/  RET.REL.NODEC R8 `(_ZN7cutlass13device_kernelIN5flash19enable_sm80_to_sm89INS1_16FlashAttnBwdSm80INS1_25CollectiveMainloopBwdSm80ILi2ELi1EN4cute5tupleIJNS5_1CILi64EEENS7_ILi96EEENS7_ILi128EEEEEENS_6half_tEfNS_4arch4Sm80ELb0ELb0ELb0ELb1ELb1ELb0ELb0ELb0ELi2ELi2ELi2ELi2ELb1EEENS1_24CollectiveEpilogueBwdGQAISB_fSE_Li256ELb1ELb1EEENS1_19SingleTileSchedulerILb1ELb0ELb0ELi96EEEEEEEEEvNT_6ParamsE) ;  /* 0xffff9cc008007950 */ /* 0x000fea0003c3ffff */
.L_x_245:
        /* <DEDUP_REMOVED lines=12> */
.L_x_2293:


//--------------------- .text._ZN7cutlass13device_kernelIN5flash19enable_sm80_to_sm89INS1_16FlashAttnBwdSm80INS1_25CollectiveMainloopBwdSm80ILi2ELi1EN4cute5tupleIJNS5_1CILi64EEENS7_ILi96EEENS7_ILi128EEEEEENS_6half_tEfNS_4arch4Sm80ELb0ELb1ELb0ELb0ELb0ELb0ELb0ELb0ELi2ELi2ELi2ELi2ELb1EEENS1_21CollectiveEpilogueBwdISB_SC_SE_Li256ELb0ELb0ELi4EEENS1_19SingleTileSchedulerILb0ELb0ELb0ELi96EEEEEEEEEvNT_6ParamsE --------------------------
	.section	.text._ZN7cutlass13device_kernelIN5flash19enable_sm80_to_sm89INS1_16FlashAttnBwdSm80INS1_25CollectiveMainloopBwdSm80ILi2ELi1EN4cute5tupleIJNS5_1CILi64EEENS7_ILi96EEENS7_ILi128EEEEEENS_6half_tEfNS_4arch4Sm80ELb0ELb1ELb0ELb0ELb0ELb0ELb0ELb0ELi2ELi2ELi2ELi2ELb1EEENS1_21CollectiveEpilogueBwdISB_SC_SE_Li256ELb0ELb0ELi4EEENS1_19SingleTileSchedulerILb0ELb0ELb0ELi96EEEEEEEEEvNT_6ParamsE,"ax",@progbits
	.sectioninfo	@"SHI_REGISTERS=255"
	.align	128
.text._ZN7cutlass13device_kernelIN5flash19enable_sm80_to_sm89INS1_16FlashAttnBwdSm80INS1_25CollectiveMainloopBwdSm80ILi2ELi1EN4cute5tupleIJNS5_1CILi64EEENS7_ILi96EEENS7_ILi128EEEEEENS_6half_tEfNS_4arch4Sm80ELb0ELb1ELb0ELb0ELb0ELb0ELb0ELb0ELi2ELi2ELi2ELi2ELb1EEENS1_21CollectiveEpilogueBwdISB_SC_SE_Li256ELb0ELb0ELi4EEENS1_19SingleTileSchedulerILb0ELb0ELb0ELi96EEEEEEEEEvNT_6ParamsE:
        .type           _ZN7cutlass13device_kernelIN5flash19enable_sm80_to_sm89INS1_16FlashAttnBwdSm80INS1_25CollectiveMainloopBwdSm80ILi2ELi1EN4cute5tupleIJNS5_1CILi64EEENS7_ILi96EEENS7_ILi128EEEEEENS_6half_tEfNS_4arch4Sm80ELb0ELb1ELb0ELb0ELb0ELb0ELb0ELb0ELi2ELi2ELi2ELi2ELb1EEENS1_21CollectiveEpilogueBwdISB_SC_SE_Li256ELb0ELb0ELi4EEENS1_19SingleTileSchedulerILb0ELb0ELb0ELi96EEEEEEEEEvNT_6ParamsE,@function
        .size           _ZN7cutlass13device_kernelIN5flash19enable_sm80_to_sm89INS1_16FlashAttnBwdSm80INS1_25CollectiveMainloopBwdSm80ILi2ELi1EN4cute5tupleIJNS5_1CILi64EEENS7_ILi96EEENS7_ILi128EEEEEENS_6half_tEfNS_4arch4Sm80ELb0ELb1ELb0ELb0ELb0ELb0ELb0ELb0ELi2ELi2ELi2ELi2ELb1EEENS1_21CollectiveEpilogueBwdISB_SC_SE_Li256ELb0ELb0ELi4EEENS1_19SingleTileSchedulerILb0ELb0ELb0ELi96EEEEEEEEEvNT_6ParamsE,(.L_x_2295 - _ZN7cutlass13device_kernelIN5flash19enable_sm80_to_sm89INS1_16FlashAttnBwdSm80INS1_25CollectiveMainloopBwdSm80ILi2ELi1EN4cute5tupleIJNS5_1CILi64EEENS7_ILi96EEENS7_ILi128EEEEEENS_6half_tEfNS_4arch4Sm80ELb0ELb1ELb0ELb0ELb0ELb0ELb0ELb0ELi2ELi2ELi2ELi2ELb1EEENS1_21CollectiveEpilogueBwdISB_SC_SE_Li256ELb0ELb0ELi4EEENS1_19SingleTileSchedulerILb0ELb0ELb0ELi96EEEEEEEEEvNT_6ParamsE)
        .other          _ZN7cutlass13device_kernelIN5flash19enable_sm80_to_sm89INS1_16FlashAttnBwdSm80INS1_25CollectiveMainloopBwdSm80ILi2ELi1EN4cute5tupleIJNS5_1CILi64EEENS7_ILi96EEENS7_ILi128EEEEEENS_6half_tEfNS_4arch4Sm80ELb0ELb1ELb0ELb0ELb0ELb0ELb0ELb0ELi2ELi2ELi2ELi2ELb1EEENS1_21CollectiveEpilogueBwdISB_SC_SE_Li256ELb0ELb0ELi4EEENS1_19SingleTileSchedulerILb0ELb0ELb0ELi96EEEEEEEEEvNT_6ParamsE,@"STO_CUDA_ENTRY STV_DEFAULT"
_ZN7cutlass13device_kernelIN5flash19enable_sm80_to_sm89INS1_16FlashAttnBwdSm80INS1_25CollectiveMainloopBwdSm80ILi2ELi1EN4cute5tupleIJNS5_1CILi64EEENS7_ILi96EEENS7_ILi128EEEEEENS_6half_tEfNS_4arch4Sm80ELb0ELb1ELb0ELb0ELb0ELb0ELb0ELb0ELi2ELi2ELi2ELi2ELb1EEENS1_21CollectiveEpilogueBwdISB_SC_SE_Li256ELb0ELb0ELi4EEENS1_19SingleTileSchedulerILb0ELb0ELb0ELi96EEEEEEEEEvNT_6ParamsE:
[----:B------:R-:W-:-:S03]  /*0000*/  MOV R1, c[0x0][0x28] ;  /* 0x00000a0000017a02 */ /* 0x000fc60000000f00 */
[----:B------:R-:W1:Y:S01]  /*0010*/  S2R R31, SR_CTAID.Z ;  /* 0x00000000001f7919 */ /* 0x000e620000002700 */
[----:B------:R-:W-:Y:S02]  /*0020*/  IADD3 R1, R1, -0x18, RZ ;  /* 0xffffffe801017810 */ /* 0x000fe40007ffe0ff */
[----:B-1----:R-:W-:-:S13]  /*0030*/  ISETP.GE.AND P0, PT, R31, RZ, PT ;  /* 0x000000ff1f00720c */ /* 0x002fda0003f06270 */
[----:B------:R-:W-:Y:S05]  /*0040*/  @!P0 EXIT ;  /* 0x000000000000894d */ /* 0x000fea0003800000 */
[----:B------:R-:W1:Y:S01]  /*0050*/  S2UR UR10, SR_CTAID.X ;  /* 0x00000000000a79c3 */ /* 0x000e620000002500 */
[----:B------:R-:W2:Y:S01]  /*0060*/  S2R R242, SR_TID.X ;  /* 0x0000000000f27919 */ /* 0x000ea20000002100 */
[----:B------:R-:W-:Y:S02]  /*0070*/  ULDC UR6, c[0x0][0x168] ;  /* 0x00005a0000067ab9 */ /* 0x000fe40000000800 */
[----:B------:R-:W-:-:S04]  /*0080*/  UIADD3 UR5, UR6, 0x3f, URZ ;  /* 0x0000003f06057890 */ /* 0x000fc8000fffe03f */
[----:B------:R-:W-:Y:S01]  /*0090*/  USHF.R.S32.HI UR4, URZ, 0x1f, UR5 ;  /* 0x0000001f3f047899 */ /* 0x000fe20008011405 */
[----:B------:R-:W3:Y:S03]  /*00a0*/  S2UR UR16, SR_CTAID.Y ;  /* 0x00000000001079c3 */ /* 0x000ee60000002600 */
[----:B------:R-:W-:-:S04]  /*00b0*/  ULEA.HI UR4, UR4, UR5, URZ, 0x6 ;  /* 0x0000000504047291 */ /* 0x000fc8000f8f303f */
[----:B------:R-:W-:Y:S01]  /*00c0*/  USHF.R.S32.HI UR12, URZ, 0x6, UR4 ;  /* 0x000000063f0c7899 */ /* 0x000fe20008011404 */
[----:B-1----:R-:W-:-:S13]  /*00d0*/  ISETP.LE.AND P0, PT, RZ, UR10, PT ;  /* 0x0000000aff007c0c */ /* 0x002fda000bf03270 */
[----:B---3--:R-:W-:Y:S05]  /*00e0*/  @!P0 BRA `(.L_x_246) ;  /* 0x000000b000008947 */ /* 0x008fea0003800000 */
[----:B--2---:R-:W-:Y:S02]  /*00f0*/  UIMAD UR5, UR10, 0x60, UR6 ;  /* 0x000000600a0578a4 */ /* 0x004fe4000f8e0206 */
[----:B------:R-:W-:Y:S02]  /*0100*/  ULDC UR4, c[0x0][0x198] ;  /* 0x0000660000047ab9 */ /* 0x000fe40000000800 */
[----:B------:R-:W-:-:S04]  /*0110*/  UIADD3 UR5, UR5, 0x9f, URZ ;  /* 0x0000009f05057890 */ /* 0x000fc8000fffe03f */
[----:B------:R-:W-:-:S03]  /*0120*/  UIADD3 UR4, UR5, -UR4, URZ ;  /* 0x8000000405047290 */ /* 0x000fc6000fffe03f */
[----:B------:R-:W-:Y:S02]  /*0130*/  ULDC UR5, c[0x0][0x2a0] ;  /* 0x0000a80000057ab9 */ /* 0x000fe40000000800 */
[----:B------:R-:W-:-:S04]  /*0140*/  UIADD3 UR5, UR4, UR5, URZ ;  /* 0x0000000504057290 */ /* 0x000fc8000fffe03f */
[----:B------:R-:W-:-:S04]  /*0150*/  USHF.R.S32.HI UR4, URZ, 0x1f, UR5 ;  /* 0x0000001f3f047899 */ /* 0x000fc80008011405 */
[----:B------:R-:W-:-:S04]  /*0160*/  ULEA.HI UR4, UR4, UR5, URZ, 0x6 ;  /* 0x0000000504047291 */ /* 0x000fc8000f8f303f */
[----:B------:R-:W-:-:S04]  /*0170*/  USHF.R.S32.HI UR4, URZ, 0x6, UR4 ;  /* 0x000000063f047899 */ /* 0x000fc80008011404 */
[----:B------:R-:W-:-:S04]  /*0180*/  UISETP.LT.AND UP0, UPT, UR12, UR4, UPT ;  /* 0x000000040c00728c */ /* 0x000fc8000bf01270 */
[----:B------:R-:W-:Y:S02]  /*0190*/  USEL UR12, UR12, UR4, UP0 ;  /* 0x000000040c0c7287 */ /* 0x000fe40008000000 */
.L_x_246:
[----:B--2---:R-:W-:Y:S01]  /*01a0*/  UIMAD UR6, UR10, 0x60, UR6 ;  /* 0x000000600a0678a4 */ /* 0x004fe2000f8e0206 */
[----:B------:R-:W-:Y:S01]  /*01b0*/  PLOP3.LUT P1, PT, PT, PT, PT, 0x80, 0x0 ;  /* 0x000000000000781c */ /* 0x000fe20003f2f070 */
[----:B------:R-:W-:Y:S01]  /*01c0*/  ULDC UR5, c[0x0][0x198] ;  /* 0x0000660000057ab9 */ /* 0x000fe20000000800 */
[----:B------:R-:W-:Y:S01]  /*01d0*/  CS2R R122, SRZ ;  /* 0x00000000007a7805 */ /* 0x000fe2000001ff00 */
[----:B------:R-:W-:Y:S01]  /*01e0*/  UIADD3 UR5, UR6, -UR5, URZ ;  /* 0x8000000506057290 */ /* 0x000fe2000fffe03f */
[----:B------:R-:W-:Y:S01]  /*01f0*/  CS2R R120, SRZ ;  /* 0x0000000000787805 */ /* 0x000fe2000001ff00 */
[----:B------:R-:W-:Y:S01]  /*0200*/  ULDC UR4, c[0x0][0x2a4] ;  /* 0x0000a90000047ab9 */ /* 0x000fe20000000800 */
[----:B------:R-:W-:Y:S01]  /*0210*/  CS2R R126, SRZ ;  /* 0x00000000007e7805 */ /* 0x000fe2000001ff00 */
[----:B------:R-:W-:Y:S01]  /*0220*/  UIADD3 UR5, UR5, -UR4, URZ ;  /* 0x8000000405057290 */ /* 0x000fe2000fffe03f */
[----:B------:R-:W-:Y:S01]  /*0230*/  IMAD.MOV.U32 R9, RZ, RZ, RZ ;  /* 0x000000ffff097224 */ /* 0x000fe200078e00ff */
[----:B------:R-:W-:Y:S01]  /*0240*/  ULDC.64 UR14, c[0x0][0x118] ;  /* 0x00004600000e7ab9 */ /* 0x000fe20000000a00 */
[----:B------:R-:W-:Y:S01]  /*0250*/  IMAD.MOV.U32 R124, RZ, RZ, RZ ;  /* 0x000000ffff7c7224 */ /* 0x000fe200078e00ff */
[----:B------:R-:W-:Y:S01]  /*0260*/  USHF.R.S32.HI UR4, URZ, 0x1f, UR5 ;  /* 0x0000001f3f047899 */ /* 0x000fe20008011405 */
[----:B------:R-:W-:Y:S01]  /*0270*/  MOV R11, RZ ;  /* 0x000000ff000b7202 */ /* 0x000fe20000000f00 */
[----:B------:R-:W-:Y:S01]  /*0280*/  IMAD.MOV.U32 R130, RZ, RZ, RZ ;  /* 0x000000ffff827224 */ /* 0x000fe200078e00ff */
[----:B------:R-:W-:Y:S01]  /*0290*/  CS2R R12, SRZ ;  /* 0x00000000000c7805 */ /* 0x000fe2000001ff00 */
[----:B------:R-:W-:Y:S01]  /*02a0*/  ULEA.HI UR4, UR4, UR5, URZ, 0x6 ;  /* 0x0000000504047291 */ /* 0x000fe2000f8f303f */
[----:B------:R-:W-:Y:S01]  /*02b0*/  MOV R128, RZ ;  /* 0x000000ff00807202 */ /* 0x000fe20000000f00 */
[----:B------:R-:W-:Y:S01]  /*02c0*/  IMAD.MOV.U32 R118, RZ, RZ, RZ ;  /* 0x000000ffff767224 */ /* 0x000fe200078e00ff */
[----:B------:R-:W-:Y:S01]  /*02d0*/  CS2R R14, SRZ ;  /* 0x00000000000e7805 */ /* 0x000fe2000001ff00 */
[----:B------:R-:W-:Y:S01]  /*02e0*/  USHF.R.S32.HI UR11, URZ, 0x6, UR4 ;  /* 0x000000063f0b7899 */ /* 0x000fe20008011404 */
[----:B------:R-:W-:Y:S01]  /*02f0*/  MOV R116, RZ ;  /* 0x000000ff00747202 */ /* 0x000fe20000000f00 */
[----:B------:R-:W-:Y:S01]  /*0300*/  IMAD.MOV.U32 R114, RZ, RZ, RZ ;  /* 0x000000ffff727224 */ /* 0x000fe200078e00ff */
[----:B------:R-:W-:Y:S01]  /*0310*/  CS2R R16, SRZ ;  /* 0x0000000000107805 */ /* 0x000fe2000001ff00 */
[----:B------:R-:W-:Y:S01]  /*0320*/  UISETP.LT.AND UP0, UPT, URZ, UR11, UPT ;  /* 0x0000000b3f00728c */ /* 0x000fe2000bf01270 */
[----:B------:R-:W-:Y:S01]  /*0330*/  MOV R112, RZ ;  /* 0x000000ff00707202 */ /* 0x000fe20000000f00 */
[----:B------:R-:W-:Y:S01]  /*0340*/  IMAD.MOV.U32 R110, RZ, RZ, RZ ;  /* 0x000000ffff6e7224 */ /* 0x000fe200078e00ff */
[----:B------:R-:W-:Y:S01]  /*0350*/  CS2R R18, SRZ ;  /* 0x0000000000127805 */ /* 0x000fe2000001ff00 */
[----:B------:R-:W-:Y:S01]  /*0360*/  USEL UR11, URZ, UR11, !UP0 ;  /* 0x0000000b3f0b7287 */ /* 0x000fe2000c000000 */
[----:B------:R-:W-:Y:S01]  /*0370*/  MOV R108, RZ ;  /* 0x000000ff006c7202 */ /* 0x000fe20000000f00 */
[----:B------:R-:W-:Y:S01]  /*0380*/  IMAD.MOV.U32 R98, RZ, RZ, RZ ;  /* 0x000000ffff627224 */ /* 0x000fe200078e00ff */
[----:B------:R-:W-:Y:S01]  /*0390*/  CS2R R20, SRZ ;  /* 0x0000000000147805 */ /* 0x000fe2000001ff00 */
[----:B------:R-:W-:Y:S01]  /*03a0*/  UISETP.GT.AND UP0, UPT, UR12, UR11, UPT ;  /* 0x0000000b0c00728c */ /* 0x000fe2000bf04270 */
[----:B------:R-:W-:Y:S01]  /*03b0*/  MOV R96, RZ ;  /* 0x000000ff00607202 */ /* 0x000fe20000000f00 */
[----:B------:R-:W-:Y:S01]  /*03c0*/  IMAD.MOV.U32 R102, RZ, RZ, RZ ;  /* 0x000000ffff667224 */ /* 0x000fe200078e00ff */
[----:B------:R-:W-:Y:S01]  /*03d0*/  CS2R R22, SRZ ;  /* 0x0000000000167805 */ /* 0x000fe2000001ff00 */
[----:B------:R-:W-:Y:S01]  /*03e0*/  MOV R100, RZ ;  /* 0x000000ff00647202 */ /* 0x000fe20000000f00 */
[----:B------:R-:W-:Y:S01]  /*03f0*/  IMAD.MOV.U32 R106, RZ, RZ, RZ ;  /* 0x000000ffff6a7224 */ /* 0x000fe200078e00ff */
[----:B------:R-:W-:Y:S01]  /*0400*/  PLOP3.LUT P0, PT, PT, PT, UP0, 0x80, 0x0 ;  /* 0x000000000000781c */ /* 0x000fe20003f0f008 */
        /* <DEDUP_REMOVED lines=36> */
[--C-:B------:R-:W-:Y:S01]  /*0650*/  SHF.R.S32.HI R26, RZ, 0x1f, R242.reuse ;  /* 0x0000001fff1a7819 */ /* 0x100fe200000114f2 */
[----:B------:R-:W-:Y:S01]  /*0660*/  IMAD.U32 R0, RZ, RZ, UR16 ;  /* 0x00000010ff007e24 */ /* 0x000fe2000f8e00ff */
[--C-:B------:R-:W-:Y:S01]  /*0670*/  SHF.R.S32.HI R243, RZ, 0x1f, R242.reuse ;  /* 0x0000001ffff37819 */ /* 0x100fe200000114f2 */
[----:B------:R-:W-:Y:S01]  /*0680*/  ULDC.64 UR4, c[0x0][0x248] ;  /* 0x0000920000047ab9 */ /* 0x000fe20000000a00 */
[-C--:B------:R-:W-:Y:S01]  /*0690*/  LEA.HI R24, R26, R242.reuse, RZ, 0x3 ;  /* 0x000000f21a187211 */ /* 0x080fe200078f18ff */
[----:B------:R-:W-:Y:S01]  /*06a0*/  UISETP.NE.AND UP0, UPT, UR4, 0x1, UPT ;  /* 0x000000010400788c */ /* 0x000fe2000bf05270 */
[----:B------:R-:W1:Y:S01]  /*06b0*/  S2R R18, SR_CTAID.X ;  /* 0x0000000000127919 */ /* 0x000e620000002500 */
[----:B------:R-:W-:Y:S01]  /*06c0*/  IMAD.WIDE.U32 R22, R0, c[0x0][0x238], R242 ;  /* 0x00008e0000167a25 */ /* 0x000fe200078e00f2 */
[----:B------:R-:W-:Y:S01]  /*06d0*/  LEA.HI R0, R26, R242, RZ, 0x6 ;  /* 0x000000f21a007211 */ /* 0x000fe200078f30ff */
[----:B------:R-:W-:Y:S01]  /*06e0*/  UIMAD.WIDE.U32 UR18, UR16, UR5, URZ ;  /* 0x00000005101272a5 */ /* 0x000fe2000f8e003f */
[----:B------:R-:W-:Y:S01]  /*06f0*/  SHF.R.S32.HI R240, RZ, 0x3, R24 ;  /* 0x00000003fff07819 */ /* 0x000fe20000011418 */
[----:B------:R-:W-:Y:S01]  /*0700*/  ULDC UR9, c[0x0][0x250] ;  /* 0x0000940000097ab9 */ /* 0x000fe20000000800 */
[----:B------:R-:W-:Y:S01]  /*0710*/  LOP3.LUT R2, R24, 0xfffffff8, RZ, 0xc0, !PT ;  /* 0xfffffff818027812 */ /* 0x000fe200078ec0ff */
[----:B------:R-:W-:Y:S01]  /*0720*/  UMOV UR8, UR16 ;  /* 0x0000001000087c82 */ /* 0x000fe20008000000 */
[----:B------:R-:W-:Y:S01]  /*0730*/  SHF.R.S32.HI R20, RZ, 0x6, R0 ;  /* 0x00000006ff147819 */ /* 0x000fe20000011400 */
[----:B------:R-:W-:Y:S01]  /*0740*/  IMAD.SHL.U32 R0, R240, 0x40, RZ ;  /* 0x00000040f0007824 */ /* 0x000fe200078e00ff */
[----:B------:R-:W-:Y:S01]  /*0750*/  @UP0 UMOV UR13, UR19 ;  /* 0x00000013000d0c82 */ /* 0x000fe20008000000 */
[----:B------:R-:W-:Y:S01]  /*0760*/  IMAD.IADD R21, R242, 0x1, -R2 ;  /* 0x00000001f2157824 */ /* 0x000fe200078e0a02 */
[----:B------:R-:W-:Y:S01]  /*0770*/  @UP0 USHF.R.U32.HI UR8, URZ, UR9, UR13 ;  /* 0x000000093f080299 */ /* 0x000fe2000801160d */
[----:B------:R-:W-:Y:S01]  /*0780*/  IMAD.SHL.U32 R12, R20, 0x200, RZ ;  /* 0x00000200140c7824 */ /* 0x000fe200078e00ff */
[----:B------:R-:W-:Y:S01]  /*0790*/  LOP3.LUT R0, R0, 0x1c0, RZ, 0xc0, !PT ;  /* 0x000001c000007812 */ /* 0x000fe200078ec0ff */
[C---:B------:R-:W-:Y:S01]  /*07a0*/  IMAD.SHL.U32 R14, R21.reuse, 0x8, RZ ;  /* 0x00000008150e7824 */ /* 0x040fe200078e00ff */
[----:B------:R-:W-:Y:S01]  /*07b0*/  SHF.R.S32.HI R241, RZ, 0x1f, R240 ;  /* 0x0000001ffff17819 */ /* 0x000fe200000114f0 */
[----:B------:R-:W-:Y:S01]  /*07c0*/  USHF.R.S32.HI UR9, URZ, 0x1f, UR8 ;  /* 0x0000001f3f097899 */ /* 0x000fe20008011408 */
[----:B------:R-:W-:Y:S01]  /*07d0*/  IMAD.SHL.U32 R3, R21, 0x40, RZ ;  /* 0x0000004015037824 */ /* 0x000fe200078e00ff */
[----:B------:R-:W-:Y:S01]  /*07e0*/  ULDC.64 UR6, c[0x0][0x1e0] ;  /* 0x0000780000067ab9 */ /* 0x000fe20000000a00 */
[----:B------:R-:W-:Y:S01]  /*07f0*/  LOP3.LUT R2, R0, 0x38, R14, 0xf8, !PT ;  /* 0x0000003800027812 */ /* 0x000fe200078ef80e */
[----:B------:R-:W-:Y:S01]  /*0800*/  ULDC.64 UR4, c[0x0][0x1b0] ;  /* 0x00006c0000047ab9 */ /* 0x000fe20000000a00 */
[----:B------:R-:W-:Y:S01]  /*0810*/  SHF.R.U32.HI R0, RZ, 0x3, R0 ;  /* 0x00000003ff007819 */ /* 0x000fe20000011600 */
[----:B------:R-:W-:Y:S01]  /*0820*/  UIMAD UR6, UR9, UR6, URZ ;  /* 0x00000006090672a4 */ /* 0x000fe2000f8e023f */
[----:B------:R-:W-:Y:S01]  /*0830*/  SHF.R.S32.HI R15, RZ, 0x1f, R14 ;  /* 0x0000001fff0f7819 */ /* 0x000fe2000001140e */
[----:B------:R-:W-:Y:S01]  /*0840*/  UIMAD UR4, UR9, UR4, URZ ;  /* 0x00000004090472a4 */ /* 0x000fe2000f8e023f */
[----:B------:R-:W-:Y:S01]  /*0850*/  LOP3.LUT R234, R12, R2, R0, 0xf6, !PT ;  /* 0x000000020cea7212 */ /* 0x000fe200078ef600 */
[C---:B------:R-:W-:Y:S01]  /*0860*/  IMAD R0, R241.reuse, c[0x0][0x208], RZ ;  /* 0x00008200f1007a24 */ /* 0x040fe200078e02ff */
[----:B------:R-:W-:Y:S01]  /*0870*/  UIMAD UR6, UR8, UR7, UR6 ;  /* 0x00000007080672a4 */ /* 0x000fe2000f8e0206 */
[----:B------:R-:W-:Y:S01]  /*0880*/  IMAD R2, R241, c[0x0][0x178], RZ ;  /* 0x00005e00f1027a24 */ /* 0x000fe200078e02ff */
[----:B------:R-:W-:Y:S01]  /*0890*/  UIMAD UR4, UR8, UR5, UR4 ;  /* 0x00000005080472a4 */ /* 0x000fe2000f8e0204 */
[----:B------:R-:W-:Y:S01]  /*08a0*/  IMAD.U32 R10, RZ, RZ, UR8 ;  /* 0x00000008ff0a7e24 */ /* 0x000fe2000f8e00ff */
[----:B------:R-:W-:Y:S01]  /*08b0*/  USHF.R.S32.HI UR13, URZ, 0x1f, UR16 ;  /* 0x0000001f3f0d7899 */ /* 0x000fe20008011410 */
[C---:B------:R-:W-:Y:S01]  /*08c0*/  IMAD R11, R240.reuse, c[0x0][0x20c], R0 ;  /* 0x00008300f00b7a24 */ /* 0x040fe200078e0200 */
[----:B------:R-:W-:Y:S01]  /*08d0*/  LOP3.LUT R0, R3, 0x1c0, RZ, 0xc0, !PT ;  /* 0x000001c003007812 */ /* 0x000fe200078ec0ff */
[----:B------:R-:W-:Y:S01]  /*08e0*/  IMAD.WIDE.U32 R8, R240, c[0x0][0x208], R14 ;  /* 0x00008200f0087a25 */ /* 0x000fe200078e000e */
[----:B------:R-:W-:Y:S01]  /*08f0*/  SHF.R.S32.HI R27, RZ, 0x1f, R31 ;  /* 0x0000001fff1b7819 */ /* 0x000fe2000001141f */
[----:B------:R-:W-:Y:S01]  /*0900*/  UIMAD UR10, UR10, -0x60, URZ ;  /* 0xffffffa00a0a78a4 */ /* 0x000fe2000f8e023f */
[----:B------:R-:W-:Y:S01]  /*0910*/  LOP3.LUT R13, R0, 0x8, R24, 0xf8, !PT ;  /* 0x00000008000d7812 */ /* 0x000fe200078ef818 */
[----:B------:R-:W-:Y:S01]  /*0920*/  IMAD R4, R240, c[0x0][0x17c], R2 ;  /* 0x00005f00f0047a24 */ /* 0x000fe200078e0202 */
[----:B------:R-:W-:Y:S01]  /*0930*/  SHF.R.U32.HI R0, RZ, 0x3, R0 ;  /* 0x00000003ff007819 */ /* 0x000fe20000011600 */
[----:B------:R-:W-:Y:S01]  /*0940*/  IMAD.WIDE.U32 R2, R10, c[0x0][0x1e0], R14 ;  /* 0x000078000a027a25 */ /* 0x000fe200078e000e */
[----:B------:R-:W-:Y:S01]  /*0950*/  IADD3 R25, R14, 0x40, RZ ;  /* 0x000000400e197810 */ /* 0x000fe20007ffe0ff */
[----:B------:R-:W-:Y:S01]  /*0960*/  ULDC.64 UR18, c[0x0][0x1a8] ;  /* 0x00006a0000127ab9 */ /* 0x000fe20000000a00 */
[----:B------:R-:W-:Y:S01]  /*0970*/  LOP3.LUT R0, R12, R13, R0, 0xf6, !PT ;  /* 0x0000000d0c007212 */ /* 0x000fe200078ef600 */
[----:B------:R-:W-:Y:S01]  /*0980*/  IMAD.IADD R9, R9, 0x1, R11 ;  /* 0x0000000109097824 */ /* 0x000fe200078e020b */
[----:B------:R-:W-:Y:S01]  /*0990*/  IADD3 R5, R3, UR6, RZ ;  /* 0x0000000603057c10 */ /* 0x000fe2000fffe0ff */
[--C-:B------:R-:W-:Y:S01]  /*09a0*/  IMAD.WIDE.U32 R10, R10, c[0x0][0x1b0], R14.reuse ;  /* 0x00006c000a0a7a25 */ /* 0x100fe200078e000e */
[----:B------:R-:W-:Y:S01]  /*09b0*/  ULDC.64 UR6, c[0x0][0x180] ;  /* 0x0000600000067ab9 */ /* 0x000fe20000000a00 */
[----:B------:R-:W-:Y:S01]  /*09c0*/  ISETP.GE.AND P6, PT, R14, c[0x0][0x1cc], PT ;  /* 0x000073000e007a0c */ /* 0x000fe20003fc6270 */
[----:B------:R-:W-:Y:S01]  /*09d0*/  UIMAD UR6, UR13, UR6, URZ ;  /* 0x000000060d0672a4 */ /* 0x000fe2000f8e023f */
[----:B------:R-:W-:Y:S01]  /*09e0*/  IMAD.WIDE.U32 R6, R240, c[0x0][0x178], R14 ;  /* 0x00005e00f0067a25 */ /* 0x000fe200078e000e */
[----:B------:R-:W-:Y:S01]  /*09f0*/  IADD3 R3, R11, UR4, RZ ;  /* 0x000000040b037c10 */ /* 0x000fe2000fffe0ff */
[----:B------:R-:W-:Y:S01]  /*0a00*/  ULDC.64 UR4, c[0x0][0x210] ;  /* 0x0000840000047ab9 */ /* 0x000fe20000000a00 */
[----:B------:R-:W-:Y:S01]  /*0a10*/  ISETP.GE.AND P5, PT, R25, c[0x0][0x1cc], PT ;  /* 0x0000730019007a0c */ /* 0x000fe20003fa6270 */
[----:B------:R-:W-:Y:S01]  /*0a20*/  IMAD.IADD R7, R7, 0x1, R4 ;  /* 0x0000000107077824 */ /* 0x000fe200078e0204 */
[----:B------:R-:W-:Y:S01]  /*0a30*/  UIMAD UR4, UR13, UR4, URZ ;  /* 0x000000040d0472a4 */ /* 0x000fe2000f8e023f */
[----:B------:R-:W-:Y:S01]  /*0a40*/  IMAD.U32 R11, RZ, RZ, UR16 ;  /* 0x00000010ff0b7e24 */ /* 0x000fe2000f8e00ff */
[----:B------:R-:W-:Y:S01]  /*0a50*/  UIMAD UR7, UR16, UR7, UR6 ;  /* 0x00000007100772a4 */ /* 0x000fe2000f8e0206 */
[----:B------:R-:W-:Y:S01]  /*0a60*/  IMAD.MOV.U32 R4, RZ, RZ, R2 ;  /* 0x000000ffff047224 */ /* 0x000fe200078e0002 */
[----:B------:R-:W-:Y:S01]  /*0a70*/  UIMAD UR6, UR16, UR5, UR4 ;  /* 0x00000005100672a4 */ /* 0x000fe2000f8e0204 */
[----:B------:R-:W-:Y:S01]  /*0a80*/  IMAD.MOV.U32 R2, RZ, RZ, R10 ;  /* 0x000000ffff027224 */ /* 0x000fe200078e000a */
[----:B------:R-:W-:Y:S01]  /*0a90*/  ULDC.64 UR8, c[0x0][0x208] ;  /* 0x0000820000087ab9 */ /* 0x000fe20000000a00 */
[----:B------:R-:W-:Y:S01]  /*0aa0*/  IMAD R10, R27, c[0x0][0x1e8], RZ ;  /* 0x00007a001b0a7a24 */ /* 0x000fe200078e02ff */
[----:B------:R-:W-:Y:S01]  /*0ab0*/  ULDC.64 UR4, c[0x0][0x1d8] ;  /* 0x0000760000047ab9 */ /* 0x000fe20000000a00 */
[----:B------:R-:W-:Y:S01]  /*0ac0*/  IMAD.WIDE.U32 R6, R11, c[0x0][0x180], R6 ;  /* 0x000060000b067a25 */ /* 0x000fe200078e0006 */
[----:B------:R-:W-:Y:S01]  /*0ad0*/  USHF.L.U32 UR20, UR4, 0x6, URZ ;  /* 0x0000000604147899 */ /* 0x000fe2000800063f */
[----:B------:R-:W-:Y:S01]  /*0ae0*/  CS2R R130, SRZ ;  /* 0x0000000000827805 */ /* 0x000fe2000001ff00 */
[----:B------:R-:W-:Y:S01]  /*0af0*/  CS2R R128, SRZ ;  /* 0x0000000000807805 */ /* 0x000fe2000001ff00 */
[----:B------:R-:W-:Y:S01]  /*0b00*/  IMAD R11, R27, c[0x0][0x1b8], RZ ;  /* 0x00006e001b0b7a24 */ /* 0x000fe200078e02ff */
[----:B------:R-:W-:Y:S01]  /*0b10*/  IADD3 R13, R7, UR7, RZ ;  /* 0x00000007070d7c10 */ /* 0x000fe2000fffe0ff */
[----:B------:R-:W-:Y:S01]  /*0b20*/  IMAD.U32 R12, RZ, RZ, UR16 ;  /* 0x00000010ff0c7e24 */ /* 0x000fe2000f8e00ff */
[----:B------:R-:W-:Y:S01]  /*0b30*/  UMOV UR7, 0x6 ;  /* 0x0000000600077882 */ /* 0x000fe20000000000 */
[----:B-1----:R-:W-:Y:S01]  /*0b40*/  IMAD.WIDE R18, R18, 0x60, R240 ;  /* 0x0000006012127825 */ /* 0x002fe200078e02f0 */
[----:B------:R-:W-:Y:S01]  /*0b50*/  USHF.L.U64.HI UR17, UR18, UR7, UR19 ;  /* 0x0000000712117299 */ /* 0x000fe20008010213 */
[----:B------:R-:W-:Y:S01]  /*0b60*/  CS2R R126, SRZ ;  /* 0x00000000007e7805 */ /* 0x000fe2000001ff00 */
[----:B------:R-:W-:Y:S01]  /*0b70*/  USHF.L.U32 UR19, UR8, 0x6, URZ ;  /* 0x0000000608137899 */ /* 0x000fe2000800063f */
[C---:B------:R-:W-:Y:S01]  /*0b80*/  IMAD R10, R31.reuse, c[0x0][0x1ec], R10 ;  /* 0x00007b001f0a7a24 */ /* 0x040fe200078e020a */
[----:B------:R-:W-:Y:S01]  /*0b90*/  USHF.L.U64.HI UR21, UR8, UR7, UR9 ;  /* 0x0000000708157299 */ /* 0x000fe20008010209 */
[C---:B------:R-:W-:Y:S01]  /*0ba0*/  IMAD.WIDE.U32 R4, R31.reuse, c[0x0][0x1e8], R4 ;  /* 0x00007a001f047a25 */ /* 0x040fe200078e0004 */
[----:B------:R-:W-:Y:S01]  /*0bb0*/  USHF.L.U32 UR18, UR18, 0x6, URZ ;  /* 0x0000000612127899 */ /* 0x000fe2000800063f */
[----:B------:R-:W-:Y:S01]  /*0bc0*/  CS2R R124, SRZ ;  /* 0x00000000007c7805 */ /* 0x000fe2000001ff00 */
[----:B------:R-:W-:Y:S01]  /*0bd0*/  UIMAD UR21, UR21, UR11, URZ ;  /* 0x0000000b151572a4 */ /* 0x000fe2000f8e023f */
[C---:B------:R-:W-:Y:S01]  /*0be0*/  IMAD R11, R31.reuse, c[0x0][0x1bc], R11 ;  /* 0x00006f001f0b7a24 */ /* 0x040fe200078e020b */
[----:B------:R-:W-:Y:S01]  /*0bf0*/  CS2R R122, SRZ ;  /* 0x00000000007a7805 */ /* 0x000fe2000001ff00 */
[----:B------:R-:W-:Y:S01]  /*0c00*/  IMAD.WIDE.U32 R2, R31, c[0x0][0x1b8], R2 ;  /* 0x00006e001f027a25 */ /* 0x000fe200078e0002 */
[----:B------:R-:W-:Y:S01]  /*0c10*/  CS2R R120, SRZ ;  /* 0x0000000000787805 */ /* 0x000fe2000001ff00 */
[----:B------:R-:W-:Y:S01]  /*0c20*/  CS2R R118, SRZ ;  /* 0x0000000000767805 */ /* 0x000fe2000001ff00 */
[----:B------:R-:W-:Y:S01]  /*0c30*/  CS2R R116, SRZ ;  /* 0x0000000000747805 */ /* 0x000fe2000001ff00 */
[----:B------:R-:W-:Y:S01]  /*0c40*/  IMAD.U32 R15, RZ, RZ, UR10 ;  /* 0x0000000aff0f7e24 */ /* 0x000fe2000f8e00ff */
[----:B------:R-:W-:Y:S01]  /*0c50*/  CS2R R114, SRZ ;  /* 0x0000000000727805 */ /* 0x000fe2000001ff00 */
[----:B------:R-:W-:Y:S01]  /*0c60*/  IMAD.WIDE.U32 R8, R12, c[0x0][0x210], R8 ;  /* 0x000084000c087a25 */ /* 0x000fe200078e0008 */
[----:B------:R-:W-:Y:S01]  /*0c70*/  CS2R R112, SRZ ;  /* 0x0000000000707805 */ /* 0x000fe2000001ff00 */
[----:B------:R-:W-:Y:S01]  /*0c80*/  CS2R R110, SRZ ;  /* 0x00000000006e7805 */ /* 0x000fe2000001ff00 */
[----:B------:R-:W-:Y:S01]  /*0c90*/  IADD3 R15, R15, c[0x0][0x198], -R240 ;  /* 0x000066000f0f7a10 */ /* 0x000fe20007ffe8f0 */
[----:B------:R-:W-:Y:S01]  /*0ca0*/  IMAD.MOV.U32 R12, RZ, RZ, R6 ;  /* 0x000000ffff0c7224 */ /* 0x000fe200078e0006 */
[----:B------:R-:W-:Y:S01]  /*0cb0*/  CS2R R108, SRZ ;  /* 0x00000000006c7805 */ /* 0x000fe2000001ff00 */
[----:B------:R-:W-:Y:S01]  /*0cc0*/  IMAD.IADD R5, R5, 0x1, R10 ;  /* 0x0000000105057824 */ /* 0x000fe200078e020a */
[----:B------:R-:W-:Y:S01]  /*0cd0*/  ISETP.LT.OR P3, PT, R15, 0x1, P6 ;  /* 0x000000010f00780c */ /* 0x000fe20003761670 */
[----:B------:R-:W-:Y:S01]  /*0ce0*/  IMAD R6, R19, c[0x0][0x1d8], RZ ;  /* 0x0000760013067a24 */ /* 0x000fe200078e02ff */
[----:B------:R-:W-:Y:S01]  /*0cf0*/  ISETP.LT.OR P2, PT, R15, 0x1, P5 ;  /* 0x000000010f00780c */ /* 0x000fe20002f41670 */
[----:B------:R-:W-:Y:S01]  /*0d00*/  IMAD R7, R19, c[0x0][0x1a8], RZ ;  /* 0x00006a0013077a24 */ /* 0x000fe200078e02ff */
[----:B------:R-:W-:Y:S01]  /*0d10*/  CS2R R106, SRZ ;  /* 0x00000000006a7805 */ /* 0x000fe2000001ff00 */
[----:B------:R-:W-:Y:S01]  /*0d20*/  IMAD.IADD R3, R3, 0x1, R11 ;  /* 0x0000000103037824 */ /* 0x000fe200078e020b */
[----:B------:R-:W-:Y:S01]  /*0d30*/  IADD3 R11, R9, UR6, RZ ;  /* 0x00000006090b7c10 */ /* 0x000fe2000fffe0ff */
[----:B------:R-:W-:Y:S01]  /*0d40*/  IMAD.MOV.U32 R10, RZ, RZ, R8 ;  /* 0x000000ffff0a7224 */ /* 0x000fe200078e0008 */
[----:B------:R-:W-:Y:S01]  /*0d50*/  USHF.L.U64.HI UR6, UR4, UR7, UR5 ;  /* 0x0000000704067299 */ /* 0x000fe20008010205 */
[C---:B------:R-:W-:Y:S01]  /*0d60*/  IMAD R16, R18.reuse, c[0x0][0x1dc], R6 ;  /* 0x0000770012107a24 */ /* 0x040fe200078e0206 */
[----:B------:R-:W-:Y:S01]  /*0d70*/  USHF.R.S32.HI UR7, URZ, 0x1f, UR11 ;  /* 0x0000001f3f077899 */ /* 0x000fe2000801140b */
[C---:B------:R-:W-:Y:S01]  /*0d80*/  IMAD R17, R18.reuse, c[0x0][0x1ac], R7 ;  /* 0x00006b0012117a24 */ /* 0x040fe200078e0207 */
[----:B------:R-:W-:Y:S01]  /*0d90*/  ULDC.64 UR4, c[0x0][0x178] ;  /* 0x00005e0000047ab9 */ /* 0x000fe20000000a00 */
[C---:B------:R-:W-:Y:S01]  /*0da0*/  IMAD.WIDE.U32 R8, R18.reuse, c[0x0][0x1d8], R4 ;  /* 0x0000760012087a25 */ /* 0x040fe200078e0004 */
[----:B------:R-:W-:Y:S01]  /*0db0*/  UIMAD UR21, UR7, UR19, UR21 ;  /* 0x00000013071572a4 */ /* 0x000fe2000f8e0215 */
[----:B------:R-:W-:Y:S01]  /*0dc0*/  CS2R R104, SRZ ;  /* 0x0000000000687805 */ /* 0x000fe2000001ff00 */
[----:B------:R-:W-:Y:S01]  /*0dd0*/  CS2R R102, SRZ ;  /* 0x0000000000667805 */ /* 0x000fe2000001ff00 */
[----:B------:R-:W-:Y:S01]  /*0de0*/  IMAD.WIDE.U32 R6, R18, c[0x0][0x1a8], R2 ;  /* 0x00006a0012067a25 */ /* 0x000fe200078e0002 */
[----:B------:R-:W-:Y:S01]  /*0df0*/  LEA R4, P1, R8, c[0x0][0x1c0], 0x1 ;  /* 0x0000700008047a11 */ /* 0x000fe200078208ff */
        /* <DEDUP_REMOVED lines=11> */
[----:B------:R-:W-:Y:S01]  /*0eb0*/  IADD3 R6, P0, R4, UR20, RZ ;  /* 0x0000001404067c10 */ /* 0x000fe2000ff1e0ff */
[----:B------:R-:W-:Y:S01]  /*0ec0*/  IMAD R7, R27, c[0x0][0x218], RZ ;  /* 0x000086001b077a24 */ /* 0x000fe200078e02ff */
[----:B------:R-:W-:Y:S01]  /*0ed0*/  @!PT LDS RZ, [RZ] ;  /* 0x00000000fffff984 */ /* 0x000fe20000000800 */
[----:B------:R-:W-:Y:S01]  /*0ee0*/  @!PT LDS RZ, [RZ] ;  /* 0x00000000fffff984 */ /* 0x000fe20000000800 */
[----:B------:R-:W-:Y:S01]  /*0ef0*/  @!PT LDS RZ, [RZ] ;  /* 0x00000000fffff984 */ /* 0x000fe20000000800 */
[----:B------:R1:W-:Y:S01]  /*0f00*/  LDGSTS.E.BYPASS.LTC128B.128 [R234+0x6080], [R4.64], !P3 ;  /* 0x0608000004ea7fae */ /* 0x0003e2000d901d4e */
[----:B------:R-:W-:Y:S01]  /*0f10*/  IMAD.U32 R8, RZ, RZ, UR20 ;  /* 0x00000014ff087e24 */ /* 0x000fe2000f8e00ff */
[----:B------:R-:W-:Y:S01]  /*0f20*/  ISETP.LT.OR P3, PT, R15, 0x21, P6 ;  /* 0x000000210f00780c */ /* 0x000fe20003761670 */
[----:B------:R-:W-:Y:S01]  /*0f30*/  IMAD R7, R31, c[0x0][0x21c], R7 ;  /* 0x000087001f077a24 */ /* 0x000fe200078e0207 */
[----:B------:R1:W-:Y:S01]  /*0f40*/  LDGSTS.E.BYPASS.LTC128B.128 [R234+0x9080], [R4.64+0x80], !P2 ;  /* 0x0908008004ea7fae */ /* 0x0003e2000d101d4e */
[C---:B------:R-:W-:Y:S01]  /*0f50*/  ISETP.LT.OR P2, PT, R15.reuse, 0x21, P5 ;  /* 0x000000210f00780c */ /* 0x040fe20002f41670 */
[----:B------:R-:W-:Y:S01]  /*0f60*/  IMAD.U32 R9, RZ, RZ, UR19 ;  /* 0x00000013ff097e24 */ /* 0x000fe2000f8e00ff */
[----:B------:R-:W-:Y:S01]  /*0f70*/  ISETP.LT.OR P6, PT, R15, 0x41, P6 ;  /* 0x000000410f00780c */ /* 0x000fe200037c1670 */
[----:B------:R-:W-:Y:S01]  /*0f80*/  IMAD.IADD R245, R249, 0x1, R7 ;  /* 0x00000001f9f57824 */ /* 0x000fe200078e0207 */
[----:B------:R-:W-:Y:S01]  /*0f90*/  IADD3.X R7, R5, UR6, RZ, P0, !PT ;  /* 0x0000000605077c10 */ /* 0x000fe200087fe4ff */
[----:B------:R-:W-:Y:S01]  /*0fa0*/  IMAD.MOV.U32 R244, RZ, RZ, R248 ;  /* 0x000000fffff47224 */ /* 0x000fe200078e00f8 */
[----:B------:R-:W-:Y:S01]  /*0fb0*/  ISETP.LT.OR P5, PT, R15, 0x41, P5 ;  /* 0x000000410f00780c */ /* 0x000fe20002fa1670 */
[----:B------:R-:W-:Y:S01]  /*0fc0*/  IMAD R10, R27, c[0x0][0x188], RZ ;  /* 0x000062001b0a7a24 */ /* 0x000fe200078e02ff */
[----:B------:R-:W-:Y:S01]  /*0fd0*/  UMOV UR19, 0x5 ;  /* 0x0000000500137882 */ /* 0x000fe20000000000 */
[C---:B------:R-:W-:Y:S01]  /*0fe0*/  IMAD.WIDE.U32 R246, R31.reuse, c[0x0][0x188], R12 ;  /* 0x000062001ff67a25 */ /* 0x040fe200078e000c */
[----:B------:R2:W-:Y:S01]  /*0ff0*/  LDGSTS.E.BYPASS.LTC128B.128 [R234+0x7080], [R6.64], !P3 ;  /* 0x0708000006ea7fae */ /* 0x0005e2000d901d4e */
[----:B------:R-:W-:Y:S01]  /*1000*/  ISETP.GE.AND P3, PT, R14, c[0x0][0x19c], PT ;  /* 0x000067000e007a0c */ /* 0x000fe20003f66270 */
[----:B------:R-:W-:Y:S01]  /*1010*/  USHF.L.U64.HI UR9, UR8, UR19, UR9 ;  /* 0x0000001308097299 */ /* 0x000fe20008010209 */
[----:B------:R-:W-:Y:S01]  /*1020*/  IMAD R10, R31, c[0x0][0x18c], R10 ;  /* 0x000063001f0a7a24 */ /* 0x000fe200078e020a */
[----:B------:R-:W-:Y:S01]  /*1030*/  USHF.L.U32 UR8, UR8, 0x5, URZ ;  /* 0x0000000508087899 */ /* 0x000fe2000800063f */
[----:B------:R-:W-:Y:S01]  /*1040*/  ISETP.LT.OR P4, PT, R15, 0x1, P3 ;  /* 0x000000010f00780c */ /* 0x000fe20001f81670 */
[----:B------:R-:W-:Y:S01]  /*1050*/  IMAD.MOV.U32 R218, RZ, RZ, 0x40 ;  /* 0x00000040ffda7424 */ /* 0x000fe200078e00ff */
[----:B------:R-:W-:Y:S01]  /*1060*/  ULDC UR19, c[0x0][0x2a8] ;  /* 0x0000aa0000137ab9 */ /* 0x000fe20000000800 */
[----:B------:R-:W-:Y:S01]  /*1070*/  IMAD.IADD R250, R247, 0x1, R10 ;  /* 0x00000001f7fa7824 */ /* 0x000fe200078e020a */
[----:B------:R-:W-:Y:S01]  /*1080*/  CS2R R92, SRZ ;  /* 0x00000000005c7805 */ /* 0x000fe2000001ff00 */
[----:B------:R-:W-:Y:S01]  /*1090*/  IMAD.MOV.U32 R221, RZ, RZ, 0x20 ;  /* 0x00000020ffdd7424 */ /* 0x000fe200078e00ff */
[----:B------:R-:W-:Y:S01]  /*10a0*/  CS2R R90, SRZ ;  /* 0x00000000005a7805 */ /* 0x000fe2000001ff00 */
[----:B------:R-:W-:Y:S01]  /*10b0*/  IMAD.SHL.U32 R213, R0, 0x2, RZ ;  /* 0x0000000200d57824 */ /* 0x000fe200078e00ff */
[----:B------:R-:W-:Y:S01]  /*10c0*/  CS2R R88, SRZ ;  /* 0x0000000000587805 */ /* 0x000fe2000001ff00 */
[----:B------:R-:W-:Y:S01]  /*10d0*/  IMAD.SHL.U32 R238, R242, 0x4, RZ ;  /* 0x00000004f2ee7824 */ /* 0x000fe200078e00ff */
[----:B------:R-:W-:Y:S01]  /*10e0*/  CS2R R86, SRZ ;  /* 0x0000000000567805 */ /* 0x000fe2000001ff00 */
[----:B-1----:R-:W-:Y:S01]  /*10f0*/  IADD3 R4, P1, P0, R8, 0x80, R4 ;  /* 0x0000008008047810 */ /* 0x002fe2000783e004 */
[----:B------:R-:W-:Y:S01]  /*1100*/  IMAD.WIDE.U32 R8, R9, UR11, R244 ;  /* 0x0000000b09087c25 */ /* 0x000fe2000f8e00f4 */
[----:B------:R-:W-:Y:S01]  /*1110*/  CS2R R84, SRZ ;  /* 0x0000000000547805 */ /* 0x000fe2000001ff00 */
[----:B------:R-:W-:Y:S01]  /*1120*/  SHF.R.S32.HI R239, RZ, 0x1f, R238 ;  /* 0x0000001fffef7819 */ /* 0x000fe200000114ee */
[----:B------:R-:W-:Y:S01]  /*1130*/  CS2R R78, SRZ ;  /* 0x00000000004e7805 */ /* 0x000fe2000001ff00 */
[----:B------:R-:W-:Y:S01]  /*1140*/  IADD3.X R5, RZ, UR6, R5, P1, P0 ;  /* 0x00000006ff057c10 */ /* 0x000fe20008fe0405 */
[----:B------:R-:W-:Y:S01]  /*1150*/  IMAD.U32 R18, RZ, RZ, UR8 ;  /* 0x00000008ff127e24 */ /* 0x000fe2000f8e00ff */
[----:B------:R-:W-:Y:S01]  /*1160*/  LEA R16, P0, R8, c[0x0][0x1f0], 0x1 ;  /* 0x00007c0008107a11 */ /* 0x000fe200078008ff */
[----:B------:R-:W-:Y:S01]  /*1170*/  IMAD.WIDE.U32 R28, R31, c[0x0][0x278], RZ ;  /* 0x00009e001f1c7a25 */ /* 0x000fe200078e00ff */
[----:B------:R-:W-:Y:S01]  /*1180*/  CS2R R76, SRZ ;  /* 0x00000000004c7805 */ /* 0x000fe2000001ff00 */
[----:B------:R1:W-:Y:S01]  /*1190*/  LDGSTS.E.BYPASS.LTC128B.128 [R234+0xa080], [R4.64], !P2 ;  /* 0x0a08000004ea7fae */ /* 0x0003e2000d101d4e */
[----:B------:R-:W-:Y:S01]  /*11a0*/  ISETP.GE.AND P2, PT, R25, c[0x0][0x19c], PT ;  /* 0x0000670019007a0c */ /* 0x000fe20003f46270 */
[----:B------:R-:W-:Y:S01]  /*11b0*/  IMAD.MOV.U32 R223, RZ, RZ, 0x10 ;  /* 0x00000010ffdf7424 */ /* 0x000fe200078e00ff */
        /* <DEDUP_REMOVED lines=22> */
[----:B------:R-:W-:Y:S01]  /*1320*/  UISETP.GE.AND UP6, UPT, UR10, 0x1, UPT ;  /* 0x000000010a00788c */ /* 0x000fe2000bfc6270 */
[----:B-1----:R-:W-:Y:S01]  /*1330*/  IADD3 R4, P1, R6, UR20, RZ ;  /* 0x0000001406047c10 */ /* 0x002fe2000ff3e0ff */
[----:B------:R-:W-:Y:S01]  /*1340*/  UISETP.GE.AND UP5, UPT, UR10, 0x2, UPT ;  /* 0x000000020a00788c */ /* 0x000fe2000bfa6270 */
[----:B--2---:R-:W-:Y:S01]  /*1350*/  IADD3 R6, R9, UR21, RZ ;  /* 0x0000001509067c10 */ /* 0x004fe2000fffe0ff */
[----:B------:R-:W-:Y:S01]  /*1360*/  UIMAD.WIDE.U32 UR20, UR11, UR4, URZ ;  /* 0x000000040b1472a5 */ /* 0x000fe2000f8e003f */
[----:B------:R-:W-:Y:S01]  /*1370*/  IADD3.X R5, R7, UR6, RZ, P1, !PT ;  /* 0x0000000607057c10 */ /* 0x000fe20008ffe4ff */
[----:B------:R-:W-:Y:S01]  /*1380*/  UIMAD UR6, UR7, UR4, URZ ;  /* 0x00000004070672a4 */ /* 0x000fe2000f8e023f */
[C---:B------:R-:W-:Y:S01]  /*1390*/  ISETP.LT.OR P1, PT, R15.reuse, 0x1, P2 ;  /* 0x000000010f00780c */ /* 0x040fe20001721670 */
[----:B------:R-:W-:Y:S01]  /*13a0*/  UISETP.GE.AND UP4, UPT, UR10, 0x21, UPT ;  /* 0x000000210a00788c */ /* 0x000fe2000bf86270 */
[----:B------:R-:W-:Y:S01]  /*13b0*/  LEA.HI.X R17, R8, c[0x0][0x1f4], R6, 0x1, P0 ;  /* 0x00007d0008117a11 */ /* 0x000fe200000f0c06 */
[----:B------:R1:W-:Y:S01]  /*13c0*/  LDGSTS.E.BYPASS.LTC128B.128 [R234+0x8080], [R4.64], !P6 ;  /* 0x0808000004ea7fae */ /* 0x0003e2000f101d4e */
[----:B------:R-:W-:Y:S01]  /*13d0*/  IMAD.U32 R8, RZ, RZ, UR18 ;  /* 0x00000012ff087e24 */ /* 0x000fe2000f8e00ff */
[----:B------:R-:W-:Y:S01]  /*13e0*/  UIMAD UR6, UR11, UR5, UR6 ;  /* 0x000000050b0672a4 */ /* 0x000fe2000f8e0206 */
[----:B------:R-:W-:Y:S01]  /*13f0*/  IMAD.U32 R6, RZ, RZ, UR20 ;  /* 0x00000014ff067e24 */ /* 0x000fe2000f8e00ff */
[----:B------:R1:W-:Y:S01]  /*1400*/  LDGSTS.E.BYPASS.LTC128B.128 [R234+0xb080], [R4.64+0x80], !P5 ;  /* 0x0b08008004ea7fae */ /* 0x0003e2000e901d4e */
[C---:B------:R-:W-:Y:S01]  /*1410*/  ISETP.LT.OR P6, PT, R15.reuse, 0x21, P3 ;  /* 0x000000210f00780c */ /* 0x040fe20001fc1670 */
[----:B------:R-:W-:Y:S01]  /*1420*/  UIADD3 UR6, UR21, UR6, URZ ;  /* 0x0000000615067290 */ /* 0x000fe2000fffe03f */
[----:B------:R-:W-:Y:S01]  /*1430*/  IMAD.U32 R7, RZ, RZ, UR21 ;  /* 0x00000015ff077e24 */ /* 0x000fe2000f8e00ff */
[----:B------:R-:W0:Y:S01]  /*1440*/  LDGDEPBAR ;  /* 0x00000000000079af */ /* 0x000e220000000000 */
[----:B------:R-:W-:Y:S01]  /*1450*/  ISETP.GE.AND P5, PT, R14, c[0x0][0x16c], PT ;  /* 0x00005b000e007a0c */ /* 0x000fe20003fa6270 */
[----:B------:R-:W-:Y:S01]  /*1460*/  ULDC UR21, c[0x0][0x198] ;  /* 0x0000660000157ab9 */ /* 0x000fe20000000800 */
[----:B------:R-:W-:Y:S01]  /*1470*/  ISETP.LT.OR P3, PT, R15, 0x41, P3 ;  /* 0x000000410f00780c */ /* 0x000fe20001f61670 */
[----:B------:R2:W-:Y:S01]  /*1480*/  LDGSTS.E.BYPASS.LTC128B.128 [R234+0x80], [R2.64], !P4 ;  /* 0x0008000002ea7fae */ /* 0x0005e2000e101d4e */
[----:B------:R-:W-:Y:S01]  /*1490*/  IMAD.U32 R7, RZ, RZ, UR6 ;  /* 0x00000006ff077e24 */ /* 0x000fe2000f8e00ff */
[----:B------:R-:W-:-:S02]  /*14a0*/  ULDC.64 UR6, c[0x0][0x270] ;  /* 0x00009c0000067ab9 */ /* 0x000fc40000000a00 */
[----:B------:R2:W-:Y:S01]  /*14b0*/  LDGSTS.E.BYPASS.LTC128B.128 [R234+0x3080], [R2.64+0x80], !P1 ;  /* 0x0308008002ea7fae */ /* 0x0005e2000c901d4e */
[----:B------:R-:W-:Y:S01]  /*14c0*/  IADD3 R8, P1, P0, R8, 0x80, R2 ;  /* 0x0000008008087810 */ /* 0x000fe2000783e002 */
[----:B------:R-:W-:Y:S02]  /*14d0*/  UIMAD UR6, UR13, UR6, URZ ;  /* 0x000000060d0672a4 */ /* 0x000fe4000f8e023f */
[----:B------:R-:W-:Y:S01]  /*14e0*/  UIADD3 UR21, UR10, UR21, URZ ;  /* 0x000000150a157290 */ /* 0x000fe2000fffe03f */
[----:B------:R-:W-:Y:S01]  /*14f0*/  IADD3.X R9, RZ, UR17, R3, P1, P0 ;  /* 0x00000011ff097c10 */ /* 0x000fe20008fe0403 */
[----:B------:R-:W-:Y:S01]  /*1500*/  ULDC UR20, c[0x0][0x2a0] ;  /* 0x0000a80000147ab9 */ /* 0x000fe20000000800 */
[C---:B------:R-:W-:Y:S01]  /*1510*/  ISETP.LT.OR P1, PT, R15.reuse, 0x21, P2 ;  /* 0x000000210f00780c */ /* 0x040fe20001721670 */
[----:B------:R-:W-:Y:S01]  /*1520*/  ULOP3.LUT UR20, URZ, UR20, URZ, 0x33, !UPT ;  /* 0x000000143f147292 */ /* 0x000fe2000f8e333f */
[----:B------:R-:W-:Y:S01]  /*1530*/  ISETP.LT.OR P2, PT, R15, 0x41, P2 ;  /* 0x000000410f00780c */ /* 0x000fe20001741670 */
[----:B------:R-:W-:-:S02]  /*1540*/  UISETP.GE.AND UP3, UPT, UR10, 0x22, UPT ;  /* 0x000000220a00788c */ /* 0x000fc4000bf66270 */
[----:B------:R-:W-:Y:S02]  /*1550*/  UISETP.GE.AND UP2, UPT, UR10, 0x41, UPT ;  /* 0x000000410a00788c */ /* 0x000fe4000bf46270 */
[----:B------:R-:W-:Y:S01]  /*1560*/  UISETP.GE.AND UP1, UPT, UR10, 0x42, UPT ;  /* 0x000000420a00788c */ /* 0x000fe2000bf26270 */
[----:B-1----:R-:W-:-:S04]  /*1570*/  IADD3 R4, P4, R2, UR18, RZ ;  /* 0x0000001202047c10 */ /* 0x002fc8000ff9e0ff */
[----:B------:R-:W-:Y:S02]  /*1580*/  IADD3.X R5, R3, UR17, RZ, P4, !PT ;  /* 0x0000001103057c10 */ /* 0x000fe4000a7fe4ff */
[----:B------:R-:W-:-:S03]  /*1590*/  ISETP.GE.AND P4, PT, R25, c[0x0][0x16c], PT ;  /* 0x00005b0019007a0c */ /* 0x000fc60003f86270 */
[----:B------:R1:W-:Y:S01]  /*15a0*/  LDGSTS.E.BYPASS.LTC128B.128 [R234+0x1080], [R4.64], !P6 ;  /* 0x0108000004ea7fae */ /* 0x0003e2000f101d4e */
[----:B------:R-:W-:Y:S02]  /*15b0*/  SEL R10, RZ, 0x2, P4 ;  /* 0x00000002ff0a7807 */ /* 0x000fe40002000000 */
[C---:B--2---:R-:W-:Y:S01]  /*15c0*/  LEA R2, P0, R6.reuse, R246, 0x6 ;  /* 0x000000f606027211 */ /* 0x044fe200078030ff */
[----:B------:R2:W-:Y:S01]  /*15d0*/  LDGSTS.E.BYPASS.LTC128B.128 [R234+0x4080], [R8.64], !P1 ;  /* 0x0408000008ea7fae */ /* 0x0005e2000c901d4e */
[----:B------:R-:W-:Y:S02]  /*15e0*/  SEL R3, RZ, 0x1, P5 ;  /* 0x00000001ff037807 */ /* 0x000fe40002800000 */
[----:B------:R-:W-:Y:S02]  /*15f0*/  LEA.HI.X R7, R6, R250, R7, 0x6, P0 ;  /* 0x000000fa06077211 */ /* 0x000fe400000f3407 */
[----:B------:R-:W-:Y:S01]  /*1600*/  LEA R12, P0, R2, c[0x0][0x160], 0x1 ;  /* 0x00005800020c7a11 */ /* 0x000fe200078008ff */
[----:B------:R-:W-:-:S02]  /*1610*/  IMAD.IADD R6, R10, 0x1, R3 ;  /* 0x000000010a067824 */ /* 0x000fc400078e0203 */
[----:B------:R-:W-:Y:S01]  /*1620*/  IMAD.U32 R10, RZ, RZ, UR8 ;  /* 0x00000008ff0a7e24 */ /* 0x000fe2000f8e00ff */
[----:B------:R-:W-:Y:S01]  /*1630*/  LEA.HI.X R13, R2, c[0x0][0x164], R7, 0x1, P0 ;  /* 0x00005900020d7a11 */ /* 0x000fe200000f0c07 */
[----:B------:R-:W-:Y:S01]  /*1640*/  IMAD.U32 R7, RZ, RZ, UR4 ;  /* 0x00000004ff077e24 */ /* 0x000fe2000f8e00ff */
[----:B------:R-:W-:Y:S01]  /*1650*/  IADD3 R2, P1, R4, UR18, RZ ;  /* 0x0000001204027c10 */ /* 0x000fe2000ff3e0ff */
[----:B------:R-:W-:Y:S01]  /*1660*/  UIMAD UR18, UR16, UR7, UR6 ;  /* 0x00000007101272a4 */ /* 0x000fe2000f8e0206 */
[C---:B------:R-:W-:Y:S02]  /*1670*/  LOP3.LUT P6, RZ, R6.reuse, 0x2, RZ, 0xc0, !PT ;  /* 0x0000000206ff7812 */ /* 0x040fe400078cc0ff */
[----:B------:R-:W-:Y:S01]  /*1680*/  IADD3.X R3, R5, UR17, RZ, P1, !PT ;  /* 0x0000001105037c10 */ /* 0x000fe20008ffe4ff */
[----:B------:R-:W-:Y:S01]  /*1690*/  USHF.L.U32 UR17, UR11, 0x6, URZ ;  /* 0x000000060b117899 */ /* 0x000fe2000800063f */
[----:B------:R-:W-:Y:S01]  /*16a0*/  LOP3.LUT P1, RZ, R6, 0x1, RZ, 0xc0, !PT ;  /* 0x0000000106ff7812 */ /* 0x000fe2000782c0ff */
[----:B------:R-:W-:-:S02]  /*16b0*/  ULDC.64 UR6, c[0x0][0x238] ;  /* 0x00008e0000067ab9 */ /* 0x000fc40000000a00 */
[----:B------:R3:W-:Y:S01]  /*16c0*/  LDGSTS.E.BYPASS.LTC128B.128 [R234+0x2080], [R2.64], !P3 ;  /* 0x0208000002ea7fae */ /* 0x0007e2000d901d4e */
[----:B------:R-:W-:Y:S01]  /*16d0*/  UIMAD UR6, UR13, UR6, URZ ;  /* 0x000000060d0672a4 */ /* 0x000fe2000f8e023f */
[----:B------:R-:W-:Y:S01]  /*16e0*/  IMAD.U32 R15, RZ, RZ, UR17 ;  /* 0x00000011ff0f7e24 */ /* 0x000fe2000f8e00ff */
[----:B------:R-:W-:Y:S01]  /*16f0*/  ISETP.GT.AND P3, PT, R242, 0xf, PT ;  /* 0x0000000ff200780c */ /* 0x000fe20003f64270 */
[----:B------:R3:W-:Y:S01]  /*1700*/  LDGSTS.E.BYPASS.LTC128B.128 [R234+0x5080], [R2.64+0x80], !P2 ;  /* 0x0508008002ea7fae */ /* 0x0007e2000d101d4e */
[----:B-1----:R-:W-:Y:S01]  /*1710*/  IMAD.U32 R4, RZ, RZ, UR5 ;  /* 0x00000005ff047e24 */ /* 0x002fe2000f8e00ff */
[----:B------:R-:W-:Y:S01]  /*1720*/  LOP3.LUT P2, RZ, R21, 0x2, RZ, 0xc0, !PT ;  /* 0x0000000215ff7812 */ /* 0x000fe2000784c0ff */
[----:B------:R-:W-:Y:S01]  /*1730*/  UIMAD UR7, UR16, UR7, UR6 ;  /* 0x00000007100772a4 */ /* 0x000fe2000f8e0206 */
[----:B------:R-:W0:Y:S01]  /*1740*/  LDGDEPBAR ;  /* 0x00000000000079af */ /* 0x000e220000000000 */
[----:B--2---:R-:W-:Y:S01]  /*1750*/  LEA R8, P0, R7, R12, 0x6 ;  /* 0x0000000c07087211 */ /* 0x004fe200078030ff */
[----:B------:R-:W-:Y:S01]  /*1760*/  USHF.L.U64.HI UR5, UR4, 0x5, UR5 ;  /* 0x0000000504057899 */ /* 0x000fe20008010205 */
[----:B------:R-:W-:-:S02]  /*1770*/  SEL R0, R221, 0xffffffe0, !P2 ;  /* 0xffffffe0dd007807 */ /* 0x000fc40005000000 */
[----:B------:R-:W-:Y:S01]  /*1780*/  LEA.HI.X R9, R7, R13, R4, 0x6, P0 ;  /* 0x0000000d07097211 */ /* 0x000fe200000f3404 */
[----:B------:R-:W-:Y:S01]  /*1790*/  IMAD.U32 R4, RZ, RZ, UR16 ;  /* 0x00000010ff047e24 */ /* 0x000fe2000f8e00ff */
[----:B------:R-:W-:Y:S01]  /*17a0*/  LOP3.LUT P0, RZ, R21, 0x4, RZ, 0xc0, !PT ;  /* 0x0000000415ff7812 */ /* 0x000fe2000780c0ff */
[----:B------:R-:W-:Y:S01]  /*17b0*/  IMAD.IADD R215, R213, 0x1, R0 ;  /* 0x00000001d5d77824 */ /* 0x000fe200078e0200 */
[----:B------:R-:W-:Y:S01]  /*17c0*/  IADD3 R23, R23, UR7, RZ ;  /* 0x0000000717177c10 */ /* 0x000fe2000fffe0ff */
[----:B------:R-:W-:Y:S01]  /*17d0*/  ULDC.64 UR6, c[0x0][0x288] ;  /* 0x0000a20000067ab9 */ /* 0x000fe20000000a00 */
[----:B------:R-:W-:Y:S01]  /*17e0*/  SEL R218, R218, 0xffffffc0, !P0 ;  /* 0xffffffc0dada7807 */ /* 0x000fe20004000000 */
[----:B------:R-:W-:Y:S01]  /*17f0*/  UIMAD UR13, UR13, UR6, URZ ;  /* 0x000000060d0d72a4 */ /* 0x000fe2000f8e023f */
[----:B------:R-:W-:Y:S01]  /*1800*/  IMAD.WIDE.U32 R4, R4, c[0x0][0x288], R238 ;  /* 0x0000a20004047a25 */ /* 0x000fe200078e00ee */
[----:B------:R-:W-:Y:S02]  /*1810*/  USHF.R.S32.HI UR6, URZ, 0x1f, UR17 ;  /* 0x0000001f3f067899 */ /* 0x000fe40008011411 */
[----:B------:R-:W-:Y:S01]  /*1820*/  UIMAD UR7, UR16, UR7, UR13 ;  /* 0x00000007100772a4 */ /* 0x000fe2000f8e020d */
[----:B------:R-:W-:-:S02]  /*1830*/  IMAD.IADD R214, R213, 0x1, R218 ;  /* 0x00000001d5d67824 */ /* 0x000fc400078e02da */
[----:B------:R-:W-:Y:S01]  /*1840*/  IMAD.SHL.U32 R21, R21, 0x20, RZ ;  /* 0x0000002015157824 */ /* 0x000fe200078e00ff */
[----:B------:R-:W-:Y:S01]  /*1850*/  ULDC UR13, c[0x0][0x2a0] ;  /* 0x0000a800000d7ab9 */ /* 0x000fe20000000800 */
[----:B------:R-:W-:Y:S01]  /*1860*/  IMAD.IADD R0, R0, 0x1, R214 ;  /* 0x0000000100007824 */ /* 0x000fe200078e02d6 */
[----:B------:R-:W-:Y:S01]  /*1870*/  ULOP3.LUT UR13, URZ, UR13, URZ, 0x33, !UPT ;  /* 0x0000000d3f0d7292 */ /* 0x000fe2000f8e333f */
[----:B---3--:R-:W-:Y:S01]  /*1880*/  IMAD.U32 R2, RZ, RZ, UR16 ;  /* 0x00000010ff027e24 */ /* 0x008fe2000f8e00ff */
[----:B------:R-:W-:-:S04]  /*1890*/  DEPBAR.LE SB0, 0x1 ;  /* 0x000080400000791a */ /* 0x000fc80000000000 */
[----:B------:R-:W-:Y:S01]  /*18a0*/  BAR.SYNC.DEFER_BLOCKING 0x0 ;  /* 0x0000000000007b1d */ /* 0x000fe20000010000 */
[----:B------:R-:W-:Y:S01]  /*18b0*/  IMAD.WIDE.U32 R6, R2, c[0x0][0x270], R238 ;  /* 0x00009c0002067a25 */ /* 0x000fe200078e00ee */
[----:B------:R-:W-:-:S03]  /*18c0*/  IADD3 R2, -R240, c[0x0][0x168], -R15 ;  /* 0x00005a00f0027a10 */ /* 0x000fc60007ffe90f */
[----:B------:R-:W-:Y:S01]  /*18d0*/  IMAD.U32 R3, RZ, RZ, UR9 ;  /* 0x00000009ff037e24 */ /* 0x000fe2000f8e00ff */
[----:B------:R-:W-:Y:S01]  /*18e0*/  ISETP.LT.OR P0, PT, R2, 0x1, !P1 ;  /* 0x000000010200780c */ /* 0x000fe20004f01670 */
[----:B------:R-:W-:Y:S01]  /*18f0*/  IMAD.IADD R218, R218, 0x1, R215 ;  /* 0x00000001dada7824 */ /* 0x000fe200078e02d7 */
[C---:B------:R-:W-:Y:S01]  /*1900*/  ISETP.LT.OR P2, PT, R2.reuse, 0x1, !P6 ;  /* 0x000000010200780c */ /* 0x040fe20007741670 */
[----:B------:R-:W-:Y:S01]  /*1910*/  ULDC UR16, c[0x0][0x2a0] ;  /* 0x0000a80000107ab9 */ /* 0x000fe20000000800 */
[C---:B------:R-:W-:Y:S01]  /*1920*/  ISETP.LT.OR P1, PT, R2.reuse, 0x21, !P1 ;  /* 0x000000210200780c */ /* 0x040fe20004f21670 */
[----:B------:R-:W-:Y:S01]  /*1930*/  ULOP3.LUT UR16, URZ, UR16, URZ, 0x33, !UPT ;  /* 0x000000103f107292 */ /* 0x000fe2000f8e333f */
[----:B------:R-:W-:Y:S02]  /*1940*/  ISETP.LT.OR P6, PT, R2, 0x21, !P6 ;  /* 0x000000210200780c */ /* 0x000fe400077c1670 */
[----:B------:R-:W-:Y:S01]  /*1950*/  IADD3 R7, R7, UR18, RZ ;  /* 0x0000001207077c10 */ /* 0x000fe2000fffe0ff */
[----:B------:R-:W-:Y:S01]  /*1960*/  UMOV UR18, 0x1 ;  /* 0x0000000100127882 */ /* 0x000fe20000000000 */
[----:B------:R-:W-:Y:S01]  /*1970*/  LEA.HI R2, R26, R242, RZ, 0x5 ;  /* 0x000000f21a027211 */ /* 0x000fe200078f28ff */
[----:B------:R-:W1:Y:S04]  /*1980*/  LDSM.16.M88.2 R170, [R0+0x6080] ;  /* 0x0060800000aa783b */ /* 0x000e680000000100 */
[----:B------:R-:W2:Y:S04]  /*1990*/  LDSM.16.M88.2 R172, [R0+0x7080] ;  /* 0x0070800000ac783b */ /* 0x000ea80000000100 */
[----:B------:R-:W3:Y:S04]  /*19a0*/  LDSM.16.M88.2 R174, [R0+0x8080] ;  /* 0x0080800000ae783b */ /* 0x000ee80000000100 */
[----:B------:R-:W4:Y:S04]  /*19b0*/  LDSM.16.M88.2 R194, [R0+0x9080] ;  /* 0x0090800000c2783b */ /* 0x000f280000000100 */
[----:B------:R-:W1:Y:S04]  /*19c0*/  LDSM.16.M88.2 R196, [R0+0xa080] ;  /* 0x00a0800000c4783b */ /* 0x000e680000000100 */
[----:B------:R5:W1:Y:S04]  /*19d0*/  LDSM.16.M88.2 R198, [R0+0xb080] ;  /* 0x00b0800000c6783b */ /* 0x000a680000000100 */
[----:B------:R-:W1:Y:S04]  /*19e0*/  LDSM.16.M88.2 R152, [R213+0x6080] ;  /* 0x00608000d598783b */ /* 0x000e680000000100 */
[----:B------:R-:W1:Y:S04]  /*19f0*/  LDSM.16.M88.2 R154, [R213+0x7080] ;  /* 0x00708000d59a783b */ /* 0x000e680000000100 */
[----:B------:R-:W1:Y:S04]  /*1a00*/  LDSM.16.M88.2 R156, [R213+0x8080] ;  /* 0x00808000d59c783b */ /* 0x000e680000000100 */
[----:B------:R-:W1:Y:S04]  /*1a10*/  LDSM.16.M88.2 R158, [R215+0x6080] ;  /* 0x00608000d79e783b */ /* 0x000e680000000100 */
[----:B------:R-:W1:Y:S01]  /*1a20*/  LDSM.16.M88.2 R160, [R215+0x7080] ;  /* 0x00708000d7a0783b */ /* 0x000e620000000100 */
[----:B-----5:R-:W-:-:S03]  /*1a30*/  IMAD R0, R27, c[0x0][0x278], RZ ;  /* 0x00009e001b007a24 */ /* 0x020fc600078e02ff */
[----:B------:R-:W1:Y:S01]  /*1a40*/  LDSM.16.M88.2 R162, [R215+0x8080] ;  /* 0x00808000d7a2783b */ /* 0x000e620000000100 */
[----:B------:R-:W-:-:S03]  /*1a50*/  IMAD R0, R31, c[0x0][0x27c], R0 ;  /* 0x00009f001f007a24 */ /* 0x000fc600078e0200 */
[----:B------:R-:W1:Y:S04]  /*1a60*/  LDSM.16.M88.2 R176, [R213+0x9080] ;  /* 0x00908000d5b0783b */ /* 0x000e680000000100 */
        /* <DEDUP_REMOVED lines=11> */
[----:B------:R-:W-:Y:S06]  /*1b20*/  BAR.SYNC.DEFER_BLOCKING 0x0 ;  /* 0x0000000000007b1d */ /* 0x000fec0000010000 */
[----:B------:R-:W-:Y:S01]  /*1b30*/  @!PT LDS RZ, [RZ] ;  /* 0x00000000fffff984 */ /* 0x000fe20000000800 */
[----:B------:R-:W-:Y:S01]  /*1b40*/  @!PT LDS RZ, [RZ] ;  /* 0x00000000fffff984 */ /* 0x000fe20000000800 */
[----:B------:R-:W-:Y:S01]  /*1b50*/  @!PT LDS RZ, [RZ] ;  /* 0x00000000fffff984 */ /* 0x000fe20000000800 */
[----:B------:R5:W-:Y:S01]  /*1b60*/  LDGSTS.E.BYPASS.LTC128B.128 [R234+0x6080], [R12.64], !P0 ;  /* 0x060800000cea7fae */ /* 0x000be2000c101d4e */
[----:B------:R-:W-:-:S03]  /*1b70*/  LEA R18, P0, R18, R16, 0x1 ;  /* 0x0000001012127211 */ /* 0x000fc600078008ff */
[----:B------:R5:W-:Y:S01]  /*1b80*/  LDGSTS.E.BYPASS.LTC128B.128 [R234+0x8080], [R12.64+0x80], !P2 ;  /* 0x080800800cea7fae */ /* 0x000be2000d101d4e */
[----:B------:R-:W-:Y:S01]  /*1b90*/  LEA.HI.X R19, R10, R17, R3, 0x1, P0 ;  /* 0x000000110a137211 */ /* 0x000fe200000f0c03 */
[----:B------:R-:W-:Y:S01]  /*1ba0*/  IMAD R3, R27, c[0x0][0x290], RZ ;  /* 0x0000a4001b037a24 */ /* 0x000fe200078e02ff */
[----:B------:R-:W-:Y:S01]  /*1bb0*/  @!P3 IADD3 R6, P2, P0, R6, UR17, R28 ;  /* 0x000000110606bc10 */ /* 0x000fe2000f85e01c */
[----:B------:R-:W-:Y:S01]  /*1bc0*/  IMAD.IADD R10, R29, 0x1, R0 ;  /* 0x000000011d0a7824 */ /* 0x000fe200078e0200 */
[----:B------:R1:W-:Y:S01]  /*1bd0*/  LDGSTS.E.BYPASS.LTC128B.128 [R234+0x7080], [R8.64], !P1 ;  /* 0x0708000008ea7fae */ /* 0x0003e2000c901d4e */
[----:B------:R-:W-:-:S03]  /*1be0*/  IMAD R3, R31, c[0x0][0x294], R3 ;  /* 0x0000a5001f037a24 */ /* 0x000fc600078e0203 */
[----:B------:R-:W-:Y:S01]  /*1bf0*/  @!P3 IADD3.X R0, R7, UR6, R10, P2, P0 ;  /* 0x000000060700bc10 */ /* 0x000fe200097e040a */
[----:B------:R1:W-:Y:S01]  /*1c00*/  LDGSTS.E.BYPASS.LTC128B.128 [R234+0x9080], [R8.64+0x80], !P6 ;  /* 0x0908008008ea7fae */ /* 0x0003e2000f101d4e */
[----:B------:R-:W-:Y:S02]  /*1c10*/  @!P3 LEA R10, P0, R6, c[0x0][0x258], 0x2 ;  /* 0x00009600060aba11 */ /* 0x000fe400078010ff */
[----:B------:R-:W-:Y:S02]  /*1c20*/  ISETP.GE.AND P6, PT, R14, c[0x0][0x1fc], PT ;  /* 0x00007f000e007a0c */ /* 0x000fe40003fc6270 */
[----:B------:R-:W-:Y:S02]  /*1c30*/  @!P3 LEA.HI.X R11, R6, c[0x0][0x25c], R0, 0x2, P0 ;  /* 0x00009700060bba11 */ /* 0x000fe400000f1400 */
[----:B------:R-:W-:Y:S02]  /*1c40*/  ISETP.GE.AND P0, PT, R14, c[0x0][0x1fc], PT ;  /* 0x00007f000e007a0c */ /* 0x000fe40003f06270 */
[----:B------:R-:W-:Y:S01]  /*1c50*/  LEA.HI R6, R26, R242, RZ, 0x4 ;  /* 0x000000f21a067211 */ /* 0x000fe200078f20ff */
[----:B-----5:R-:W-:-:S04]  /*1c60*/  IMAD.WIDE.U32 R12, R31, c[0x0][0x290], RZ ;  /* 0x0000a4001f0c7a25 */ /* 0x020fc800078e00ff */
[----:B------:R-:W-:Y:S01]  /*1c70*/  IMAD.IADD R28, R13, 0x1, R3 ;  /* 0x000000010d1c7824 */ /* 0x000fe200078e0203 */
[----:B------:R-:W-:Y:S01]  /*1c80*/  IADD3 R13, R5, UR7, RZ ;  /* 0x00000007050d7c10 */ /* 0x000fe2000fffe0ff */
[----:B------:R-:W-:Y:S01]  /*1c90*/  UMOV UR7, 0x1 ;  /* 0x0000000100077882 */ /* 0x000fe20000000000 */
[----:B------:R-:W-:Y:S01]  /*1ca0*/  SHF.R.S32.HI R5, RZ, 0x5, R2 ;  /* 0x00000005ff057819 */ /* 0x000fe20000011402 */
[----:B------:R-:W-:Y:S01]  /*1cb0*/  UISETP.LE.AND UP0, UPT, UR7, UR19, UPT ;  /* 0x000000130700728c */ /* 0x000fe2000bf03270 */
[----:B------:R-:W-:Y:S01]  /*1cc0*/  IADD3 R7, P2, P1, R4, UR17, R12 ;  /* 0x0000001104077c10 */ /* 0x000fe2000f95e00c */
[----:B------:R-:W-:Y:S01]  /*1cd0*/  STL [R1+0x8], R28 ;  /* 0x0000081c01007387 */ /* 0x000fe20000100800 */
[----:B------:R-:W-:Y:S01]  /*1ce0*/  LEA.HI R0, R2, R5, RZ, 0x1 ;  /* 0x0000000502007211 */ /* 0x000fe200078f08ff */
[----:B------:R-:W-:Y:S01]  /*1cf0*/  USHF.L.U32 UR17, UR4, 0x5, URZ ;  /* 0x0000000504117899 */ /* 0x000fe2000800063f */
[----:B-1----:R-:W-:Y:S01]  /*1d00*/  LEA.HI R8, R26, R242, RZ, 0x2 ;  /* 0x000000f21a087211 */ /* 0x002fe200078f10ff */
[----:B------:R-:W-:Y:S01]  /*1d10*/  UP2UR UR19, UPR, URZ, 0x1 ;  /* 0x000000013f137883 */ /* 0x000fe20008000000 */
[----:B------:R-:W-:Y:S01]  /*1d20*/  LOP3.LUT R0, R0, 0xfffffffe, RZ, 0xc0, !PT ;  /* 0xfffffffe00007812 */ /* 0x000fe200078ec0ff */
[----:B------:R-:W-:Y:S01]  /*1d30*/  UMOV UR4, URZ ;  /* 0x0000003f00047c82 */ /* 0x000fe20008000000 */
[----:B------:R-:W-:-:S02]  /*1d40*/  SHF.R.S32.HI R3, RZ, 0x2, R8 ;  /* 0x00000002ff037819 */ /* 0x000fc40000011408 */
[----:B------:R-:W-:Y:S01]  /*1d50*/  SHF.R.S32.HI R9, RZ, 0x1f, R8 ;  /* 0x0000001fff097819 */ /* 0x000fe20000011408 */
[----:B------:R-:W-:Y:S01]  /*1d60*/  IMAD.IADD R5, R5, 0x1, -R0 ;  /* 0x0000000105057824 */ /* 0x000fe200078e0a00 */
[----:B------:R-:W-:Y:S02]  /*1d70*/  IADD3 R0, -R15, c[0x0][0x168], -R240 ;  /* 0x00005a000f007a10 */ /* 0x000fe40007ffe9f0 */
[----:B------:R-:W-:Y:S01]  /*1d80*/  LEA.HI R9, R9, R3, RZ, 0x3 ;  /* 0x0000000309097211 */ /* 0x000fe200078f18ff */
[----:B------:R-:W-:Y:S01]  /*1d90*/  IMAD.SHL.U32 R217, R5, 0x200, RZ ;  /* 0x0000020005d97824 */ /* 0x000fe200078e00ff */
[----:B------:R-:W-:Y:S01]  /*1da0*/  IADD3.X R14, R13, UR6, R28, P2, P1 ;  /* 0x000000060d0e7c10 */ /* 0x000fe200097e241c */
[----:B------:R-:W-:Y:S01]  /*1db0*/  @!P3 IMAD.SHL.U32 R13, R242, 0x10, RZ ;  /* 0x00000010f20db824 */ /* 0x000fe200078e00ff */
[----:B------:R-:W-:Y:S01]  /*1dc0*/  ISETP.GE.AND P2, PT, R25, c[0x0][0x1fc], PT ;  /* 0x00007f0019007a0c */ /* 0x000fe20003f46270 */
[----:B------:R-:W-:Y:S01]  /*1dd0*/  ULDC UR6, c[0x0][0x168] ;  /* 0x00005a0000067ab9 */ /* 0x000fe20000000800 */
[----:B------:R-:W-:Y:S01]  /*1de0*/  LOP3.LUT R9, R9, 0xfffffff8, RZ, 0xc0, !PT ;  /* 0xfffffff809097812 */ /* 0x000fe200078ec0ff */
[----:B------:R-:W-:Y:S01]  /*1df0*/  UIADD3 UR6, UR21, -UR6, UR7 ;  /* 0x8000000615067290 */ /* 0x000fe2000fffe007 */
[C---:B------:R-:W-:Y:S01]  /*1e00*/  ISETP.LT.OR P1, PT, R0.reuse, 0x1, P6 ;  /* 0x000000010000780c */ /* 0x040fe20003721670 */
[----:B------:R1:W-:Y:S01]  /*1e10*/  @!P3 LDGSTS.E.BYPASS.LTC128B.128 [R13+0x12080], [R10.64] ;  /* 0x120800000a0dbfae */ /* 0x0003e2000b901d4e */
[----:B------:R-:W-:Y:S01]  /*1e20*/  SEL R15, RZ, 0x1, P0 ;  /* 0x00000001ff0f7807 */ /* 0x000fe20000000000 */
[----:B------:R-:W-:Y:S01]  /*1e30*/  IMAD.IADD R3, R3, 0x1, -R9 ;  /* 0x0000000103037824 */ /* 0x000fe200078e0a09 */
[----:B------:R-:W-:Y:S01]  /*1e40*/  SHF.R.S32.HI R4, RZ, 0x4, R6 ;  /* 0x00000004ff047819 */ /* 0x000fe20000011406 */
[----:B------:R-:W0:Y:S01]  /*1e50*/  LDGDEPBAR ;  /* 0x00000000000079af */ /* 0x000e220000000000 */
[----:B------:R-:W-:-:S02]  /*1e60*/  ISETP.LT.OR P0, PT, R0, 0x1, P2 ;  /* 0x000000010000780c */ /* 0x000fc40001701670 */
[----:B------:R-:W-:Y:S02]  /*1e70*/  LEA.HI R12, R6, R4, RZ, 0x1 ;  /* 0x00000004060c7211 */ /* 0x000fe400078f08ff */
[----:B------:R-:W-:Y:S02]  /*1e80*/  SHF.R.S32.HI R9, RZ, 0x1f, R20 ;  /* 0x0000001fff097819 */ /* 0x000fe40000011414 */
[----:B------:R-:W-:Y:S01]  /*1e90*/  LOP3.LUT R12, R12, 0xfffffffe, RZ, 0xc0, !PT ;  /* 0xfffffffe0c0c7812 */ /* 0x000fe200078ec0ff */
[----:B------:R2:W-:Y:S01]  /*1ea0*/  LDGSTS.E.BYPASS.LTC128B.128 [R234+0xe080], [R16.64], !P1 ;  /* 0x0e08000010ea7fae */ /* 0x0005e2000c901d4e */
[----:B------:R-:W-:Y:S02]  /*1eb0*/  LEA.HI R9, R9, R20, RZ, 0x2 ;  /* 0x0000001409097211 */ /* 0x000fe400078f10ff */
[----:B------:R-:W-:Y:S01]  /*1ec0*/  LOP3.LUT R2, R2, 0xffffffe0, RZ, 0xc0, !PT ;  /* 0xffffffe002027812 */ /* 0x000fe200078ec0ff */
[----:B------:R-:W-:Y:S01]  /*1ed0*/  IMAD.IADD R4, R4, 0x1, -R12 ;  /* 0x0000000104047824 */ /* 0x000fe200078e0a0c */
[----:B------:R-:W-:Y:S01]  /*1ee0*/  LOP3.LUT R9, R9, 0x1ffffffc, RZ, 0xc0, !PT ;  /* 0x1ffffffc09097812 */ /* 0x000fe200078ec0ff */
[----:B------:R2:W-:Y:S01]  /*1ef0*/  LDGSTS.E.BYPASS.LTC128B.128 [R234+0x10080], [R16.64+0x80], !P0 ;  /* 0x1008008010ea7fae */ /* 0x0005e2000c101d4e */
[----:B------:R-:W-:Y:S01]  /*1f00*/  LEA R12, P0, R7, c[0x0][0x280], 0x2 ;  /* 0x0000a000070c7a11 */ /* 0x000fe200078010ff */
[----:B------:R-:W-:Y:S01]  /*1f10*/  IMAD.IADD R2, R242, 0x1, -R2 ;  /* 0x00000001f2027824 */ /* 0x000fe200078e0a02 */
[----:B------:R-:W-:Y:S01]  /*1f20*/  ISETP.GE.AND P1, PT, R25, c[0x0][0x1fc], PT ;  /* 0x00007f0019007a0c */ /* 0x000fe20003f26270 */
[----:B------:R-:W-:Y:S01]  /*1f30*/  IMAD.SHL.U32 R216, R4, 0x8, RZ ;  /* 0x0000000804d87824 */ /* 0x000fe200078e00ff */
[----:B------:R-:W-:-:S02]  /*1f40*/  ISETP.LT.OR P6, PT, R0, 0x21, P6 ;  /* 0x000000210000780c */ /* 0x000fc400037c1670 */
[----:B------:R-:W-:Y:S01]  /*1f50*/  SHF.R.S32.HI R233, RZ, 0x1f, R2 ;  /* 0x0000001fffe97819 */ /* 0x000fe20000011402 */
[C---:B-1----:R-:W-:Y:S01]  /*1f60*/  IMAD.SHL.U32 R10, R20.reuse, 0x8, RZ ;  /* 0x00000008140a7824 */ /* 0x042fe200078e00ff */
[----:B------:R-:W-:Y:S01]  /*1f70*/  LEA.HI.X R13, R7, c[0x0][0x284], R14, 0x2, P0 ;  /* 0x0000a100070d7a11 */ /* 0x000fe200000f140e */
[----:B------:R-:W-:Y:S01]  /*1f80*/  IMAD.IADD R20, R20, 0x1, -R9 ;  /* 0x0000000114147824 */ /* 0x000fe200078e0a09 */
[----:B------:R-:W-:Y:S01]  /*1f90*/  ISETP.LT.OR P2, PT, R0, 0x21, P2 ;  /* 0x000000210000780c */ /* 0x000fe20001741670 */
[----:B------:R-:W-:Y:S01]  /*1fa0*/  IMAD.SHL.U32 R9, R4, 0x20, RZ ;  /* 0x0000002004097824 */ /* 0x000fe200078e00ff */
[----:B------:R-:W-:Y:S01]  /*1fb0*/  LOP3.LUT R7, R10, 0x18, RZ, 0xc0, !PT ;  /* 0x000000180a077812 */ /* 0x000fe200078ec0ff */
[----:B------:R-:W-:Y:S01]  /*1fc0*/  IMAD.SHL.U32 R10, R3, 0x20, RZ ;  /* 0x00000020030a7824 */ /* 0x000fe200078e00ff */
[----:B------:R-:W-:Y:S01]  /*1fd0*/  LEA.HI R233, R233, R2, RZ, 0x2 ;  /* 0x00000002e9e97211 */ /* 0x000fe200078f10ff */
[----:B------:R-:W-:Y:S01]  /*1fe0*/  IMAD.SHL.U32 R0, R5, 0x10, RZ ;  /* 0x0000001005007824 */ /* 0x000fe200078e00ff */
[----:B------:R-:W-:Y:S01]  /*1ff0*/  LOP3.LUT R11, R7, 0x20, R9, 0xf8, !PT ;  /* 0x00000020070b7812 */ /* 0x000fe200078ef809 */
[----:B------:R1:W-:Y:S01]  /*2000*/  LDGSTS.E.BYPASS.LTC128B.128 [R234+0xf080], [R18.64], !P6 ;  /* 0x0f08000012ea7fae */ /* 0x0003e2000f101d4e */
[----:B------:R-:W-:-:S02]  /*2010*/  LOP3.LUT R9, R6, 0xfffffff0, RZ, 0xc0, !PT ;  /* 0xfffffff006097812 */ /* 0x000fc400078ec0ff */
[----:B------:R-:W-:Y:S01]  /*2020*/  LOP3.LUT R10, R7, 0xe0, R10, 0xf8, !PT ;  /* 0x000000e0070a7812 */ /* 0x000fe200078ef80a */
[C---:B------:R-:W-:Y:S01]  /*2030*/  IMAD.SHL.U32 R7, R3.reuse, 0x4, RZ ;  /* 0x0000000403077824 */ /* 0x040fe200078e00ff */
[----:B------:R-:W-:Y:S01]  /*2040*/  SEL R237, RZ, 0xffffffff, P1 ;  /* 0xffffffffffed7807 */ /* 0x000fe20000800000 */
[----:B------:R1:W-:Y:S01]  /*2050*/  LDGSTS.E.BYPASS.LTC128B.128 [R234+0x11080], [R18.64+0x80], !P2 ;  /* 0x1108008012ea7fae */ /* 0x0003e2000d101d4e */
[----:B------:R-:W-:Y:S02]  /*2060*/  LOP3.LUT P1, RZ, R3, 0x1, RZ, 0xc0, !PT ;  /* 0x0000000103ff7812 */ /* 0x000fe4000782c0ff */
[----:B------:R-:W-:Y:S01]  /*2070*/  LOP3.LUT R6, R233, 0x7ffffffc, RZ, 0xc0, !PT ;  /* 0x7ffffffce9067812 */ /* 0x000fe200078ec0ff */
[----:B------:R-:W-:Y:S01]  /*2080*/  IMAD.SHL.U32 R237, R237, 0x2, RZ ;  /* 0x00000002eded7824 */ /* 0x000fe200078e00ff */
[----:B------:R-:W-:Y:S02]  /*2090*/  LEA.HI.SX32 R233, R233, R0, 0x1e ;  /* 0x00000000e9e97211 */ /* 0x000fe400078ff2ff */
[----:B------:R-:W-:Y:S01]  /*20a0*/  LOP3.LUT R3, R0, 0x10, RZ, 0xc0, !PT ;  /* 0x0000001000037812 */ /* 0x000fe200078ec0ff */
[----:B------:R-:W-:Y:S01]  /*20b0*/  IMAD.IADD R0, R242, 0x1, -R9 ;  /* 0x00000001f2007824 */ /* 0x000fe200078e0a09 */
[----:B------:R-:W-:Y:S01]  /*20c0*/  LOP3.LUT R8, R8, 0x3ffffffc, RZ, 0xc0, !PT ;  /* 0x3ffffffc08087812 */ /* 0x000fe200078ec0ff */
[----:B------:R-:W-:Y:S01]  /*20d0*/  IMAD.IADD R2, R2, 0x1, -R6 ;  /* 0x0000000102027824 */ /* 0x000fe200078e0a06 */
[----:B------:R-:W-:Y:S01]  /*20e0*/  LOP3.LUT R10, R10, 0x18, R7, 0x78, !PT ;  /* 0x000000180a0a7812 */ /* 0x000fe200078e7807 */
[----:B------:R-:W-:Y:S01]  /*20f0*/  IMAD.SHL.U32 R7, R0, 0x20, RZ ;  /* 0x0000002000077824 */ /* 0x000fe200078e00ff */
[----:B------:R-:W-:Y:S01]  /*2100*/  SHF.R.S32.HI R6, RZ, 0x1f, R0 ;  /* 0x0000001fff067819 */ /* 0x000fe20000011400 */
[----:B------:R-:W-:Y:S01]  /*2110*/  IMAD R20, R20, 0x4, R2 ;  /* 0x0000000414147824 */ /* 0x000fe200078e0202 */
[----:B------:R-:W-:Y:S01]  /*2120*/  LOP3.LUT P0, RZ, R0, 0x4, RZ, 0xc0, !PT ;  /* 0x0000000400ff7812 */ /* 0x000fe2000780c0ff */
[----:B------:R-:W-:Y:S01]  /*2130*/  IMAD.IADD R8, R242, 0x1, -R8 ;  /* 0x00000001f2087824 */ /* 0x000fe200078e0a08 */
[----:B------:R-:W-:Y:S01]  /*2140*/  LEA.HI R6, R6, R0, RZ, 0x3 ;  /* 0x0000000006067211 */ /* 0x000fe200078f18ff */
[----:B------:R-:W-:Y:S01]  /*2150*/  IMAD.SHL.U32 R9, R0, 0x4, RZ ;  /* 0x0000000400097824 */ /* 0x000fe200078e00ff */
[----:B------:R-:W-:Y:S01]  /*2160*/  LOP3.LUT R21, R3, 0xe0, R21, 0xf8, !PT ;  /* 0x000000e003157812 */ /* 0x000fe200078ef815 */
[----:B------:R-:W-:Y:S01]  /*2170*/  IMAD.SHL.U32 R236, R20, 0x2, RZ ;  /* 0x0000000214ec7824 */ /* 0x000fe200078e00ff */
[C---:B------:R-:W-:Y:S01]  /*2180*/  LOP3.LUT R2, R6.reuse, 0xfffffff8, RZ, 0xc0, !PT ;  /* 0xfffffff806027812 */ /* 0x040fe200078ec0ff */
[----:B------:R-:W-:Y:S01]  /*2190*/  IMAD.SHL.U32 R6, R6, 0x40, RZ ;  /* 0x0000004006067824 */ /* 0x000fe200078e00ff */
[----:B------:R-:W-:-:S02]  /*21a0*/  LOP3.LUT R216, R216, 0x8, RZ, 0xc0, !PT ;  /* 0x00000008d8d87812 */ /* 0x000fc400078ec0ff */
[----:B------:R-:W-:Y:S01]  /*21b0*/  ISETP.GE.AND P6, PT, R242, 0x10, PT ;  /* 0x00000010f200780c */ /* 0x000fe20003fc6270 */
[----:B------:R-:W-:Y:S01]  /*21c0*/  IMAD.IADD R220, R0, 0x1, -R2 ;  /* 0x0000000100dc7824 */ /* 0x000fe200078e0a02 */
[----:B------:R-:W-:Y:S01]  /*21d0*/  SEL R219, R223, 0xfffffff0, !P0 ;  /* 0xfffffff0dfdb7807 */ /* 0x000fe20004000000 */
[----:B------:R-:W-:Y:S01]  /*21e0*/  IMAD.SHL.U32 R0, R4, 0x100, RZ ;  /* 0x0000010004007824 */ /* 0x000fe200078e00ff */
[----:B------:R-:W-:Y:S01]  /*21f0*/  LOP3.LUT R4, R216, 0x1e0, R7, 0xf8, !PT ;  /* 0x000001e0d8047812 */ /* 0x000fe200078ef807 */
[----:B------:R-:W-:Y:S01]  /*2200*/  IMAD.SHL.U32 R3, R220, 0x40, RZ ;  /* 0x00000040dc037824 */ /* 0x000fe200078e00ff */
[----:B------:R-:W-:Y:S01]  /*2210*/  IADD3 R230, -R236, UR6, RZ ;  /* 0x00000006ece67c10 */ /* 0x000fe2000fffe1ff */
[----:B------:R-:W-:Y:S01]  /*2220*/  IMAD R2, R8, 0x2, R217 ;  /* 0x0000000208027824 */ /* 0x000fe200078e02d9 */
[----:B------:R-:W-:Y:S02]  /*2230*/  LOP3.LUT R0, R21, 0x100, R0, 0xf8, !PT ;  /* 0x0000010015007812 */ /* 0x000fe400078ef800 */
[----:B------:R-:W-:Y:S01]  /*2240*/  LOP3.LUT R3, R3, 0x1c0, RZ, 0xc0, !PT ;  /* 0x000001c003037812 */ /* 0x000fe200078ec0ff */
[----:B------:R-:W-:Y:S01]  /*2250*/  IMAD.IADD R228, R2, 0x1, R10 ;  /* 0x0000000102e47824 */ /* 0x000fe200078e020a */
[----:B------:R-:W-:-:S02]  /*2260*/  LOP3.LUT R2, R4, 0x38, R9, 0x78, !PT ;  /* 0x0000003804027812 */ /* 0x000fc400078e7809 */
[----:B------:R-:W-:Y:S01]  /*2270*/  LOP3.LUT R4, R0, 0x8, R24, 0xf8, !PT ;  /* 0x0000000800047812 */ /* 0x000fe200078ef818 */
[----:B------:R-:W-:Y:S01]  /*2280*/  IMAD.SHL.U32 R228, R228, 0x2, RZ ;  /* 0x00000002e4e47824 */ /* 0x000fe200078e00ff */
[----:B------:R-:W-:Y:S02]  /*2290*/  LOP3.LUT R212, R0, 0x1c0, RZ, 0xc0, !PT ;  /* 0x000001c000d47812 */ /* 0x000fe400078ec0ff */
[--C-:B------:R-:W-:Y:S02]  /*22a0*/  SHF.R.U32.HI R0, RZ, 0x3, R3.reuse ;  /* 0x00000003ff007819 */ /* 0x100fe40000011603 */
[----:B------:R-:W-:Y:S02]  /*22b0*/  LOP3.LUT R217, R2, R217, RZ, 0xfc, !PT ;  /* 0x000000d902d97212 */ /* 0x000fe400078efcff */
[C---:B------:R-:W-:Y:S02]  /*22c0*/  LOP3.LUT R216, R0.reuse, R3, R216, 0x1e, !PT ;  /* 0x0000000300d87212 */ /* 0x040fe400078e1ed8 */
[----:B------:R-:W-:-:S02]  /*22d0*/  LOP3.LUT R3, R0, R11, R3, 0x1e, !PT ;  /* 0x0000000b00037212 */ /* 0x000fc400078e1e03 */
[----:B------:R-:W-:Y:S02]  /*22e0*/  LOP3.LUT R0, R6, 0xfffffe00, RZ, 0xc0, !PT ;  /* 0xfffffe0006007812 */ /* 0x000fe400078ec0ff */
[----:B------:R-:W-:Y:S02]  /*22f0*/  IADD3 R229, R228, 0x126c0, RZ ;  /* 0x000126c0e4e57810 */ /* 0x000fe40007ffe0ff */
[----:B------:R-:W-:Y:S01]  /*2300*/  LOP3.LUT R222, R3, R0, RZ, 0xfc, !PT ;  /* 0x0000000003de7212 */ /* 0x000fe200078efcff */
[----:B------:R-:W-:Y:S01]  /*2310*/  IMAD R2, R5, 0x400, R0 ;  /* 0x0000040005027824 */ /* 0x000fe200078e0200 */
[----:B------:R-:W-:Y:S01]  /*2320*/  SHF.R.U32.HI R212, RZ, 0x3, R212 ;  /* 0x00000003ffd47819 */ /* 0x000fe200000116d4 */
[----:B------:R-:W-:Y:S01]  /*2330*/  @!P6 IMAD.SHL.U32 R0, R242, 0x10, RZ ;  /* 0x00000010f200e824 */ /* 0x000fe200078e00ff */
[----:B------:R-:W-:Y:S01]  /*2340*/  LEA R217, R217, 0x15480, 0x1 ;  /* 0x00015480d9d97811 */ /* 0x000fe200078e08ff */
[----:B------:R-:W-:Y:S01]  /*2350*/  IMAD.IADD R216, R2, 0x1, R216 ;  /* 0x0000000102d87824 */ /* 0x000fe200078e02d8 */
[----:B------:R-:W-:-:S02]  /*2360*/  IADD3 R2, R228, 0x12480, RZ ;  /* 0x00012480e4027810 */ /* 0x000fc40007ffe0ff */
[----:B------:R5:W-:Y:S01]  /*2370*/  @!P6 LDGSTS.E.BYPASS.LTC128B.128 [R0+0x12280], [R12.64] ;  /* 0x122800000c00efae */ /* 0x000be2000b901d4e */
[----:B------:R-:W-:Y:S01]  /*2380*/  LOP3.LUT R212, R212, R4, RZ, 0x3c, !PT ;  /* 0x00000004d4d47212 */ /* 0x000fe200078e3cff */
[----:B------:R-:W-:Y:S01]  /*2390*/  IMAD R219, R219, 0x2, R217 ;  /* 0x00000002dbdb7824 */ /* 0x000fe200078e02d9 */
[----:B------:R-:W-:Y:S01]  /*23a0*/  @P1 IADD3 R229, R2, 0x1c0, RZ ;  /* 0x000001c002e51810 */ /* 0x000fe20007ffe0ff */
[----:B------:R-:W-:Y:S01]  /*23b0*/  IMAD.WIDE.U32 R2, R31, c[0x0][0x240], R22 ;  /* 0x000090001f027a25 */ /* 0x000fe200078e0016 */
[----:B------:R-:W0:Y:S01]  /*23c0*/  LDGDEPBAR ;  /* 0x00000000000079af */ /* 0x000e220000000000 */
[----:B------:R-:W-:Y:S02]  /*23d0*/  R2P PR, R220, 0x6 ;  /* 0x00000006dc007804 */ /* 0x000fe40000000000 */
[----:B------:R-:W-:Y:S01]  /*23e0*/  LOP3.LUT R237, R237, 0x2, R15, 0xe2, !PT ;  /* 0x00000002eded7812 */ /* 0x000fe200078ee20f */
[----:B------:R1:W-:Y:S01]  /*23f0*/  STL.64 [R1], R2 ;  /* 0x0000000201007387 */ /* 0x0003e20000100a00 */
[----:B------:R-:W-:Y:S01]  /*2400*/  IADD3 R251, R230, UR20, RZ ;  /* 0x00000014e6fb7c10 */ /* 0x000fe2000fffe0ff */
[----:B------:R-:W-:Y:S01]  /*2410*/  IMAD.SHL.U32 R212, R212, 0x2, RZ ;  /* 0x00000002d4d47824 */ /* 0x000fe200078e00ff */
[----:B------:R-:W-:Y:S01]  /*2420*/  SEL R221, R221, 0xffffffe0, !P2 ;  /* 0xffffffe0dddd7807 */ /* 0x000fe20005000000 */
[----:B------:R-:W0:Y:S01]  /*2430*/  LDGDEPBAR ;  /* 0x00000000000079af */ /* 0x000e220000000000 */
[----:B------:R-:W-:-:S02]  /*2440*/  SEL R223, R223, 0xfffffff0, !P1 ;  /* 0xfffffff0dfdf7807 */ /* 0x000fc40004800000 */
[----:B------:R-:W-:Y:S01]  /*2450*/  IADD3 R252, R230, c[0x0][0x2a4], RZ ;  /* 0x0000a900e6fc7a10 */ /* 0x000fe20007ffe0ff */
[--C-:B------:R-:W-:Y:S01]  /*2460*/  IMAD.IADD R224, R216, 0x1, R221.reuse ;  /* 0x00000001d8e07824 */ /* 0x100fe200078e02dd */
[C---:B------:R-:W-:Y:S01]  /*2470*/  IADD3 R235, -R236.reuse, UR21, RZ ;  /* 0x00000015eceb7c10 */ /* 0x040fe2000fffe1ff */
[C---:B------:R-:W-:Y:S01]  /*2480*/  IMAD.IADD R227, R223.reuse, 0x1, R221 ;  /* 0x00000001dfe37824 */ /* 0x040fe200078e02dd */
[----:B------:R-:W-:Y:S01]  /*2490*/  IADD3 R236, -R236, UR10, RZ ;  /* 0x0000000aecec7c10 */ /* 0x000fe2000fffe1ff */
[----:B------:R-:W-:Y:S01]  /*24a0*/  IMAD.IADD R226, R216, 0x1, R223 ;  /* 0x00000001d8e27824 */ /* 0x000fe200078e02df */
[----:B------:R-:W-:Y:S01]  /*24b0*/  ULDC UR10, c[0x0][0x168] ;  /* 0x00005a00000a7ab9 */ /* 0x000fe20000000800 */
[----:B------:R-:W-:Y:S02]  /*24c0*/  IMAD.IADD R225, R223, 0x1, R224 ;  /* 0x00000001dfe17824 */ /* 0x000fe400078e02e0 */
[----:B-----5:R-:W-:-:S04]  /*24d0*/  IMAD R0, R27, c[0x0][0x240], RZ ;  /* 0x000090001b007a24 */ /* 0x020fc800078e02ff */
[----:B------:R-:W-:-:S04]  /*24e0*/  IMAD R0, R31, c[0x0][0x244], R0 ;  /* 0x000091001f007a24 */ /* 0x000fc800078e0200 */
[----:B-1----:R-:W-:Y:S01]  /*24f0*/  IMAD.IADD R2, R3, 0x1, R0 ;  /* 0x0000000103027824 */ /* 0x002fe200078e0200 */
[----:B------:R-:W-:-:S04]  /*2500*/  IADD3 R0, R234, 0x6080, RZ ;  /* 0x00006080ea007810 */ /* 0x000fc80007ffe0ff */
[----:B------:R1:W-:Y:S04]  /*2510*/  STL [R1+0xc], R2 ;  /* 0x00000c0201007387 */ /* 0x0003e80000100800 */
[----:B--234-:R1:W-:Y:S02]  /*2520*/  STL [R1+0x10], R0 ;  /* 0x0000100001007387 */ /* 0x01c3e40000100800 */
.L_x_266:
[----:B------:R-:W-:Y:S04]  /*2530*/  DEPBAR.LE SB0, 0x1 ;  /* 0x000080400000791a */ /* 0x000fe80000000000 */
[----:B------:R-:W-:Y:S01]  /*2540*/  BAR.SYNC.DEFER_BLOCKING 0x0 ;  /* 0x0000000000007b1d */ /* 0x000fe20000010000 */
[----:B-1----:R-:W-:Y:S01]  /*2550*/  IMAD.U32 R0, RZ, RZ, UR4 ;  /* 0x00000004ff007e24 */ /* 0x002fe2000f8e00ff */
[----:B------:R-:W-:Y:S01]  /*2560*/  UISETP.NE.AND UP0, UPT, UR19, URZ, UPT ;  /* 0x0000003f1300728c */ /* 0x000fe2000bf05270 */
[----:B------:R-:W-:Y:S02]  /*2570*/  IMAD.U32 R146, RZ, RZ, UR4 ;  /* 0x00000004ff927e24 */ /* 0x000fe4000f8e00ff */
[----:B------:R-:W-:Y:S03]  /*2580*/  IMAD R0, R0, 0x2000, R216 ;  /* 0x0000200000007824 */ /* 0x000fe600078e02d8 */
[----:B------:R-:W-:Y:S02]  /*2590*/  LEA R146, R146, R223, 0xd ;  /* 0x000000df92927211 */ /* 0x000fe400078e68ff */
[----:B------:R-:W-:Y:S02]  /*25a0*/  SHF.L.U32 R0, R0, 0x1, RZ ;  /* 0x0000000100007819 */ /* 0x000fe400000006ff */
[----:B------:R-:W-:Y:S01]  /*25b0*/  PLOP3.LUT P0, PT, PT, PT, UP0, 0x40, 0x0 ;  /* 0x000000000000781c */ /* 0x000fe20003f0e808 */
[C---:B------:R-:W-:Y:S01]  /*25c0*/  IMAD.IADD R147, R216.reuse, 0x1, R146 ;  /* 0x00000001d8937824 */ /* 0x040fe200078e0292 */
[----:B------:R-:W-:Y:S04]  /*25d0*/  IADD3 R146, R216, R146, R221 ;  /* 0x00000092d8927210 */ /* 0x000fe80007ffe0dd */
[----:B------:R-:W-:Y:S01]  /*25e0*/  SHF.L.U32 R147, R147, 0x1, RZ ;  /* 0x0000000193937819 */ /* 0x000fe200000006ff */
[----:B------:R-:W-:Y:S01]  /*25f0*/  IMAD.SHL.U32 R146, R146, 0x2, RZ ;  /* 0x0000000292927824 */ /* 0x000fe200078e00ff */
        /* <DEDUP_REMOVED lines=8> */
[----:B------:R-:W4:Y:S04]  /*2680*/  LDSM.16.M88.2 R136, [R215+0x1080] ;  /* 0x00108000d788783b */ /* 0x000f280000000100 */
[----:B------:R-:W-:Y:S04]  /*2690*/  LDSM.16.M88.2 R138, [R214+0x80] ;  /* 0x00008000d68a783b */ /* 0x000fe80000000100 */
[----:B------:R-:W-:Y:S01]  /*26a0*/  LDSM.16.M88.2 R144, [R214+0x1080] ;  /* 0x00108000d690783b */ /* 0x000fe20000000100 */
[-C--:B-1----:R-:W-:Y:S03]  /*26b0*/  HMMA.16816.F32 R4, R20, R2.reuse, RZ ;  /* 0x000000021404723c */ /* 0x082fe600000018ff */
[----:B------:R-:W-:Y:S05]  /*26c0*/  LDSM.16.M88.4 R148, [R146+0x6080] ;  /* 0x006080009294783b */ /* 0x000fea0000000200 */
[C---:B--2---:R-:W-:Y:S01]  /*26d0*/  HMMA.16816.F32 R8, R24.reuse, R2, RZ ;  /* 0x000000021808723c */ /* 0x044fe200000018ff */
[----:B------:R-:W1:Y:S07]  /*26e0*/  LDSM.16.M88.2 R2, [R215+0x2080] ;  /* 0x00208000d702783b */ /* 0x000e6e0000000100 */
[-C--:B---3--:R-:W-:Y:S08]  /*26f0*/  HMMA.16816.F32 R12, R24, R16.reuse, RZ ;  /* 0x00000010180c723c */ /* 0x088ff000000018ff */
[C---:B------:R-:W-:Y:S08]  /*2700*/  HMMA.16816.F32 R16, R20.reuse, R16, RZ ;  /* 0x000000101410723c */ /* 0x040ff000000018ff */
[-C--:B----4-:R-:W-:Y:S08]  /*2710*/  HMMA.16816.F32 R20, R20, R28.reuse, RZ ;  /* 0x0000001c1414723c */ /* 0x090ff000000018ff */
[----:B------:R-:W-:Y:S07]  /*2720*/  HMMA.16816.F32 R24, R24, R28, RZ ;  /* 0x0000001c1818723c */ /* 0x000fee00000018ff */
[----:B------:R-:W-:Y:S01]  /*2730*/  IMAD.U32 R28, RZ, RZ, UR4 ;  /* 0x00000004ff1c7e24 */ /* 0x000fe2000f8e00ff */
[-C--:B-----5:R-:W-:Y:S05]  /*2740*/  HMMA.16816.F32 R4, R80, R30.reuse, R4 ;  /* 0x0000001e5004723c */ /* 0x0a0fea0000001804 */
[----:B------:R-:W-:Y:S03]  /*2750*/  LEA R28, R28, R221, 0xd ;  /* 0x000000dd1c1c7211 */ /* 0x000fe600078e68ff */
[C---:B------:R-:W-:Y:S04]  /*2760*/  HMMA.16816.F32 R8, R132.reuse, R30, R8 ;  /* 0x0000001e8408723c */ /* 0x040fe80000001808 */
[----:B------:R-:W-:Y:S04]  /*2770*/  IMAD.IADD R28, R216, 0x1, R28 ;  /* 0x00000001d81c7824 */ /* 0x000fe800078e021c */
[-C--:B------:R-:W-:Y:S04]  /*2780*/  HMMA.16816.F32 R12, R132, R136.reuse, R12 ;  /* 0x00000088840c723c */ /* 0x080fe8000000180c */
[----:B------:R-:W-:Y:S04]  /*2790*/  SHF.L.U32 R200, R28, 0x1, RZ ;  /* 0x000000011cc87819 */ /* 0x000fe800000006ff */
[C---:B------:R-:W-:Y:S01]  /*27a0*/  HMMA.16816.F32 R16, R80.reuse, R136, R16 ;  /* 0x000000885010723c */ /* 0x040fe20000001810 */
[----:B------:R-:W2:Y:S04]  /*27b0*/  LDSM.16.M88.4 R28, [R200+0x6080] ;  /* 0x00608000c81c783b */ /* 0x000ea80000000200 */
[----:B------:R-:W3:Y:S02]  /*27c0*/  LDSM.16.M88.4 R140, [R200+0x7080] ;  /* 0x00708000c88c783b */ /* 0x000ee40000000200 */
[----:B------:R-:W-:Y:S01]  /*27d0*/  IMAD.U32 R136, RZ, RZ, UR4 ;  /* 0x00000004ff887e24 */ /* 0x000fe2000f8e00ff */
[-C--:B-1----:R-:W-:Y:S01]  /*27e0*/  HMMA.16816.F32 R20, R80, R2.reuse, R20 ;  /* 0x000000025014723c */ /* 0x082fe20000001814 */
[----:B------:R-:W1:Y:S03]  /*27f0*/  LDSM.16.M88.2 R80, [R214+0x2080] ;  /* 0x00208000d650783b */ /* 0x000e660000000100 */
[----:B------:R-:W-:Y:S01]  /*2800*/  LEA R136, R136, R227, 0xd ;  /* 0x000000e388887211 */ /* 0x000fe200078e68ff */
[----:B------:R-:W4:Y:S03]  /*2810*/  LDSM.16.M88.2 R82, [R218+0x80] ;  /* 0x00008000da52783b */ /* 0x000f260000000100 */
[----:B------:R-:W-:Y:S01]  /*2820*/  HMMA.16816.F32 R24, R132, R2, R24 ;  /* 0x000000028418723c */ /* 0x000fe20000001818 */
[----:B------:R-:W-:Y:S03]  /*2830*/  LDSM.16.M88.2 R2, [R218+0x1080] ;  /* 0x00108000da02783b */ /* 0x000fe60000000100 */
[----:B------:R-:W-:Y:S05]  /*2840*/  IADD3 R136, R216, R136, RZ ;  /* 0x00000088d8887210 */ /* 0x000fea0007ffe0ff */
[----:B------:R-:W-:Y:S02]  /*2850*/  IMAD.SHL.U32 R201, R136, 0x2, RZ ;  /* 0x0000000288c97824 */ /* 0x000fe400078e00ff */
[----:B------:R-:W-:Y:S04]  /*2860*/  LDSM.16.M88.2 R136, [R218+0x2080] ;  /* 0x00208000da88783b */ /* 0x000fe80000000100 */
[----:B------:R-:W5:Y:S01]  /*2870*/  LDSM.16.M88.4 R132, [R201+0x7080] ;  /* 0x00708000c984783b */ /* 0x000f620000000200 */
[-C--:B--2---:R-:W-:Y:S08]  /*2880*/  HMMA.16816.F32 R4, R28, R138.reuse, R4 ;  /* 0x0000008a1c04723c */ /* 0x084ff00000001804 */
[C---:B---3--:R-:W-:Y:S01]  /*2890*/  HMMA.16816.F32 R8, R140.reuse, R138, R8 ;  /* 0x0000008a8c08723c */ /* 0x048fe20000001808 */
[----:B------:R-:W-:Y:S07]  /*28a0*/  LDSM.16.M88.2 R138, [R215+0x4080] ;  /* 0x00408000d78a783b */ /* 0x000fee0000000100 */
[-C--:B------:R-:W-:Y:S08]  /*28b0*/  HMMA.16816.F32 R12, R140, R144.reuse, R12 ;  /* 0x000000908c0c723c */ /* 0x080ff0000000180c */
[C---:B------:R-:W-:Y:S01]  /*28c0*/  HMMA.16816.F32 R16, R28.reuse, R144, R16 ;  /* 0x000000901c10723c */ /* 0x040fe20000001810 */
[----:B------:R-:W-:Y:S07]  /*28d0*/  LDSM.16.M88.4 R144, [R147+0x9080] ;  /* 0x009080009390783b */ /* 0x000fee0000000200 */
[-C--:B-1----:R-:W-:Y:S01]  /*28e0*/  HMMA.16816.F32 R20, R28, R80.reuse, R20 ;  /* 0x000000501c14723c */ /* 0x082fe20000001814 */
[----:B------:R-:W-:Y:S07]  /*28f0*/  LDSM.16.M88.4 R28, [R0+0x8080] ;  /* 0x00808000001c783b */ /* 0x000fee0000000200 */
[----:B------:R-:W-:Y:S01]  /*2900*/  HMMA.16816.F32 R24, R140, R80, R24 ;  /* 0x000000508c18723c */ /* 0x000fe20000001818 */
[----:B------:R-:W1:Y:S04]  /*2910*/  LDSM.16.M88.2 R80, [R213+0x3080] ;  /* 0x00308000d550783b */ /* 0x000e680000000100 */
[----:B------:R2:W3:Y:S03]  /*2920*/  LDSM.16.M88.4 R140, [R0+0x9080] ;  /* 0x00908000008c783b */ /* 0x0004e60000000200 */
[-C--:B----4-:R-:W-:Y:S08]  /*2930*/  HMMA.16816.F32 R4, R148, R82.reuse, R4 ;  /* 0x000000529404723c */ /* 0x090ff00000001804 */
[C---:B-----5:R-:W-:Y:S01]  /*2940*/  HMMA.16816.F32 R8, R132.reuse, R82, R8 ;  /* 0x000000528408723c */ /* 0x060fe20000001808 */
[----:B------:R-:W4:Y:S07]  /*2950*/  LDSM.16.M88.2 R82, [R213+0x4080] ;  /* 0x00408000d552783b */ /* 0x000f2e0000000100 */
[-C--:B------:R-:W-:Y:S01]  /*2960*/  HMMA.16816.F32 R12, R132, R2.reuse, R12 ;  /* 0x00000002840c723c */ /* 0x080fe2000000180c */
[----:B--2---:R-:W-:Y:S07]  /*2970*/  MOV R0, UR4 ;  /* 0x0000000400007c02 */ /* 0x004fee0008000f00 */
[C---:B------:R-:W-:Y:S01]  /*2980*/  HMMA.16816.F32 R16, R148.reuse, R2, R16 ;  /* 0x000000029410723c */ /* 0x040fe20000001810 */
[----:B------:R-:W2:Y:S03]  /*2990*/  LDSM.16.M88.2 R2, [R213+0x5080] ;  /* 0x00508000d502783b */ /* 0x000ea60000000100 */
[----:B------:R-:W-:Y:S04]  /*29a0*/  IMAD R0, R0, 0x2000, R226 ;  /* 0x0000200000007824 */ /* 0x000fe800078e02e2 */
[-C--:B------:R-:W-:Y:S01]  /*29b0*/  HMMA.16816.F32 R20, R148, R136.reuse, R20 ;  /* 0x000000889414723c */ /* 0x080fe20000001814 */
[----:B------:R-:W-:Y:S03]  /*29c0*/  LDSM.16.M88.2 R148, [R214+0x5080] ;  /* 0x00508000d694783b */ /* 0x000fe60000000100 */
[----:B------:R-:W-:Y:S04]  /*29d0*/  SHF.L.U32 R0, R0, 0x1, RZ ;  /* 0x0000000100007819 */ /* 0x000fe800000006ff */
[----:B------:R-:W-:Y:S01]  /*29e0*/  HMMA.16816.F32 R24, R132, R136, R24 ;  /* 0x000000888418723c */ /* 0x000fe20000001818 */
[----:B------:R-:W-:Y:S04]  /*29f0*/  LDSM.16.M88.2 R136, [R215+0x3080] ;  /* 0x00308000d788783b */ /* 0x000fe80000000100 */
[----:B------:R5:W2:Y:S03]  /*2a00*/  LDSM.16.M88.4 R132, [R0+0x8080] ;  /* 0x008080000084783b */ /* 0x000aa60000000200 */
[-C--:B-1----:R-:W-:Y:S08]  /*2a10*/  HMMA.16816.F32 R4, R28, R80.reuse, R4 ;  /* 0x000000501c04723c */ /* 0x082ff00000001804 */
[C---:B---3--:R-:W-:Y:S01]  /*2a20*/  HMMA.16816.F32 R8, R140.reuse, R80, R8 ;  /* 0x000000508c08723c */ /* 0x048fe20000001808 */
[----:B------:R-:W1:Y:S07]  /*2a30*/  LDSM.16.M88.2 R80, [R215+0x5080] ;  /* 0x00508000d750783b */ /* 0x000e6e0000000100 */
[-C--:B----4-:R-:W-:Y:S01]  /*2a40*/  HMMA.16816.F32 R12, R140, R82.reuse, R12 ;  /* 0x000000528c0c723c */ /* 0x090fe2000000180c */
[----:B-----5:R-:W-:Y:S07]  /*2a50*/  IMAD.U32 R0, RZ, RZ, UR4 ;  /* 0x00000004ff007e24 */ /* 0x020fee000f8e00ff */
[C---:B------:R-:W-:Y:S01]  /*2a60*/  HMMA.16816.F32 R16, R28.reuse, R82, R16 ;  /* 0x000000521c10723c */ /* 0x040fe20000001810 */
[----:B------:R-:W-:Y:S03]  /*2a70*/  LDSM.16.M88.2 R82, [R214+0x4080] ;  /* 0x00408000d652783b */ /* 0x000fe60000000100 */
[----:B------:R-:W-:Y:S04]  /*2a80*/  LEA R0, R0, R224, 0xd ;  /* 0x000000e000007211 */ /* 0x000fe800078e68ff */
[-C--:B--2---:R-:W-:Y:S04]  /*2a90*/  HMMA.16816.F32 R20, R28, R2.reuse, R20 ;  /* 0x000000021c14723c */ /* 0x084fe80000001814 */
[----:B------:R-:W-:Y:S04]  /*2aa0*/  IMAD.SHL.U32 R0, R0, 0x2, RZ ;  /* 0x0000000200007824 */ /* 0x000fe800078e00ff */
[----:B------:R-:W-:Y:S01]  /*2ab0*/  HMMA.16816.F32 R24, R140, R2, R24 ;  /* 0x000000028c18723c */ /* 0x000fe20000001818 */
[----:B------:R-:W-:Y:S04]  /*2ac0*/  LDSM.16.M88.2 R2, [R214+0x3080] ;  /* 0x00308000d602783b */ /* 0x000fe80000000100 */
[----:B------:R2:W3:Y:S03]  /*2ad0*/  LDSM.16.M88.4 R28, [R0+0x8080] ;  /* 0x00808000001c783b */ /* 0x0004e60000000200 */
[-C--:B------:R-:W-:Y:S01]  /*2ae0*/  HMMA.16816.F32 R4, R132, R136.reuse, R4 ;  /* 0x000000888404723c */ /* 0x080fe20000001804 */
[----:B------:R-:W4:Y:S07]  /*2af0*/  LDSM.16.M88.4 R140, [R200+0x9080] ;  /* 0x00908000c88c783b */ /* 0x000f2e0000000200 */
[C---:B------:R-:W-:Y:S08]  /*2b00*/  HMMA.16816.F32 R8, R144.reuse, R136, R8 ;  /* 0x000000889008723c */ /* 0x040ff00000001808 */
[-C--:B------:R-:W-:Y:S01]  /*2b10*/  HMMA.16816.F32 R12, R144, R138.reuse, R12 ;  /* 0x0000008a900c723c */ /* 0x080fe2000000180c */
[----:B--2---:R-:W-:Y:S07]  /*2b20*/  MOV R0, UR4 ;  /* 0x0000000400007c02 */ /* 0x004fee0008000f00 */
[C---:B------:R-:W-:Y:S01]  /*2b30*/  HMMA.16816.F32 R16, R132.reuse, R138, R16 ;  /* 0x0000008a8410723c */ /* 0x040fe20000001810 */
[----:B------:R-:W-:Y:S03]  /*2b40*/  LDSM.16.M88.4 R136, [R201+0x9080] ;  /* 0x00908000c988783b */ /* 0x000fe60000000200 */
[----:B------:R-:W-:Y:S04]  /*2b50*/  IMAD R0, R0, 0x2000, R225 ;  /* 0x0000200000007824 */ /* 0x000fe800078e02e1 */
[-C--:B-1----:R-:W-:Y:S04]  /*2b60*/  HMMA.16816.F32 R20, R132, R80.reuse, R20 ;  /* 0x000000508414723c */ /* 0x082fe80000001814 */
[----:B------:R-:W-:Y:S04]  /*2b70*/  SHF.L.U32 R0, R0, 0x1, RZ ;  /* 0x0000000100007819 */ /* 0x000fe800000006ff */
[----:B------:R-:W-:Y:S01]  /*2b80*/  HMMA.16816.F32 R24, R144, R80, R24 ;  /* 0x000000509018723c */ /* 0x000fe20000001818 */
[----:B------:R-:W-:Y:S04]  /*2b90*/  LDSM.16.M88.2 R80, [R218+0x3080] ;  /* 0x00308000da50783b */ /* 0x000fe80000000100 */
[----:B------:R1:W2:Y:S03]  /*2ba0*/  LDSM.16.M88.4 R132, [R0+0x8080] ;  /* 0x008080000084783b */ /* 0x0002a60000000200 */
[-C--:B---3--:R-:W-:Y:S01]  /*2bb0*/  HMMA.16816.F32 R4, R28, R2.reuse, R4 ;  /* 0x000000021c04723c */ /* 0x088fe20000001804 */
[----:B------:R-:W3:Y:S04]  /*2bc0*/  LDSM.16.M88.2 R144, [R218+0x4080] ;  /* 0x00408000da90783b */ /* 0x000ee80000000100 */
[----:B------:R-:W5:Y:S03]  /*2bd0*/  LDSM.16.M88.2 R146, [R218+0x5080] ;  /* 0x00508000da92783b */ /* 0x000f660000000100 */
[C---:B----4-:R-:W-:Y:S08]  /*2be0*/  HMMA.16816.F32 R8, R140.reuse, R2, R8 ;  /* 0x000000028c08723c */ /* 0x050ff00000001808 */
[-C--:B------:R-:W-:Y:S01]  /*2bf0*/  HMMA.16816.F32 R12, R140, R82.reuse, R12 ;  /* 0x000000528c0c723c */ /* 0x080fe2000000180c */
[----:B-1----:R-:W-:Y:S07]  /*2c00*/  IMAD.U32 R0, RZ, RZ, UR4 ;  /* 0x00000004ff007e24 */ /* 0x002fee000f8e00ff */
[C---:B------:R-:W-:Y:S04]  /*2c10*/  HMMA.16816.F32 R16, R28.reuse, R82, R16 ;  /* 0x000000521c10723c */ /* 0x040fe80000001810 */
[-C--:B------:R-:W-:Y:S04]  /*2c20*/  LEA R0, R0, R233.reuse, 0x6 ;  /* 0x000000e900007211 */ /* 0x080fe800078e30ff */
[-C--:B------:R-:W-:Y:S01]  /*2c30*/  HMMA.16816.F32 R20, R28, R148.reuse, R20 ;  /* 0x000000941c14723c */ /* 0x080fe20000001814 */
[----:B------:R-:W1:Y:S04]  /*2c40*/  LDS R150, [R0.X4+0x12100] ;  /* 0x0121000000967984 */ /* 0x000e680000004800 */
[----:B------:R-:W4:Y:S03]  /*2c50*/  LDS R200, [R0.X4+0x12120] ;  /* 0x0121200000c87984 */ /* 0x000f260000004800 */
[----:B------:R-:W-:Y:S01]  /*2c60*/  HMMA.16816.F32 R24, R140, R148, R24 ;  /* 0x000000948c18723c */ /* 0x000fe20000001818 */
[----:B------:R-:W1:Y:S04]  /*2c70*/  LDS R149, [R0.X4+0x12080] ;  /* 0x0120800000957984 */ /* 0x000e680000004800 */
[----:B------:R5:W1:Y:S03]  /*2c80*/  LDS R148, [R0.X4+0x120a0] ;  /* 0x0120a00000947984 */ /* 0x000a660000004800 */
[-C--:B--2---:R-:W-:Y:S08]  /*2c90*/  HMMA.16816.F32 R4, R132, R80.reuse, R4 ;  /* 0x000000508404723c */ /* 0x084ff00000001804 */
[C---:B------:R-:W-:Y:S08]  /*2ca0*/  HMMA.16816.F32 R8, R136.reuse, R80, R8 ;  /* 0x000000508808723c */ /* 0x040ff00000001808 */
[-C--:B---3--:R-:W-:Y:S01]  /*2cb0*/  HMMA.16816.F32 R12, R136, R144.reuse, R12 ;  /* 0x00000090880c723c */ /* 0x088fe2000000180c */
[----:B-----5:R-:W-:Y:S07]  /*2cc0*/  IMAD.U32 R0, RZ, RZ, UR11 ;  /* 0x0000000bff007e24 */ /* 0x020fee000f8e00ff */
[C---:B------:R-:W-:Y:S04]  /*2cd0*/  HMMA.16816.F32 R16, R132.reuse, R144, R16 ;  /* 0x000000908410723c */ /* 0x040fe80000001810 */
[----:B------:R-:W-:Y:S04]  /*2ce0*/  LEA R0, R0, R233, 0x6 ;  /* 0x000000e900007211 */ /* 0x000fe800078e30ff */
[-C--:B------:R-:W-:Y:S04]  /*2cf0*/  HMMA.16816.F32 R20, R132, R146.reuse, R20 ;  /* 0x000000928414723c */ /* 0x080fe80000001814 */
[C---:B------:R-:W-:Y:S04]  /*2d00*/  IADD3 R145, R0.reuse, R251, RZ ;  /* 0x000000fb00917210 */ /* 0x040fe80007ffe0ff */
[----:B------:R-:W-:Y:S07]  /*2d10*/  HMMA.16816.F32 R24, R136, R146, R24 ;  /* 0x000000928818723c */ /* 0x000fee0000001818 */
[----:B------:R-:W-:Y:S05]  /*2d20*/  IMAD.IADD R146, R0, 0x1, R252 ;  /* 0x0000000100927824 */ /* 0x000fea00078e02fc */
[----:B------:R-:W-:Y:S01]  /*2d30*/  IMNMX R146, R235, R146, PT ;  /* 0x00000092eb927217 */ /* 0x000fe20003800200 */
[----:B------:R-:W-:-:S05]  /*2d40*/  @P0 BRA `(.L_x_248) ;  /* 0x000001b000000947 */ /* 0x000fca0003800000 */
[----:B-1--4-:R-:W-:Y:S01]  /*2d50*/  IMAD.MOV.U32 R2, RZ, RZ, c[0x0][0x168] ;  /* 0x00005a00ff027624 */ /* 0x012fe200078e00ff */
[----:B------:R-:W-:Y:S04]  /*2d60*/  BSSY B0, `(.L_x_249) ;  /* 0x0000012000007945 */ /* 0x000fe80003800000 */
[----:B------:R-:W-:Y:S04]  /*2d70*/  IADD3 R2, R0, c[0x0][0x198], -R2 ;  /* 0x0000660000027a10 */ /* 0x000fe80007ffe802 */
[----:B------:R-:W-:Y:S11]  /*2d80*/  ISETP.GT.AND P0, PT, R2, -0x1, PT ;  /* 0xffffffff0200780c */ /* 0x000ff60003f04270 */
[----:B------:R-:W-:Y:S02]  /*2d90*/  @!UPT UIADD3 URZ, URZ, URZ, URZ ;  /* 0x0000003f3f3ff290 */ /* 0x000fe4000fffe03f */
[----:B------:R-:W-:-:S05]  /*2da0*/  @P0 BRA `(.L_x_250) ;  /* 0x0000008000000947 */ /* 0x000fca0003800000 */
[----:B------:R-:W-:Y:S01]  /*2db0*/  LOP3.LUT R2, RZ, R2, RZ, 0x33, !PT ;  /* 0x00000002ff027212 */ /* 0x000fe200078e33ff */
[----:B------:R-:W-:Y:S05]  /*2dc0*/  IMAD.MOV.U32 R3, RZ, RZ, 0x1 ;  /* 0x00000001ff037424 */ /* 0x000fea00078e00ff */
[----:B------:R-:W-:Y:S11]  /*2dd0*/  ISETP.NE.AND P0, PT, R3, c[0x0][0x2a8], PT ;  /* 0x0000aa0003007a0c */ /* 0x000ff60003f05270 */
[----:B------:R-:W-:Y:S02]  /*2de0*/  @!UPT UIADD3 URZ, URZ, URZ, URZ ;  /* 0x0000003f3f3ff290 */ /* 0x000fe4000fffe03f */
[----:B------:R-:W-:Y:S05]  /*2df0*/  @P0 IMAD.HI.U32 R3, R2, c[0x0][0x2ac], RZ ;  /* 0x0000ab0002030a27 */ /* 0x000fea00078e00ff */
[----:B------:R-:W-:Y:S04]  /*2e00*/  @P0 SHF.R.U32.HI R2, RZ, c[0x0][0x2b0], R3 ;  /* 0x0000ac00ff020a19 */ /* 0x000fe80000011603 */
[----:B------:R-:W-:Y:S01]  /*2e10*/  LOP3.LUT R2, RZ, R2, RZ, 0x33, !PT ;  /* 0x00000002ff027212 */ /* 0x000fe200078e33ff */
[----:B------:R-:W-:-:S05]  /*2e20*/  BRA `(.L_x_251) ;  /* 0x0000005000007947 */ /* 0x000fca0003800000 */
.L_x_250:
[----:B------:R-:W-:Y:S04]  /*2e30*/  MOV R3, 0x1 ;  /* 0x0000000100037802 */ /* 0x000fe80000000f00 */
[----:B------:R-:W-:Y:S11]  /*2e40*/  ISETP.NE.AND P0, PT, R3, c[0x0][0x2a8], PT ;  /* 0x0000aa0003007a0c */ /* 0x000ff60003f05270 */
[----:B------:R-:W-:Y:S02]  /*2e50*/  @!UPT UIADD3 URZ, URZ, URZ, URZ ;  /* 0x0000003f3f3ff290 */ /* 0x000fe4000fffe03f */
[----:B------:R-:W-:Y:S05]  /*2e60*/  @P0 IMAD.HI.U32 R3, R2, c[0x0][0x2ac], RZ ;  /* 0x0000ab0002030a27 */ /* 0x000fea00078e00ff */
[----:B------:R-:W-:Y:S02]  /*2e70*/  @P0 SHF.R.U32.HI R2, RZ, c[0x0][0x2b0], R3 ;  /* 0x0000ac00ff020a19 */ /* 0x000fe40000011603 */
.L_x_251:
[----:B------:R-:W-:Y:S05]  /*2e80*/  BSYNC B0 ;  /* 0x0000000000007941 */ /* 0x000fea0003800000 */
.L_x_249:
[----:B------:R-:W-:Y:S01]  /*2e90*/  IADD3 R3, R0, c[0x0][0x2a4], R230 ;  /* 0x0000a90000037a10 */ /* 0x000fe20007ffe0e6 */
[----:B------:R-:W-:Y:S01]  /*2ea0*/  IMAD R2, R2, c[0x0][0x2a8], R236 ;  /* 0x0000aa0002027a24 */ /* 0x000fe200078e02ec */
[----:B------:R-:W-:Y:S02]  /*2eb0*/  IADD3 R145, R0, UR16, R230 ;  /* 0x0000001000917c10 */ /* 0x000fe4000fffe0e6 */
[----:B------:R-:W-:Y:S02]  /*2ec0*/  IMNMX R3, R235, R3, PT ;  /* 0x00000003eb037217 */ /* 0x000fe40003800200 */
[----:B------:R-:W-:Y:S02]  /*2ed0*/  IADD3 R146, R2, c[0x0][0x2a8], RZ ;  /* 0x0000aa0002927a10 */ /* 0x000fe40007ffe0ff */
[----:B------:R-:W-:Y:S02]  /*2ee0*/  IMNMX R145, R145, R2, !PT ;  /* 0x0000000291917217 */ /* 0x000fe40007800200 */
[----:B------:R-:W-:Y:S02]  /*2ef0*/  IMNMX R146, R3, R146, PT ;  /* 0x0000009203927217 */ /* 0x000fe40003800200 */
.L_x_248:
[----:B-1--4-:R-:W-:Y:S01]  /*2f00*/  IADD3 R2, R0, 0x8, RZ ;  /* 0x0000000800027810 */ /* 0x012fe20007ffe0ff */
[----:B------:R-:W-:Y:S03]  /*2f10*/  UISETP.NE.AND UP0, UPT, UR19, URZ, UPT ;  /* 0x0000003f1300728c */ /* 0x000fe6000bf05270 */
[C-C-:B------:R-:W-:Y:S02]  /*2f20*/  IADD3 R140, R2.reuse, c[0x0][0x2a4], R230.reuse ;  /* 0x0000a900028c7a10 */ /* 0x140fe40007ffe0e6 */
[----:B------:R-:W-:Y:S02]  /*2f30*/  IADD3 R3, R2, UR13, R230 ;  /* 0x0000000d02037c10 */ /* 0x000fe4000fffe0e6 */
[----:B------:R-:W-:Y:S02]  /*2f40*/  PLOP3.LUT P0, PT, PT, PT, UP0, 0x40, 0x0 ;  /* 0x000000000000781c */ /* 0x000fe40003f0e808 */
[----:B------:R-:W-:Y:S11]  /*2f50*/  IMNMX R140, R235, R140, PT ;  /* 0x0000008ceb8c7217 */ /* 0x000ff60003800200 */
[----:B------:R-:W-:-:S05]  /*2f60*/  @P0 BRA `(.L_x_252) ;  /* 0x0000018000000947 */ /* 0x000fca0003800000 */
[----:B------:R-:W-:Y:S01]  /*2f70*/  IMAD.MOV.U32 R28, RZ, RZ, c[0x0][0x168] ;  /* 0x00005a00ff1c7624 */ /* 0x000fe200078e00ff */
        /* <DEDUP_REMOVED lines=13> */
.L_x_254:
[----:B------:R-:W-:Y:S04]  /*3050*/  MOV R28, 0x1 ;  /* 0x00000001001c7802 */ /* 0x000fe80000000f00 */
[----:B------:R-:W-:Y:S11]  /*3060*/  ISETP.NE.AND P0, PT, R28, c[0x0][0x2a8], PT ;  /* 0x0000aa001c007a0c */ /* 0x000ff60003f05270 */
[----:B------:R-:W-:Y:S02]  /*3070*/  @!UPT UIADD3 URZ, URZ, URZ, URZ ;  /* 0x0000003f3f3ff290 */ /* 0x000fe4000fffe03f */
[----:B------:R-:W-:Y:S05]  /*3080*/  @P0 IMAD.HI.U32 R28, R2, c[0x0][0x2ac], RZ ;  /* 0x0000ab00021c0a27 */ /* 0x000fea00078e00ff */
[----:B------:R-:W-:Y:S02]  /*3090*/  @P0 SHF.R.U32.HI R2, RZ, c[0x0][0x2b0], R28 ;  /* 0x0000ac00ff020a19 */ /* 0x000fe4000001161c */
.L_x_255:
[----:B------:R-:W-:Y:S05]  /*30a0*/  BSYNC B0 ;  /* 0x0000000000007941 */ /* 0x000fea0003800000 */
.L_x_253:
[----:B------:R-:W-:Y:S05]  /*30b0*/  IMAD R2, R2, c[0x0][0x2a8], R236 ;  /* 0x0000aa0002027a24 */ /* 0x000fea00078e02ec */
[----:B------:R-:W-:Y:S02]  /*30c0*/  IADD3 R28, R2, c[0x0][0x2a8], RZ ;  /* 0x0000aa00021c7a10 */ /* 0x000fe40007ffe0ff */
[----:B------:R-:W-:Y:S02]  /*30d0*/  IMNMX R3, R3, R2, !PT ;  /* 0x0000000203037217 */ /* 0x000fe40007800200 */
[----:B------:R-:W-:Y:S02]  /*30e0*/  IMNMX R140, R140, R28, PT ;  /* 0x0000001c8c8c7217 */ /* 0x000fe40003800200 */
.L_x_252:
[----:B------:R-:W-:Y:S01]  /*30f0*/  IADD3 R2, R0, 0x20, RZ ;  /* 0x0000002000027810 */ /* 0x000fe20007ffe0ff */
        /* <DEDUP_REMOVED lines=20> */
.L_x_258:
[----:B------:R-:W-:Y:S04]  /*3240*/  MOV R28, 0x1 ;  /* 0x00000001001c7802 */ /* 0x000fe80000000f00 */
[----:B------:R-:W-:Y:S11]  /*3250*/  ISETP.NE.AND P0, PT, R28, c[0x0][0x2a8], PT ;  /* 0x0000aa001c007a0c */ /* 0x000ff60003f05270 */
[----:B------:R-:W-:Y:S02]  /*3260*/  @!UPT UIADD3 URZ, URZ, URZ, URZ ;  /* 0x0000003f3f3ff290 */ /* 0x000fe4000fffe03f */
[----:B------:R-:W-:Y:S05]  /*3270*/  @P0 IMAD.HI.U32 R28, R2, c[0x0][0x2ac], RZ ;  /* 0x0000ab00021c0a27 */ /* 0x000fea00078e00ff */
[----:B------:R-:W-:Y:S02]  /*3280*/  @P0 SHF.R.U32.HI R2, RZ, c[0x0][0x2b0], R28 ;  /* 0x0000ac00ff020a19 */ /* 0x000fe4000001161c */
.L_x_259:
[----:B------:R-:W-:Y:S05]  /*3290*/  BSYNC B0 ;  /* 0x0000000000007941 */ /* 0x000fea0003800000 */
.L_x_257:
[----:B------:R-:W-:Y:S05]  /*32a0*/  IMAD R2, R2, c[0x0][0x2a8], R236 ;  /* 0x0000aa0002027a24 */ /* 0x000fea00078e02ec */
[----:B------:R-:W-:Y:S02]  /*32b0*/  IADD3 R28, R2, c[0x0][0x2a8], RZ ;  /* 0x0000aa00021c7a10 */ /* 0x000fe40007ffe0ff */
[----:B------:R-:W-:Y:S02]  /*32c0*/  IMNMX R143, R143, R2, !PT ;  /* 0x000000028f8f7217 */ /* 0x000fe40007800200 */
[----:B------:R-:W-:Y:S02]  /*32d0*/  IMNMX R144, R144, R28, PT ;  /* 0x0000001c90907217 */ /* 0x000fe40003800200 */
.L_x_256:
        /* <DEDUP_REMOVED lines=21> */
.L_x_262:
[----:B------:R-:W-:Y:S04]  /*3430*/  MOV R2, 0x1 ;  /* 0x0000000100027802 */ /* 0x000fe80000000f00 */
[----:B------:R-:W-:Y:S11]  /*3440*/  ISETP.NE.AND P0, PT, R2, c[0x0][0x2a8], PT ;  /* 0x0000aa0002007a0c */ /* 0x000ff60003f05270 */
[----:B------:R-:W-:Y:S02]  /*3450*/  @!UPT UIADD3 URZ, URZ, URZ, URZ ;  /* 0x0000003f3f3ff290 */ /* 0x000fe4000fffe03f */
[----:B------:R-:W-:Y:S05]  /*3460*/  @P0 IMAD.HI.U32 R2, R0, c[0x0][0x2ac], RZ ;  /* 0x0000ab0000020a27 */ /* 0x000fea00078e00ff */
[----:B------:R-:W-:Y:S02]  /*3470*/  @P0 SHF.R.U32.HI R0, RZ, c[0x0][0x2b0], R2 ;  /* 0x0000ac00ff000a19 */ /* 0x000fe40000011602 */
.L_x_263:
[----:B------:R-:W-:Y:S05]  /*3480*/  BSYNC B0 ;  /* 0x0000000000007941 */ /* 0x000fea0003800000 */
.L_x_261:
[----:B------:R-:W-:Y:S05]  /*3490*/  IMAD R0, R0, c[0x0][0x2a8], R236 ;  /* 0x0000aa0000007a24 */ /* 0x000fea00078e02ec */
[----:B------:R-:W-:Y:S02]  /*34a0*/  IADD3 R2, R0, c[0x0][0x2a8], RZ ;  /* 0x0000aa0000027a10 */ /* 0x000fe40007ffe0ff */
[----:B------:R-:W-:Y:S02]  /*34b0*/  IMNMX R141, R141, R0, !PT ;  /* 0x000000008d8d7217 */ /* 0x000fe40007800200 */
[----:B------:R-:W-:Y:S02]  /*34c0*/  IMNMX R142, R142, R2, PT ;  /* 0x000000028e8e7217 */ /* 0x000fe40003800200 */
.L_x_260:
[----:B------:R-:W-:Y:S04]  /*34d0*/  DEPBAR.LE SB0, 0x0 ;  /* 0x000080000000791a */ /* 0x000fe80000000000 */
[----:B------:R-:W-:Y:S01]  /*34e0*/  BAR.SYNC.DEFER_BLOCKING 0x0 ;  /* 0x0000000000007b1d */ /* 0x000fe20000010000 */
[----:B------:R-:W-:Y:S01]  /*34f0*/  IMAD.MOV.U32 R2, RZ, RZ, 0x20 ;  /* 0x00000020ff027424 */ /* 0x000fe200078e00ff */
[----:B------:R-:W-:Y:S01]  /*3500*/  LOP3.LUT P0, RZ, R220, 0x2, RZ, 0xc0, !PT ;  /* 0x00000002dcff7812 */ /* 0x000fe2000780c0ff */
[----:B------:R-:W-:Y:S01]  /*3510*/  IMAD.SHL.U32 R0, R216, 0x2, RZ ;  /* 0x00000002d8007824 */ /* 0x000fe200078e00ff */
[----:B------:R-:W-:Y:S02]  /*3520*/  UIADD3 UR20, UR11, 0x1, URZ ;  /* 0x000000010b147890 */ /* 0x000fe4000fffe03f */
[----:B------:R-:W-:Y:S02]  /*3530*/  SEL R2, R2, 0xffffffe0, !P0 ;  /* 0xffffffe002027807 */ /* 0x000fe40004000000 */
[----:B------:R-:W-:Y:S03]  /*3540*/  UISETP.GE.AND UP0, UPT, UR20, UR12, UPT ;  /* 0x0000000c1400728c */ /* 0x000fe6000bf06270 */
[----:B------:R-:W-:Y:S03]  /*3550*/  IMAD.IADD R2, R0, 0x1, R2 ;  /* 0x0000000100027824 */ /* 0x000fe600078e0202 */
[----:B------:R-:W-:Y:S01]  /*3560*/  PLOP3.LUT P0, PT, PT, PT, UP0, 0x80, 0x0 ;  /* 0x000000000000781c */ /* 0x000fe20003f0f008 */
[----:B------:R1:W2:Y:S04]  /*3570*/  LDSM.16.M88.4 R28, [R0+0xe080] ;  /* 0x00e08000001c783b */ /* 0x0002a80000000200 */
[----:B------:R1:W3:Y:S04]  /*3580*/  LDSM.16.M88.4 R80, [R0+0xf080] ;  /* 0x00f080000050783b */ /* 0x0002e80000000200 */
[----:B------:R1:W4:Y:S04]  /*3590*/  LDSM.16.M88.4 R132, [R2+0xe080] ;  /* 0x00e080000284783b */ /* 0x0003280000000200 */
[----:B------:R1:W1:Y:S01]  /*35a0*/  LDSM.16.M88.4 R136, [R2+0xf080] ;  /* 0x00f080000288783b */ /* 0x0002620000000200 */
[----:B------:R-:W-:-:S05]  /*35b0*/  @P0 BRA `(.L_x_264) ;  /* 0x000003b000000947 */ /* 0x000fca0003800000 */
[----:B------:R-:W5:Y:S01]  /*35c0*/  LDL R204, [R1+0x10] ;  /* 0x0000100001cc7983 */ /* 0x000f620000100800 */
[----:B------:R-:W-:Y:S01]  /*35d0*/  USHF.R.S32.HI UR21, URZ, 0x1f, UR20 ;  /* 0x0000001f3f157899 */ /* 0x000fe20008011414 */
[----:B------:R-:W-:Y:S01]  /*35e0*/  @!P3 IMAD.MOV.U32 R202, RZ, RZ, R238 ;  /* 0x000000ffffcab224 */ /* 0x000fe200078e00ee */
[----:B------:R-:W-:Y:S01]  /*35f0*/  ULDC.64 UR6, c[0x0][0x178] ;  /* 0x00005e0000067ab9 */ /* 0x000fe20000000a00 */
[----:B------:R-:W-:Y:S01]  /*3600*/  @!P3 IMAD.MOV.U32 R203, RZ, RZ, R239 ;  /* 0x000000ffffcbb224 */ /* 0x000fe200078e00ef */
[----:B------:R-:W4:Y:S01]  /*3610*/  @!P3 S2R R147, SR_CTAID.Y ;  /* 0x000000000093b919 */ /* 0x000f220000002600 */
[----:B------:R-:W-:Y:S02]  /*3620*/  UIMAD UR21, UR21, UR6, URZ ;  /* 0x00000006151572a4 */ /* 0x000fe4000f8e023f */
[----:B------:R-:W-:Y:S02]  /*3630*/  UIMAD.WIDE.U32 UR22, UR20, UR6, URZ ;  /* 0x00000006141672a5 */ /* 0x000fe4000f8e003f */
[----:B------:R-:W3:Y:S01]  /*3640*/  S2R R207, SR_CTAID.Z ;  /* 0x0000000000cf7919 */ /* 0x000ee20000002700 */
[----:B------:R-:W-:Y:S02]  /*3650*/  UIMAD UR21, UR20, UR7, UR21 ;  /* 0x00000007141572a4 */ /* 0x000fe4000f8e0215 */
[----:B------:R-:W-:Y:S02]  /*3660*/  UIMAD UR7, UR20, -0x40, UR10 ;  /* 0xffffffc0140778a4 */ /* 0x000fe4000f8e020a */
[----:B------:R-:W-:Y:S02]  /*3670*/  USHF.L.U32 UR6, UR22, 0x6, URZ ;  /* 0x0000000616067899 */ /* 0x000fe4000800063f */
[----:B------:R-:W-:Y:S04]  /*3680*/  UIADD3 UR21, UR23, UR21, URZ ;  /* 0x0000001517157290 */ /* 0x000fe8000fffe03f */
[----:B------:R-:W-:Y:S01]  /*3690*/  USHF.L.U64.HI UR21, UR22, 0x6, UR21 ;  /* 0x0000000616157899 */ /* 0x000fe20008010215 */
[----:B----4-:R-:W-:Y:S01]  /*36a0*/  @!P3 SHF.R.S32.HI R151, RZ, 0x1f, R147 ;  /* 0x0000001fff97b819 */ /* 0x010fe20000011493 */
[----:B------:R-:W-:Y:S01]  /*36b0*/  @!P3 IMAD.WIDE.U32 R202, R147, c[0x0][0x270], R202 ;  /* 0x00009c0093caba25 */ /* 0x000fe200078e00ca */
[----:B---3--:R-:W-:Y:S03]  /*36c0*/  SHF.R.S32.HI R206, RZ, 0x1f, R207 ;  /* 0x0000001fffce7819 */ /* 0x008fe600000114cf */
[----:B------:R-:W-:Y:S02]  /*36d0*/  @!P3 IMAD R151, R151, c[0x0][0x270], RZ ;  /* 0x00009c009797ba24 */ /* 0x000fe400078e02ff */
[----:B------:R-:W-:Y:S04]  /*36e0*/  IMAD.WIDE.U32 R208, R207, c[0x0][0x278], RZ ;  /* 0x00009e00cfd07a25 */ /* 0x000fe800078e00ff */
[----:B------:R-:W-:Y:S02]  /*36f0*/  @!P3 IMAD R151, R147, c[0x0][0x274], R151 ;  /* 0x00009d009397ba24 */ /* 0x000fe400078e0297 */
[----:B------:R-:W-:Y:S02]  /*3700*/  IMAD.U32 R147, RZ, RZ, UR11 ;  /* 0x0000000bff937e24 */ /* 0x000fe4000f8e00ff */
[----:B------:R-:W-:Y:S03]  /*3710*/  IMAD R206, R206, c[0x0][0x278], RZ ;  /* 0x00009e00cece7a24 */ /* 0x000fe600078e02ff */
[----:B------:R-:W-:Y:S01]  /*3720*/  @!P3 LEA R147, R147, 0x40, 0x6 ;  /* 0x000000409393b811 */ /* 0x000fe200078e30ff */
[----:B------:R-:W-:Y:S03]  /*3730*/  IMAD R206, R207, c[0x0][0x27c], R206 ;  /* 0x00009f00cfce7a24 */ /* 0x000fe600078e02ce */
[----:B------:R-:W-:Y:S01]  /*3740*/  @!P3 IADD3 R205, P1, P0, R147, R202, R208 ;  /* 0x000000ca93cdb210 */ /* 0x000fe2000783e0d0 */
[----:B------:R-:W-:Y:S01]  /*3750*/  @!P3 IMAD.IADD R202, R203, 0x1, R151 ;  /* 0x00000001cbcab824 */ /* 0x000fe200078e0297 */
[----:B------:R-:W-:Y:S01]  /*3760*/  @!P3 SHF.R.S32.HI R201, RZ, 0x1f, R147 ;  /* 0x0000001fffc9b819 */ /* 0x000fe20000011493 */
[----:B------:R-:W-:Y:S01]  /*3770*/  IMAD.IADD R206, R209, 0x1, R206 ;  /* 0x00000001d1ce7824 */ /* 0x000fe200078e02ce */
[----:B------:R-:W-:Y:S02]  /*3780*/  IADD3 R147, P2, R246, UR6, RZ ;  /* 0x00000006f6937c10 */ /* 0x000fe4000ff5e0ff */
[----:B------:R-:W-:Y:S02]  /*3790*/  IADD3 R151, -R240, UR7, RZ ;  /* 0x00000007f0977c10 */ /* 0x000fe4000fffe1ff */
[----:B------:R-:W-:Y:S02]  /*37a0*/  @!P3 IADD3.X R206, R201, R202, R206, P1, P0 ;  /* 0x000000cac9ceb210 */ /* 0x000fe40000fe04ce */
[----:B------:R-:W-:Y:S02]  /*37b0*/  LEA R202, P0, R147, c[0x0][0x160], 0x1 ;  /* 0x0000580093ca7a11 */ /* 0x000fe400078008ff */
[----:B------:R-:W-:Y:S02]  /*37c0*/  IADD3.X R201, R250, UR21, RZ, P2, !PT ;  /* 0x00000015fac97c10 */ /* 0x000fe400097fe4ff */
[----:B------:R-:W-:Y:S02]  /*37d0*/  ISETP.LT.OR P2, PT, R151, 0x1, P5 ;  /* 0x000000019700780c */ /* 0x000fe40002f41670 */
[----:B------:R-:W-:Y:S01]  /*37e0*/  LEA.HI.X R203, R147, c[0x0][0x164], R201, 0x1, P0 ;  /* 0x0000590093cb7a11 */ /* 0x000fe200000f0cc9 */
[----:B------:R-:W-:Y:S01]  /*37f0*/  IMAD.U32 R147, RZ, RZ, UR18 ;  /* 0x00000012ff937e24 */ /* 0x000fe2000f8e00ff */
[C---:B------:R-:W-:Y:S01]  /*3800*/  ISETP.LT.OR P1, PT, R151.reuse, 0x1, P4 ;  /* 0x000000019700780c */ /* 0x040fe20002721670 */
[----:B------:R-:W-:Y:S01]  /*3810*/  IMAD.U32 R201, RZ, RZ, UR17 ;  /* 0x00000011ffc97e24 */ /* 0x000fe2000f8e00ff */
[----:B------:R-:W-:Y:S01]  /*3820*/  ISETP.LT.OR P6, PT, R151, 0x21, P5 ;  /* 0x000000219700780c */ /* 0x000fe20002fc1670 */
[----:B-----5:R-:W-:Y:S06]  /*3830*/  IMAD R147, R147, 0x4000, R204 ;  /* 0x0000400093937824 */ /* 0x020fec00078e02cc */
[----:B------:R-:W-:Y:S01]  /*3840*/  @!PT LDS RZ, [RZ] ;  /* 0x00000000fffff984 */ /* 0x000fe20000000800 */
[----:B------:R-:W-:Y:S01]  /*3850*/  @!PT LDS RZ, [RZ] ;  /* 0x00000000fffff984 */ /* 0x000fe20000000800 */
[----:B------:R-:W-:Y:S01]  /*3860*/  @!PT LDS RZ, [RZ] ;  /* 0x00000000fffff984 */ /* 0x000fe20000000800 */
[----:B------:R3:W-:Y:S01]  /*3870*/  LDGSTS.E.BYPASS.LTC128B.128 [R147], [R202.64], !P2 ;  /* 0x00000000ca937fae */ /* 0x0007e2000d101d4e */
[----:B------:R-:W-:Y:S04]  /*3880*/  ISETP.LT.OR P2, PT, R151, 0x21, P4 ;  /* 0x000000219700780c */ /* 0x000fe80002741670 */
[----:B------:R3:W-:Y:S01]  /*3890*/  LDGSTS.E.BYPASS.LTC128B.128 [R147+0x2000], [R202.64+0x80], !P1 ;  /* 0x02000080ca937fae */ /* 0x0007e2000c901d4e */
[----:B------:R-:W-:Y:S01]  /*38a0*/  IADD3 R201, P1, P0, R246, UR6, R201 ;  /* 0x00000006f6c97c10 */ /* 0x000fe2000f83e0c9 */
[----:B---3--:R-:W-:Y:S05]  /*38b0*/  IMAD.U32 R202, RZ, RZ, UR5 ;  /* 0x00000005ffca7e24 */ /* 0x008fea000f8e00ff */
[----:B------:R-:W-:Y:S02]  /*38c0*/  IADD3.X R151, R250, UR21, R202, P1, P0 ;  /* 0x00000015fa977c10 */ /* 0x000fe40008fe04ca */
[C---:B------:R-:W-:Y:S04]  /*38d0*/  LEA R202, P0, R201.reuse, c[0x0][0x160], 0x1 ;  /* 0x00005800c9ca7a11 */ /* 0x040fe800078008ff */
[----:B------:R-:W-:Y:S01]  /*38e0*/  LEA.HI.X R203, R201, c[0x0][0x164], R151, 0x1, P0 ;  /* 0x00005900c9cb7a11 */ /* 0x000fe200000f0c97 */
[----:B------:R-:W-:Y:S01]  /*38f0*/  IMAD.U32 R151, RZ, RZ, UR18 ;  /* 0x00000012ff977e24 */ /* 0x000fe2000f8e00ff */
[----:B------:R-:W-:Y:S03]  /*3900*/  @!P3 LEA R204, P0, R205, c[0x0][0x258], 0x2 ;  /* 0x00009600cdccba11 */ /* 0x000fe600078010ff */
[----:B------:R3:W-:Y:S01]  /*3910*/  LDGSTS.E.BYPASS.LTC128B.128 [R147+0x1000], [R202.64], !P6 ;  /* 0x01000000ca937fae */ /* 0x0007e2000f101d4e */
[----:B------:R-:W-:Y:S01]  /*3920*/  @!P3 IMAD R151, R151, 0x40, R238 ;  /* 0x000000409797b824 */ /* 0x000fe200078e02ee */
[----:B------:R-:W-:Y:S03]  /*3930*/  @!P3 LEA.HI.X R205, R205, c[0x0][0x25c], R206, 0x2, P0 ;  /* 0x00009700cdcdba11 */ /* 0x000fe600000f14ce */
[----:B------:R3:W-:Y:S01]  /*3940*/  LDGSTS.E.BYPASS.LTC128B.128 [R147+0x3000], [R202.64+0x80], !P2 ;  /* 0x03000080ca937fae */ /* 0x0007e2000d101d4e */
[----:B------:R-:W-:Y:S05]  /*3950*/  @!P3 IMAD.SHL.U32 R151, R151, 0x4, RZ ;  /* 0x000000049797b824 */ /* 0x000fea00078e00ff */
[----:B------:R3:W-:Y:S02]  /*3960*/  @!P3 LDGSTS.E.BYPASS.LTC128B.128 [R151+0x12080], [R204.64] ;  /* 0x12080000cc97bfae */ /* 0x0007e4000b901d4e */
.L_x_264:
[----:B------:R-:W-:Y:S01]  /*3970*/  PLOP3.LUT P2, PT, PT, PT, UP6, 0x40, 0x0 ;  /* 0x000000000000781c */ /* 0x000fe20003f4e868 */
[----:B------:R-:W0:Y:S01]  /*3980*/  LDGDEPBAR ;  /* 0x00000000000079af */ /* 0x000e220000000000 */
[----:B------:R-:W-:Y:S02]  /*3990*/  PLOP3.LUT P0, PT, PT, PT, UP5, 0x40, 0x0 ;  /* 0x000000000000781c */ /* 0x000fe40003f0e858 */
[C---:B------:R-:W-:Y:S02]  /*39a0*/  ISETP.GT.AND P2, PT, R145.reuse, RZ, P2 ;  /* 0x000000ff9100720c */ /* 0x040fe40001744270 */
[----:B------:R-:W-:Y:S02]  /*39b0*/  ISETP.GT.AND P0, PT, R145, 0x1, P0 ;  /* 0x000000019100780c */ /* 0x000fe40000704270 */
[----:B------:R-:W-:Y:S02]  /*39c0*/  PLOP3.LUT P6, PT, PT, PT, UP6, 0x40, 0x0 ;  /* 0x000000000000781c */ /* 0x000fe40003fce868 */
[C---:B------:R-:W-:Y:S02]  /*39d0*/  ISETP.LT.OR P2, PT, R146.reuse, 0x1, P2 ;  /* 0x000000019200780c */ /* 0x040fe40001741670 */
[----:B------:R-:W-:Y:S02]  /*39e0*/  ISETP.GT.AND P6, PT, R3, RZ, P6 ;  /* 0x000000ff0300720c */ /* 0x000fe400037c4270 */
[----:B------:R-:W-:Y:S02]  /*39f0*/  ISETP.LT.OR P0, PT, R146, 0x2, P0 ;  /* 0x000000029200780c */ /* 0x000fe40000701670 */
[----:B---3--:R-:W-:Y:S02]  /*3a00*/  FSEL R202, R4, -INF , !P2 ;  /* 0xff80000004ca7808 */ /* 0x008fe40005000000 */
[----:B------:R-:W-:Y:S02]  /*3a10*/  FSEL R201, R5, -INF , !P0 ;  /* 0xff80000005c97808 */ /* 0x000fe40004000000 */
[----:B------:R-:W-:Y:S01]  /*3a20*/  ISETP.LT.OR P6, PT, R140, 0x1, P6 ;  /* 0x000000018c00780c */ /* 0x000fe200037c1670 */
[--C-:B------:R-:W-:Y:S01]  /*3a30*/  FFMA.FTZ R208, R202, c[0x0][0x29c], -R149.reuse ;  /* 0x0000a700cad07a23 */ /* 0x100fe20000010895 */
[----:B------:R-:W-:Y:S01]  /*3a40*/  PLOP3.LUT P2, PT, PT, PT, UP5, 0x40, 0x0 ;  /* 0x000000000000781c */ /* 0x000fe20003f4e858 */
[--C-:B------:R-:W-:Y:S01]  /*3a50*/  FFMA.FTZ R207, R201, c[0x0][0x29c], -R149.reuse ;  /* 0x0000a700c9cf7a23 */ /* 0x100fe20000010895 */
[----:B------:R-:W-:Y:S02]  /*3a60*/  PLOP3.LUT P0, PT, PT, PT, UP4, 0x40, 0x0 ;  /* 0x000000000000781c */ /* 0x000fe40003f0e848 */
[----:B------:R-:W-:Y:S02]  /*3a70*/  ISETP.GT.AND P2, PT, R3, 0x1, P2 ;  /* 0x000000010300780c */ /* 0x000fe40001744270 */
[----:B------:R-:W-:Y:S02]  /*3a80*/  FSEL R151, R6, -INF , !P6 ;  /* 0xff80000006977808 */ /* 0x000fe40007000000 */
[C---:B------:R-:W-:Y:S02]  /*3a90*/  ISETP.GT.AND P0, PT, R145.reuse, 0x20, P0 ;  /* 0x000000209100780c */ /* 0x040fe40000704270 */
[----:B------:R-:W-:Y:S02]  /*3aa0*/  PLOP3.LUT P6, PT, PT, PT, UP3, 0x40, 0x0 ;  /* 0x000000000000781c */ /* 0x000fe40003fce838 */
[----:B------:R-:W-:Y:S02]  /*3ab0*/  ISETP.LT.OR P2, PT, R140, 0x2, P2 ;  /* 0x000000028c00780c */ /* 0x000fe40001741670 */
[----:B------:R-:W-:Y:S02]  /*3ac0*/  ISETP.GT.AND P6, PT, R145, 0x21, P6 ;  /* 0x000000219100780c */ /* 0x000fe400037c4270 */
[----:B------:R-:W-:Y:S02]  /*3ad0*/  ISETP.LT.OR P0, PT, R146, 0x21, P0 ;  /* 0x000000219200780c */ /* 0x000fe40000701670 */
[----:B------:R-:W-:Y:S02]  /*3ae0*/  FSEL R147, R7, -INF , !P2 ;  /* 0xff80000007937808 */ /* 0x000fe40005000000 */
[-C--:B--2---:R-:W-:Y:S01]  /*3af0*/  HMMA.16816.F32 R4, R28, R152.reuse, RZ ;  /* 0x000000981c04723c */ /* 0x084fe200000018ff */
[----:B------:R-:W-:Y:S02]  /*3b00*/  PLOP3.LUT P2, PT, PT, PT, UP4, 0x40, 0x0 ;  /* 0x000000000000781c */ /* 0x000fe40003f4e848 */
[----:B------:R-:W-:Y:S02]  /*3b10*/  FSEL R16, R16, -INF , !P0 ;  /* 0xff80000010107808 */ /* 0x000fe40004000000 */
[----:B------:R-:W-:Y:S02]  /*3b20*/  ISETP.LT.OR P6, PT, R146, 0x22, P6 ;  /* 0x000000229200780c */ /* 0x000fe400037c1670 */
[----:B------:R-:W-:Y:S01]  /*3b30*/  PLOP3.LUT P0, PT, PT, PT, UP3, 0x40, 0x0 ;  /* 0x000000000000781c */ /* 0x000fe20003f0e838 */
[--C-:B------:R-:W-:Y:S01]  /*3b40*/  FFMA.FTZ R202, R16, c[0x0][0x29c], -R149.reuse ;  /* 0x0000a70010ca7a23 */ /* 0x100fe20000010895 */
[C---:B------:R-:W-:Y:S02]  /*3b50*/  ISETP.GT.AND P2, PT, R3.reuse, 0x20, P2 ;  /* 0x000000200300780c */ /* 0x040fe40001744270 */
[----:B------:R-:W-:Y:S02]  /*3b60*/  ISETP.GT.AND P0, PT, R3, 0x21, P0 ;  /* 0x000000210300780c */ /* 0x000fe40000704270 */
[----:B------:R-:W-:Y:S02]  /*3b70*/  FSEL R17, R17, -INF , !P6 ;  /* 0xff80000011117808 */ /* 0x000fe40007000000 */
[----:B------:R-:W-:Y:S02]  /*3b80*/  PLOP3.LUT P6, PT, PT, PT, UP2, 0x40, 0x0 ;  /* 0x000000000000781c */ /* 0x000fe40003fce828 */
[C---:B------:R-:W-:Y:S02]  /*3b90*/  ISETP.LT.OR P2, PT, R140.reuse, 0x21, P2 ;  /* 0x000000218c00780c */ /* 0x040fe40001741670 */
[----:B------:R-:W-:Y:S02]  /*3ba0*/  ISETP.GT.AND P6, PT, R145, 0x40, P6 ;  /* 0x000000409100780c */ /* 0x000fe400037c4270 */
[----:B------:R-:W-:Y:S02]  /*3bb0*/  ISETP.LT.OR P0, PT, R140, 0x22, P0 ;  /* 0x000000228c00780c */ /* 0x000fe40000701670 */
[----:B------:R-:W-:Y:S02]  /*3bc0*/  FSEL R18, R18, -INF , !P2 ;  /* 0xff80000012127808 */ /* 0x000fe40005000000 */
[----:B------:R-:W-:Y:S02]  /*3bd0*/  ISETP.LT.OR P6, PT, R146, 0x41, P6 ;  /* 0x000000419200780c */ /* 0x000fe400037c1670 */
[----:B------:R-:W-:Y:S01]  /*3be0*/  FSEL R19, R19, -INF , !P0 ;  /* 0xff80000013137808 */ /* 0x000fe20004000000 */
[--C-:B------:R-:W-:Y:S01]  /*3bf0*/  FFMA.FTZ R232, R18, c[0x0][0x29c], -R148.reuse ;  /* 0x0000a70012e87a23 */ /* 0x100fe20000010894 */
[----:B------:R-:W-:Y:S02]  /*3c00*/  PLOP3.LUT P2, PT, PT, PT, UP1, 0x40, 0x0 ;  /* 0x000000000000781c */ /* 0x000fe40003f4e818 */
[----:B------:R-:W-:Y:S01]  /*3c10*/  PLOP3.LUT P0, PT, PT, PT, UP2, 0x40, 0x0 ;  /* 0x000000000000781c */ /* 0x000fe20003f0e828 */
[--C-:B------:R-:W-:Y:S01]  /*3c20*/  FFMA.FTZ R231, R19, c[0x0][0x29c], -R148.reuse ;  /* 0x0000a70013e77a23 */ /* 0x100fe20000010894 */
        /* <DEDUP_REMOVED lines=8> */
[----:B------:R-:W-:Y:S02]  /*3cb0*/  FSEL R22, R22, -INF , !P0 ;  /* 0xff80000016167808 */ /* 0x000fe40004000000 */
[----:B------:R-:W-:Y:S02]  /*3cc0*/  ISETP.LT.OR P6, PT, R140, 0x42, P6 ;  /* 0x000000428c00780c */ /* 0x000fe400037c1670 */
[----:B------:R-:W-:Y:S01]  /*3cd0*/  PLOP3.LUT P2, PT, PT, PT, UP6, 0x40, 0x0 ;  /* 0x000000000000781c */ /* 0x000fe20003f4e868 */
[----:B------:R-:W-:Y:S01]  /*3ce0*/  FFMA.FTZ R211, R22, c[0x0][0x29c], -R148 ;  /* 0x0000a70016d37a23 */ /* 0x000fe20000010894 */
[----:B------:R-:W-:Y:S02]  /*3cf0*/  PLOP3.LUT P0, PT, PT, PT, UP5, 0x40, 0x0 ;  /* 0x000000000000781c */ /* 0x000fe40003f0e858 */
[----:B------:R-:W-:Y:S02]  /*3d00*/  ISETP.GT.AND P2, PT, R143, RZ, P2 ;  /* 0x000000ff8f00720c */ /* 0x000fe40001744270 */
[----:B------:R-:W-:Y:S02]  /*3d10*/  FSEL R23, R23, -INF , !P6 ;  /* 0xff80000017177808 */ /* 0x000fe40007000000 */
[----:B------:R-:W-:Y:S02]  /*3d20*/  ISETP.GT.AND P0, PT, R143, 0x1, P0 ;  /* 0x000000018f00780c */ /* 0x000fe40000704270 */
[----:B------:R-:W-:Y:S02]  /*3d30*/  PLOP3.LUT P6, PT, PT, PT, UP6, 0x40, 0x0 ;  /* 0x000000000000781c */ /* 0x000fe40003fce868 */
[C---:B------:R-:W-:Y:S02]  /*3d40*/  ISETP.LT.OR P2, PT, R144.reuse, 0x1, P2 ;  /* 0x000000019000780c */ /* 0x040fe40001741670 */
[----:B------:R-:W-:Y:S02]  /*3d50*/  ISETP.GT.AND P6, PT, R141, RZ, P6 ;  /* 0x000000ff8d00720c */ /* 0x000fe400037c4270 */
[----:B------:R-:W-:Y:S02]  /*3d60*/  ISETP.LT.OR P0, PT, R144, 0x2, P0 ;  /* 0x000000029000780c */ /* 0x000fe40000701670 */
[----:B------:R-:W-:Y:S02]  /*3d70*/  FSEL R146, R8, -INF , !P2 ;  /* 0xff80000008927808 */ /* 0x000fe40005000000 */
[----:B------:R-:W-:Y:S02]  /*3d80*/  FSEL R145, R9, -INF , !P0 ;  /* 0xff80000009917808 */ /* 0x000fe40004000000 */
[----:B------:R-:W-:Y:S02]  /*3d90*/  ISETP.LT.OR P6, PT, R142, 0x1, P6 ;  /* 0x000000018e00780c */ /* 0x000fe400037c1670 */
[----:B------:R-:W-:Y:S02]  /*3da0*/  PLOP3.LUT P2, PT, PT, PT, UP5, 0x40, 0x0 ;  /* 0x000000000000781c */ /* 0x000fe40003f4e858 */
[----:B------:R-:W-:Y:S02]  /*3db0*/  PLOP3.LUT P0, PT, PT, PT, UP4, 0x40, 0x0 ;  /* 0x000000000000781c */ /* 0x000fe40003f0e848 */
[----:B------:R-:W-:Y:S02]  /*3dc0*/  FSEL R206, R10, -INF , !P6 ;  /* 0xff8000000ace7808 */ /* 0x000fe40007000000 */
[----:B------:R-:W-:Y:S02]  /*3dd0*/  ISETP.GT.AND P2, PT, R141, 0x1, P2 ;  /* 0x000000018d00780c */ /* 0x000fe40001744270 */
[C---:B------:R-:W-:Y:S01]  /*3de0*/  ISETP.GT.AND P0, PT, R143.reuse, 0x20, P0 ;  /* 0x000000208f00780c */ /* 0x040fe20000704270 */
[--C-:B------:R-:W-:Y:S01]  /*3df0*/  FFMA.FTZ R201, R206, c[0x0][0x29c], -R200.reuse ;  /* 0x0000a700cec97a23 */ /* 0x100fe200000108c8 */
[----:B------:R-:W-:Y:S02]  /*3e00*/  PLOP3.LUT P6, PT, PT, PT, UP3, 0x40, 0x0 ;  /* 0x000000000000781c */ /* 0x000fe40003fce838 */
[----:B------:R-:W-:Y:S02]  /*3e10*/  ISETP.LT.OR P2, PT, R142, 0x2, P2 ;  /* 0x000000028e00780c */ /* 0x000fe40001741670 */
[----:B------:R-:W-:Y:S01]  /*3e20*/  ISETP.GT.AND P6, PT, R143, 0x21, P6 ;  /* 0x000000218f00780c */ /* 0x000fe200037c4270 */
[----:B------:R-:W-:Y:S01]  /*3e30*/  MUFU.EX2 R201, R201 ;  /* 0x000000c900c97308 */ /* 0x000fe20000000800 */
[----:B------:R-:W-:Y:S02]  /*3e40*/  ISETP.LT.OR P0, PT, R144, 0x21, P0 ;  /* 0x000000219000780c */ /* 0x000fe40000701670 */
[----:B------:R-:W-:Y:S02]  /*3e50*/  FSEL R205, R11, -INF , !P2 ;  /* 0xff8000000bcd7808 */ /* 0x000fe40005000000 */
[C---:B------:R-:W-:Y:S01]  /*3e60*/  HMMA.16816.F32 R8, R80.reuse, R152, RZ ;  /* 0x000000985008723c */ /* 0x040fe200000018ff */
[----:B------:R-:W-:Y:S02]  /*3e70*/  PLOP3.LUT P1, PT, PT, PT, UP0, 0x80, 0x0 ;  /* 0x000000000000781c */ /* 0x000fe40003f2f008 */
[----:B------:R-:W-:Y:S01]  /*3e80*/  FSEL R140, R12, -INF , !P0 ;  /* 0xff8000000c8c7808 */ /* 0x000fe20004000000 */
[----:B------:R-:W-:Y:S01]  /*3e90*/  FFMA.FTZ R205, R205, c[0x0][0x29c], -R200 ;  /* 0x0000a700cdcd7a23 */ /* 0x000fe200000108c8 */
[----:B------:R-:W-:Y:S02]  /*3ea0*/  ISETP.LT.OR P2, PT, R144, 0x22, P6 ;  /* 0x000000229000780c */ /* 0x000fe40003741670 */
[----:B------:R-:W-:Y:S01]  /*3eb0*/  PLOP3.LUT P6, PT, PT, PT, UP4, 0x40, 0x0 ;  /* 0x000000000000781c */ /* 0x000fe20003fce848 */
[--C-:B------:R-:W-:Y:S01]  /*3ec0*/  FFMA.FTZ R210, R140, c[0x0][0x29c], -R150.reuse ;  /* 0x0000a7008cd27a23 */ /* 0x100fe20000010896 */
[----:B------:R-:W-:Y:S02]  /*3ed0*/  PLOP3.LUT P0, PT, PT, PT, UP3, 0x40, 0x0 ;  /* 0x000000000000781c */ /* 0x000fe40003f0e838 */
[C---:B------:R-:W-:Y:S01]  /*3ee0*/  ISETP.GT.AND P6, PT, R141.reuse, 0x20, P6 ;  /* 0x000000208d00780c */ /* 0x040fe200037c4270 */
[----:B------:R-:W-:Y:S01]  /*3ef0*/  IMAD.MOV.U32 R140, RZ, RZ, 0x40 ;  /* 0x00000040ff8c7424 */ /* 0x000fe200078e00ff */
[----:B------:R-:W-:Y:S02]  /*3f00*/  ISETP.GT.AND P0, PT, R141, 0x21, P0 ;  /* 0x000000218d00780c */ /* 0x000fe40000704270 */
[----:B------:R-:W-:Y:S02]  /*3f10*/  FSEL R3, R13, -INF , !P2 ;  /* 0xff8000000d037808 */ /* 0x000fe40005000000 */
[C---:B------:R-:W-:Y:S02]  /*3f20*/  ISETP.LT.OR P6, PT, R142.reuse, 0x21, P6 ;  /* 0x000000218e00780c */ /* 0x040fe400037c1670 */
[----:B------:R-:W-:Y:S01]  /*3f30*/  ISETP.LT.OR P0, PT, R142, 0x22, P0 ;  /* 0x000000228e00780c */ /* 0x000fe20000701670 */
[----:B------:R-:W-:Y:S01]  /*3f40*/  FFMA.FTZ R209, R3, c[0x0][0x29c], -R150 ;  /* 0x0000a70003d17a23 */ /* 0x000fe20000010896 */
[----:B------:R-:W-:Y:S02]  /*3f50*/  PLOP3.LUT P2, PT, PT, PT, UP2, 0x40, 0x0 ;  /* 0x000000000000781c */ /* 0x000fe40003f4e828 */
[----:B------:R-:W-:Y:S02]  /*3f60*/  FSEL R204, R14, -INF , !P6 ;  /* 0xff8000000ecc7808 */ /* 0x000fe40007000000 */
[----:B------:R-:W-:Y:S02]  /*3f70*/  FSEL R203, R15, -INF , !P0 ;  /* 0xff8000000fcb7808 */ /* 0x000fe40004000000 */
[-C--:B------:R-:W-:Y:S01]  /*3f80*/  HMMA.16816.F32 R12, R80, R154.reuse, RZ ;  /* 0x0000009a500c723c */ /* 0x080fe200000018ff */
[----:B------:R-:W-:Y:S01]  /*3f90*/  ISETP.GT.AND P2, PT, R143, 0x40, P2 ;  /* 0x000000408f00780c */ /* 0x000fe20001744270 */
[--C-:B------:R-:W-:Y:S01]  /*3fa0*/  FFMA.FTZ R204, R204, c[0x0][0x29c], -R200.reuse ;  /* 0x0000a700cccc7a23 */ /* 0x100fe200000108c8 */
[----:B------:R-:W-:Y:S01]  /*3fb0*/  PLOP3.LUT P0, PT, PT, PT, UP1, 0x40, 0x0 ;  /* 0x000000000000781c */ /* 0x000fe20003f0e818 */
[----:B------:R-:W-:Y:S01]  /*3fc0*/  FFMA.FTZ R203, R203, c[0x0][0x29c], -R200 ;  /* 0x0000a700cbcb7a23 */ /* 0x000fe200000108c8 */
[----:B------:R-:W-:Y:S02]  /*3fd0*/  ISETP.LT.OR P2, PT, R144, 0x41, P2 ;  /* 0x000000419000780c */ /* 0x000fe40001741670 */
[----:B------:R-:W-:Y:S01]  /*3fe0*/  ISETP.GT.AND P0, PT, R143, 0x41, P0 ;  /* 0x000000418f00780c */ /* 0x000fe20000704270 */
[--C-:B------:R-:W-:Y:S01]  /*3ff0*/  FFMA.FTZ R143, R17, c[0x0][0x29c], -R149.reuse ;  /* 0x0000a700118f7a23 */ /* 0x100fe20000010895 */
[----:B------:R-:W-:Y:S01]  /*4000*/  FSEL R24, R24, -INF , !P2 ;  /* 0xff80000018187808 */ /* 0x000fe20005000000 */
[C---:B------:R-:W-:Y:S01]  /*4010*/  HMMA.16816.F32 R16, R28.reuse, R154, RZ ;  /* 0x0000009a1c10723c */ /* 0x040fe200000018ff */
[----:B------:R-:W-:Y:S02]  /*4020*/  PLOP3.LUT P6, PT, PT, PT, UP2, 0x40, 0x0 ;  /* 0x000000000000781c */ /* 0x000fe40003fce828 */
[----:B------:R-:W-:Y:S02]  /*4030*/  PLOP3.LUT P2, PT, PT, PT, UP1, 0x40, 0x0 ;  /* 0x000000000000781c */ /* 0x000fe40003f4e818 */
[C---:B------:R-:W-:Y:S02]  /*4040*/  ISETP.GT.AND P6, PT, R141.reuse, 0x40, P6 ;  /* 0x000000408d00780c */ /* 0x040fe400037c4270 */
[----:B------:R-:W-:Y:S01]  /*4050*/  ISETP.GT.AND P2, PT, R141, 0x41, P2 ;  /* 0x000000418d00780c */ /* 0x000fe20001744270 */
[--C-:B------:R-:W-:Y:S01]  /*4060*/  FFMA.FTZ R141, R20, c[0x0][0x29c], -R149.reuse ;  /* 0x0000a700148d7a23 */ /* 0x100fe20000010895 */
[C---:B------:R-:W-:Y:S02]  /*4070*/  ISETP.LT.OR P6, PT, R142.reuse, 0x41, P6 ;  /* 0x000000418e00780c */ /* 0x040fe400037c1670 */
[----:B------:R-:W-:Y:S01]  /*4080*/  ISETP.LT.OR P2, PT, R142, 0x42, P2 ;  /* 0x000000428e00780c */ /* 0x000fe20001741670 */
[----:B------:R-:W-:Y:S01]  /*4090*/  FFMA.FTZ R149, R21, c[0x0][0x29c], -R149 ;  /* 0x0000a70015957a23 */ /* 0x000fe20000010895 */
[----:B------:R-:W-:Y:S01]  /*40a0*/  ISETP.LT.OR P0, PT, R144, 0x42, P0 ;  /* 0x000000429000780c */ /* 0x000fe20000701670 */
[--C-:B------:R-:W-:Y:S01]  /*40b0*/  FFMA.FTZ R142, R151, c[0x0][0x29c], -R148.reuse ;  /* 0x0000a700978e7a23 */ /* 0x100fe20000010894 */
[----:B------:R-:W-:Y:S01]  /*40c0*/  FSEL R26, R26, -INF , !P6 ;  /* 0xff8000001a1a7808 */ /* 0x000fe20007000000 */
[--C-:B------:R-:W-:Y:S01]  /*40d0*/  FFMA.FTZ R151, R147, c[0x0][0x29c], -R148.reuse ;  /* 0x0000a70093977a23 */ /* 0x100fe20000010894 */
[----:B------:R-:W-:Y:S01]  /*40e0*/  FSEL R25, R25, -INF , !P0 ;  /* 0xff80000019197808 */ /* 0x000fe20004000000 */
[----:B------:R-:W-:Y:S01]  /*40f0*/  FFMA.FTZ R148, R23, c[0x0][0x29c], -R148 ;  /* 0x0000a70017947a23 */ /* 0x000fe20000010894 */
[----:B------:R-:W-:Y:S01]  /*4100*/  FSEL R27, R27, -INF , !P2 ;  /* 0xff8000001b1b7808 */ /* 0x000fe20005000000 */
[-C--:B------:R-:W-:Y:S01]  /*4110*/  HMMA.16816.F32 R20, R28, R156.reuse, RZ ;  /* 0x0000009c1c14723c */ /* 0x080fe200000018ff */
[----:B------:R-:W-:Y:S01]  /*4120*/  FFMA.FTZ R206, R26, c[0x0][0x29c], -R200 ;  /* 0x0000a7001ace7a23 */ /* 0x000fe200000108c8 */
[----:B------:R-:W-:Y:S01]  /*4130*/  MUFU.EX2 R149, R149 ;  /* 0x0000009500957308 */ /* 0x000fe20000000800 */
[----:B------:R-:W-:Y:S01]  /*4140*/  FFMA.FTZ R147, R146, c[0x0][0x29c], -R150 ;  /* 0x0000a70092937a23 */ /* 0x000fe20000010896 */
[----:B------:R-:W-:Y:S01]  /*4150*/  LOP3.LUT P0, RZ, R220, 0x4, RZ, 0xc0, !PT ;  /* 0x00000004dcff7812 */ /* 0x000fe2000780c0ff */
[----:B------:R-:W-:Y:S02]  /*4160*/  FFMA.FTZ R200, R27, c[0x0][0x29c], -R200 ;  /* 0x0000a7001bc87a23 */ /* 0x000fe400000108c8 */
[--C-:B------:R-:W-:Y:S01]  /*4170*/  FFMA.FTZ R144, R145, c[0x0][0x29c], -R150.reuse ;  /* 0x0000a70091907a23 */ /* 0x100fe20000010896 */
[----:B------:R-:W-:Y:S04]  /*4180*/  HMMA.16816.F32 R28, R80, R156, RZ ;  /* 0x0000009c501c723c */ /* 0x000fe800000018ff */
[----:B------:R-:W-:Y:S01]  /*4190*/  SEL R140, R140, 0xffffffc0, !P0 ;  /* 0xffffffc08c8c7807 */ /* 0x000fe20004000000 */
[--C-:B------:R-:W-:Y:S01]  /*41a0*/  FFMA.FTZ R145, R24, c[0x0][0x29c], -R150.reuse ;  /* 0x0000a70018917a23 */ /* 0x100fe20000010896 */
[----:B------:R-:W-:Y:S01]  /*41b0*/  MUFU.EX2 R142, R142 ;  /* 0x0000008e008e7308 */ /* 0x000fe20000000800 */
[----:B------:R-:W-:Y:S01]  /*41c0*/  FFMA.FTZ R150, R25, c[0x0][0x29c], -R150 ;  /* 0x0000a70019967a23 */ /* 0x000fe20000010896 */
[-C--:B----4-:R-:W-:Y:S05]  /*41d0*/  HMMA.16816.F32 R4, R132, R158.reuse, R4 ;  /* 0x0000009e8404723c */ /* 0x090fea0000001804 */
[----:B------:R-:W-:Y:S03]  /*41e0*/  IMAD.IADD R3, R0, 0x1, R140 ;  /* 0x0000000100037824 */ /* 0x000fe600078e028c */
[C---:B-1----:R-:W-:Y:S01]  /*41f0*/  HMMA.16816.F32 R8, R136.reuse, R158, R8 ;  /* 0x0000009e8808723c */ /* 0x042fe20000001808 */
[----:B------:R-:W-:Y:S01]  /*4200*/  MUFU.EX2 R147, R147 ;  /* 0x0000009300937308 */ /* 0x000fe20000000800 */
[----:B------:R-:W1:Y:S06]  /*4210*/  LDSM.16.M88.4 R24, [R3+0xe080] ;  /* 0x00e080000318783b */ /* 0x000e6c0000000200 */
[-C--:B------:R-:W-:Y:S02]  /*4220*/  HMMA.16816.F32 R12, R136, R160.reuse, R12 ;  /* 0x000000a0880c723c */ /* 0x080fe4000000180c */
[----:B------:R-:W2:Y:S01]  /*4230*/  LDSM.16.M88.4 R80, [R3+0xf080] ;  /* 0x00f080000350783b */ /* 0x000ea20000000200 */
[----:B------:R-:W-:Y:S05]  /*4240*/  MUFU.EX2 R144, R144 ;  /* 0x0000009000907308 */ /* 0x000fea0000000800 */
[C---:B------:R-:W-:Y:S05]  /*4250*/  HMMA.16816.F32 R16, R132.reuse, R160, R16 ;  /* 0x000000a08410723c */ /* 0x040fea0000001810 */
[----:B------:R-:W-:Y:S03]  /*4260*/  MUFU.EX2 R146, R231 ;  /* 0x000000e700927308 */ /* 0x000fe60000000800 */
[-C--:B------:R-:W-:Y:S07]  /*4270*/  HMMA.16816.F32 R20, R132, R162.reuse, R20 ;  /* 0x000000a28414723c */ /* 0x080fee0000001814 */
[----:B------:R-:W-:Y:S01]  /*4280*/  IMAD.IADD R132, R140, 0x1, R2 ;  /* 0x000000018c847824 */ /* 0x000fe200078e0202 */
[----:B------:R-:W-:Y:S01]  /*4290*/  HMMA.16816.F32 R28, R136, R162, R28 ;  /* 0x000000a2881c723c */ /* 0x000fe2000000181c */
[----:B------:R-:W-:Y:S07]  /*42a0*/  MUFU.EX2 R136, R208 ;  /* 0x000000d000887308 */ /* 0x000fee0000000800 */
[-C--:B-1----:R-:W-:Y:S03]  /*42b0*/  HMMA.16816.F32 R4, R24, R164.reuse, R4 ;  /* 0x000000a41804723c */ /* 0x082fe60000001804 */
[----:B------:R-:W1:Y:S05]  /*42c0*/  MUFU.EX2 R137, R207 ;  /* 0x000000cf00897308 */ /* 0x000e6a0000000800 */
[C---:B--2---:R-:W-:Y:S05]  /*42d0*/  HMMA.16816.F32 R8, R80.reuse, R164, R8 ;  /* 0x000000a45008723c */ /* 0x044fea0000001808 */
[----:B------:R-:W-:Y:S03]  /*42e0*/  MUFU.EX2 R140, R141 ;  /* 0x0000008d008c7308 */ /* 0x000fe60000000800 */
[-C--:B------:R-:W-:Y:S07]  /*42f0*/  HMMA.16816.F32 R12, R80, R166.reuse, R12 ;  /* 0x000000a6500c723c */ /* 0x080fee000000180c */
[----:B------:R-:W-:Y:S01]  /*4300*/  MUFU.EX2 R139, R143 ;  /* 0x0000008f008b7308 */ /* 0x000fe20000000800 */
[C---:B------:R-:W-:Y:S09]  /*4310*/  HMMA.16816.F32 R16, R24.reuse, R166, R16 ;  /* 0x000000a61810723c */ /* 0x040ff20000001810 */
[----:B------:R-:W-:Y:S01]  /*4320*/  MUFU.EX2 R141, R210 ;  /* 0x000000d2008d7308 */ /* 0x000fe20000000800 */
[-C--:B------:R-:W-:Y:S01]  /*4330*/  HMMA.16816.F32 R20, R24, R168.reuse, R20 ;  /* 0x000000a81814723c */ /* 0x080fe20000001814 */
[----:B------:R-:W2:Y:S07]  /*4340*/  LDSM.16.M88.4 R24, [R132+0xe080] ;  /* 0x00e080008418783b */ /* 0x000eae0000000200 */
[----:B------:R-:W-:Y:S01]  /*4350*/  HMMA.16816.F32 R28, R80, R168, R28 ;  /* 0x000000a8501c723c */ /* 0x000fe2000000181c */
[----:B------:R-:W3:Y:S01]  /*4360*/  LDSM.16.M88.4 R80, [R132+0xf080] ;  /* 0x00f080008450783b */ /* 0x000ee20000000200 */
[----:B------:R-:W-:Y:S10]  /*4370*/  MUFU.EX2 R143, R209 ;  /* 0x000000d1008f7308 */ /* 0x000ff40000000800 */
[----:B------:R-:W4:Y:S10]  /*4380*/  MUFU.EX2 R138, R202 ;  /* 0x000000ca008a7308 */ /* 0x000f340000000800 */
[----:B------:R-:W-:Y:S10]  /*4390*/  MUFU.EX2 R148, R148 ;  /* 0x0000009400947308 */ /* 0x000ff40000000800 */
[----:B------:R-:W-:Y:S01]  /*43a0*/  MUFU.EX2 R145, R145 ;  /* 0x0000009100917308 */ /* 0x000fe20000000800 */
[-C--:B--2---:R-:W-:Y:S08]  /*43b0*/  HMMA.16816.F32 R4, R24, R170.reuse, R4 ;  /* 0x000000aa1804723c */ /* 0x084ff00000001804 */
[C---:B---3--:R-:W-:Y:S01]  /*43c0*/  HMMA.16816.F32 R8, R80.reuse, R170, R8 ;  /* 0x000000aa5008723c */ /* 0x048fe20000001808 */
[----:B------:R-:W-:Y:S07]  /*43d0*/  MUFU.EX2 R150, R150 ;  /* 0x0000009600967308 */ /* 0x000fee0000000800 */
[-C--:B------:R-:W-:Y:S03]  /*43e0*/  HMMA.16816.F32 R12, R80, R172.reuse, R12 ;  /* 0x000000ac500c723c */ /* 0x080fe6000000180c */
[----:B------:R-:W-:Y:S05]  /*43f0*/  MUFU.EX2 R200, R200 ;  /* 0x000000c800c87308 */ /* 0x000fea0000000800 */
[C---:B------:R-:W-:Y:S08]  /*4400*/  HMMA.16816.F32 R16, R24.reuse, R172, R16 ;  /* 0x000000ac1810723c */ /* 0x040ff00000001810 */
[-C--:B------:R-:W-:Y:S01]  /*4410*/  HMMA.16816.F32 R20, R24, R174.reuse, R20 ;  /* 0x000000ae1814723c */ /* 0x080fe20000001814 */
[----:B------:R-:W2:Y:S07]  /*4420*/  LDSM.16.M88.4 R24, [R0+0x10080] ;  /* 0x010080000018783b */ /* 0x000eae0000000200 */
[----:B------:R-:W-:Y:S01]  /*4430*/  HMMA.16816.F32 R28, R80, R174, R28 ;  /* 0x000000ae501c723c */ /* 0x000fe2000000181c */
[----:B------:R-:W3:Y:S08]  /*4440*/  LDSM.16.M88.4 R80, [R0+0x11080] ;  /* 0x011080000050783b */ /* 0x000ef00000000200 */
[----:B------:R-:W-:Y:S01]  /*4450*/  LDS R0, [R233.X4+0x122a0] ;  /* 0x0122a000e9007984 */ /* 0x000fe20000004800 */
[-C--:B--2---:R-:W-:Y:S08]  /*4460*/  HMMA.16816.F32 R4, R24, R176.reuse, R4 ;  /* 0x000000b01804723c */ /* 0x084ff00000001804 */
[C---:B---3--:R-:W-:Y:S08]  /*4470*/  HMMA.16816.F32 R8, R80.reuse, R176, R8 ;  /* 0x000000b05008723c */ /* 0x048ff00000001808 */
[-C--:B------:R-:W-:Y:S08]  /*4480*/  HMMA.16816.F32 R12, R80, R178.reuse, R12 ;  /* 0x000000b2500c723c */ /* 0x080ff0000000180c */
        /* <DEDUP_REMOVED lines=22> */
[----:B------:R-:W3:Y:S01]  /*45f0*/  LDSM.16.M88.4 R132, [R132+0x11080] ;  /* 0x011080008484783b */ /* 0x000ee20000000200 */
[----:B------:R-:W5:Y:S05]  /*4600*/  MUFU.EX2 R82, R151 ;  /* 0x0000009700527308 */ /* 0x000f6a0000000800 */
[----:B-1----:R-:W-:Y:S02]  /*4610*/  F2FP.PACK_AB R81, R137, R136 ;  /* 0x000000888951723e */ /* 0x002fe400000000ff */
[----:B----4-:R-:W-:Y:S03]  /*4620*/  F2FP.PACK_AB R80, R139, R138 ;  /* 0x0000008a8b50723e */ /* 0x010fe600000000ff */
[----:B------:R-:W-:Y:S10]  /*4630*/  MUFU.EX2 R151, R211 ;  /* 0x000000d300977308 */ /* 0x000ff40000000800 */
[----:B------:R-:W1:Y:S01]  /*4640*/  MUFU.EX2 R83, R232 ;  /* 0x000000e800537308 */ /* 0x000e620000000800 */
[-C--:B--2---:R-:W-:Y:S08]  /*4650*/  HMMA.16816.F32 R4, R24, R194.reuse, R4 ;  /* 0x000000c21804723c */ /* 0x084ff00000001804 */
[C---:B---3--:R-:W-:Y:S08]  /*4660*/  HMMA.16816.F32 R8, R132.reuse, R194, R8 ;  /* 0x000000c28408723c */ /* 0x048ff00000001808 */
[-C--:B------:R-:W-:Y:S08]  /*4670*/  HMMA.16816.F32 R12, R132, R196.reuse, R12 ;  /* 0x000000c4840c723c */ /* 0x080ff0000000180c */
[C---:B------:R-:W-:Y:S04]  /*4680*/  HMMA.16816.F32 R16, R24.reuse, R196, R16 ;  /* 0x000000c41810723c */ /* 0x040fe80000001810 */
[--C-:B------:R-:W-:Y:S02]  /*4690*/  FADD.FTZ R6, R6, -R0.reuse ;  /* 0x8000000006067221 */ /* 0x100fe40000010000 */
[--C-:B------:R-:W-:Y:S02]  /*46a0*/  FADD.FTZ R7, R7, -R0.reuse ;  /* 0x8000000007077221 */ /* 0x100fe40000010000 */
[-C--:B------:R-:W-:Y:S04]  /*46b0*/  HMMA.16816.F32 R20, R24, R198.reuse, R20 ;  /* 0x000000c61814723c */ /* 0x080fe80000001814 */
[--C-:B------:R-:W-:Y:S02]  /*46c0*/  FADD.FTZ R5, R5, -R3.reuse ;  /* 0x8000000305057221 */ /* 0x100fe40000010000 */
[--C-:B------:R-:W-:Y:S01]  /*46d0*/  FADD.FTZ R4, R4, -R3.reuse ;  /* 0x8000000304047221 */ /* 0x100fe20000010000 */
[----:B-----5:R-:W-:Y:S01]  /*46e0*/  F2FP.PACK_AB R26, R82, R142 ;  /* 0x0000008e521a723e */ /* 0x020fe200000000ff */
[----:B------:R-:W-:Y:S01]  /*46f0*/  HMMA.16816.F32 R28, R132, R198, R28 ;  /* 0x000000c6841c723c */ /* 0x000fe2000000181c */
[----:B------:R-:W-:Y:S03]  /*4700*/  MUFU.EX2 R132, R203 ;  /* 0x000000cb00847308 */ /* 0x000fe60000000800 */
[----:B------:R-:W-:Y:S01]  /*4710*/  FMUL.FTZ R5, R137, R5 ;  /* 0x0000000589057220 */ /* 0x000fe20000410000 */
[----:B------:R-:W-:Y:S01]  /*4720*/  F2FP.PACK_AB R27, R149, R140 ;  /* 0x0000008c951b723e */ /* 0x000fe200000000ff */
[----:B------:R-:W-:Y:S02]  /*4730*/  FMUL.FTZ R4, R136, R4 ;  /* 0x0000000488047220 */ /* 0x000fe40000410000 */
[--C-:B------:R-:W-:Y:S03]  /*4740*/  FADD.FTZ R18, R18, -R0.reuse ;  /* 0x8000000012127221 */ /* 0x100fe60000010000 */
[----:B------:R-:W2:Y:S01]  /*4750*/  MUFU.EX2 R137, R205 ;  /* 0x000000cd00897308 */ /* 0x000ea20000000800 */
[--C-:B------:R-:W-:Y:S02]  /*4760*/  FADD.FTZ R19, R19, -R0.reuse ;  /* 0x8000000013137221 */ /* 0x100fe40000010000 */
[----:B------:R-:W-:Y:S02]  /*4770*/  FMUL.FTZ R6, R142, R6 ;  /* 0x000000068e067220 */ /* 0x000fe40000410000 */
[--C-:B------:R-:W-:Y:S02]  /*4780*/  FADD.FTZ R22, R22, -R0.reuse ;  /* 0x8000000016167221 */ /* 0x100fe40000010000 */
[----:B------:R-:W-:Y:S02]  /*4790*/  FADD.FTZ R23, R23, -R0 ;  /* 0x8000000017177221 */ /* 0x000fe40000010000 */
[--C-:B------:R-:W-:Y:S01]  /*47a0*/  FADD.FTZ R20, R20, -R3.reuse ;  /* 0x8000000314147221 */ /* 0x100fe20000010000 */
[----:B------:R-:W3:Y:S01]  /*47b0*/  LDS R0, [R233.X4+0x12320] ;  /* 0x01232000e9007984 */ /* 0x000ee20000004800 */
[--C-:B------:R-:W-:Y:S01]  /*47c0*/  FADD.FTZ R21, R21, -R3.reuse ;  /* 0x8000000315157221 */ /* 0x100fe20000010000 */
[----:B------:R-:W4:Y:S01]  /*47d0*/  MUFU.EX2 R136, R204 ;  /* 0x000000cc00887308 */ /* 0x000f220000000800 */
[----:B------:R-:W-:Y:S01]  /*47e0*/  FMUL.FTZ R24, R140, R20 ;  /* 0x000000148c187220 */ /* 0x000fe20000410000 */
[----:B------:R-:W-:Y:S01]  /*47f0*/  STS [R228+0x12480], R81 ;  /* 0x01248051e4007388 */ /* 0x000fe20000000800 */
[----:B------:R-:W-:Y:S01]  /*4800*/  FMUL.FTZ R21, R149, R21 ;  /* 0x0000001595157220 */ /* 0x000fe20000410000 */
[----:B------:R-:W-:Y:S01]  /*4810*/  F2FP.PACK_AB R20, R5, R4 ;  /* 0x000000040514723e */ /* 0x000fe200000000ff */
[----:B------:R-:W-:Y:S01]  /*4820*/  FMUL.FTZ R7, R82, R7 ;  /* 0x0000000752077220 */ /* 0x000fe20000410000 */
[----:B------:R-:W-:Y:S01]  /*4830*/  STS [R229], R26 ;  /* 0x0000001ae5007388 */ /* 0x000fe20000000800 */
[--C-:B------:R-:W-:Y:S01]  /*4840*/  FADD.FTZ R8, R8, -R2.reuse ;  /* 0x8000000208087221 */ /* 0x100fe20000010000 */
[----:B------:R-:W-:Y:S01]  /*4850*/  F2FP.PACK_AB R24, R21, R24 ;  /* 0x000000181518723e */ /* 0x000fe200000000ff */
[--C-:B------:R-:W-:Y:S01]  /*4860*/  FADD.FTZ R12, R12, -R2.reuse ;  /* 0x800000020c0c7221 */ /* 0x100fe20000010000 */
[----:B------:R-:W-:Y:S01]  /*4870*/  F2FP.PACK_AB R21, R7, R6 ;  /* 0x000000060715723e */ /* 0x000fe200000000ff */
[--C-:B------:R-:W-:Y:S01]  /*4880*/  FADD.FTZ R13, R13, -R2.reuse ;  /* 0x800000020d0d7221 */ /* 0x100fe20000010000 */
[----:B------:R-:W-:Y:S01]  /*4890*/  F2FP.PACK_AB R7, R144, R147 ;  /* 0x000000939007723e */ /* 0x000fe200000000ff */
[----:B-1----:R-:W-:Y:S01]  /*48a0*/  FMUL.FTZ R82, R83, R18 ;  /* 0x0000001253527220 */ /* 0x002fe20000410000 */
[----:B------:R-:W-:Y:S01]  /*48b0*/  F2FP.PACK_AB R6, R143, R141 ;  /* 0x0000008d8f06723e */ /* 0x000fe200000000ff */
[----:B------:R-:W-:Y:S01]  /*48c0*/  FMUL.FTZ R18, R147, R8 ;  /* 0x0000000893127220 */ /* 0x000fe20000410000 */
[----:B------:R-:W-:Y:S01]  /*48d0*/  F2FP.PACK_AB R4, R150, R145 ;  /* 0x000000919604723e */ /* 0x000fe200000000ff */
[----:B------:R-:W-:Y:S01]  /*48e0*/  FMUL.FTZ R8, R143, R13 ;  /* 0x0000000d8f087220 */ /* 0x000fe20000410000 */
[----:B------:R-:W-:Y:S01]  /*48f0*/  STS [R228+0x12c80], R7 ;  /* 0x012c8007e4007388 */ /* 0x000fe20000000800 */
[--C-:B------:R-:W-:Y:S02]  /*4900*/  FADD.FTZ R16, R16, -R3.reuse ;  /* 0x8000000310107221 */ /* 0x100fe40000010000 */
[----:B------:R-:W-:Y:S02]  /*4910*/  FADD.FTZ R17, R17, -R3 ;  /* 0x8000000311117221 */ /* 0x000fe40000010000 */
[----:B------:R-:W-:Y:S02]  /*4920*/  FMUL.FTZ R3, R141, R12 ;  /* 0x0000000c8d037220 */ /* 0x000fe40000410000 */
[----:B------:R-:W-:Y:S02]  /*4930*/  FMUL.FTZ R16, R138, R16 ;  /* 0x000000108a107220 */ /* 0x000fe40000410000 */
[----:B------:R-:W-:Y:S01]  /*4940*/  FMUL.FTZ R17, R139, R17 ;  /* 0x000000118b117220 */ /* 0x000fe20000410000 */
[----:B------:R-:W-:Y:S01]  /*4950*/  F2FP.PACK_AB R8, R8, R3 ;  /* 0x000000030808723e */ /* 0x000fe200000000ff */
[--C-:B------:R-:W-:Y:S01]  /*4960*/  FADD.FTZ R29, R29, -R2.reuse ;  /* 0x800000021d1d7221 */ /* 0x100fe20000010000 */
[----:B--2---:R-:W-:Y:S01]  /*4970*/  F2FP.PACK_AB R3, R137, R201 ;  /* 0x000000c98903723e */ /* 0x004fe200000000ff */
[--C-:B------:R-:W-:Y:S01]  /*4980*/  FADD.FTZ R9, R9, -R2.reuse ;  /* 0x8000000209097221 */ /* 0x100fe20000010000 */
[----:B------:R-:W-:Y:S01]  /*4990*/  F2FP.PACK_AB R25, R17, R16 ;  /* 0x000000101119723e */ /* 0x000fe200000000ff */
[----:B------:R-:W-:Y:S01]  /*49a0*/  FADD.FTZ R28, R28, -R2 ;  /* 0x800000021c1c7221 */ /* 0x000fe20000010000 */
[----:B------:R-:W-:Y:S01]  /*49b0*/  F2FP.PACK_AB R17, R146, R83 ;  /* 0x000000539211723e */ /* 0x000fe200000000ff */
[----:B------:R-:W-:Y:S01]  /*49c0*/  STS [R229+0x800], R3 ;  /* 0x00080003e5007388 */ /* 0x000fe20000000800 */
[----:B----4-:R-:W-:Y:S01]  /*49d0*/  F2FP.PACK_AB R2, R132, R136 ;  /* 0x000000888402723e */ /* 0x010fe200000000ff */
[----:B------:R-:W1:Y:S01]  /*49e0*/  MUFU.EX2 R83, R206 ;  /* 0x000000ce00537308 */ /* 0x000e620000000800 */
[----:B------:R-:W-:Y:S01]  /*49f0*/  F2FP.PACK_AB R16, R148, R151 ;  /* 0x000000979410723e */ /* 0x000fe200000000ff */
[----:B------:R-:W-:Y:S01]  /*4a00*/  STS [R228+0x13480], R80 ;  /* 0x01348050e4007388 */ /* 0x000fe20000000800 */
[----:B------:R-:W-:Y:S02]  /*4a10*/  FMUL.FTZ R5, R144, R9 ;  /* 0x0000000990057220 */ /* 0x000fe40000410000 */
[--C-:B---3--:R-:W-:Y:S01]  /*4a20*/  FADD.FTZ R10, R10, -R0.reuse ;  /* 0x800000000a0a7221 */ /* 0x108fe20000010000 */
[----:B------:R-:W-:Y:S01]  /*4a30*/  STS [R229+0x1000], R17 ;  /* 0x00100011e5007388 */ /* 0x000fe20000000800 */
[--C-:B------:R-:W-:Y:S01]  /*4a40*/  FADD.FTZ R11, R11, -R0.reuse ;  /* 0x800000000b0b7221 */ /* 0x100fe20000010000 */
[----:B------:R-:W-:Y:S01]  /*4a50*/  F2FP.PACK_AB R5, R5, R18 ;  /* 0x000000120505723e */ /* 0x000fe200000000ff */
[----:B------:R-:W-:Y:S01]  /*4a60*/  FMUL.FTZ R10, R201, R10 ;  /* 0x0000000ac90a7220 */ /* 0x000fe20000410000 */
[----:B------:R-:W-:Y:S01]  /*4a70*/  STS [R228+0x13c80], R6 ;  /* 0x013c8006e4007388 */ /* 0x000fe20000000800 */
[----:B------:R-:W-:Y:S02]  /*4a80*/  FMUL.FTZ R11, R137, R11 ;  /* 0x0000000b890b7220 */ /* 0x000fe40000410000 */
[----:B------:R-:W-:Y:S01]  /*4a90*/  FMUL.FTZ R19, R146, R19 ;  /* 0x0000001392137220 */ /* 0x000fe20000410000 */
[----:B------:R2:W-:Y:S01]  /*4aa0*/  STS [R229+0x1800], R2 ;  /* 0x00180002e5007388 */ /* 0x0005e20000000800 */
[--C-:B------:R-:W-:Y:S02]  /*4ab0*/  FADD.FTZ R14, R14, -R0.reuse ;  /* 0x800000000e0e7221 */ /* 0x100fe40000010000 */
[--C-:B------:R-:W-:Y:S01]  /*4ac0*/  FADD.FTZ R15, R15, -R0.reuse ;  /* 0x800000000f0f7221 */ /* 0x100fe20000010000 */
[----:B------:R-:W-:Y:S01]  /*4ad0*/  STS [R228+0x14480], R27 ;  /* 0x0144801be4007388 */ /* 0x000fe20000000800 */
[----:B------:R-:W-:Y:S01]  /*4ae0*/  F2FP.PACK_AB R9, R19, R82 ;  /* 0x000000521309723e */ /* 0x000fe200000000ff */
[----:B------:R-:W-:Y:S02]  /*4af0*/  FMUL.FTZ R14, R136, R14 ;  /* 0x0000000e880e7220 */ /* 0x000fe40000410000 */
[----:B------:R-:W-:Y:S01]  /*4b00*/  STS [R229+0x2000], R16 ;  /* 0x00200010e5007388 */ /* 0x000fe20000000800 */
[----:B------:R-:W-:Y:S02]  /*4b10*/  FMUL.FTZ R15, R132, R15 ;  /* 0x0000000f840f7220 */ /* 0x000fe40000410000 */
[--C-:B------:R-:W-:Y:S01]  /*4b20*/  FADD.FTZ R30, R30, -R0.reuse ;  /* 0x800000001e1e7221 */ /* 0x100fe20000010000 */
[----:B------:R-:W-:Y:S01]  /*4b30*/  STS [R228+0x14c80], R4 ;  /* 0x014c8004e4007388 */ /* 0x000fe20000000800 */
[----:B------:R-:W-:Y:S01]  /*4b40*/  FADD.FTZ R31, R31, -R0 ;  /* 0x800000001f1f7221 */ /* 0x000fe20000010000 */
[----:B------:R-:W-:Y:S01]  /*4b50*/  F2FP.PACK_AB R0, R15, R14 ;  /* 0x0000000e0f00723e */ /* 0x000fe200000000ff */
[----:B------:R-:W-:Y:S02]  /*4b60*/  FMUL.FTZ R22, R151, R22 ;  /* 0x0000001697167220 */ /* 0x000fe40000410000 */
[----:B------:R-:W-:Y:S02]  /*4b70*/  FMUL.FTZ R23, R148, R23 ;  /* 0x0000001794177220 */ /* 0x000fe40000410000 */
[----:B------:R-:W-:Y:S02]  /*4b80*/  FMUL.FTZ R28, R145, R28 ;  /* 0x0000001c911c7220 */ /* 0x000fe40000410000 */
[----:B------:R-:W-:Y:S01]  /*4b90*/  FMUL.FTZ R12, R150, R29 ;  /* 0x0000001d960c7220 */ /* 0x000fe20000410000 */
[----:B------:R-:W-:Y:S01]  /*4ba0*/  F2FP.PACK_AB R13, R23, R22 ;  /* 0x00000016170d723e */ /* 0x000fe200000000ff */
[----:B-1----:R-:W-:Y:S01]  /*4bb0*/  FMUL.FTZ R30, R83, R30 ;  /* 0x0000001e531e7220 */ /* 0x002fe20000410000 */
[C---:B--2---:R-:W-:Y:S01]  /*4bc0*/  F2FP.PACK_AB R2, R200.reuse, R83 ;  /* 0x00000053c802723e */ /* 0x044fe200000000ff */
[----:B------:R-:W-:Y:S01]  /*4bd0*/  FMUL.FTZ R31, R200, R31 ;  /* 0x0000001fc81f7220 */ /* 0x000fe20000410000 */
[----:B------:R-:W-:Y:S03]  /*4be0*/  F2FP.PACK_AB R12, R12, R28 ;  /* 0x0000001c0c0c723e */ /* 0x000fe600000000ff */
        /* <DEDUP_REMOVED lines=15> */
[----:B------:R-:W-:Y:S04]  /*4ce0*/  STS [R229+0x5800], R2 ;  /* 0x00580002e5007388 */ /* 0x000fe80000000800 */
[----:B------:R-:W-:Y:S01]  /*4cf0*/  LDSM.16.MT88.4 R4, [R212+0x12480] ;  /* 0x01248000d404783b */ /* 0x000fe20000004200 */
[----:B--2---:R-:W-:Y:S07]  /*4d00*/  IMAD.SHL.U32 R0, R222, 0x2, RZ ;  /* 0x00000002de007824 */ /* 0x004fee00078e00ff */
[----:B------:R-:W-:Y:S08]  /*4d10*/  LDSM.16.MT88.4 R12, [R212+0x13480] ;  /* 0x01348000d40c783b */ /* 0x000ff00000004200 */
[----:B------:R-:W1:Y:S08]  /*4d20*/  LDSM.16.MT88.4 R8, [R0+0xe080] ;  /* 0x00e080000008783b */ /* 0x000e700000004200 */
[----:B------:R-:W2:Y:S08]  /*4d30*/  LDSM.16.MT88.4 R16, [R212+0x14480] ;  /* 0x01448000d410783b */ /* 0x000eb00000004200 */
[----:B------:R-:W3:Y:S08]  /*4d40*/  LDSM.16.MT88.4 R20, [R0+0x10080] ;  /* 0x010080000014783b */ /* 0x000ef00000004200 */
[----:B------:R-:W-:Y:S08]  /*4d50*/  LDSM.16.MT88.4 R24, [R212+0x12880] ;  /* 0x01288000d418783b */ /* 0x000ff00000004200 */
[----:B------:R-:W4:Y:S01]  /*4d60*/  LDSM.16.MT88.4 R28, [R0+0xe880] ;  /* 0x00e88000001c783b */ /* 0x000f220000004200 */
[-C--:B-1----:R-:W-:Y:S07]  /*4d70*/  HMMA.16816.F32 R32, R4, R8.reuse, R32 ;  /* 0x000000080420723c */ /* 0x082fee0000001820 */
[----:B------:R-:W1:Y:S01]  /*4d80*/  LDSM.16.MT88.4 R80, [R212+0x13880] ;  /* 0x01388000d450783b */ /* 0x000e620000004200 */
[-C--:B------:R-:W-:Y:S07]  /*4d90*/  HMMA.16816.F32 R36, R12, R8.reuse, R36 ;  /* 0x000000080c24723c */ /* 0x080fee0000001824 */
[----:B------:R-:W5:Y:S01]  /*4da0*/  LDSM.16.MT88.4 R132, [R212+0x14880] ;  /* 0x01488000d484783b */ /* 0x000f620000004200 */
[C---:B--2---:R-:W-:Y:S07]  /*4db0*/  HMMA.16816.F32 R40, R16.reuse, R8, R40 ;  /* 0x000000081028723c */ /* 0x044fee0000001828 */
[----:B------:R-:W-:Y:S01]  /*4dc0*/  LDSM.16.MT88.4 R136, [R0+0xf080] ;  /* 0x00f080000088783b */ /* 0x000fe20000004200 */
[-C--:B------:R-:W-:Y:S07]  /*4dd0*/  HMMA.16816.F32 R44, R16, R10.reuse, R44 ;  /* 0x0000000a102c723c */ /* 0x080fee000000182c */
[----:B------:R-:W-:Y:S01]  /*4de0*/  LDSM.16.MT88.4 R140, [R212+0x13c80] ;  /* 0x013c8000d48c783b */ /* 0x000fe20000004200 */
[-C--:B------:R-:W-:Y:S07]  /*4df0*/  HMMA.16816.F32 R48, R12, R10.reuse, R48 ;  /* 0x0000000a0c30723c */ /* 0x080fee0000001830 */
[----:B------:R-:W-:Y:S01]  /*4e00*/  LDSM.16.MT88.4 R144, [R212+0x14080] ;  /* 0x01408000d490783b */ /* 0x000fe20000004200 */
[C---:B------:R-:W-:Y:S07]  /*4e10*/  HMMA.16816.F32 R52, R4.reuse, R10, R52 ;  /* 0x0000000a0434723c */ /* 0x040fee0000001834 */
[----:B------:R-:W2:Y:S01]  /*4e20*/  LDSM.16.MT88.4 R8, [R0+0x10880] ;  /* 0x010880000008783b */ /* 0x000ea20000004200 */
[-C--:B---3--:R-:W-:Y:S07]  /*4e30*/  HMMA.16816.F32 R56, R4, R20.reuse, R56 ;  /* 0x000000140438723c */ /* 0x088fee0000001838 */
[----:B------:R-:W-:Y:S01]  /*4e40*/  LDSM.16.MT88.4 R148, [R212+0x15080] ;  /* 0x01508000d494783b */ /* 0x000fe20000004200 */
[-C--:B------:R-:W-:Y:S08]  /*4e50*/  HMMA.16816.F32 R60, R12, R20.reuse, R60 ;  /* 0x000000140c3c723c */ /* 0x080ff0000000183c */
[C---:B------:R-:W-:Y:S08]  /*4e60*/  HMMA.16816.F32 R64, R16.reuse, R20, R64 ;  /* 0x000000141040723c */ /* 0x040ff00000001840 */
[-C--:B------:R-:W-:Y:S01]  /*4e70*/  HMMA.16816.F32 R68, R16, R22.reuse, R68 ;  /* 0x000000161044723c */ /* 0x080fe20000001844 */
[----:B------:R-:W3:Y:S07]  /*4e80*/  LDSM.16.MT88.4 R16, [R212+0x12c80] ;  /* 0x012c8000d410783b */ /* 0x000eee0000004200 */
[-C--:B------:R-:W-:Y:S01]  /*4e90*/  HMMA.16816.F32 R72, R12, R22.reuse, R72 ;  /* 0x000000160c48723c */ /* 0x080fe20000001848 */
[----:B------:R-:W2:Y:S07]  /*4ea0*/  LDSM.16.MT88.4 R12, [R212+0x14c80] ;  /* 0x014c8000d40c783b */ /* 0x000eae0000004200 */
[----:B------:R-:W-:Y:S01]  /*4eb0*/  HMMA.16816.F32 R76, R4, R22, R76 ;  /* 0x00000016044c723c */ /* 0x000fe2000000184c */
[----:B------:R-:W2:Y:S07]  /*4ec0*/  LDSM.16.MT88.4 R4, [R0+0x11080] ;  /* 0x011080000004783b */ /* 0x000eae0000004200 */
[-C--:B----4-:R-:W-:Y:S01]  /*4ed0*/  HMMA.16816.F32 R32, R24, R28.reuse, R32 ;  /* 0x0000001c1820723c */ /* 0x090fe20000001820 */
[----:B------:R-:W-:Y:S07]  /*4ee0*/  LDSM.16.MT88.4 R20, [R212+0x13080] ;  /* 0x01308000d414783b */ /* 0x000fee0000004200 */
[-C--:B-1----:R-:W-:Y:S08]  /*4ef0*/  HMMA.16816.F32 R36, R80, R28.reuse, R36 ;  /* 0x0000001c5024723c */ /* 0x082ff00000001824 */
[C---:B-----5:R-:W-:Y:S08]  /*4f00*/  HMMA.16816.F32 R40, R132.reuse, R28, R40 ;  /* 0x0000001c8428723c */ /* 0x060ff00000001828 */
[-C--:B------:R-:W-:Y:S08]  /*4f10*/  HMMA.16816.F32 R44, R132, R30.reuse, R44 ;  /* 0x0000001e842c723c */ /* 0x080ff0000000182c */
[-C--:B------:R-:W-:Y:S08]  /*4f20*/  HMMA.16816.F32 R48, R80, R30.reuse, R48 ;  /* 0x0000001e5030723c */ /* 0x080ff00000001830 */
[C---:B------:R-:W-:Y:S01]  /*4f30*/  HMMA.16816.F32 R52, R24.reuse, R30, R52 ;  /* 0x0000001e1834723c */ /* 0x040fe20000001834 */
[----:B------:R-:W1:Y:S07]  /*4f40*/  LDSM.16.MT88.4 R28, [R0+0xf880] ;  /* 0x00f88000001c783b */ /* 0x000e6e0000004200 */
[-C--:B--2---:R-:W-:Y:S08]  /*4f50*/  HMMA.16816.F32 R56, R24, R8.reuse, R56 ;  /* 0x000000081838723c */ /* 0x084ff00000001838 */
[-C--:B------:R-:W-:Y:S08]  /*4f60*/  HMMA.16816.F32 R60, R80, R8.reuse, R60 ;  /* 0x00000008503c723c */ /* 0x080ff0000000183c */
[C---:B------:R-:W-:Y:S08]  /*4f70*/  HMMA.16816.F32 R64, R132.reuse, R8, R64 ;  /* 0x000000088440723c */ /* 0x040ff00000001840 */
[-C--:B------:R-:W-:Y:S08]  /*4f80*/  HMMA.16816.F32 R68, R132, R10.reuse, R68 ;  /* 0x0000000a8444723c */ /* 0x080ff00000001844 */
[-C--:B------:R-:W-:Y:S08]  /*4f90*/  HMMA.16816.F32 R72, R80, R10.reuse, R72 ;  /* 0x0000000a5048723c */ /* 0x080ff00000001848 */
[----:B------:R-:W-:Y:S01]  /*4fa0*/  HMMA.16816.F32 R76, R24, R10, R76 ;  /* 0x0000000a184c723c */ /* 0x000fe2000000184c */
[----:B------:R-:W2:Y:S07]  /*4fb0*/  LDSM.16.MT88.4 R8, [R0+0x11880] ;  /* 0x011880000008783b */ /* 0x000eae0000004200 */
[-C--:B---3--:R-:W-:Y:S01]  /*4fc0*/  HMMA.16816.F32 R32, R16, R136.reuse, R32 ;  /* 0x000000881020723c */ /* 0x088fe20000001820 */
[----:B------:R-:W-:Y:S07]  /*4fd0*/  BAR.SYNC.DEFER_BLOCKING 0x0 ;  /* 0x0000000000007b1d */ /* 0x000fee0000010000 */
[-C--:B------:R-:W-:Y:S08]  /*4fe0*/  HMMA.16816.F32 R36, R140, R136.reuse, R36 ;  /* 0x000000888c24723c */ /* 0x080ff00000001824 */
[C---:B------:R-:W-:Y:S08]  /*4ff0*/  HMMA.16816.F32 R40, R12.reuse, R136, R40 ;  /* 0x000000880c28723c */ /* 0x040ff00000001828 */
[-C--:B------:R-:W-:Y:S08]  /*5000*/  HMMA.16816.F32 R44, R12, R138.reuse, R44 ;  /* 0x0000008a0c2c723c */ /* 0x080ff0000000182c */
[-C--:B------:R-:W-:Y:S08]  /*5010*/  HMMA.16816.F32 R48, R140, R138.reuse, R48 ;  /* 0x0000008a8c30723c */ /* 0x080ff00000001830 */
[C---:B------:R-:W-:Y:S08]  /*5020*/  HMMA.16816.F32 R52, R16.reuse, R138, R52 ;  /* 0x0000008a1034723c */ /* 0x040ff00000001834 */
[-C--:B------:R-:W-:Y:S08]  /*5030*/  HMMA.16816.F32 R56, R16, R4.reuse, R56 ;  /* 0x000000041038723c */ /* 0x080ff00000001838 */
[-C--:B------:R-:W-:Y:S01]  /*5040*/  HMMA.16816.F32 R60, R140, R4.reuse, R60 ;  /* 0x000000048c3c723c */ /* 0x080fe2000000183c */
[----:B------:R3:W4:Y:S07]  /*5050*/  LDSM.16.M88.4 R80, [R217] ;  /* 0x00000000d950783b */ /* 0x00072e0000000200 */
[C---:B------:R-:W-:Y:S01]  /*5060*/  HMMA.16816.F32 R64, R12.reuse, R4, R64 ;  /* 0x000000040c40723c */ /* 0x040fe20000001840 */
[----:B------:R3:W2:Y:S07]  /*5070*/  LDSM.16.M88.4 R132, [R217+0x800] ;  /* 0x00080000d984783b */ /* 0x0006ae0000000200 */
[-C--:B------:R-:W-:Y:S01]  /*5080*/  HMMA.16816.F32 R68, R12, R6.reuse, R68 ;  /* 0x000000060c44723c */ /* 0x080fe20000001844 */
[----:B------:R3:W2:Y:S07]  /*5090*/  LDSM.16.MT88.4 R136, [R0+0x3080] ;  /* 0x003080000088783b */ /* 0x0006ae0000004200 */
[-C--:B------:R-:W-:Y:S01]  /*50a0*/  HMMA.16816.F32 R72, R140, R6.reuse, R72 ;  /* 0x000000068c48723c */ /* 0x080fe20000001848 */
[----:B------:R3:W2:Y:S07]  /*50b0*/  LDSM.16.M88.4 R140, [R219] ;  /* 0x00000000db8c783b */ /* 0x0006ae0000000200 */
[----:B------:R-:W-:Y:S01]  /*50c0*/  HMMA.16816.F32 R76, R16, R6, R76 ;  /* 0x00000006104c723c */ /* 0x000fe2000000184c */
[----:B------:R3:W2:Y:S07]  /*50d0*/  LDSM.16.MT88.4 R16, [R0+0x80] ;  /* 0x000080000010783b */ /* 0x0006ae0000004200 */
[-C--:B-1----:R-:W-:Y:S01]  /*50e0*/  HMMA.16816.F32 R32, R20, R28.reuse, R32 ;  /* 0x0000001c1420723c */ /* 0x082fe20000001820 */
        /* <DEDUP_REMOVED lines=14> */
[----:B------:R-:W-:-:S07]  /*51d0*/  @P1 BRA `(.L_x_265) ;  /* 0x0000034000001947 */ /* 0x000fce0003800000 */
[----:B-1-34-:R-:W2:Y:S01]  /*51e0*/  LDL R232, [R1+0x8] ;  /* 0x0000080001e87983 */ /* 0x01aea20000100800 */
[----:B------:R-:W-:Y:S01]  /*51f0*/  USHF.R.S32.HI UR21, URZ, 0x1f, UR20 ;  /* 0x0000001f3f157899 */ /* 0x000fe20008011414 */
[----:B------:R-:W-:Y:S01]  /*5200*/  IMAD.MOV.U32 R2, RZ, RZ, R238 ;  /* 0x000000ffff027224 */ /* 0x000fe200078e00ee */
[----:B------:R-:W-:Y:S01]  /*5210*/  ULDC.64 UR6, c[0x0][0x208] ;  /* 0x0000820000067ab9 */ /* 0x000fe20000000a00 */
[----:B------:R-:W1:Y:S01]  /*5220*/  S2R R5, SR_CTAID.Y ;  /* 0x0000000000057919 */ /* 0x000e620000002600 */
[----:B------:R-:W-:Y:S01]  /*5230*/  UIMAD UR21, UR21, UR6, URZ ;  /* 0x00000006151572a4 */ /* 0x000fe2000f8e023f */
[----:B------:R-:W-:Y:S01]  /*5240*/  IMAD.U32 R9, RZ, RZ, UR8 ;  /* 0x00000008ff097e24 */ /* 0x000fe2000f8e00ff */
[----:B------:R-:W-:Y:S01]  /*5250*/  UIMAD.WIDE.U32 UR22, UR20, UR6, URZ ;  /* 0x00000006141672a5 */ /* 0x000fe2000f8e003f */
[----:B------:R-:W3:Y:S01]  /*5260*/  S2R R231, SR_CTAID.Z ;  /* 0x0000000000e77919 */ /* 0x000ee20000002700 */
[----:B------:R-:W-:Y:S01]  /*5270*/  UIMAD UR21, UR20, UR7, UR21 ;  /* 0x00000007141572a4 */ /* 0x000fe2000f8e0215 */
[----:B------:R-:W-:Y:S01]  /*5280*/  IMAD.U32 R10, RZ, RZ, UR9 ;  /* 0x00000009ff0a7e24 */ /* 0x000fe2000f8e00ff */
[----:B------:R-:W-:Y:S01]  /*5290*/  USHF.L.U32 UR6, UR22, 0x6, URZ ;  /* 0x0000000616067899 */ /* 0x000fe2000800063f */
[----:B------:R-:W-:Y:S01]  /*52a0*/  IMAD.MOV.U32 R3, RZ, RZ, R239 ;  /* 0x000000ffff037224 */ /* 0x000fe200078e00ef */
[----:B------:R-:W-:Y:S02]  /*52b0*/  UIADD3 UR21, UR23, UR21, URZ ;  /* 0x0000001517157290 */ /* 0x000fe4000fffe03f */
[----:B------:R-:W-:Y:S02]  /*52c0*/  USHF.L.U32 UR7, UR20, 0x6, URZ ;  /* 0x0000000614077899 */ /* 0x000fe4000800063f */
[----:B------:R-:W-:Y:S01]  /*52d0*/  IADD3 R4, P1, R248, UR6, RZ ;  /* 0x00000006f8047c10 */ /* 0x000fe2000ff3e0ff */
[----:B------:R-:W-:Y:S03]  /*52e0*/  USHF.L.U64.HI UR21, UR22, 0x6, UR21 ;  /* 0x0000000616157899 */ /* 0x000fe60008010215 */
[----:B------:R-:W-:Y:S02]  /*52f0*/  LEA R6, P0, R4, c[0x0][0x1f0], 0x1 ;  /* 0x00007c0004067a11 */ /* 0x000fe400078008ff */
[----:B-1----:R-:W-:Y:S01]  /*5300*/  SHF.R.S32.HI R8, RZ, 0x1f, R5 ;  /* 0x0000001fff087819 */ /* 0x002fe20000011405 */
[----:B------:R-:W-:Y:S04]  /*5310*/  IMAD.WIDE.U32 R2, R5, c[0x0][0x288], R2 ;  /* 0x0000a20005027a25 */ /* 0x000fe800078e0002 */
[----:B------:R-:W-:Y:S02]  /*5320*/  IMAD R8, R8, c[0x0][0x288], RZ ;  /* 0x0000a20008087a24 */ /* 0x000fe400078e02ff */
[----:B---3--:R-:W-:Y:S02]  /*5330*/  IMAD R11, R231, c[0x0][0x290], RZ ;  /* 0x0000a400e70b7a24 */ /* 0x008fe400078e02ff */
[----:B------:R-:W-:Y:S01]  /*5340*/  IMAD R8, R5, c[0x0][0x28c], R8 ;  /* 0x0000a30005087a24 */ /* 0x000fe200078e0208 */
[----:B------:R-:W-:Y:S04]  /*5350*/  IADD3.X R5, R245, UR21, RZ, P1, !PT ;  /* 0x00000015f5057c10 */ /* 0x000fe80008ffe4ff */
[----:B------:R-:W-:Y:S02]  /*5360*/  LEA.HI.X R7, R4, c[0x0][0x1f4], R5, 0x1, P0 ;  /* 0x00007d0004077a11 */ /* 0x000fe400000f0c05 */
[----:B------:R-:W-:Y:S01]  /*5370*/  IADD3 R5, P6, P2, R248, UR6, R9 ;  /* 0x00000006f8057c10 */ /* 0x000fe2000fade009 */
[----:B------:R-:W-:Y:S01]  /*5380*/  USHF.R.S32.HI UR6, URZ, 0x1f, UR7 ;  /* 0x0000001f3f067899 */ /* 0x000fe20008011407 */
[----:B------:R-:W-:Y:S01]  /*5390*/  IADD3 R9, P1, P0, R2, UR7, R11 ;  /* 0x0000000702097c10 */ /* 0x000fe2000f83e00b */
[----:B------:R-:W-:Y:S01]  /*53a0*/  IMAD.IADD R2, R3, 0x1, R8 ;  /* 0x0000000103027824 */ /* 0x000fe200078e0208 */
[----:B------:R-:W-:Y:S01]  /*53b0*/  IADD3.X R10, R245, UR21, R10, P6, P2 ;  /* 0x00000015f50a7c10 */ /* 0x000fe2000b7e440a */
[----:B------:R-:W-:Y:S01]  /*53c0*/  IMAD.U32 R11, RZ, RZ, UR7 ;  /* 0x00000007ff0b7e24 */ /* 0x000fe2000f8e00ff */
[----:B------:R-:W-:Y:S02]  /*53d0*/  LOP3.LUT P6, RZ, R237, 0x1, RZ, 0xc0, !PT ;  /* 0x00000001edff7812 */ /* 0x000fe400078cc0ff */
[C---:B------:R-:W-:Y:S04]  /*53e0*/  LEA R4, P2, R5.reuse, c[0x0][0x1f0], 0x1 ;  /* 0x00007c0005047a11 */ /* 0x040fe800078408ff */
[----:B------:R-:W-:Y:S02]  /*53f0*/  LEA.HI.X R5, R5, c[0x0][0x1f4], R10, 0x1, P2 ;  /* 0x00007d0005057a11 */ /* 0x000fe400010f0c0a */
[----:B--2---:R-:W-:Y:S02]  /*5400*/  IADD3.X R3, R2, UR6, R232, P1, P0 ;  /* 0x0000000602037c10 */ /* 0x004fe40008fe04e8 */
[----:B------:R-:W-:Y:S02]  /*5410*/  IADD3 R2, -R240, c[0x0][0x168], -R11 ;  /* 0x00005a00f0027a10 */ /* 0x000fe40007ffe90b */
[----:B------:R-:W-:Y:S02]  /*5420*/  LEA R8, P0, R9, c[0x0][0x280], 0x2 ;  /* 0x0000a00009087a11 */ /* 0x000fe400078010ff */
[C---:B------:R-:W-:Y:S02]  /*5430*/  ISETP.LT.OR P2, PT, R2.reuse, 0x1, !P6 ;  /* 0x000000010200780c */ /* 0x040fe40007741670 */
[----:B------:R-:W-:Y:S02]  /*5440*/  LOP3.LUT P1, RZ, R237, 0x2, RZ, 0xc0, !PT ;  /* 0x00000002edff7812 */ /* 0x000fe4000782c0ff */
[----:B------:R-:W-:Y:S02]  /*5450*/  LEA.HI.X R9, R9, c[0x0][0x284], R3, 0x2, P0 ;  /* 0x0000a10009097a11 */ /* 0x000fe400000f1403 */
[C---:B------:R-:W-:Y:S02]  /*5460*/  ISETP.LT.OR P0, PT, R2.reuse, 0x1, !P1 ;  /* 0x000000010200780c */ /* 0x040fe40004f01670 */
[C---:B------:R-:W-:Y:S02]  /*5470*/  ISETP.LT.OR P6, PT, R2.reuse, 0x21, !P6 ;  /* 0x000000210200780c */ /* 0x040fe400077c1670 */
[----:B------:R-:W-:Y:S01]  /*5480*/  ISETP.LT.OR P1, PT, R2, 0x21, !P1 ;  /* 0x000000210200780c */ /* 0x000fe20004f21670 */
[----:B------:R-:W-:Y:S02]  /*5490*/  @!P3 IMAD.SHL.U32 R2, R242, 0x10, RZ ;  /* 0x00000010f202b824 */ /* 0x000fe400078e00ff */
[----:B------:R-:W-:Y:S01]  /*54a0*/  @!PT LDS RZ, [RZ] ;  /* 0x00000000fffff984 */ /* 0x000fe20000000800 */
[----:B------:R-:W-:Y:S01]  /*54b0*/  @!PT LDS RZ, [RZ] ;  /* 0x00000000fffff984 */ /* 0x000fe20000000800 */
[----:B------:R-:W-:Y:S01]  /*54c0*/  @!PT LDS RZ, [RZ] ;  /* 0x00000000fffff984 */ /* 0x000fe20000000800 */
[----:B------:R1:W-:Y:S06]  /*54d0*/  LDGSTS.E.BYPASS.LTC128B.128 [R234+0xe080], [R6.64], !P2 ;  /* 0x0e08000006ea7fae */ /* 0x0003ec000d101d4e */
[----:B------:R1:W-:Y:S04]  /*54e0*/  LDGSTS.E.BYPASS.LTC128B.128 [R234+0x10080], [R6.64+0x80], !P0 ;  /* 0x1008008006ea7fae */ /* 0x0003e8000c101d4e */
[----:B------:R1:W-:Y:S04]  /*54f0*/  LDGSTS.E.BYPASS.LTC128B.128 [R234+0xf080], [R4.64], !P6 ;  /* 0x0f08000004ea7fae */ /* 0x0003e8000f101d4e */
[----:B------:R1:W-:Y:S04]  /*5500*/  LDGSTS.E.BYPASS.LTC128B.128 [R234+0x11080], [R4.64+0x80], !P1 ;  /* 0x1108008004ea7fae */ /* 0x0003e8000c901d4e */
[----:B------:R1:W-:Y:S02]  /*5510*/  @!P3 LDGSTS.E.BYPASS.LTC128B.128 [R2+0x12280], [R8.64] ;  /* 0x122800000802bfae */ /* 0x0003e4000b901d4e */
.L_x_265:
[-C--:B-1-34-:R-:W-:Y:S01]  /*5520*/  HMMA.16816.F32 R4, R80, R16.reuse, RZ ;  /* 0x000000105004723c */ /* 0x09afe200000018ff */
[----:B------:R-:W2:Y:S01]  /*5530*/  LDL R231, [R1+0xc] ;  /* 0x00000c0001e77983 */ /* 0x000ea20000100800 */
[----:B------:R-:W-:Y:S02]  /*5540*/  USHF.L.U32 UR11, UR11, 0xd, URZ ;  /* 0x0000000d0b0b7899 */ /* 0x000fe4000800063f */
[----:B------:R-:W-:Y:S01]  /*5550*/  IMAD.U32 R2, RZ, RZ, UR4 ;  /* 0x00000004ff027e24 */ /* 0x000fe2000f8e00ff */
[----:B------:R-:W-:Y:S01]  /*5560*/  LDSM.16.M88.4 R144, [R217+0x1800] ;  /* 0x00180000d990783b */ /* 0x000fe20000000200 */
[----:B------:R-:W-:Y:S02]  /*5570*/  UIADD3 UR6, UR4, 0x1, URZ ;  /* 0x0000000104067890 */ /* 0x000fe4000fffe03f */
[C---:B------:R-:W-:Y:S01]  /*5580*/  HMMA.16816.F32 R8, R132.reuse, R16, RZ ;  /* 0x000000108408723c */ /* 0x040fe200000018ff */
[----:B------:R-:W-:Y:S01]  /*5590*/  LDSM.16.MT88.4 R148, [R0+0x4080] ;  /* 0x004080000094783b */ /* 0x000fe20000004200 */
[----:B------:R-:W-:Y:S02]  /*55a0*/  UISETP.GE.AND UP0, UPT, UR4, 0x1, UPT ;  /* 0x000000010400788c */ /* 0x000fe4000bf06270 */
[----:B------:R-:W-:Y:S01]  /*55b0*/  IMAD.U32 R3, RZ, RZ, UR11 ;  /* 0x0000000bff037e24 */ /* 0x000fe2000f8e00ff */
[----:B------:R-:W0:Y:S01]  /*55c0*/  LDGDEPBAR ;  /* 0x00000000000079af */ /* 0x000e220000000000 */
[----:B------:R-:W-:Y:S02]  /*55d0*/  USEL UR4, UR6, URZ, !UP0 ;  /* 0x0000003f06047287 */ /* 0x000fe4000c000000 */
[-C--:B------:R-:W-:Y:S01]  /*55e0*/  HMMA.16816.F32 R12, R132, R18.reuse, RZ ;  /* 0x00000012840c723c */ /* 0x080fe200000018ff */
[----:B------:R-:W-:Y:S02]  /*55f0*/  UISETP.GE.AND UP0, UPT, UR20, UR12, UPT ;  /* 0x0000000c1400728c */ /* 0x000fe4000bf06270 */
[----:B------:R-:W-:Y:S04]  /*5600*/  UIADD3 UR6, UR18, 0x1, URZ ;  /* 0x0000000112067890 */ /* 0x000fe8000fffe03f */
[----:B------:R-:W-:Y:S01]  /*5610*/  PLOP3.LUT P0, PT, PT, PT, UP0, 0x80, 0x0 ;  /* 0x000000000000781c */ /* 0x000fe20003f0f008 */
[C---:B------:R-:W-:Y:S01]  /*5620*/  HMMA.16816.F32 R16, R80.reuse, R18, RZ ;  /* 0x000000125010723c */ /* 0x040fe200000018ff */
[----:B------:R-:W-:Y:S04]  /*5630*/  UISETP.GE.AND UP0, UPT, UR18, 0x1, UPT ;  /* 0x000000011200788c */ /* 0x000fe8000bf06270 */
[----:B------:R-:W-:Y:S03]  /*5640*/  USEL UR18, UR6, URZ, !UP0 ;  /* 0x0000003f06127287 */ /* 0x000fe6000c000000 */
        /* <DEDUP_REMOVED lines=12> */
[C---:B------:R-:W-:Y:S01]  /*5710*/  HMMA.16816.F32 R24, R204.reuse, R208, R24 ;  /* 0x000000d0cc18723c */ /* 0x040fe20000001818 */
[----:B------:R-:W3:Y:S07]  /*5720*/  LDL.64 R208, [R1] ;  /* 0x0000000001d07983 */ /* 0x000eee0000100a00 */
[-C--:B------:R-:W-:Y:S01]  /*5730*/  HMMA.16816.F32 R28, R204, R210.reuse, R28 ;  /* 0x000000d2cc1c723c */ /* 0x080fe2000000181c */
[----:B------:R-:W-:Y:S07]  /*5740*/  LDSM.16.MT88.4 R204, [R0+0x4880] ;  /* 0x0048800000cc783b */ /* 0x000fee0000004200 */
[----:B------:R-:W-:Y:S01]  /*5750*/  HMMA.16816.F32 R80, R140, R210, R80 ;  /* 0x000000d28c50723c */ /* 0x000fe20000001850 */
[----:B------:R-:W-:Y:S07]  /*5760*/  LDSM.16.MT88.4 R140, [R0+0x1880] ;  /* 0x00188000008c783b */ /* 0x000fee0000004200 */
[-C--:B-1----:R-:W-:Y:S08]  /*5770*/  HMMA.16816.F32 R4, R132, R136.reuse, R4 ;  /* 0x000000888404723c */ /* 0x082ff00000001804 */
[C---:B------:R-:W-:Y:S08]  /*5780*/  HMMA.16816.F32 R8, R144.reuse, R136, R8 ;  /* 0x000000889008723c */ /* 0x040ff00000001808 */
[-C--:B------:R-:W-:Y:S08]  /*5790*/  HMMA.16816.F32 R12, R144, R138.reuse, R12 ;  /* 0x0000008a900c723c */ /* 0x080ff0000000180c */
[C---:B------:R-:W-:Y:S01]  /*57a0*/  HMMA.16816.F32 R16, R132.reuse, R138, R16 ;  /* 0x0000008a8410723c */ /* 0x040fe20000001810 */
[----:B------:R-:W1:Y:S07]  /*57b0*/  LDSM.16.M88.4 R136, [R219+0x1000] ;  /* 0x00100000db88783b */ /* 0x000e6e0000000200 */
[-C--:B------:R-:W-:Y:S08]  /*57c0*/  HMMA.16816.F32 R20, R132, R148.reuse, R20 ;  /* 0x000000948414723c */ /* 0x080ff00000001814 */
[C---:B------:R-:W-:Y:S08]  /*57d0*/  HMMA.16816.F32 R24, R144.reuse, R148, R24 ;  /* 0x000000949018723c */ /* 0x040ff00000001818 */
[-C--:B------:R-:W-:Y:S01]  /*57e0*/  HMMA.16816.F32 R28, R144, R150.reuse, R28 ;  /* 0x00000096901c723c */ /* 0x080fe2000000181c */
[----:B------:R-:W-:Y:S07]  /*57f0*/  LDSM.16.M88.4 R144, [R217+0x2800] ;  /* 0x00280000d990783b */ /* 0x000fee0000000200 */
[----:B------:R-:W-:Y:S01]  /*5800*/  HMMA.16816.F32 R80, R132, R150, R80 ;  /* 0x000000968450723c */ /* 0x000fe20000001850 */
[----:B------:R-:W-:Y:S04]  /*5810*/  LDSM.16.M88.4 R132, [R217+0x2000] ;  /* 0x00200000d984783b */ /* 0x000fe80000000200 */
[----:B------:R-:W-:Y:S03]  /*5820*/  LDSM.16.MT88.4 R148, [R0+0x5080] ;  /* 0x005080000094783b */ /* 0x000fe60000004200 */
        /* <DEDUP_REMOVED lines=19> */
[-C--:B------:R-:W-:Y:S08]  /*5960*/  HMMA.16816.F32 R28, R144, R150.reuse, R28 ;  /* 0x00000096901c723c */ /* 0x080ff0000000181c */
[----:B------:R-:W-:Y:S08]  /*5970*/  HMMA.16816.F32 R80, R132, R150, R80 ;  /* 0x000000968450723c */ /* 0x000ff00000001850 */
[-C--:B-1----:R-:W-:Y:S08]  /*5980*/  HMMA.16816.F32 R4, R136, R140.reuse, R4 ;  /* 0x0000008c8804723c */ /* 0x082ff00000001804 */
[C---:B------:R-:W-:Y:S08]  /*5990*/  HMMA.16816.F32 R8, R200.reuse, R140, R8 ;  /* 0x0000008cc808723c */ /* 0x040ff00000001808 */
[-C--:B------:R-:W-:Y:S08]  /*59a0*/  HMMA.16816.F32 R12, R200, R142.reuse, R12 ;  /* 0x0000008ec80c723c */ /* 0x080ff0000000180c */
[C---:B------:R-:W-:Y:S01]  /*59b0*/  HMMA.16816.F32 R16, R136.reuse, R142, R16 ;  /* 0x0000008e8810723c */ /* 0x040fe20000001810 */
[----:B------:R-:W-:Y:S07]  /*59c0*/  LDSM.16.MT88.4 R140, [R212+0x18080] ;  /* 0x01808000d48c783b */ /* 0x000fee0000004200 */
[-C--:B------:R-:W-:Y:S08]  /*59d0*/  HMMA.16816.F32 R20, R136, R204.reuse, R20 ;  /* 0x000000cc8814723c */ /* 0x080ff00000001814 */
[C---:B------:R-:W-:Y:S08]  /*59e0*/  HMMA.16816.F32 R24, R200.reuse, R204, R24 ;  /* 0x000000ccc818723c */ /* 0x040ff00000001818 */
[-C--:B------:R-:W-:Y:S08]  /*59f0*/  HMMA.16816.F32 R28, R200, R206.reuse, R28 ;  /* 0x000000cec81c723c */ /* 0x080ff0000000181c */
[----:B------:R-:W-:Y:S04]  /*5a00*/  HMMA.16816.F32 R80, R136, R206, R80 ;  /* 0x000000ce8850723c */ /* 0x000fe80000001850 */
[----:B---3--:R-:W-:Y:S01]  /*5a10*/  IADD3 R0, P1, R208, UR11, RZ ;  /* 0x0000000bd0007c10 */ /* 0x008fe2000ff3e0ff */
[----:B------:R-:W-:Y:S03]  /*5a20*/  UMOV UR11, UR20 ;  /* 0x00000014000b7c82 */ /* 0x000fe60008000000 */
[----:B--2---:R-:W-:Y:S04]  /*5a30*/  LEA.HI.X.SX32 R3, R3, R231, 0x1, P1 ;  /* 0x000000e703037211 */ /* 0x004fe800008f0eff */
[C---:B------:R-:W-:Y:S04]  /*5a40*/  LEA R132, P1, R0.reuse, c[0x0][0x220], 0x2 ;  /* 0x0000880000847a11 */ /* 0x040fe800078210ff */
[----:B------:R-:W-:Y:S01]  /*5a50*/  LEA.HI.X R133, R0, c[0x0][0x224], R3, 0x2, P1 ;  /* 0x0000890000857a11 */ /* 0x000fe200008f1403 */
[----:B------:R-:W-:Y:S04]  /*5a60*/  IMAD R0, R2, 0x2000, R222 ;  /* 0x0000200002007824 */ /* 0x000fe800078e02de */
[----:B------:R-:W-:Y:S01]  /*5a70*/  RED.E.ADD.F32.FTZ.RN.STRONG.GPU [R132.64], R4 ;  /* 0x000000048400798e */ /* 0x000fe2000c10e78e */
        /* <DEDUP_REMOVED lines=149> */
.L_x_247:
[----:B------:R-:W-:Y:S05]  /*63d0*/  @P1 BRA `(.L_x_267) ;  /* 0x000016e000001947 */ /* 0x000fea0003800000 */
[----:B------:R-:W-:Y:S01]  /*63e0*/  SHF.R.S32.HI R8, RZ, 0x1f, R242 ;  /* 0x0000001fff087819 */ /* 0x000fe200000114f2 */
[----:B------:R-:W-:Y:S01]  /*63f0*/  BAR.SYNC.DEFER_BLOCKING 0x1, 0x100 ;  /* 0x0044000000007b1d */ /* 0x000fe20000010000 */
[----:B------:R-:W-:Y:S02]  /*6400*/  F2FP.PACK_AB R32, R33, R32 ;  /* 0x000000202120723e */ /* 0x000fe400000000ff */
[----:B------:R-:W-:-:S02]  /*6410*/  LEA.HI R3, R8, R242, RZ, 0x2 ;  /* 0x000000f208037211 */ /* 0x000fc400078f10ff */
[----:B------:R-:W-:Y:S01]  /*6420*/  LEA.HI R0, R8, R242, RZ, 0x5 ;  /* 0x000000f208007211 */ /* 0x000fe200078f28ff */
[----:B------:R-:W-:Y:S01]  /*6430*/  BSSY B0, `(.L_x_268) ;  /* 0x00000b6000007945 */ /* 0x000fe20003800000 */
[--C-:B------:R-:W-:Y:S02]  /*6440*/  SHF.R.S32.HI R5, RZ, 0x2, R3.reuse ;  /* 0x00000002ff057819 */ /* 0x100fe40000011403 */
[----:B------:R-:W-:Y:S02]  /*6450*/  SHF.R.S32.HI R2, RZ, 0x1f, R3 ;  /* 0x0000001fff027819 */ /* 0x000fe40000011403 */
[----:B------:R-:W-:Y:S02]  /*6460*/  SHF.R.S32.HI R4, RZ, 0x5, R0 ;  /* 0x00000005ff047819 */ /* 0x000fe40000011400 */
[----:B------:R-:W-:Y:S02]  /*6470*/  LEA.HI R2, R2, R5, RZ, 0x3 ;  /* 0x0000000502027211 */ /* 0x000fe400078f18ff */
[----:B------:R-:W-:-:S02]  /*6480*/  LEA.HI R0, R0, R4, RZ, 0x1 ;  /* 0x0000000400007211 */ /* 0x000fc400078f08ff */
[----:B------:R-:W-:Y:S02]  /*6490*/  LOP3.LUT R2, R2, 0xfffffff8, RZ, 0xc0, !PT ;  /* 0xfffffff802027812 */ /* 0x000fe400078ec0ff */
[----:B------:R-:W-:Y:S02]  /*64a0*/  LOP3.LUT R0, R0, 0x1ffffe, RZ, 0xc0, !PT ;  /* 0x001ffffe00007812 */ /* 0x000fe400078ec0ff */
[-C--:B------:R-:W-:Y:S01]  /*64b0*/  LEA.HI R10, R8, R242.reuse, RZ, 0x4 ;  /* 0x000000f2080a7211 */ /* 0x080fe200078f20ff */
[----:B------:R-:W-:Y:S01]  /*64c0*/  IMAD.IADD R6, R5, 0x1, -R2 ;  /* 0x0000000105067824 */ /* 0x000fe200078e0a02 */
[----:B------:R-:W-:Y:S01]  /*64d0*/  LOP3.LUT R2, R3, 0x3ffffffc, RZ, 0xc0, !PT ;  /* 0x3ffffffc03027812 */ /* 0x000fe200078ec0ff */
[----:B------:R-:W-:Y:S01]  /*64e0*/  IMAD.IADD R7, R4, 0x1, -R0 ;  /* 0x0000000104077824 */ /* 0x000fe200078e0a00 */
[-C--:B------:R-:W-:Y:S01]  /*64f0*/  LEA.HI R0, R8, R242.reuse, RZ, 0x6 ;  /* 0x000000f208007211 */ /* 0x080fe200078f30ff */
[----:B------:R-:W-:Y:S01]  /*6500*/  IMAD.SHL.U32 R4, R6, 0x40, RZ ;  /* 0x0000004006047824 */ /* 0x000fe200078e00ff */
[----:B------:R-:W-:Y:S01]  /*6510*/  LEA.HI R8, R8, R242, RZ, 0x7 ;  /* 0x000000f208087211 */ /* 0x000fe200078f38ff */
[----:B------:R-:W-:Y:S01]  /*6520*/  IMAD.IADD R3, R242, 0x1, -R2 ;  /* 0x00000001f2037824 */ /* 0x000fe200078e0a02 */
[----:B------:R-:W-:-:S02]  /*6530*/  SHF.R.U32.HI R5, RZ, 0x3, R0 ;  /* 0x00000003ff057819 */ /* 0x000fc40000011600 */
[----:B------:R-:W-:Y:S01]  /*6540*/  LOP3.LUT R0, R10, 0xfffffff0, RZ, 0xc0, !PT ;  /* 0xfffffff00a007812 */ /* 0x000fe200078ec0ff */
[----:B------:R-:W-:Y:S01]  /*6550*/  IMAD R7, R7, 0x200, R3 ;  /* 0x0000020007077824 */ /* 0x000fe200078e0203 */
[----:B------:R-:W-:Y:S01]  /*6560*/  LOP3.LUT R2, R4, 0x1c0, RZ, 0xc0, !PT ;  /* 0x000001c004027812 */ /* 0x000fe200078ec0ff */
[----:B------:R-:W-:Y:S01]  /*6570*/  IMAD.SHL.U32 R8, R8, 0x4, RZ ;  /* 0x0000000408087824 */ /* 0x000fe200078e00ff */
[----:B------:R-:W-:Y:S01]  /*6580*/  LOP3.LUT P0, RZ, R6, 0x4, RZ, 0xc0, !PT ;  /* 0x0000000406ff7812 */ /* 0x000fe2000780c0ff */
[----:B------:R-:W-:Y:S01]  /*6590*/  IMAD.IADD R0, R242, 0x1, -R0 ;  /* 0x00000001f2007824 */ /* 0x000fe200078e0a00 */
[----:B------:R-:W-:Y:S02]  /*65a0*/  LOP3.LUT R4, R2, 0x18, R5, 0xf8, !PT ;  /* 0x0000001802047812 */ /* 0x000fe400078ef805 */
[----:B------:R-:W-:Y:S01]  /*65b0*/  SHF.R.U32.HI R3, RZ, 0x3, R2 ;  /* 0x00000003ff037819 */ /* 0x000fe20000011602 */
[----:B------:R-:W-:Y:S01]  /*65c0*/  IMAD.SHL.U32 R6, R0, 0x8, RZ ;  /* 0x0000000800067824 */ /* 0x000fe200078e00ff */
[----:B------:R-:W-:-:S02]  /*65d0*/  SHF.R.S32.HI R2, RZ, 0x1f, R0 ;  /* 0x0000001fff027819 */ /* 0x000fc40000011400 */
[----:B------:R-:W-:Y:S02]  /*65e0*/  LOP3.LUT R4, R4, R3, RZ, 0x3c, !PT ;  /* 0x0000000304047212 */ /* 0x000fe400078e3cff */
[----:B------:R-:W-:Y:S02]  /*65f0*/  LEA.HI R2, R2, R0, RZ, 0x3 ;  /* 0x0000000002027211 */ /* 0x000fe400078f18ff */
[----:B------:R-:W-:Y:S01]  /*6600*/  F2FP.PACK_AB R34, R35, R34 ;  /* 0x000000222322723e */ /* 0x000fe200000000ff */
[----:B------:R-:W-:Y:S01]  /*6610*/  IMAD.U32 R0, R7, 0x2, R4 ;  /* 0x0000000207007824 */ /* 0x000fe200078e0004 */
[----:B------:R-:W-:Y:S02]  /*6620*/  LOP3.LUT R7, R8, 0xfffffe00, RZ, 0xc0, !PT ;  /* 0xfffffe0008077812 */ /* 0x000fe400078ec0ff */
[----:B------:R-:W-:Y:S01]  /*6630*/  SHF.R.S32.HI R2, RZ, 0x3, R2 ;  /* 0x00000003ff027819 */ /* 0x000fe20000011402 */
[----:B------:R-:W-:Y:S01]  /*6640*/  IMAD.SHL.U32 R0, R0, 0x2, RZ ;  /* 0x0000000200007824 */ /* 0x000fe200078e00ff */
[----:B------:R-:W-:-:S02]  /*6650*/  F2FP.PACK_AB R52, R53, R52 ;  /* 0x000000343534723e */ /* 0x000fc400000000ff */
[----:B------:R-:W-:Y:S01]  /*6660*/  F2FP.PACK_AB R54, R55, R54 ;  /* 0x000000363736723e */ /* 0x000fe200000000ff */
[----:B------:R-:W-:Y:S01]  /*6670*/  IMAD R7, R2, 0x1800, R7 ;  /* 0x0000180002077824 */ /* 0x000fe200078e0207 */
[C---:B------:R-:W-:Y:S01]  /*6680*/  IADD3 R2, R0.reuse, 0x40, RZ ;  /* 0x0000004000027810 */ /* 0x040fe20007ffe0ff */
[----:B------:R-:W-:Y:S01]  /*6690*/  STS [R0+0x6080], R32 ;  /* 0x0060802000007388 */ /* 0x000fe20000000800 */
[----:B------:R-:W-:Y:S02]  /*66a0*/  @P0 IADD3 R2, R0, -0x40, RZ ;  /* 0xffffffc000020810 */ /* 0x000fe40007ffe0ff */
        /* <DEDUP_REMOVED lines=9> */
[----:B------:R-:W-:Y:S01]  /*6740*/  SHF.R.S32.HI R10, RZ, 0x4, R10 ;  /* 0x00000004ff0a7819 */ /* 0x000fe2000001140a */
[----:B------:R-:W-:Y:S01]  /*6750*/  STS [R0+0x7080], R36 ;  /* 0x0070802400007388 */ /* 0x000fe20000000800 */
[----:B------:R-:W-:Y:S02]  /*6760*/  F2FP.PACK_AB R44, R45, R44 ;  /* 0x0000002c2d2c723e */ /* 0x000fe400000000ff */
[----:B------:R-:W-:Y:S01]  /*6770*/  F2FP.PACK_AB R46, R47, R46 ;  /* 0x0000002e2f2e723e */ /* 0x000fe200000000ff */
[----:B------:R-:W-:Y:S01]  /*6780*/  STS [R0+0x7480], R38 ;  /* 0x0074802600007388 */ /* 0x000fe20000000800 */
[----:B------:R-:W-:Y:S01]  /*6790*/  F2FP.PACK_AB R56, R57, R56 ;  /* 0x000000383938723e */ /* 0x000fe200000000ff */
[----:B------:R-:W-:Y:S01]  /*67a0*/  IMAD.SHL.U32 R3, R10, 0x40, RZ ;  /* 0x000000400a037824 */ /* 0x000fe200078e00ff */
        /* <DEDUP_REMOVED lines=26> */
[----:B------:R-:W-:Y:S02]  /*6950*/  LOP3.LUT R5, R3, 0x1c0, RZ, 0xc0, !PT ;  /* 0x000001c003057812 */ /* 0x000fe400078ec0ff */
        /* <DEDUP_REMOVED lines=12> */
[----:B------:R-:W-:Y:S01]  /*6a20*/  LOP3.LUT R3, R5, 0x38, R6, 0xf8, !PT ;  /* 0x0000003805037812 */ /* 0x000fe200078ef806 */
[----:B------:R-:W-:Y:S01]  /*6a30*/  STS [R2+0xa480], R74 ;  /* 0x00a4804a02007388 */ /* 0x000fe20000000800 */
[----:B------:R-:W-:Y:S02]  /*6a40*/  SHF.R.U32.HI R8, RZ, 0x3, R5 ;  /* 0x00000003ff087819 */ /* 0x000fe40000011605 */
        /* <DEDUP_REMOVED lines=12> */
[----:B------:R-:W-:Y:S01]  /*6b10*/  LOP3.LUT R8, R3, R8, RZ, 0x3c, !PT ;  /* 0x0000000803087212 */ /* 0x000fe200078e3cff */
[----:B------:R-:W-:Y:S01]  /*6b20*/  STS [R0+0x80], R30 ;  /* 0x0000801e00007388 */ /* 0x000fe20000000800 */
[----:B------:R-:W-:-:S02]  /*6b30*/  F2FP.PACK_AB R3, R121, R120 ;  /* 0x000000787903723e */ /* 0x000fc400000000ff */
[----:B------:R-:W-:Y:S01]  /*6b40*/  F2FP.PACK_AB R5, R123, R122 ;  /* 0x0000007a7b05723e */ /* 0x000fe200000000ff */
[----:B------:R-:W-:Y:S01]  /*6b50*/  STS [R0+0x480], R29 ;  /* 0x0004801d00007388 */ /* 0x000fe20000000800 */
[----:B------:R-:W-:-:S03]  /*6b60*/  IMAD.IADD R7, R7, 0x1, R8 ;  /* 0x0000000107077824 */ /* 0x000fc600078e0208 */
        /* <DEDUP_REMOVED lines=16> */
[----:B------:R-:W-:Y:S04]  /*6c70*/  STS [R2+0x4080], R9 ;  /* 0x0040800902007388 */ /* 0x000fe80000000800 */
[----:B------:R-:W-:Y:S04]  /*6c80*/  STS [R2+0x4480], R4 ;  /* 0x0044800402007388 */ /* 0x000fe80000000800 */
[----:B------:R-:W-:Y:S04]  /*6c90*/  STS [R0+0x5080], R14 ;  /* 0x0050800e00007388 */ /* 0x000fe80000000800 */
[----:B------:R2:W-:Y:S01]  /*6ca0*/  STS [R0+0x5480], R13 ;  /* 0x0054800d00007388 */ /* 0x0005e20000000800 */
[----:B-1----:R-:W-:-:S03]  /*6cb0*/  SHF.R.S32.HI R11, RZ, 0x1f, R10 ;  /* 0x0000001fff0b7819 */ /* 0x002fc6000001140a */
[----:B------:R-:W-:Y:S04]  /*6cc0*/  STS [R2+0x5080], R3 ;  /* 0x0050800302007388 */ /* 0x000fe80000000800 */
[----:B------:R1:W-:Y:S04]  /*6cd0*/  STS [R2+0x5480], R5 ;  /* 0x0054800502007388 */ /* 0x0003e80000000800 */
[----:B------:R-:W3:Y:S04]  /*6ce0*/  S2R R12, SR_CTAID.X ;  /* 0x00000000000c7919 */ /* 0x000ee80000002500 */
[----:B------:R-:W4:Y:S04]  /*6cf0*/  S2R R22, SR_CTAID.Y ;  /* 0x0000000000167919 */ /* 0x000f280000002600 */
[----:B------:R-:W5:Y:S01]  /*6d00*/  S2R R21, SR_CTAID.Z ;  /* 0x0000000000157919 */ /* 0x000f620000002700 */
[----:B--2---:R-:W-:-:S03]  /*6d10*/  IMAD.SHL.U32 R0, R7, 0x2, RZ ;  /* 0x0000000207007824 */ /* 0x004fc600078e00ff */
[----:B------:R-:W-:Y:S01]  /*6d20*/  BAR.SYNC.DEFER_BLOCKING 0x1, 0x100 ;  /* 0x0044000000007b1d */ /* 0x000fe20000010000 */
[----:B------:R-:W-:Y:S01]  /*6d30*/  SHF.R.S32.HI R7, RZ, 0x1f, R6 ;  /* 0x0000001fff077819 */ /* 0x000fe20000011406 */
[----:B-1----:R-:W-:-:S04]  /*6d40*/  IMAD.MOV.U32 R5, RZ, RZ, -0x60 ;  /* 0xffffffa0ff057424 */ /* 0x002fc800078e00ff */
[----:B---3--:R-:W-:Y:S01]  /*6d50*/  IMAD R5, R12, R5, c[0x0][0x2f0] ;  /* 0x0000bc000c057624 */ /* 0x008fe200078e0205 */
[----:B----4-:R-:W-:Y:S01]  /*6d60*/  SHF.R.S32.HI R23, RZ, 0x1f, R22 ;  /* 0x0000001fff177819 */ /* 0x010fe20000011416 */
[----:B------:R-:W-:-:S03]  /*6d70*/  IMAD.WIDE.U32 R2, R22, c[0x0][0x338], R6 ;  /* 0x0000ce0016027a25 */ /* 0x000fc600078e0006 */
[----:B------:R-:W-:Y:S02]  /*6d80*/  IMNMX R20, R5, 0x60, PT ;  /* 0x0000006005147817 */ /* 0x000fe40003800200 */
[----:B-----5:R-:W-:Y:S01]  /*6d90*/  SHF.R.S32.HI R68, RZ, 0x1f, R21 ;  /* 0x0000001fff447819 */ /* 0x020fe20000011415 */
[----:B------:R-:W-:Y:S01]  /*6da0*/  IMAD R4, R23, c[0x0][0x338], RZ ;  /* 0x0000ce0017047a24 */ /* 0x000fe200078e02ff */
[----:B------:R-:W-:-:S03]  /*6db0*/  ISETP.GE.AND P6, PT, R10, R20, PT ;  /* 0x000000140a00720c */ /* 0x000fc60003fc6270 */
[----:B------:R-:W-:Y:S01]  /*6dc0*/  IMAD R4, R22, c[0x0][0x33c], R4 ;  /* 0x0000cf0016047a24 */ /* 0x000fe200078e0204 */
[----:B------:R1:W2:Y:S01]  /*6dd0*/  LDS.128 R24, [R0+0x6880] ;  /* 0x0068800000187984 */ /* 0x0002a20000000c00 */
[----:B------:R-:W-:Y:S02]  /*6de0*/  ISETP.GE.OR P0, PT, R6, c[0x0][0x324], P6 ;  /* 0x0000c90006007a0c */ /* 0x000fe40003706670 */
[----:B------:R-:W-:Y:S01]  /*6df0*/  IMAD.IADD R3, R3, 0x1, R4 ;  /* 0x0000000103037824 */ /* 0x000fe200078e0204 */
[----:B------:R1:W3:Y:S01]  /*6e00*/  LDS.128 R28, [R0+0x7080] ;  /* 0x00708000001c7984 */ /* 0x0002e20000000c00 */
[----:B------:R-:W-:Y:S02]  /*6e10*/  IMAD R4, R68, c[0x0][0x340], RZ ;  /* 0x0000d00044047a24 */ /* 0x000fe400078e02ff */
[C---:B------:R-:W-:Y:S01]  /*6e20*/  IMAD.WIDE.U32 R8, R21.reuse, c[0x0][0x340], R2 ;  /* 0x0000d00015087a25 */ /* 0x040fe200078e0002 */
[----:B------:R1:W4:Y:S03]  /*6e30*/  LDS.128 R32, [R0+0x7880] ;  /* 0x0078800000207984 */ /* 0x0003260000000c00 */
[----:B------:R-:W-:Y:S01]  /*6e40*/  IMAD R4, R21, c[0x0][0x344], R4 ;  /* 0x0000d10015047a24 */ /* 0x000fe200078e0204 */
[----:B------:R1:W1:Y:S01]  /*6e50*/  LDS.128 R36, [R0+0x8080] ;  /* 0x0080800000247984 */ /* 0x0002620000000c00 */
[----:B------:R-:W-:-:S03]  /*6e60*/  IMAD.WIDE R2, R12, 0x60, R10 ;  /* 0x000000600c027825 */ /* 0x000fc600078e020a */
[----:B------:R1:W1:Y:S01]  /*6e70*/  LDS.128 R40, [R0+0x8880] ;  /* 0x0088800000287984 */ /* 0x0002620000000c00 */
[----:B------:R-:W-:-:S03]  /*6e80*/  IMAD.IADD R5, R9, 0x1, R4 ;  /* 0x0000000109057824 */ /* 0x000fc600078e0204 */
        /* <DEDUP_REMOVED lines=16> */
.L_x_269:
[----:B--2---:R-:W-:Y:S05]  /*6f90*/  BSYNC B0 ;  /* 0x0000000000007941 */ /* 0x004fea0003800000 */
.L_x_268:
        /* <DEDUP_REMOVED lines=16> */
.L_x_271:
[----:B------:R-:W-:Y:S05]  /*70a0*/  BSYNC B0 ;  /* 0x0000000000007941 */ /* 0x000fea0003800000 */
.L_x_270:
        /* <DEDUP_REMOVED lines=16> */
.L_x_273:
[----:B------:R-:W-:Y:S05]  /*71b0*/  BSYNC B0 ;  /* 0x0000000000007941 */ /* 0x000fea0003800000 */
.L_x_272:
        /* <DEDUP_REMOVED lines=16> */
.L_x_275:
[----:B------:R-:W-:Y:S05]  /*72c0*/  BSYNC B0 ;  /* 0x0000000000007941 */ /* 0x000fea0003800000 */
.L_x_274:
        /* <DEDUP_REMOVED lines=16> */
.L_x_277:
[----:B------:R-:W-:Y:S05]  /*73d0*/  BSYNC B0 ;  /* 0x0000000000007941 */ /* 0x000fea0003800000 */
.L_x_276:
        /* <DEDUP_REMOVED lines=14> */
[----:B------:R2:W-:Y:S02]  /*74c0*/  STG.E.128 [R4.64], R40 ;  /* 0x0000002804007986 */ /* 0x0005e4000c101d0e */
.L_x_279:
[----:B------:R-:W-:Y:S05]  /*74d0*/  BSYNC B0 ;  /* 0x0000000000007941 */ /* 0x000fea0003800000 */
.L_x_278:
[----:B------:R-:W-:Y:S01]  /*74e0*/  IMAD R0, R23, c[0x0][0x308], RZ ;  /* 0x0000c20017007a24 */ /* 0x000fe200078e02ff */
[----:B------:R-:W-:Y:S01]  /*74f0*/  ISETP.GE.OR P6, PT, R6, c[0x0][0x2f4], P6 ;  /* 0x0000bd0006007a0c */ /* 0x000fe200037c6670 */
[C---:B--2---:R-:W-:Y:S01]  /*7500*/  IMAD.WIDE.U32 R4, R22.reuse, c[0x0][0x308], R6 ;  /* 0x0000c20016047a25 */ /* 0x044fe200078e0006 */
        /* <DEDUP_REMOVED lines=16> */
.L_x_281:
[----:B------:R-:W-:Y:S05]  /*7610*/  BSYNC B0 ;  /* 0x0000000000007941 */ /* 0x000fea0003800000 */
.L_x_280:
[----:B------:R-:W-:Y:S01]  /*7620*/  ISETP.GE.OR P5, PT, R6, c[0x0][0x2f4], P5 ;  /* 0x0000bd0006007a0c */ /* 0x000fe20002fa6670 */
[----:B------:R-:W-:-:S12]  /*7630*/  BSSY B0, `(.L_x_282) ;  /* 0x000000d000007945 */ /* 0x000fd80003800000 */
[----:B------:R-:W-:Y:S05]  /*7640*/  @P5 BRA `(.L_x_283) ;  /* 0x000000b000005947 */ /* 0x000fea0003800000 */
[----:B------:R-:W-:Y:S02]  /*7650*/  IADD3 R0, P0, R2, 0x10, RZ ;  /* 0x0000001002007810 */ /* 0x000fe40007f1e0ff */
[----:B------:R-:W-:-:S03]  /*7660*/  MOV R11, R5 ;  /* 0x00000005000b7202 */ /* 0x000fc60000000f00 */
[----:B------:R-:W-:-:S04]  /*7670*/  IMAD.X R10, RZ, RZ, R3, P0 ;  /* 0x000000ffff0a7224 */ /* 0x000fc800000e0603 */
[----:B--2---:R-:W-:Y:S02]  /*7680*/  IMAD R12, R10, c[0x0][0x300], RZ ;  /* 0x0000c0000a0c7a24 */ /* 0x004fe400078e02ff */
[----:B------:R-:W-:-:S04]  /*7690*/  IMAD.MOV.U32 R10, RZ, RZ, R8 ;  /* 0x000000ffff0a7224 */ /* 0x000fc800078e0008 */
[----:B------:R-:W-:-:S04]  /*76a0*/  IMAD.WIDE.U32 R10, R0, c[0x0][0x300], R10 ;  /* 0x0000c000000a7a25 */ /* 0x000fc800078e000a */
[----:B------:R-:W-:Y:S01]  /*76b0*/  IMAD R0, R0, c[0x0][0x304], R12 ;  /* 0x0000c10000007a24 */ /* 0x000fe200078e020c */
[----:B------:R-:W-:-:S04]  /*76c0*/  LEA R12, P0, R10, c[0x0][0x2e8], 0x1 ;  /* 0x0000ba000a0c7a11 */ /* 0x000fc800078008ff */
[----:B------:R-:W-:-:S04]  /*76d0*/  IADD3 R0, R11, R0, RZ ;  /* 0x000000000b007210 */ /* 0x000fc80007ffe0ff */
[----:B------:R-:W-:-:S05]  /*76e0*/  LEA.HI.X R13, R10, c[0x0][0x2ec], R0, 0x1, P0 ;  /* 0x0000bb000a0d7a11 */ /* 0x000fca00000f0c00 */
[----:B------:R2:W-:Y:S02]  /*76f0*/  STG.E.128 [R12.64], R48 ;  /* 0x000000300c007986 */ /* 0x0005e4000c101d0e */
.L_x_283:
[----:B------:R-:W-:Y:S05]  /*7700*/  BSYNC B0 ;  /* 0x0000000000007941 */ /* 0x000fea0003800000 */
.L_x_282:
        /* <DEDUP_REMOVED lines=14> */
.L_x_285:
[----:B------:R-:W-:Y:S05]  /*77f0*/  BSYNC B0 ;  /* 0x0000000000007941 */ /* 0x000fea0003800000 */
.L_x_284:
        /* <DEDUP_REMOVED lines=14> */
.L_x_287:
[----:B------:R-:W-:Y:S05]  /*78e0*/  BSYNC B0 ;  /* 0x0000000000007941 */ /* 0x000fea0003800000 */
.L_x_286:
        /* <DEDUP_REMOVED lines=14> */
.L_x_289:
[----:B------:R-:W-:Y:S05]  /*79d0*/  BSYNC B0 ;  /* 0x0000000000007941 */ /* 0x000fea0003800000 */
.L_x_288:
        /* <DEDUP_REMOVED lines=14> */
.L_x_267:
[----:B------:R-:W1:Y:S01]  /*7ac0*/  S2R R3, SR_CTAID.X ;  /* 0x0000000000037919 */ /* 0x000e620000002500 */
[----:B------:R-:W-:Y:S01]  /*7ad0*/  SHF.R.S32.HI R0, RZ, 0x1f, R242 ;  /* 0x0000001fff007819 */ /* 0x000fe200000114f2 */
[----:B------:R-:W-:Y:S01]  /*7ae0*/  IMAD.MOV.U32 R16, RZ, RZ, -0x60 ;  /* 0xffffffa0ff107424 */ /* 0x000fe200078e00ff */
[----:B------:R-:W-:Y:S01]  /*7af0*/  BSSY B0, `(.L_x_290) ;  /* 0x0000021000007945 */ /* 0x000fe20003800000 */
[----:B------:R-:W2:Y:S01]  /*7b00*/  S2R R17, SR_CTAID.Y ;  /* 0x0000000000117919 */ /* 0x000ea20000002600 */
[----:B------:R-:W-:-:S03]  /*7b10*/  LEA.HI R0, R0, R242, RZ, 0x4 ;  /* 0x000000f200007211 */ /* 0x000fc600078f20ff */
[----:B------:R-:W3:Y:S01]  /*7b20*/  S2R R18, SR_CTAID.Z ;  /* 0x0000000000127919 */ /* 0x000ee20000002700 */
[----:B------:R-:W-:Y:S02]  /*7b30*/  LOP3.LUT R4, R0, 0x1ffffff0, RZ, 0xc0, !PT ;  /* 0x1ffffff000047812 */ /* 0x000fe400078ec0ff */
[----:B------:R-:W-:-:S03]  /*7b40*/  SHF.R.S32.HI R6, RZ, 0x4, R0 ;  /* 0x00000004ff067819 */ /* 0x000fc60000011400 */
[----:B------:R-:W-:Y:S01]  /*7b50*/  IMAD.IADD R4, R242, 0x1, -R4 ;  /* 0x00000001f2047824 */ /* 0x000fe200078e0a04 */
[----:B------:R-:W-:-:S04]  /*7b60*/  SHF.R.S32.HI R7, RZ, 0x1f, R6 ;  /* 0x0000001fff077819 */ /* 0x000fc80000011406 */
[----:B------:R-:W-:-:S04]  /*7b70*/  SHF.L.U32 R4, R4, 0x3, RZ ;  /* 0x0000000304047819 */ /* 0x000fc800000006ff */
[----:B------:R-:W-:Y:S01]  /*7b80*/  SHF.R.S32.HI R5, RZ, 0x1f, R4 ;  /* 0x0000001fff057819 */ /* 0x000fe20000011404 */
[----:B-1----:R-:W-:Y:S01]  /*7b90*/  IMAD R16, R3, R16, c[0x0][0x2f0] ;  /* 0x0000bc0003107624 */ /* 0x002fe200078e0210 */
[----:B--2---:R-:W-:-:S03]  /*7ba0*/  SHF.R.S32.HI R19, RZ, 0x1f, R17 ;  /* 0x0000001fff137819 */ /* 0x004fc60000011411 */
[----:B------:R-:W-:Y:S01]  /*7bb0*/  IMAD.WIDE.U32 R10, R17, c[0x0][0x308], R4 ;  /* 0x0000c200110a7a25 */ /* 0x000fe200078e0004 */
[----:B------:R-:W-:Y:S02]  /*7bc0*/  ISETP.GE.AND P6, PT, R6, R16, PT ;  /* 0x000000100600720c */ /* 0x000fe40003fc6270 */
[----:B---3--:R-:W-:Y:S01]  /*7bd0*/  SHF.R.S32.HI R20, RZ, 0x1f, R18 ;  /* 0x0000001fff147819 */ /* 0x008fe20000011412 */
[----:B------:R-:W-:Y:S01]  /*7be0*/  IMAD R2, R19, c[0x0][0x308], RZ ;  /* 0x0000c20013027a24 */ /* 0x000fe200078e02ff */
[----:B------:R-:W-:-:S03]  /*7bf0*/  ISETP.GE.OR P0, PT, R4, c[0x0][0x2f4], P6 ;  /* 0x0000bd0004007a0c */ /* 0x000fc60003706670 */
[----:B------:R-:W-:Y:S02]  /*7c00*/  IMAD R2, R17, c[0x0][0x30c], R2 ;  /* 0x0000c30011027a24 */ /* 0x000fe400078e0202 */
[----:B------:R-:W-:-:S03]  /*7c10*/  IMAD R8, R20, c[0x0][0x310], RZ ;  /* 0x0000c40014087a24 */ /* 0x000fc600078e02ff */
[----:B------:R-:W-:Y:S01]  /*7c20*/  IADD3 R11, R2, R11, RZ ;  /* 0x0000000b020b7210 */ /* 0x000fe20007ffe0ff */
[----:B------:R-:W-:Y:S02]  /*7c30*/  IMAD R8, R18, c[0x0][0x314], R8 ;  /* 0x0000c50012087a24 */ /* 0x000fe400078e0208 */
[----:B------:R-:W-:-:S04]  /*7c40*/  IMAD.WIDE R2, R3, 0x60, R6 ;  /* 0x0000006003027825 */ /* 0x000fc800078e0206 */
[----:B------:R-:W-:-:S04]  /*7c50*/  IMAD.WIDE.U32 R10, R18, c[0x0][0x310], R10 ;  /* 0x0000c400120a7a25 */ /* 0x000fc800078e000a */
        /* <DEDUP_REMOVED lines=10> */
.L_x_291:
[----:B------:R-:W-:Y:S05]  /*7d00*/  BSYNC B0 ;  /* 0x0000000000007941 */ /* 0x000fea0003800000 */
.L_x_290:
        /* <DEDUP_REMOVED lines=16> */
.L_x_293:
[----:B------:R-:W-:Y:S05]  /*7e10*/  BSYNC B0 ;  /* 0x0000000000007941 */ /* 0x000fea0003800000 */
.L_x_292:
        /* <DEDUP_REMOVED lines=16> */
.L_x_295:
[----:B------:R-:W-:Y:S05]  /*7f20*/  BSYNC B0 ;  /* 0x0000000000007941 */ /* 0x000fea0003800000 */
.L_x_294:
        /* <DEDUP_REMOVED lines=16> */
.L_x_297:
[----:B------:R-:W-:Y:S05]  /*8030*/  BSYNC B0 ;  /* 0x0000000000007941 */ /* 0x000fea0003800000 */
.L_x_296:
        /* <DEDUP_REMOVED lines=16> */
.L_x_299:
[----:B------:R-:W-:Y:S05]  /*8140*/  BSYNC B0 ;  /* 0x0000000000007941 */ /* 0x000fea0003800000 */
.L_x_298:
        /* <DEDUP_REMOVED lines=14> */
[----:B------:R2:W-:Y:S02]  /*8230*/  STG.E.128 [R6.64], RZ ;  /* 0x000000ff06007986 */ /* 0x0005e4000c101d0e */
.L_x_301:
[----:B------:R-:W-:Y:S05]  /*8240*/  BSYNC B0 ;  /* 0x0000000000007941 */ /* 0x000fea0003800000 */
.L_x_300:
        /* <DEDUP_REMOVED lines=19> */
.L_x_303:
[----:B------:R-:W-:Y:S05]  /*8380*/  BSYNC B0 ;  /* 0x0000000000007941 */ /* 0x000fea0003800000 */
.L_x_302:
        /* <DEDUP_REMOVED lines=13> */
[----:B------:R2:W-:Y:S02]  /*8460*/  STG.E.128 [R12.64], RZ ;  /* 0x000000ff0c007986 */ /* 0x0005e4000c101d0e */
.L_x_305:
[----:B------:R-:W-:Y:S05]  /*8470*/  BSYNC B0 ;  /* 0x0000000000007941 */ /* 0x000fea0003800000 */
.L_x_304:
        /* <DEDUP_REMOVED lines=14> */
.L_x_307:
[----:B------:R-:W-:Y:S05]  /*8560*/  BSYNC B0 ;  /* 0x0000000000007941 */ /* 0x000fea0003800000 */
.L_x_306:
        /* <DEDUP_REMOVED lines=14> */
.L_x_309:
[----:B------:R-:W-:Y:S05]  /*8650*/  BSYNC B0 ;  /* 0x0000000000007941 */ /* 0x000fea0003800000 */
.L_x_308:
        /* <DEDUP_REMOVED lines=14> */
.L_x_311:
[----:B------:R-:W-:Y:S05]  /*8740*/  BSYNC B0 ;  /* 0x0000000000007941 */ /* 0x000fea0003800000 */
.L_x_310:
        /* <DEDUP_REMOVED lines=13> */
.L_x_312:
        /* <DEDUP_REMOVED lines=14> */
.L_x_2295:


//--------------------- .text._ZN7cutlass13device_kernelIN5flash19enable_sm80_to_sm89INS1_16FlashAttnBwdSm80INS1_25CollectiveMainloopBwdSm80ILi2ELi1EN4cute5tupleIJNS5_1CILi64EEENS7_ILi96EEENS7_ILi128EEEEEENS_6half_tEfNS_4arch4Sm80ELb0ELb1ELb0ELb0ELb1ELb0ELb0ELb0ELi2ELi2ELi2ELi2ELb1EEENS1_21CollectiveEpilogueBwdISB_SC_SE_Li256ELb0ELb0ELi4EEENS1_19SingleTileSchedulerILb0ELb0ELb0ELi96EEEEEEEEEvNT_6ParamsE --------------------------
	.section	.text._ZN7cutlass13device_kernelIN5flash19enable_sm80_to_sm89INS1_16FlashAttnBwdSm80INS1_25CollectiveMainloopBwdSm80ILi2ELi1EN4cute5tupleIJNS5_1CILi64EEENS7_ILi96EEENS7_ILi128EEEEEENS_6half_tEfNS_4arch4Sm80ELb0ELb1ELb0ELb0ELb1ELb0ELb0ELb0ELi2ELi2ELi2ELi2ELb1EEENS1_21CollectiveEpilogueBwdISB_SC_SE_Li256ELb0ELb0ELi4EEENS1_19SingleTileSchedulerILb0ELb0ELb0ELi96EEEEEEEEEvNT_6ParamsE,"ax",@progbits
	.sectioninfo	@"SHI_REGISTERS=255"
	.align	128
.text._ZN7cutlass13device_kernelIN5flash19enable_sm80_to_sm89INS1_16FlashAttnBwdSm80INS1_25CollectiveMainloopBwdSm80ILi2ELi1EN4cute5tupleIJNS5_1CILi64EEENS7_ILi96EEENS7_ILi128EEEEEENS_6half_tEfNS_4arch4Sm80ELb0ELb1ELb0ELb0ELb1ELb0ELb0ELb0ELi2ELi2ELi2ELi2ELb1EEENS1_21CollectiveEpilogueBwdISB_SC_SE_Li256ELb0ELb0ELi4EEENS1_19SingleTileSchedulerILb0ELb0ELb0ELi96EEEEEEEEEvNT_6ParamsE:
        .type           _ZN7cutlass13device_kernelIN5flash19enable_sm80_to_sm89INS1_16FlashAttnBwdSm80INS1_25CollectiveMainloopBwdSm80ILi2ELi1EN4cute5tupleIJNS5_1CILi64EEENS7_ILi96EEENS7_ILi128EEEEEENS_6half_tEfNS_4arch4Sm80ELb0ELb1ELb0ELb0ELb1ELb0ELb0ELb0ELi2ELi2ELi2ELi2ELb1EEENS1_21CollectiveEpilogueBwdISB_SC_SE_Li256ELb0ELb0ELi4EEENS1_19SingleTileSchedulerILb0ELb0ELb0ELi96EEEEEEEEEvNT_6ParamsE,@function
        .size           _ZN7cutlass13device_kernelIN5flash19enable_sm80_to_sm89INS1_16FlashAttnBwdSm80INS1_25CollectiveMainloopBwdSm80ILi2ELi1EN4cute5tupleIJNS5_1CILi64EEENS7_ILi96EEENS7_ILi128EEEEEENS_6half_tEfNS_4arch4Sm80ELb0ELb1ELb0ELb0ELb1ELb0ELb0ELb0ELi2ELi2ELi2ELi2ELb1EEENS1_21CollectiveEpilogueBwdISB_SC_SE_Li256ELb0ELb0ELi4EEENS1_19SingleTileSchedulerILb0ELb0ELb0ELi96EEEEEEEEEvNT_6ParamsE,(.L_x_2296 - _ZN7cutlass13device_kernelIN5flash19enable_sm80_to_sm89INS1_16FlashAttnBwdSm80INS1_25CollectiveMainloopBwdSm80ILi2ELi1EN4cute5tupleIJNS5_1CILi64EEENS7_ILi96EEENS7_ILi128EEEEEENS_6half_tEfNS_4arch4Sm80ELb0ELb1ELb0ELb0ELb1ELb0ELb0ELb0ELi2ELi2ELi2ELi2ELb1EEENS1_21CollectiveEpilogueBwdISB_SC_SE_Li256ELb0ELb0ELi4EEENS1_19SingleTileSchedulerILb0ELb0ELb0ELi96EEEEEEEEEvNT_6ParamsE)
        .other          _ZN7cutlass13device_kernelIN5flash19enable_sm80_to_sm89INS1_16FlashAttnBwdSm80INS1_25CollectiveMainloopBwdSm80ILi2ELi1EN4cute5tupleIJNS5_1CILi64EEENS7_ILi96EEENS7_ILi128EEEEEENS_6half_tEfNS_4arch4Sm80ELb0ELb1ELb0ELb0ELb1ELb0ELb0ELb0ELi2ELi2ELi2ELi2ELb1EEENS1_21CollectiveEpilogueBwdISB_SC_SE_Li256ELb0ELb0ELi4EEENS1_19SingleTileSchedulerILb0ELb0ELb0ELi96EEEEEEEEEvNT_6ParamsE,@"STO_CUDA_ENTRY STV_DEFAULT"
_ZN7cutlass13device_kernelIN5flash19enable_sm80_to_sm89INS1_16FlashAttnBwdSm80INS1_25CollectiveMainloopBwdSm80ILi2ELi1EN4cute5tupleIJNS5_1CILi64EEENS7_ILi96EEENS7_ILi128EEEEEENS_6half_tEfNS_4arch4Sm80ELb0ELb1ELb0ELb0ELb1ELb0ELb0ELb0ELi2ELi2ELi2ELi2ELb1EEENS1_21CollectiveEpilogueBwdISB_SC_SE_Li256ELb0ELb0ELi4EEENS1_19SingleTileSchedulerILb0ELb0ELb0ELi96EEEEEEEEEvNT_6ParamsE:
        /* <DEDUP_REMOVED lines=26> */
.L_x_313:
        /* <DEDUP_REMOVED lines=569> */
.L_x_333:
        /* <DEDUP_REMOVED lines=144> */
.L_x_317:
[----:B------:R-:W-:Y:S04]  /*2e30*/  MOV R3, 0x1 ;  /* 0x0000000100037802 */ /* 0x000fe80000000f00 */
[----:B------:R-:W-:Y:S11]  /*2e40*/  ISETP.NE.AND P0, PT, R3, c[0x0][0x2a8], PT ;  /* 0x0000aa0003007a0c */ /* 0x000ff60003f05270 */
[----:B------:R-:W-:Y:S02]  /*2e50*/  @!UPT UIADD3 URZ, URZ, URZ, URZ ;  /* 0x0000003f3f3ff290 */ /* 0x000fe4000fffe03f */
[----:B------:R-:W-:Y:S05]  /*2e60*/  @P0 IMAD.HI.U32 R3, R2, c[0x0][0x2ac], RZ ;  /* 0x0000ab0002030a27 */ /* 0x000fea00078e00ff */
[----:B------:R-:W-:Y:S02]  /*2e70*/  @P0 SHF.R.U32.HI R2, RZ, c[0x0][0x2b0], R3 ;  /* 0x0000ac00ff020a19 */ /* 0x000fe40000011603 */
.L_x_318:
[----:B------:R-:W-:Y:S05]  /*2e80*/  BSYNC B0 ;  /* 0x0000000000007941 */ /* 0x000fea0003800000 */
.L_x_316:
[----:B------:R-:W-:Y:S01]  /*2e90*/  IADD3 R3, R0, c[0x0][0x2a4], R230 ;  /* 0x0000a90000037a10 */ /* 0x000fe20007ffe0e6 */
[----:B------:R-:W-:Y:S01]  /*2ea0*/  IMAD R2, R2, c[0x0][0x2a8], R236 ;  /* 0x0000aa0002027a24 */ /* 0x000fe200078e02ec */
[----:B------:R-:W-:Y:S02]  /*2eb0*/  IADD3 R145, R0, UR16, R230 ;  /* 0x0000001000917c10 */ /* 0x000fe4000fffe0e6 */
[----:B------:R-:W-:Y:S02]  /*2ec0*/  IMNMX R3, R235, R3, PT ;  /* 0x00000003eb037217 */ /* 0x000fe40003800200 */
[----:B------:R-:W-:Y:S02]  /*2ed0*/  IADD3 R146, R2, c[0x0][0x2a8], RZ ;  /* 0x0000aa0002927a10 */ /* 0x000fe40007ffe0ff */
[----:B------:R-:W-:Y:S02]  /*2ee0*/  IMNMX R145, R145, R2, !PT ;  /* 0x0000000291917217 */ /* 0x000fe40007800200 */
[----:B------:R-:W-:Y:S02]  /*2ef0*/  IMNMX R146, R3, R146, PT ;  /* 0x0000009203927217 */ /* 0x000fe40003800200 */
.L_x_315:
        /* <DEDUP_REMOVED lines=21> */
.L_x_321:
[----:B------:R-:W-:Y:S04]  /*3050*/  MOV R28, 0x1 ;  /* 0x00000001001c7802 */ /* 0x000fe80000000f00 */
[----:B------:R-:W-:Y:S11]  /*3060*/  ISETP.NE.AND P0, PT, R28, c[0x0][0x2a8], PT ;  /* 0x0000aa001c007a0c */ /* 0x000ff60003f05270 */
[----:B------:R-:W-:Y:S02]  /*3070*/  @!UPT UIADD3 URZ, URZ, URZ, URZ ;  /* 0x0000003f3f3ff290 */ /* 0x000fe4000fffe03f */
[----:B------:R-:W-:Y:S05]  /*3080*/  @P0 IMAD.HI.U32 R28, R2, c[0x0][0x2ac], RZ ;  /* 0x0000ab00021c0a27 */ /* 0x000fea00078e00ff */
[----:B------:R-:W-:Y:S02]  /*3090*/  @P0 SHF.R.U32.HI R2, RZ, c[0x0][0x2b0], R28 ;  /* 0x0000ac00ff020a19 */ /* 0x000fe4000001161c */
.L_x_322:
[----:B------:R-:W-:Y:S05]  /*30a0*/  BSYNC B0 ;  /* 0x0000000000007941 */ /* 0x000fea0003800000 */
.L_x_320:
[----:B------:R-:W-:Y:S05]  /*30b0*/  IMAD R2, R2, c[0x0][0x2a8], R236 ;  /* 0x0000aa0002027a24 */ /* 0x000fea00078e02ec */
[----:B------:R-:W-:Y:S02]  /*30c0*/  IADD3 R28, R2, c[0x0][0x2a8], RZ ;  /* 0x0000aa00021c7a10 */ /* 0x000fe40007ffe0ff */
[----:B------:R-:W-:Y:S02]  /*30d0*/  IMNMX R3, R3, R2, !PT ;  /* 0x0000000203037217 */ /* 0x000fe40007800200 */
[----:B------:R-:W-:Y:S02]  /*30e0*/  IMNMX R140, R140, R28, PT ;  /* 0x0000001c8c8c7217 */ /* 0x000fe40003800200 */
.L_x_319:
        /* <DEDUP_REMOVED lines=21> */
.L_x_325:
[----:B------:R-:W-:Y:S04]  /*3240*/  MOV R28, 0x1 ;  /* 0x00000001001c7802 */ /* 0x000fe80000000f00 */
[----:B------:R-:W-:Y:S11]  /*3250*/  ISETP.NE.AND P0, PT, R28, c[0x0][0x2a8], PT ;  /* 0x0000aa001c007a0c */ /* 0x000ff60003f05270 */
[----:B------:R-:W-:Y:S02]  /*3260*/  @!UPT UIADD3 URZ, URZ, URZ, URZ ;  /* 0x0000003f3f3ff290 */ /* 0x000fe4000fffe03f */
[----:B------:R-:W-:Y:S05]  /*3270*/  @P0 IMAD.HI.U32 R28, R2, c[0x0][0x2ac], RZ ;  /* 0x0000ab00021c0a27 */ /* 0x000fea00078e00ff */
[----:B------:R-:W-:Y:S02]  /*3280*/  @P0 SHF.R.U32.HI R2, RZ, c[0x0][0x2b0], R28 ;  /* 0x0000ac00ff020a19 */ /* 0x000fe4000001161c */
.L_x_326:
[----:B------:R-:W-:Y:S05]  /*3290*/  BSYNC B0 ;  /* 0x0000000000007941 */ /* 0x000fea0003800000 */
.L_x_324:
[----:B------:R-:W-:Y:S05]  /*32a0*/  IMAD R2, R2, c[0x0][0x2a8], R236 ;  /* 0x0000aa0002027a24 */ /* 0x000fea00078e02ec */
[----:B------:R-:W-:Y:S02]  /*32b0*/  IADD3 R28, R2, c[0x0][0x2a8], RZ ;  /* 0x0000aa00021c7a10 */ /* 0x000fe40007ffe0ff */
[----:B------:R-:W-:Y:S02]  /*32c0*/  IMNMX R143, R143, R2, !PT ;  /* 0x000000028f8f7217 */ /* 0x000fe40007800200 */
[----:B------:R-:W-:Y:S02]  /*32d0*/  IMNMX R144, R144, R28, PT ;  /* 0x0000001c90907217 */ /* 0x000fe40003800200 */
.L_x_323:
        /* <DEDUP_REMOVED lines=21> */
.L_x_329:
[----:B------:R-:W-:Y:S04]  /*3430*/  MOV R2, 0x1 ;  /* 0x0000000100027802 */ /* 0x000fe80000000f00 */
[----:B------:R-:W-:Y:S11]  /*3440*/  ISETP.NE.AND P0, PT, R2, c[0x0][0x2a8], PT ;  /* 0x0000aa0002007a0c */ /* 0x000ff60003f05270 */
[----:B------:R-:W-:Y:S02]  /*3450*/  @!UPT UIADD3 URZ, URZ, URZ, URZ ;  /* 0x0000003f3f3ff290 */ /* 0x000fe4000fffe03f */
[----:B------:R-:W-:Y:S05]  /*3460*/  @P0 IMAD.HI.U32 R2, R0, c[0x0][0x2ac], RZ ;  /* 0x0000ab0000020a27 */ /* 0x000fea00078e00ff */
[----:B------:R-:W-:Y:S02]  /*3470*/  @P0 SHF.R.U32.HI R0, RZ, c[0x0][0x2b0], R2 ;  /* 0x0000ac00ff000a19 */ /* 0x000fe40000011602 */
.L_x_330:
[----:B------:R-:W-:Y:S05]  /*3480*/  BSYNC B0 ;  /* 0x0000000000007941 */ /* 0x000fea0003800000 */
.L_x_328:
[----:B------:R-:W-:Y:S05]  /*3490*/  IMAD R0, R0, c[0x0][0x2a8], R236 ;  /* 0x0000aa0000007a24 */ /* 0x000fea00078e02ec */
[----:B------:R-:W-:Y:S02]  /*34a0*/  IADD3 R2, R0, c[0x0][0x2a8], RZ ;  /* 0x0000aa0000027a10 */ /* 0x000fe40007ffe0ff */
[----:B------:R-:W-:Y:S02]  /*34b0*/  IMNMX R141, R141, R0, !PT ;  /* 0x000000008d8d7217 */ /* 0x000fe40007800200 */
[----:B------:R-:W-:Y:S02]  /*34c0*/  IMNMX R142, R142, R2, PT ;  /* 0x000000028e8e7217 */ /* 0x000fe40003800200 */
.L_x_327:
        /* <DEDUP_REMOVED lines=74> */
.L_x_331:
        /* <DEDUP_REMOVED lines=443> */
.L_x_332:
        /* <DEDUP_REMOVED lines=235> */
.L_x_314:
        /* <DEDUP_REMOVED lines=188> */
.L_x_336:
[----:B--2---:R-:W-:Y:S05]  /*6f90*/  BSYNC B0 ;  /* 0x0000000000007941 */ /* 0x004fea0003800000 */
.L_x_335:
        /* <DEDUP_REMOVED lines=16> */
.L_x_338:
[----:B------:R-:W-:Y:S05]  /*70a0*/  BSYNC B0 ;  /* 0x0000000000007941 */ /* 0x000fea0003800000 */
.L_x_337:
        /* <DEDUP_REMOVED lines=16> */
.L_x_340:
[----:B------:R-:W-:Y:S05]  /*71b0*/  BSYNC B0 ;  /* 0x0000000000007941 */ /* 0x000fea0003800000 */
.L_x_339:
        /* <DEDUP_REMOVED lines=16> */
.L_x_342:
[----:B------:R-:W-:Y:S05]  /*72c0*/  BSYNC B0 ;  /* 0x0000000000007941 */ /* 0x000fea0003800000 */
.L_x_341:
        /* <DEDUP_REMOVED lines=16> */
.L_x_344:
[----:B------:R-:W-:Y:S05]  /*73d0*/  BSYNC B0 ;  /* 0x0000000000007941 */ /* 0x000fea0003800000 */
.L_x_343:
        /* <DEDUP_REMOVED lines=15> */
.L_x_346:
[----:B------:R-:W-:Y:S05]  /*74d0*/  BSYNC B0 ;  /* 0x0000000000007941 */ /* 0x000fea0003800000 */
.L_x_345:
        /* <DEDUP_REMOVED lines=19> */
.L_x_348:
[----:B------:R-:W-:Y:S05]  /*7610*/  BSYNC B0 ;  /* 0x0000000000007941 */ /* 0x000fea0003800000 */
.L_x_347:
        /* <DEDUP_REMOVED lines=14> */
.L_x_350:
[----:B------:R-:W-:Y:S05]  /*7700*/  BSYNC B0 ;  /* 0x0000000000007941 */ /* 0x000fea0003800000 */
.L_x_349:
        /* <DEDUP_REMOVED lines=14> */
.L_x_352:
[----:B------:R-:W-:Y:S05]  /*77f0*/  BSYNC B0 ;  /* 0x0000000000007941 */ /* 0x000fea0003800000 */
.L_x_351:
        /* <DEDUP_REMOVED lines=14> */
.L_x_354:
[----:B------:R-:W-:Y:S05]  /*78e0*/  BSYNC B0 ;  /* 0x0000000000007941 */ /* 0x000fea0003800000 */
.L_x_353:
        /* <DEDUP_REMOVED lines=14> */
.L_x_356:
[----:B------:R-:W-:Y:S05]  /*79d0*/  BSYNC B0 ;  /* 0x0000000000007941 */ /* 0x000fea0003800000 */
.L_x_355:
        /* <DEDUP_REMOVED lines=14> */
.L_x_334:
        /* <DEDUP_REMOVED lines=36> */
.L_x_358:
[----:B------:R-:W-:Y:S05]  /*7d00*/  BSYNC B0 ;  /* 0x0000000000007941 */ /* 0x000fea0003800000 */
.L_x_357:
        /* <DEDUP_REMOVED lines=16> */
.L_x_360:
[----:B------:R-:W-:Y:S05]  /*7e10*/  BSYNC B0 ;  /* 0x0000000000007941 */ /* 0x000fea0003800000 */
.L_x_359:
        /* <DEDUP_REMOVED lines=16> */
.L_x_362:
[----:B------:R-:W-:Y:S05]  /*7f20*/  BSYNC B0 ;  /* 0x0000000000007941 */ /* 0x000fea0003800000 */
.L_x_361:
        /* <DEDUP_REMOVED lines=16> */
.L_x_364:
[----:B------:R-:W-:Y:S05]  /*8030*/  BSYNC B0 ;  /* 0x0000000000007941 */ /* 0x000fea0003800000 */
.L_x_363:
        /* <DEDUP_REMOVED lines=16> */
.L_x_366:
[----:B------:R-:W-:Y:S05]  /*8140*/  BSYNC B0 ;  /* 0x0000000000007941 */ /* 0x000fea0003800000 */
.L_x_365:
        /* <DEDUP_REMOVED lines=15> */
.L_x_368:
[----:B------:R-:W-:Y:S05]  /*8240*/  BSYNC B0 ;  /* 0x0000000000007941 */ /* 0x000fea0003800000 */
.L_x_367:
        /* <DEDUP_REMOVED lines=19> */
.L_x_370:
[----:B------:R-:W-:Y:S05]  /*8380*/  BSYNC B0 ;  /* 0x0000000000007941 */ /* 0x000fea0003800000 */
.L_x_369:
        /* <DEDUP_REMOVED lines=14> */
.L_x_372:
[----:B------:R-:W-:Y:S05]  /*8470*/  BSYNC B0 ;  /* 0x0000000000007941 */ /* 0x000fea0003800000 */
.L_x_371:
        /* <DEDUP_REMOVED lines=14> */
.L_x_374:
[----:B------:R-:W-:Y:S05]  /*8560*/  BSYNC B0 ;  /* 0x0000000000007941 */ /* 0x000fea0003800000 */
.L_x_373:
        /* <DEDUP_REMOVED lines=14> */
.L_x_376:
[----:B------:R-:W-:Y:S05]  /*8650*/  BSYNC B0 ;  /* 0x0000000000007941 */ /* 0x000fea0003800000 */
.L_x_375:
        /* <DEDUP_REMOVED lines=14> */
.L_x_378:
[----:B------:R-:W-:Y:S05]  /*8740*/  BSYNC B0 ;  /* 0x0000000000007941 */ /* 0x000fea0003800000 */
.L_x_377:
        /* <DEDUP_REMOVED lines=13> */
.L_x_379:
        /* <DEDUP_REMOVED lines=14> */
.L_x_2296:


//--------------------- .text._ZN7cutlass13device_kernelIN5flash19enable_sm80_to_sm89INS1_16FlashAttnBwdSm80INS1_25CollectiveMainloopBwdSm80ILi2ELi1EN4cute5tupleIJNS5_1CILi64EEENS7_ILi96EEENS7_ILi128EEEEEENS_6half_tEfNS_4arch4Sm80ELb0ELb1ELb0ELb0ELb0ELb0ELb0ELb0ELi2ELi2ELi2ELi2ELb1EEENS1_24CollectiveEpilogueBwdGQAISB_fSE_Li256ELb0ELb0EEENS1_19SingleTileSchedulerILb0ELb0ELb0ELi96EEEEEEEEEvNT_6ParamsE --------------------------
	.section	.text._ZN7cutlass13device_kernelIN5flash19enable_sm80_to_sm89INS1_16FlashAttnBwdSm80INS1_25CollectiveMainloopBwdSm80ILi2ELi1EN4cute5tupleIJNS5_1CILi64EEENS7_ILi96EEENS7_ILi128EEEEEENS_6half_tEfNS_4arch4Sm80ELb0ELb1ELb0ELb0ELb0ELb0ELb0ELb0ELi2ELi2ELi2ELi2ELb1EEENS1_24CollectiveEpilogueBwdGQAISB_fSE_Li256ELb0ELb0EEENS1_19SingleTileSchedulerILb0ELb0ELb0ELi96EEEEEEEEEvNT_6ParamsE,"ax",@progbits
	.sectioninfo	@"SHI_REGISTERS=255"
	.align	128
.text._ZN7cutlass13device_kernelIN5flash19enable_sm80_to_sm89INS1_16FlashAttnBwdSm80INS1_25CollectiveMainloopBwdSm80ILi2ELi1EN4cute5tupleIJNS5_1CILi64EEENS7_ILi96EEENS7_ILi128EEEEEENS_6half_tEfNS_4arch4Sm80ELb0ELb1ELb0ELb0ELb0ELb0ELb0ELb0ELi2ELi2ELi2ELi2ELb1EEENS1_24CollectiveEpilogueBwdGQAISB_fSE_Li256ELb0ELb0EEENS1_19SingleTileSchedulerILb0ELb0ELb0ELi96EEEEEEEEEvNT_6ParamsE:
        .type           _ZN7cutlass13device_kernelIN5flash19enable_sm80_to_sm89INS1_16FlashAttnBwdSm80INS1_25CollectiveMainloopBwdSm80ILi2ELi1EN4cute5tupleIJNS5_1CILi64EEENS7_ILi96EEENS7_ILi128EEEEEENS_6half_tEfNS_4arch4Sm80ELb0ELb1ELb0ELb0ELb0ELb0ELb0ELb0ELi2ELi2ELi2ELi2ELb1EEENS1_24CollectiveEpilogueBwdGQAISB_fSE_Li256ELb0ELb0EEENS1_19SingleTileSchedulerILb0ELb0ELb0ELi96EEEEEEEEEvNT_6ParamsE,@function
        .size           _ZN7cutlass13device_kernelIN5flash19enable_sm80_to_sm89INS1_16FlashAttnBwdSm80INS1_25CollectiveMainloopBwdSm80ILi2ELi1EN4cute5tupleIJNS5_1CILi64EEENS7_ILi96EEENS7_ILi128EEEEEENS_6half_tEfNS_4arch4Sm80ELb0ELb1ELb0ELb0ELb0ELb0ELb0ELb0ELi2ELi2ELi2ELi2ELb1EEENS1_24CollectiveEpilogueBwdGQAISB_fSE_Li256ELb0ELb0EEENS1_19SingleTileSchedulerILb0ELb0ELb0ELi96EEEEEEEEEvNT_6ParamsE,(.L_x_2297 - _ZN7cutlass13device_kernelIN5flash19enable_sm80_to_sm89INS1_16FlashAttnBwdSm80INS1_25CollectiveMainloopBwdSm80ILi2ELi1EN4cute5tupleIJNS5_1CILi64EEENS7_ILi96EEENS7_ILi128EEEEEENS_6half_tEfNS_4arch4Sm80ELb0ELb1ELb0ELb0ELb0ELb0ELb0ELb0ELi2ELi2ELi2ELi2ELb1EEENS1_24CollectiveEpilogueBwdGQAISB_fSE_Li256ELb0ELb0EEENS1_19SingleTileSchedulerILb0ELb0ELb0ELi96EEEEEEEEEvNT_6ParamsE)
        .other          _ZN7cutlass13device_kernelIN5flash19enable_sm80_to_sm89INS1_16FlashAttnBwdSm80INS1_25CollectiveMainloopBwdSm80ILi2ELi1EN4cute5tupleIJNS5_1CILi64EEENS7_ILi96EEENS7_ILi128EEEEEENS_6half_tEfNS_4arch4Sm80ELb0ELb1ELb0ELb0ELb0ELb0ELb0ELb0ELi2ELi2ELi2ELi2ELb1EEENS1_24CollectiveEpilogueBwdGQAISB_fSE_Li256ELb0ELb0EEENS1_19SingleTileSchedulerILb0ELb0ELb0ELi96EEEEEEEEEvNT_6ParamsE,@"STO_CUDA_ENTRY STV_DEFAULT"
_ZN7cutlass13device_kernelIN5flash19enable_sm80_to_sm89INS1_16FlashAttnBwdSm80INS1_25CollectiveMainloopBwdSm80ILi2ELi1EN4cute5tupleIJNS5_1CILi64EEENS7_ILi96EEENS7_ILi128EEEEEENS_6half_tEfNS_4arch4Sm80ELb0ELb1ELb0ELb0ELb0ELb0ELb0ELb0ELi2ELi2ELi2ELi2ELb1EEENS1_24CollectiveEpilogueBwdGQAISB_fSE_Li256ELb0ELb0EEENS1_19SingleTileSchedulerILb0ELb0ELb0ELi96EEEEEEEEEvNT_6ParamsE:
[----:B------:R-:W-:-:S03]  /*0000*/  MOV R1, c[0x0][0x28] ;  /* 0x00000a0000017a02 */ /* 0x000fc60000000f00 */
[----:B------:R-:W1:Y:S01]  /*0010*/  S2UR UR20, SR_CTAID.Z ;  /* 0x00000000001479c3 */ /* 0x000e620000002700 */
[----:B------:R-:W-:Y:S02]  /*0020*/  IADD3 R1, R1, -0x28, RZ ;  /* 0xffffffd801017810 */ /* 0x000fe40007ffe0ff */
[----:B-1----:R-:W-:-:S13]  /*0030*/  ISETP.LE.AND P0, PT, RZ, UR20, PT ;  /* 0x00000014ff007c0c */ /* 0x002fda000bf03270 */
        /* <DEDUP_REMOVED lines=22> */
.L_x_380:
        /* <DEDUP_REMOVED lines=9> */
[----:B------:R-:W-:Y:S01]  /*0230*/  CS2R R140, SRZ ;  /* 0x00000000008c7805 */ /* 0x000fe2000001ff00 */
[----:B------:R-:W-:Y:S01]  /*0240*/  ULDC.64 UR24, c[0x0][0x118] ;  /* 0x0000460000187ab9 */ /* 0x000fe20000000a00 */
[----:B------:R-:W-:Y:S01]  /*0250*/  CS2R R146, SRZ ;  /* 0x0000000000927805 */ /* 0x000fe2000001ff00 */
[----:B------:R-:W-:Y:S01]  /*0260*/  USHF.R.S32.HI UR4, URZ, 0x1f, UR5 ;  /* 0x0000001f3f047899 */ /* 0x000fe20008011405 */
[----:B------:R-:W-:Y:S01]  /*0270*/  CS2R R144, SRZ ;  /* 0x0000000000907805 */ /* 0x000fe2000001ff00 */
[----:B------:R-:W-:Y:S01]  /*0280*/  CS2R R134, SRZ ;  /* 0x0000000000867805 */ /* 0x000fe2000001ff00 */
[----:B------:R-:W-:Y:S01]  /*0290*/  CS2R R132, SRZ ;  /* 0x0000000000847805 */ /* 0x000fe2000001ff00 */
[----:B------:R-:W-:Y:S01]  /*02a0*/  ULEA.HI UR4, UR4, UR5, URZ, 0x6 ;  /* 0x0000000504047291 */ /* 0x000fe2000f8f303f */
[----:B------:R-:W-:Y:S01]  /*02b0*/  CS2R R130, SRZ ;  /* 0x0000000000827805 */ /* 0x000fe2000001ff00 */
[----:B------:R-:W-:Y:S01]  /*02c0*/  CS2R R128, SRZ ;  /* 0x0000000000807805 */ /* 0x000fe2000001ff00 */
[----:B------:R-:W-:Y:S01]  /*02d0*/  CS2R R126, SRZ ;  /* 0x00000000007e7805 */ /* 0x000fe2000001ff00 */
[----:B------:R-:W-:Y:S01]  /*02e0*/  USHF.R.S32.HI UR12, URZ, 0x6, UR4 ;  /* 0x000000063f0c7899 */ /* 0x000fe20008011404 */
[----:B------:R-:W-:Y:S01]  /*02f0*/  CS2R R124, SRZ ;  /* 0x00000000007c7805 */ /* 0x000fe2000001ff00 */
[----:B------:R-:W-:Y:S01]  /*0300*/  CS2R R114, SRZ ;  /* 0x0000000000727805 */ /* 0x000fe2000001ff00 */
[----:B------:R-:W-:Y:S01]  /*0310*/  CS2R R112, SRZ ;  /* 0x0000000000707805 */ /* 0x000fe2000001ff00 */
[----:B------:R-:W-:Y:S01]  /*0320*/  UISETP.LT.AND UP0, UPT, URZ, UR12, UPT ;  /* 0x0000000c3f00728c */ /* 0x000fe2000bf01270 */
[----:B------:R-:W-:Y:S01]  /*0330*/  CS2R R118, SRZ ;  /* 0x0000000000767805 */ /* 0x000fe2000001ff00 */
[----:B------:R-:W-:Y:S01]  /*0340*/  CS2R R116, SRZ ;  /* 0x0000000000747805 */ /* 0x000fe2000001ff00 */
[----:B------:R-:W-:Y:S01]  /*0350*/  CS2R R122, SRZ ;  /* 0x00000000007a7805 */ /* 0x000fe2000001ff00 */
[----:B------:R-:W-:Y:S01]  /*0360*/  USEL UR12, URZ, UR12, !UP0 ;  /* 0x0000000c3f0c7287 */ /* 0x000fe2000c000000 */
[----:B------:R-:W-:Y:S01]  /*0370*/  CS2R R120, SRZ ;  /* 0x0000000000787805 */ /* 0x000fe2000001ff00 */
[----:B------:R-:W-:Y:S01]  /*0380*/  CS2R R110, SRZ ;  /* 0x00000000006e7805 */ /* 0x000fe2000001ff00 */
[----:B------:R-:W-:Y:S01]  /*0390*/  CS2R R108, SRZ ;  /* 0x00000000006c7805 */ /* 0x000fe2000001ff00 */
[----:B------:R-:W-:Y:S01]  /*03a0*/  UISETP.GT.AND UP0, UPT, UR13, UR12, UPT ;  /* 0x0000000c0d00728c */ /* 0x000fe2000bf04270 */
[----:B------:R-:W-:Y:S01]  /*03b0*/  CS2R R106, SRZ ;  /* 0x00000000006a7805 */ /* 0x000fe2000001ff00 */
[----:B------:R-:W-:Y:S01]  /*03c0*/  CS2R R104, SRZ ;  /* 0x0000000000687805 */ /* 0x000fe2000001ff00 */
[----:B------:R-:W-:Y:S01]  /*03d0*/  CS2R R102, SRZ ;  /* 0x0000000000667805 */ /* 0x000fe2000001ff00 */
[----:B------:R-:W-:Y:S01]  /*03e0*/  CS2R R100, SRZ ;  /* 0x0000000000647805 */ /* 0x000fe2000001ff00 */
[----:B------:R-:W-:Y:S01]  /*03f0*/  CS2R R90, SRZ ;  /* 0x00000000005a7805 */ /* 0x000fe2000001ff00 */
[----:B------:R-:W-:Y:S01]  /*0400*/  PLOP3.LUT P0, PT, PT, PT, UP0, 0x80, 0x0 ;  /* 0x000000000000781c */ /* 0x000fe20003f0f008 */
        /* <DEDUP_REMOVED lines=24> */
[----:B------:R-:W-:Y:S01]  /*0590*/  USHF.R.S32.HI UR15, URZ, 0x1f, UR19 ;  /* 0x0000001f3f0f7899 */ /* 0x000fe20008011413 */
[C---:B------:R-:W-:Y:S01]  /*05a0*/  IMAD.SHL.U32 R250, R246.reuse, 0x4, RZ ;  /* 0x00000004f6fa7824 */ /* 0x040fe200078e00ff */
[----:B------:R-:W-:Y:S01]  /*05b0*/  ULDC.64 UR4, c[0x0][0x288] ;  /* 0x0000a20000047ab9 */ /* 0x000fe20000000a00 */
[----:B------:R-:W-:Y:S01]  /*05c0*/  ISETP.GT.AND P2, PT, R246, 0xf, PT ;  /* 0x0000000ff600780c */ /* 0x000fe20003f44270 */
[----:B------:R-:W-:Y:S01]  /*05d0*/  ULDC.64 UR6, c[0x0][0x270] ;  /* 0x00009c0000067ab9 */ /* 0x000fe20000000a00 */
[----:B------:R-:W-:Y:S01]  /*05e0*/  IMAD.U32 R2, RZ, RZ, UR19 ;  /* 0x00000013ff027e24 */ /* 0x000fe2000f8e00ff */
[----:B------:R-:W-:Y:S01]  /*05f0*/  UIMAD UR4, UR15, UR4, URZ ;  /* 0x000000040f0472a4 */ /* 0x000fe2000f8e023f */
[----:B------:R-:W-:Y:S01]  /*0600*/  SHF.R.S32.HI R251, RZ, 0x1f, R250 ;  /* 0x0000001ffffb7819 */ /* 0x000fe200000114fa */
[----:B------:R-:W-:Y:S01]  /*0610*/  UIMAD UR6, UR15, UR6, URZ ;  /* 0x000000060f0672a4 */ /* 0x000fe2000f8e023f */
[----:B------:R-:W-:Y:S01]  /*0620*/  SHF.R.S32.HI R247, RZ, 0x1f, R246 ;  /* 0x0000001ffff77819 */ /* 0x000fe200000114f6 */
[----:B------:R-:W-:Y:S01]  /*0630*/  USHF.R.S32.HI UR18, URZ, 0x1f, UR20 ;  /* 0x0000001f3f127899 */ /* 0x000fe20008011414 */
[----:B------:R-:W-:Y:S01]  /*0640*/  IMAD.U32 R4, RZ, RZ, UR19 ;  /* 0x00000013ff047e24 */ /* 0x000fe2000f8e00ff */
[----:B------:R-:W-:Y:S01]  /*0650*/  UIMAD UR6, UR19, UR7, UR6 ;  /* 0x00000007130672a4 */ /* 0x000fe2000f8e0206 */
[----:B------:R-:W-:Y:S01]  /*0660*/  IMAD.U32 R0, RZ, RZ, UR19 ;  /* 0x00000013ff007e24 */ /* 0x000fe2000f8e00ff */
[----:B------:R-:W-:Y:S01]  /*0670*/  UIMAD UR7, UR19, UR5, UR4 ;  /* 0x00000005130772a4 */ /* 0x000fe2000f8e0204 */
[----:B------:R-:W-:Y:S01]  /*0680*/  IMAD.WIDE.U32 R2, R2, c[0x0][0x288], R250 ;  /* 0x0000a20002027a25 */ /* 0x000fe200078e00fa */
[----:B------:R-:W-:Y:S01]  /*0690*/  ULDC.64 UR8, c[0x0][0x248] ;  /* 0x0000920000087ab9 */ /* 0x000fe20000000a00 */
[----:B------:R-:W-:Y:S01]  /*06a0*/  SHF.R.S32.HI R29, RZ, 0x1f, R246 ;  /* 0x0000001fff1d7819 */ /* 0x000fe200000114f6 */
[----:B------:R-:W-:Y:S01]  /*06b0*/  ULDC.64 UR4, c[0x0][0x278] ;  /* 0x00009e0000047ab9 */ /* 0x000fe20000000a00 */
[----:B------:R-:W-:Y:S01]  /*06c0*/  IMAD.WIDE.U32 R4, R4, c[0x0][0x270], R250 ;  /* 0x00009c0004047a25 */ /* 0x000fe200078e00fa */
[----:B------:R-:W-:Y:S01]  /*06d0*/  UIMAD UR10, UR18, UR4, URZ ;  /* 0x00000004120a72a4 */ /* 0x000fe2000f8e023f */
[-C--:B------:R-:W-:Y:S01]  /*06e0*/  LEA.HI R27, R29, R246.reuse, RZ, 0x3 ;  /* 0x000000f61d1b7211 */ /* 0x080fe200078f18ff */
[----:B------:R-:W-:Y:S01]  /*06f0*/  UISETP.NE.AND UP0, UPT, UR8, 0x1, UPT ;  /* 0x000000010800788c */ /* 0x000fe2000bf05270 */
[----:B------:R-:W-:Y:S01]  /*0700*/  IMAD.WIDE.U32 R24, R0, c[0x0][0x238], R246 ;  /* 0x00008e0000187a25 */ /* 0x000fe200078e00f6 */
[----:B------:R-:W-:Y:S01]  /*0710*/  USHF.L.U32 UR14, UR12, 0x6, URZ ;  /* 0x000000060c0e7899 */ /* 0x000fe2000800063f */
[----:B------:R-:W-:Y:S01]  /*0720*/  IADD3 R8, R3, UR7, RZ ;  /* 0x0000000703087c10 */ /* 0x000fe2000fffe0ff */
[----:B------:R-:W-:Y:S01]  /*0730*/  UIMAD.WIDE.U32 UR22, UR20, UR4, URZ ;  /* 0x00000004141672a5 */ /* 0x000fe2000f8e003f */
[----:B------:R-:W-:Y:S01]  /*0740*/  IADD3 R9, R5, UR6, RZ ;  /* 0x0000000605097c10 */ /* 0x000fe2000fffe0ff */
[----:B------:R-:W-:Y:S01]  /*0750*/  UIMAD UR10, UR20, UR5, UR10 ;  /* 0x00000005140a72a4 */ /* 0x000fe2000f8e020a */
[--C-:B------:R-:W-:Y:S01]  /*0760*/  SHF.R.S32.HI R248, RZ, 0x3, R27.reuse ;  /* 0x00000003fff87819 */ /* 0x100fe2000001141b */
[----:B------:R-:W-:Y:S01]  /*0770*/  IMAD.U32 R0, RZ, RZ, UR14 ;  /* 0x0000000eff007e24 */ /* 0x000fe2000f8e00ff */
[----:B------:R-:W-:Y:S01]  /*0780*/  ULDC.64 UR4, c[0x0][0x290] ;  /* 0x0000a40000047ab9 */ /* 0x000fe20000000a00 */
[----:B------:R-:W1:Y:S01]  /*0790*/  S2R R20, SR_CTAID.X ;  /* 0x0000000000147919 */ /* 0x000e620000002500 */
[----:B------:R-:W-:Y:S01]  /*07a0*/  UIMAD.WIDE.U32 UR16, UR20, UR4, URZ ;  /* 0x00000004141072a5 */ /* 0x000fe2000f8e003f */
[----:B------:R-:W-:Y:S01]  /*07b0*/  SHF.R.S32.HI R249, RZ, 0x1f, R248 ;  /* 0x0000001ffff97819 */ /* 0x000fe200000114f8 */
[----:B------:R-:W-:Y:S01]  /*07c0*/  UIMAD.WIDE.U32 UR8, UR19, UR9, URZ ;  /* 0x00000009130872a5 */ /* 0x000fe2000f8e003f */
[C---:B------:R-:W-:Y:S01]  /*07d0*/  @!P2 IADD3 R26, P4, P3, R0.reuse, UR22, R4 ;  /* 0x00000016001aac10 */ /* 0x040fe2000fb9e004 */
[----:B------:R-:W-:Y:S01]  /*07e0*/  ULDC UR7, c[0x0][0x250] ;  /* 0x0000940000077ab9 */ /* 0x000fe20000000800 */
[----:B------:R-:W-:Y:S01]  /*07f0*/  IMAD.MOV.U32 R222, RZ, RZ, 0x40 ;  /* 0x00000040ffde7424 */ /* 0x000fe200078e00ff */
[----:B------:R-:W-:Y:S01]  /*0800*/  UMOV UR6, UR19 ;  /* 0x0000001300067c82 */ /* 0x000fe20008000000 */
[----:B------:R-:W-:Y:S01]  /*0810*/  IADD3 R28, P1, P0, R0, UR16, R2 ;  /* 0x00000010001c7c10 */ /* 0x000fe2000f83e002 */
[----:B------:R-:W-:Y:S01]  /*0820*/  @UP0 USHF.R.U32.HI UR6, URZ, UR7, UR9 ;  /* 0x000000073f060299 */ /* 0x000fe20008011609 */
[----:B------:R-:W-:Y:S01]  /*0830*/  LEA.HI R0, R29, R246, RZ, 0x6 ;  /* 0x000000f61d007211 */ /* 0x000fe200078f30ff */
[----:B------:R-:W-:Y:S01]  /*0840*/  UIMAD UR11, UR18, UR4, URZ ;  /* 0x00000004120b72a4 */ /* 0x000fe2000f8e023f */
[----:B------:R-:W-:Y:S01]  /*0850*/  LOP3.LUT R2, R27, 0xfffffff8, RZ, 0xc0, !PT ;  /* 0xfffffff81b027812 */ /* 0x000fe200078ec0ff */
[----:B------:R-:W-:Y:S01]  /*0860*/  USHF.R.S32.HI UR7, URZ, 0x1f, UR6 ;  /* 0x0000001f3f077899 */ /* 0x000fe20008011406 */
[----:B------:R-:W-:Y:S01]  /*0870*/  SHF.R.S32.HI R22, RZ, 0x6, R0 ;  /* 0x00000006ff167819 */ /* 0x000fe20000011400 */
[----:B------:R-:W-:Y:S01]  /*0880*/  UIMAD UR11, UR20, UR5, UR11 ;  /* 0x00000005140b72a4 */ /* 0x000fe2000f8e020b */
[----:B------:R-:W-:Y:S01]  /*0890*/  IMAD.SHL.U32 R0, R248, 0x40, RZ ;  /* 0x00000040f8007824 */ /* 0x000fe200078e00ff */
[----:B------:R-:W-:Y:S01]  /*08a0*/  USHF.R.S32.HI UR8, URZ, 0x1f, UR14 ;  /* 0x0000001f3f087899 */ /* 0x000fe2000801140e */
[----:B------:R-:W-:Y:S01]  /*08b0*/  IMAD.IADD R23, R246, 0x1, -R2 ;  /* 0x00000001f6177824 */ /* 0x000fe200078e0a02 */
[----:B------:R-:W-:Y:S01]  /*08c0*/  ULDC.64 UR4, c[0x0][0x1e0] ;  /* 0x0000780000047ab9 */ /* 0x000fe20000000a00 */
[----:B------:R-:W-:Y:S01]  /*08d0*/  IMAD.SHL.U32 R5, R22, 0x200, RZ ;  /* 0x0000020016057824 */ /* 0x000fe200078e00ff */
[----:B------:R-:W-:Y:S01]  /*08e0*/  UIMAD UR4, UR7, UR4, URZ ;  /* 0x00000004070472a4 */ /* 0x000fe2000f8e023f */
[----:B------:R-:W-:Y:S01]  /*08f0*/  LOP3.LUT R2, R0, 0x1c0, RZ, 0xc0, !PT ;  /* 0x000001c000027812 */ /* 0x000fe200078ec0ff */
[C---:B------:R-:W-:Y:S01]  /*0900*/  IMAD.SHL.U32 R0, R23.reuse, 0x40, RZ ;  /* 0x0000004017007824 */ /* 0x040fe200078e00ff */
[----:B------:R-:W-:Y:S01]  /*0910*/  UIADD3 UR10, UR23, UR10, URZ ;  /* 0x0000000a170a7290 */ /* 0x000fe2000fffe03f */
[----:B------:R-:W-:Y:S01]  /*0920*/  IMAD.U32 R6, RZ, RZ, UR8 ;  /* 0x00000008ff067e24 */ /* 0x000fe2000f8e00ff */
[----:B------:R-:W-:Y:S01]  /*0930*/  UIMAD UR8, UR6, UR5, UR4 ;  /* 0x00000005060872a4 */ /* 0x000fe2000f8e0204 */
[----:B------:R-:W-:Y:S01]  /*0940*/  IMAD.SHL.U32 R18, R23, 0x8, RZ ;  /* 0x0000000817127824 */ /* 0x000fe200078e00ff */
[----:B------:R-:W-:Y:S01]  /*0950*/  LOP3.LUT R0, R0, 0x1c0, RZ, 0xc0, !PT ;  /* 0x000001c000007812 */ /* 0x000fe200078ec0ff */
[----:B------:R-:W-:Y:S01]  /*0960*/  ULDC.64 UR4, c[0x0][0x1b0] ;  /* 0x00006c0000047ab9 */ /* 0x000fe20000000a00 */
[----:B------:R-:W-:Y:S01]  /*0970*/  SHF.R.U32.HI R4, RZ, 0x3, R2 ;  /* 0x00000003ff047819 */ /* 0x000fe20000011602 */
[----:B------:R-:W-:Y:S01]  /*0980*/  UIMAD UR4, UR7, UR4, URZ ;  /* 0x00000004070472a4 */ /* 0x000fe2000f8e023f */
[----:B------:R-:W-:Y:S01]  /*0990*/  LOP3.LUT R7, R2, 0x38, R18, 0xf8, !PT ;  /* 0x0000003802077812 */ /* 0x000fe200078ef812 */
[----:B------:R-:W-:Y:S01]  /*09a0*/  IMAD.U32 R10, RZ, RZ, UR6 ;  /* 0x00000006ff0a7e24 */ /* 0x000fe2000f8e00ff */
[----:B------:R-:W-:Y:S01]  /*09b0*/  LOP3.LUT R3, R0, 0x8, R27, 0xf8, !PT ;  /* 0x0000000800037812 */ /* 0x000fe200078ef81b */
[----:B------:R-:W-:Y:S01]  /*09c0*/  UIMAD UR6, UR6, UR5, UR4 ;  /* 0x00000005060672a4 */ /* 0x000fe2000f8e0204 */
[----:B------:R-:W-:Y:S01]  /*09d0*/  SHF.R.U32.HI R2, RZ, 0x3, R0 ;  /* 0x00000003ff027819 */ /* 0x000fe20000011600 */
[----:B------:R-:W-:Y:S01]  /*09e0*/  UIADD3 UR11, UR17, UR11, URZ ;  /* 0x0000000b110b7290 */ /* 0x000fe2000fffe03f */
[----:B------:R-:W-:Y:S01]  /*09f0*/  SHF.R.S32.HI R19, RZ, 0x1f, R18 ;  /* 0x0000001fff137819 */ /* 0x000fe20000011412 */
[----:B------:R-:W-:Y:S01]  /*0a00*/  ULDC.64 UR4, c[0x0][0x1e8] ;  /* 0x00007a0000047ab9 */ /* 0x000fe20000000a00 */
[C---:B------:R-:W-:Y:S01]  /*0a10*/  LOP3.LUT R240, R5.reuse, R7, R4, 0xf6, !PT ;  /* 0x0000000705f07212 */ /* 0x040fe200078ef604 */
[----:B------:R-:W-:Y:S01]  /*0a20*/  UIMAD UR4, UR18, UR4, URZ ;  /* 0x00000004120472a4 */ /* 0x000fe2000f8e023f */
[----:B------:R-:W-:Y:S01]  /*0a30*/  LOP3.LUT R2, R5, R3, R2, 0xf6, !PT ;  /* 0x0000000305027212 */ /* 0x000fe200078ef602 */
[----:B------:R-:W-:Y:S01]  /*0a40*/  IMAD.WIDE.U32 R4, R10, c[0x0][0x1e0], R18 ;  /* 0x000078000a047a25 */ /* 0x000fe200078e0012 */
[C---:B------:R-:W-:Y:S01]  /*0a50*/  @!P2 IADD3.X R30, R6.reuse, UR10, R9, P4, P3 ;  /* 0x0000000a061eac10 */ /* 0x040fe2000a7e6409 */
[----:B------:R-:W-:Y:S01]  /*0a60*/  UIMAD UR21, UR21, -0x60, URZ ;  /* 0xffffffa0151578a4 */ /* 0x000fe2000f8e023f */
[----:B------:R-:W-:Y:S01]  /*0a70*/  IADD3.X R31, R6, UR11, R8, P1, P0 ;  /* 0x0000000b061f7c10 */ /* 0x000fe20008fe0408 */
[----:B------:R-:W-:Y:S01]  /*0a80*/  IMAD R0, R249, c[0x0][0x208], RZ ;  /* 0x00008200f9007a24 */ /* 0x000fe200078e02ff */
[----:B------:R-:W-:Y:S01]  /*0a90*/  IADD3 R7, R5, UR8, RZ ;  /* 0x0000000805077c10 */ /* 0x000fe2000fffe0ff */
[----:B------:R-:W-:Y:S01]  /*0aa0*/  IMAD.WIDE.U32 R10, R10, c[0x0][0x1b0], R18 ;  /* 0x00006c000a0a7a25 */ /* 0x000fe200078e0012 */
[----:B------:R-:W-:Y:S01]  /*0ab0*/  UIMAD UR8, UR20, UR5, UR4 ;  /* 0x00000005140872a4 */ /* 0x000fe2000f8e0204 */
[----:B------:R-:W-:Y:S01]  /*0ac0*/  ISETP.GE.AND P6, PT, R18, c[0x0][0x1cc], PT ;  /* 0x0000730012007a0c */ /* 0x000fe20003fc6270 */
[----:B------:R-:W-:Y:S01]  /*0ad0*/  UMOV UR26, 0x6 ;  /* 0x00000006001a7882 */ /* 0x000fe20000000000 */
[C---:B------:R-:W-:Y:S01]  /*0ae0*/  IMAD R0, R248.reuse, c[0x0][0x20c], R0 ;  /* 0x00008300f8007a24 */ /* 0x040fe200078e0200 */
[----:B------:R-:W-:Y:S01]  /*0af0*/  ULDC.64 UR4, c[0x0][0x1b8] ;  /* 0x00006e0000047ab9 */ /* 0x000fe20000000a00 */
[----:B------:R-:W-:Y:S01]  /*0b00*/  IMAD.WIDE.U32 R12, R248, c[0x0][0x208], R18 ;  /* 0x00008200f80c7a25 */ /* 0x000fe200078e0012 */
[----:B------:R-:W-:Y:S01]  /*0b10*/  UIMAD UR4, UR18, UR4, URZ ;  /* 0x00000004120472a4 */ /* 0x000fe2000f8e023f */
[----:B------:R-:W-:Y:S01]  /*0b20*/  IADD3 R5, R11, UR6, RZ ;  /* 0x000000060b057c10 */ /* 0x000fe2000fffe0ff */
[----:B------:R-:W-:Y:S01]  /*0b30*/  ULDC.64 UR6, c[0x0][0x180] ;  /* 0x0000600000067ab9 */ /* 0x000fe20000000a00 */
[----:B------:R-:W-:Y:S01]  /*0b40*/  IMAD.MOV.U32 R6, RZ, RZ, R4 ;  /* 0x000000ffff067224 */ /* 0x000fe200078e0004 */
[----:B------:R-:W-:Y:S01]  /*0b50*/  UIMAD UR9, UR15, UR6, URZ ;  /* 0x000000060f0972a4 */ /* 0x000fe2000f8e023f */
[----:B------:R-:W-:Y:S01]  /*0b60*/  IMAD.MOV.U32 R4, RZ, RZ, R10 ;  /* 0x000000ffff047224 */ /* 0x000fe200078e000a */
[----:B------:R-:W-:Y:S01]  /*0b70*/  UIMAD UR6, UR20, UR5, UR4 ;  /* 0x00000005140672a4 */ /* 0x000fe2000f8e0204 */
[----:B------:R-:W-:Y:S01]  /*0b80*/  IMAD.IADD R15, R13, 0x1, R0 ;  /* 0x000000010d0f7824 */ /* 0x000fe200078e0200 */
[----:B------:R-:W-:Y:S01]  /*0b90*/  UIMAD UR7, UR19, UR7, UR9 ;  /* 0x00000007130772a4 */ /* 0x000fe2000f8e0209 */
[----:B------:R-:W-:Y:S01]  /*0ba0*/  IMAD.U32 R10, RZ, RZ, UR20 ;  /* 0x00000014ff0a7e24 */ /* 0x000fe2000f8e00ff */
[----:B------:R-:W-:Y:S01]  /*0bb0*/  ULDC.64 UR4, c[0x0][0x210] ;  /* 0x0000840000047ab9 */ /* 0x000fe20000000a00 */
[----:B------:R-:W-:Y:S01]  /*0bc0*/  IMAD R3, R249, c[0x0][0x178], RZ ;  /* 0x00005e00f9037a24 */ /* 0x000fe200078e02ff */
[----:B------:R-:W-:Y:S01]  /*0bd0*/  UIMAD UR4, UR15, UR4, URZ ;  /* 0x000000040f0472a4 */ /* 0x000fe2000f8e023f */
[----:B------:R-:W-:Y:S01]  /*0be0*/  IMAD.U32 R0, RZ, RZ, UR20 ;  /* 0x00000014ff007e24 */ /* 0x000fe2000f8e00ff */
[----:B------:R-:W-:Y:S01]  /*0bf0*/  CS2R R146, SRZ ;  /* 0x0000000000927805 */ /* 0x000fe2000001ff00 */
[----:B------:R-:W-:Y:S01]  /*0c00*/  IMAD.WIDE.U32 R10, R10, c[0x0][0x1e8], R6 ;  /* 0x00007a000a0a7a25 */ /* 0x000fe200078e0006 */
[----:B------:R-:W-:Y:S01]  /*0c10*/  UIMAD UR4, UR19, UR5, UR4 ;  /* 0x00000005130472a4 */ /* 0x000fe2000f8e0204 */
[----:B------:R-:W-:Y:S01]  /*0c20*/  CS2R R144, SRZ ;  /* 0x0000000000907805 */ /* 0x000fe2000001ff00 */
[----:B------:R-:W-:Y:S01]  /*0c30*/  CS2R R142, SRZ ;  /* 0x00000000008e7805 */ /* 0x000fe2000001ff00 */
[C---:B------:R-:W-:Y:S01]  /*0c40*/  IMAD R3, R248.reuse, c[0x0][0x17c], R3 ;  /* 0x00005f00f8037a24 */ /* 0x040fe200078e0203 */
[----:B------:R-:W-:Y:S01]  /*0c50*/  CS2R R140, SRZ ;  /* 0x00000000008c7805 */ /* 0x000fe2000001ff00 */
[----:B------:R-:W-:Y:S01]  /*0c60*/  IMAD.WIDE.U32 R8, R248, c[0x0][0x178], R18 ;  /* 0x00005e00f8087a25 */ /* 0x000fe200078e0012 */
[----:B------:R-:W-:Y:S01]  /*0c70*/  IADD3 R19, R18, 0x40, RZ ;  /* 0x0000004012137810 */ /* 0x000fe20007ffe0ff */
[----:B------:R-:W-:Y:S01]  /*0c80*/  CS2R R138, SRZ ;  /* 0x00000000008a7805 */ /* 0x000fe2000001ff00 */
[----:B------:R-:W-:Y:S01]  /*0c90*/  CS2R R136, SRZ ;  /* 0x0000000000887805 */ /* 0x000fe2000001ff00 */
[----:B------:R-:W-:Y:S01]  /*0ca0*/  IMAD.WIDE.U32 R6, R0, c[0x0][0x1b8], R4 ;  /* 0x00006e0000067a25 */ /* 0x000fe200078e0004 */
[----:B------:R-:W-:Y:S01]  /*0cb0*/  IADD3 R5, R11, UR8, RZ ;  /* 0x000000080b057c10 */ /* 0x000fe2000fffe0ff */
[----:B------:R-:W-:Y:S01]  /*0cc0*/  ULDC.64 UR8, c[0x0][0x208] ;  /* 0x0000820000087ab9 */ /* 0x000fe20000000a00 */
[----:B------:R-:W-:Y:S01]  /*0cd0*/  ISETP.GE.AND P5, PT, R19, c[0x0][0x1cc], PT ;  /* 0x0000730013007a0c */ /* 0x000fe20003fa6270 */
[----:B------:R-:W-:Y:S01]  /*0ce0*/  IMAD.MOV.U32 R14, RZ, RZ, R12 ;  /* 0x000000ffff0e7224 */ /* 0x000fe200078e000c */
[----:B------:R-:W-:Y:S01]  /*0cf0*/  CS2R R134, SRZ ;  /* 0x0000000000867805 */ /* 0x000fe2000001ff00 */
[----:B------:R-:W-:Y:S01]  /*0d00*/  IMAD.U32 R0, RZ, RZ, UR19 ;  /* 0x00000013ff007e24 */ /* 0x000fe2000f8e00ff */
[----:B------:R-:W-:Y:S01]  /*0d10*/  CS2R R132, SRZ ;  /* 0x0000000000847805 */ /* 0x000fe2000001ff00 */
[----:B-1----:R-:W-:Y:S01]  /*0d20*/  IMAD.WIDE R20, R20, 0x60, R248 ;  /* 0x0000006014147825 */ /* 0x002fe200078e02f8 */
[----:B------:R-:W-:Y:S01]  /*0d30*/  CS2R R130, SRZ ;  /* 0x0000000000827805 */ /* 0x000fe2000001ff00 */
[----:B------:R-:W-:Y:S01]  /*0d40*/  CS2R R128, SRZ ;  /* 0x0000000000807805 */ /* 0x000fe2000001ff00 */
[----:B------:R-:W-:Y:S01]  /*0d50*/  CS2R R126, SRZ ;  /* 0x00000000007e7805 */ /* 0x000fe2000001ff00 */
[----:B------:R-:W-:Y:S01]  /*0d60*/  IMAD.IADD R9, R9, 0x1, R3 ;  /* 0x0000000109097824 */ /* 0x000fe200078e0203 */
[----:B------:R-:W-:Y:S01]  /*0d70*/  CS2R R124, SRZ ;  /* 0x00000000007c7805 */ /* 0x000fe2000001ff00 */
[----:B------:R-:W-:Y:S01]  /*0d80*/  IMAD.U32 R12, RZ, RZ, UR19 ;  /* 0x00000013ff0c7e24 */ /* 0x000fe2000f8e00ff */
[----:B------:R-:W-:Y:S01]  /*0d90*/  CS2R R122, SRZ ;  /* 0x00000000007a7805 */ /* 0x000fe2000001ff00 */
[----:B------:R-:W-:Y:S01]  /*0da0*/  IMAD.WIDE.U32 R14, R0, c[0x0][0x210], R14 ;  /* 0x00008400000e7a25 */ /* 0x000fe200078e000e */
[----:B------:R-:W-:Y:S01]  /*0db0*/  CS2R R120, SRZ ;  /* 0x0000000000787805 */ /* 0x000fe2000001ff00 */
[----:B------:R-:W-:Y:S01]  /*0dc0*/  CS2R R118, SRZ ;  /* 0x0000000000767805 */ /* 0x000fe2000001ff00 */
[----:B------:R-:W-:Y:S01]  /*0dd0*/  CS2R R116, SRZ ;  /* 0x0000000000747805 */ /* 0x000fe2000001ff00 */
[----:B------:R-:W-:Y:S01]  /*0de0*/  IMAD.MOV.U32 R4, RZ, RZ, R10 ;  /* 0x000000ffff047224 */ /* 0x000fe200078e000a */
[----:B------:R-:W-:Y:S01]  /*0df0*/  IADD3 R11, R15, UR4, RZ ;  /* 0x000000040f0b7c10 */ /* 0x000fe2000fffe0ff */
[----:B------:R-:W-:Y:S01]  /*0e00*/  IMAD R0, R21, c[0x0][0x1d8], RZ ;  /* 0x0000760015007a24 */ /* 0x000fe200078e02ff */
[----:B------:R-:W-:Y:S01]  /*0e10*/  ULDC.64 UR4, c[0x0][0x1d8] ;  /* 0x0000760000047ab9 */ /* 0x000fe20000000a00 */
[----:B------:R-:W-:Y:S01]  /*0e20*/  IMAD.WIDE.U32 R12, R12, c[0x0][0x180], R8 ;  /* 0x000060000c0c7a25 */ /* 0x000fe200078e0008 */
[----:B------:R-:W-:Y:S01]  /*0e30*/  IADD3 R9, R7, UR6, RZ ;  /* 0x0000000607097c10 */ /* 0x000fe2000fffe0ff */
[----:B------:R-:W-:Y:S01]  /*0e40*/  USHF.L.U32 UR27, UR4, 0x6, URZ ;  /* 0x00000006041b7899 */ /* 0x000fe2000800063f */
[----:B------:R-:W-:Y:S01]  /*0e50*/  CS2R R114, SRZ ;  /* 0x0000000000727805 */ /* 0x000fe2000001ff00 */
[----:B------:R-:W-:Y:S01]  /*0e60*/  IMAD.MOV.U32 R8, RZ, RZ, R6 ;  /* 0x000000ffff087224 */ /* 0x000fe200078e0006 */
[----:B------:R-:W-:Y:S01]  /*0e70*/  IADD3 R17, R13, UR7, RZ ;  /* 0x000000070d117c10 */ /* 0x000fe2000fffe0ff */
[C---:B------:R-:W-:Y:S01]  /*0e80*/  IMAD R0, R20.reuse, c[0x0][0x1dc], R0 ;  /* 0x0000770014007a24 */ /* 0x040fe200078e0200 */
[----:B------:R-:W-:Y:S01]  /*0e90*/  USHF.L.U64.HI UR28, UR4, UR26, UR5 ;  /* 0x0000001a041c7299 */ /* 0x000fe20008010205 */
[----:B------:R-:W-:Y:S01]  /*0ea0*/  IMAD.WIDE.U32 R6, R20, c[0x0][0x1d8], R4 ;  /* 0x0000760014067a25 */ /* 0x000fe200078e0004 */
[----:B------:R-:W-:Y:S01]  /*0eb0*/  ULDC.64 UR6, c[0x0][0x1a8] ;  /* 0x00006a0000067ab9 */ /* 0x000fe20000000a00 */
[----:B------:R-:W-:Y:S01]  /*0ec0*/  CS2R R112, SRZ ;  /* 0x0000000000707805 */ /* 0x000fe2000001ff00 */
[----:B------:R-:W-:Y:S01]  /*0ed0*/  USHF.L.U32 UR30, UR6, 0x6, URZ ;  /* 0x00000006061e7899 */ /* 0x000fe2000800063f */
[----:B------:R-:W-:Y:S01]  /*0ee0*/  IMAD.MOV.U32 R10, RZ, RZ, R14 ;  /* 0x000000ffff0a7224 */ /* 0x000fe200078e000e */
[----:B------:R-:W-:Y:S01]  /*0ef0*/  LEA R4, P0, R6, c[0x0][0x1c0], 0x1 ;  /* 0x0000700006047a11 */ /* 0x000fe200078008ff */
[----:B------:R-:W-:Y:S01]  /*0f00*/  IMAD.U32 R14, RZ, RZ, UR21 ;  /* 0x00000015ff0e7e24 */ /* 0x000fe2000f8e00ff */
[----:B------:R-:W-:Y:S01]  /*0f10*/  USHF.L.U64.HI UR29, UR6, UR26, UR7 ;  /* 0x0000001a061d7299 */ /* 0x000fe20008010207 */
[----:B------:R-:W-:Y:S01]  /*0f20*/  IMAD.IADD R0, R7, 0x1, R0 ;  /* 0x0000000107007824 */ /* 0x000fe200078e0200 */
[----:B------:R-:W-:Y:S01]  /*0f30*/  ULDC.64 UR4, c[0x0][0x218] ;  /* 0x0000860000047ab9 */ /* 0x000fe20000000a00 */
[----:B------:R-:W-:Y:S01]  /*0f40*/  IMAD.MOV.U32 R16, RZ, RZ, R12 ;  /* 0x000000ffff107224 */ /* 0x000fe200078e000c */
[----:B------:R-:W-:Y:S01]  /*0f50*/  IADD3 R14, R14, c[0x0][0x198], -R248 ;  /* 0x000066000e0e7a10 */ /* 0x000fe20007ffe8f8 */
[----:B------:R-:W-:Y:S01]  /*0f60*/  IMAD.WIDE.U32 R12, R20, c[0x0][0x1a8], R8 ;  /* 0x00006a00140c7a25 */ /* 0x000fe200078e0008 */
[----:B------:R-:W-:Y:S01]  /*0f70*/  LEA.HI.X R5, R6, c[0x0][0x1c4], R0, 0x1, P0 ;  /* 0x0000710006057a11 */ /* 0x000fe200000f0c00 */
[----:B------:R-:W-:Y:S01]  /*0f80*/  UIMAD UR4, UR18, UR4, URZ ;  /* 0x00000004120472a4 */ /* 0x000fe2000f8e023f */
[C---:B------:R-:W-:Y:S01]  /*0f90*/  ISETP.LT.OR P0, PT, R14.reuse, 0x1, P6 ;  /* 0x000000010e00780c */ /* 0x040fe20003701670 */
[----:B------:R-:W-:Y:S01]  /*0fa0*/  IMAD.U32 R8, RZ, RZ, UR27 ;  /* 0x0000001bff087e24 */ /* 0x000fe2000f8e00ff */
[----:B------:R-:W-:Y:S01]  /*0fb0*/  ISETP.LT.OR P4, PT, R14, 0x1, P5 ;  /* 0x000000010e00780c */ /* 0x000fe20002f81670 */
[----:B------:R-:W-:Y:S01]  /*0fc0*/  IMAD.SHL.U32 R240, R240, 0x2, RZ ;  /* 0x00000002f0f07824 */ /* 0x000fe200078e00ff */
[----:B------:R-:W-:Y:S01]  /*0fd0*/  UIMAD UR31, UR20, UR5, UR4 ;  /* 0x00000005141f72a4 */ /* 0x000fe2000f8e0204 */
[----:B------:R-:W-:Y:S01]  /*0fe0*/  IMAD.U32 R7, RZ, RZ, UR20 ;  /* 0x00000014ff077e24 */ /* 0x000fe2000f8e00ff */
[----:B------:R-:W-:Y:S01]  /*0ff0*/  IADD3 R8, P3, P1, R8, 0x80, R4 ;  /* 0x0000008008087810 */ /* 0x000fe2000797e004 */
[----:B------:R-:W-:Y:S01]  /*1000*/  IMAD R3, R21, c[0x0][0x1a8], RZ ;  /* 0x00006a0015037a24 */ /* 0x000fe200078e02ff */
[----:B------:R-:W-:Y:S01]  /*1010*/  USHF.L.U64.HI UR26, UR8, UR26, UR9 ;  /* 0x0000001a081a7299 */ /* 0x000fe20008010209 */
[----:B------:R-:W-:Y:S01]  /*1020*/  IMAD.WIDE.U32 R32, R7, c[0x0][0x188], R16 ;  /* 0x0000620007207a25 */ /* 0x000fe200078e0010 */
[----:B------:R-:W-:Y:S01]  /*1030*/  IADD3.X R9, RZ, UR28, R5, P3, P1 ;  /* 0x0000001cff097c10 */ /* 0x000fe20009fe2405 */
[----:B------:R-:W-:Y:S01]  /*1040*/  USHF.R.S32.HI UR9, URZ, 0x1f, UR12 ;  /* 0x0000001f3f097899 */ /* 0x000fe2000801140c */
[----:B------:R-:W-:Y:S01]  /*1050*/  ISETP.LT.OR P3, PT, R14, 0x21, P6 ;  /* 0x000000210e00780c */ /* 0x000fe20003761670 */
[----:B------:R-:W-:Y:S01]  /*1060*/  @!PT LDS RZ, [RZ] ;  /* 0x00000000fffff984 */ /* 0x000fe20000000800 */
[----:B------:R-:W-:Y:S01]  /*1070*/  @!PT LDS RZ, [RZ] ;  /* 0x00000000fffff984 */ /* 0x000fe20000000800 */
[----:B------:R-:W-:Y:S01]  /*1080*/  @!PT LDS RZ, [RZ] ;  /* 0x00000000fffff984 */ /* 0x000fe20000000800 */
[----:B------:R1:W-:Y:S01]  /*1090*/  LDGSTS.E.BYPASS.LTC128B.128 [R240+0x6080], [R4.64], !P0 ;  /* 0x0608000004f07fae */ /* 0x0003e2000c101d58 */
[----:B------:R-:W-:Y:S01]  /*10a0*/  IADD3 R6, P1, R4, UR27, RZ ;  /* 0x0000001b04067c10 */ /* 0x000fe2000ff3e0ff */
[----:B------:R-:W-:Y:S01]  /*10b0*/  IMAD.U32 R0, RZ, RZ, UR20 ;  /* 0x00000014ff007e24 */ /* 0x000fe2000f8e00ff */
[----:B------:R-:W-:Y:S01]  /*10c0*/  ISETP.LT.OR P0, PT, R14, 0x21, P5 ;  /* 0x000000210e00780c */ /* 0x000fe20002f01670 */
[----:B------:R1:W-:Y:S01]  /*10d0*/  LDGSTS.E.BYPASS.LTC128B.128 [R240+0x9080], [R4.64+0x80], !P4 ;  /* 0x0908008004f07fae */ /* 0x0003e2000e101d58 */
[----:B------:R-:W-:Y:S01]  /*10e0*/  IADD3.X R7, R5, UR28, RZ, P1, !PT ;  /* 0x0000001c05077c10 */ /* 0x000fe20008ffe4ff */
[----:B------:R-:W-:Y:S01]  /*10f0*/  IMAD R3, R20, c[0x0][0x1ac], R3 ;  /* 0x00006b0014037a24 */ /* 0x000fe200078e0203 */
[----:B------:R-:W-:Y:S01]  /*1100*/  ISETP.LT.OR P1, PT, R14, 0x41, P6 ;  /* 0x000000410e00780c */ /* 0x000fe20003721670 */
[----:B------:R-:W-:Y:S01]  /*1110*/  IMAD.WIDE.U32 R36, R0, c[0x0][0x218], R10 ;  /* 0x0000860000247a25 */ /* 0x000fe200078e000a */
[----:B------:R-:W-:Y:S01]  /*1120*/  ISETP.LT.OR P5, PT, R14, 0x41, P5 ;  /* 0x000000410e00780c */ /* 0x000fe20002fa1670 */
[----:B------:R-:W-:Y:S01]  /*1130*/  UIMAD UR26, UR26, UR12, URZ ;  /* 0x0000000c1a1a72a4 */ /* 0x000fe2000f8e023f */
[----:B------:R-:W-:Y:S01]  /*1140*/  ISETP.GE.AND P6, PT, R19, c[0x0][0x19c], PT ;  /* 0x0000670013007a0c */ /* 0x000fe20003fc6270 */
[----:B------:R2:W-:Y:S01]  /*1150*/  LDGSTS.E.BYPASS.LTC128B.128 [R240+0x7080], [R6.64], !P3 ;  /* 0x0708000006f07fae */ /* 0x0005e2000d901d58 */
[----:B------:R-:W-:Y:S01]  /*1160*/  IMAD.IADD R0, R13, 0x1, R3 ;  /* 0x000000010d007824 */ /* 0x000fe200078e0203 */
[----:B------:R-:W-:Y:S01]  /*1170*/  IADD3 R35, R37, UR31, RZ ;  /* 0x0000001f25237c10 */ /* 0x000fe2000fffe0ff */
[----:B------:R-:W-:Y:S01]  /*1180*/  IMAD.U32 R10, RZ, RZ, UR30 ;  /* 0x0000001eff0a7e24 */ /* 0x000fe2000f8e00ff */
[----:B------:R3:W-:Y:S01]  /*1190*/  LDGSTS.E.BYPASS.LTC128B.128 [R240+0xa080], [R8.64], !P0 ;  /* 0x0a08000008f07fae */ /* 0x0007e2000c101d58 */
[----:B------:R-:W-:Y:S01]  /*11a0*/  ISETP.GE.AND P0, PT, R18, c[0x0][0x19c], PT ;  /* 0x0000670012007a0c */ /* 0x000fe20003f06270 */
[----:B------:R-:W-:Y:S01]  /*11b0*/  IMAD.MOV.U32 R34, RZ, RZ, R36 ;  /* 0x000000ffff227224 */ /* 0x000fe200078e0024 */
[----:B------:R-:W-:Y:S01]  /*11c0*/  ULDC.64 UR4, c[0x0][0x178] ;  /* 0x00005e0000047ab9 */ /* 0x000fe20000000a00 */
[----:B------:R-:W-:Y:S01]  /*11d0*/  IMAD.MOV.U32 R226, RZ, RZ, 0x20 ;  /* 0x00000020ffe27424 */ /* 0x000fe200078e00ff */
[----:B------:R-:W-:Y:S01]  /*11e0*/  ISETP.LT.OR P4, PT, R14, 0x1, P0 ;  /* 0x000000010e00780c */ /* 0x000fe20000781670 */
[----:B------:R-:W-:Y:S01]  /*11f0*/  ULDC.64 UR6, c[0x0][0x188] ;  /* 0x0000620000067ab9 */ /* 0x000fe20000000a00 */
[----:B------:R-:W-:Y:S01]  /*1200*/  IMAD.SHL.U32 R218, R2, 0x2, RZ ;  /* 0x0000000202da7824 */ /* 0x000fe200078e00ff */
[----:B------:R-:W-:Y:S01]  /*1210*/  UIMAD.WIDE.U32 UR32, UR12, UR4, URZ ;  /* 0x000000040c2072a5 */ /* 0x000fe2000f8e003f */
[----:B------:R4:W-:Y:S01]  /*1220*/  STL.64 [R1+0x10], R32 ;  /* 0x0000102001007387 */ /* 0x0009e20000100a00 */
[----:B------:R-:W-:Y:S01]  /*1230*/  UIMAD UR6, UR18, UR6, URZ ;  /* 0x00000006120672a4 */ /* 0x000fe2000f8e023f */
[----:B------:R-:W-:Y:S01]  /*1240*/  IMAD.MOV.U32 R228, RZ, RZ, 0x10 ;  /* 0x00000010ffe47424 */ /* 0x000fe200078e00ff */
[----:B------:R-:W-:Y:S01]  /*1250*/  CS2R R110, SRZ ;  /* 0x00000000006e7805 */ /* 0x000fe2000001ff00 */
[----:B------:R-:W-:Y:S01]  /*1260*/  STL.64 [R1+0x8], R36 ;  /* 0x0000082401007387 */ /* 0x000fe20000100a00 */
[----:B------:R-:W-:Y:S01]  /*1270*/  UIMAD UR6, UR20, UR7, UR6 ;  /* 0x00000007140672a4 */ /* 0x000fe2000f8e0206 */
[----:B------:R-:W-:Y:S01]  /*1280*/  CS2R R108, SRZ ;  /* 0x00000000006c7805 */ /* 0x000fe2000001ff00 */
[----:B------:R-:W-:Y:S01]  /*1290*/  CS2R R106, SRZ ;  /* 0x00000000006a7805 */ /* 0x000fe2000001ff00 */
[----:B------:R-:W-:Y:S01]  /*12a0*/  STL.64 [R1], R34 ;  /* 0x0000002201007387 */ /* 0x000fe20000100a00 */
[----:B------:R-:W-:Y:S01]  /*12b0*/  CS2R R104, SRZ ;  /* 0x0000000000687805 */ /* 0x000fe2000001ff00 */
[----:B------:R-:W-:Y:S01]  /*12c0*/  CS2R R102, SRZ ;  /* 0x0000000000667805 */ /* 0x000fe2000001ff00 */
[----:B------:R-:W-:Y:S01]  /*12d0*/  IADD3 R252, R33, UR6, RZ ;  /* 0x0000000621fc7c10 */ /* 0x000fe2000fffe0ff */
[----:B------:R-:W-:Y:S01]  /*12e0*/  ULDC.64 UR6, c[0x0][0x238] ;  /* 0x00008e0000067ab9 */ /* 0x000fe20000000a00 */
[----:B------:R-:W-:Y:S01]  /*12f0*/  CS2R R100, SRZ ;  /* 0x0000000000647805 */ /* 0x000fe2000001ff00 */
[----:B--2---:R-:W-:Y:S01]  /*1300*/  IADD3 R6, P3, R6, UR27, RZ ;  /* 0x0000001b06067c10 */ /* 0x004fe2000ff7e0ff */
[----:B------:R-:W-:Y:S01]  /*1310*/  USHF.L.U32 UR27, UR8, 0x6, URZ ;  /* 0x00000006081b7899 */ /* 0x000fe2000800063f */
[----:B------:R-:W-:Y:S01]  /*1320*/  CS2R R98, SRZ ;  /* 0x0000000000627805 */ /* 0x000fe2000001ff00 */
[----:B------:R-:W-:Y:S01]  /*1330*/  UIMAD UR6, UR15, UR6, URZ ;  /* 0x000000060f0672a4 */ /* 0x000fe2000f8e023f */
[----:B------:R-:W-:Y:S01]  /*1340*/  IADD3.X R7, R7, UR28, RZ, P3, !PT ;  /* 0x0000001c07077c10 */ /* 0x000fe20009ffe4ff */
[----:B------:R-:W-:Y:S01]  /*1350*/  UIMAD UR26, UR9, UR27, UR26 ;  /* 0x0000001b091a72a4 */ /* 0x000fe2000f8e021a */
[----:B------:R-:W-:Y:S01]  /*1360*/  ISETP.LT.OR P3, PT, R14, 0x1, P6 ;  /* 0x000000010e00780c */ /* 0x000fe20003761670 */
[----:B---3--:R-:W-:Y:S01]  /*1370*/  IMAD.U32 R8, RZ, RZ, UR27 ;  /* 0x0000001bff087e24 */ /* 0x008fe2000f8e00ff */
[----:B------:R-:W-:Y:S01]  /*1380*/  UIMAD UR28, UR9, UR4, URZ ;  /* 0x00000004091c72a4 */ /* 0x000fe2000f8e023f */
[----:B------:R2:W-:Y:S01]  /*1390*/  LDGSTS.E.BYPASS.LTC128B.128 [R240+0x8080], [R6.64], !P1 ;  /* 0x0808000006f07fae */ /* 0x0005e2000c901d58 */
[----:B-1----:R-:W-:Y:S01]  /*13a0*/  LEA R4, P1, R12, c[0x0][0x190], 0x1 ;  /* 0x000064000c047a11 */ /* 0x002fe200078208ff */
[----:B------:R-:W-:Y:S01]  /*13b0*/  IMAD.WIDE.U32 R8, R8, UR12, R34 ;  /* 0x0000000c08087c25 */ /* 0x000fe2000f8e0022 */
[----:B------:R-:W-:Y:S01]  /*13c0*/  UIMAD UR28, UR12, UR5, UR28 ;  /* 0x000000050c1c72a4 */ /* 0x000fe2000f8e021c */
[----:B------:R2:W-:Y:S01]  /*13d0*/  LDGSTS.E.BYPASS.LTC128B.128 [R240+0xb080], [R6.64+0x80], !P5 ;  /* 0x0b08008006f07fae */ /* 0x0005e2000e901d58 */
[----:B------:R-:W-:Y:S01]  /*13e0*/  ISETP.LT.OR P5, PT, R14, 0x21, P0 ;  /* 0x000000210e00780c */ /* 0x000fe200007a1670 */
[----:B------:R-:W-:Y:S01]  /*13f0*/  ULDC UR9, c[0x0][0x20c] ;  /* 0x0000830000097ab9 */ /* 0x000fe20000000800 */
[----:B------:R-:W-:Y:S01]  /*1400*/  LEA.HI.X R5, R12, c[0x0][0x194], R0, 0x1, P1 ;  /* 0x000065000c057a11 */ /* 0x000fe200008f0c00 */
[----:B------:R-:W0:Y:S01]  /*1410*/  LDGDEPBAR ;  /* 0x00000000000079af */ /* 0x000e220000000000 */
[----:B------:R-:W-:Y:S01]  /*1420*/  ISETP.LT.OR P0, PT, R14, 0x41, P0 ;  /* 0x000000410e00780c */ /* 0x000fe20000701670 */
[----:B------:R-:W-:Y:S01]  /*1430*/  UIADD3 UR28, UR33, UR28, URZ ;  /* 0x0000001c211c7290 */ /* 0x000fe2000fffe03f */
[----:B------:R-:W-:Y:S01]  /*1440*/  IADD3 R0, R9, UR26, RZ ;  /* 0x0000001a09007c10 */ /* 0x000fe2000fffe0ff */
[----:B------:R1:W-:Y:S01]  /*1450*/  LDGSTS.E.BYPASS.LTC128B.128 [R240+0x80], [R4.64], !P4 ;  /* 0x0008000004f07fae */ /* 0x0003e2000e101d58 */
[C---:B------:R-:W-:Y:S01]  /*1460*/  LEA R16, P4, R8.reuse, c[0x0][0x1f0], 0x1 ;  /* 0x00007c0008107a11 */ /* 0x040fe200078808ff */
[----:B------:R-:W-:Y:S01]  /*1470*/  IMAD.U32 R9, RZ, RZ, UR33 ;  /* 0x00000021ff097e24 */ /* 0x000fe2000f8e00ff */
[----:B------:R-:W-:Y:S01]  /*1480*/  UMOV UR26, 0x5 ;  /* 0x00000005001a7882 */ /* 0x000fe20000000000 */
[----:B------:R1:W-:Y:S01]  /*1490*/  LDGSTS.E.BYPASS.LTC128B.128 [R240+0x3080], [R4.64+0x80], !P3 ;  /* 0x0308008004f07fae */ /* 0x0003e2000d901d58 */
[----:B------:R-:W-:Y:S01]  /*14a0*/  LEA.HI.X R17, R8, c[0x0][0x1f4], R0, 0x1, P4 ;  /* 0x00007d0008117a11 */ /* 0x000fe200020f0c00 */
[----:B------:R-:W-:Y:S01]  /*14b0*/  IMAD.U32 R8, RZ, RZ, UR32 ;  /* 0x00000020ff087e24 */ /* 0x000fe2000f8e00ff */
[----:B------:R-:W-:Y:S01]  /*14c0*/  ISETP.GE.AND P4, PT, R18, c[0x0][0x16c], PT ;  /* 0x00005b0012007a0c */ /* 0x000fe20003f86270 */
[----:B------:R-:W-:Y:S01]  /*14d0*/  IMAD.U32 R9, RZ, RZ, UR28 ;  /* 0x0000001cff097e24 */ /* 0x000fe2000f8e00ff */
[----:B------:R-:W-:Y:S01]  /*14e0*/  USHF.L.U64.HI UR9, UR8, UR26, UR9 ;  /* 0x0000001a08097299 */ /* 0x000fe20008010209 */
[----:B------:R-:W-:Y:S01]  /*14f0*/  CS2R R96, SRZ ;  /* 0x0000000000607805 */ /* 0x000fe2000001ff00 */
[----:B------:R-:W-:Y:S01]  /*1500*/  SEL R0, RZ, 0x1, P4 ;  /* 0x00000001ff007807 */ /* 0x000fe20002000000 */
[----:B------:R-:W-:Y:S01]  /*1510*/  USHF.L.U32 UR8, UR8, 0x5, URZ ;  /* 0x0000000508087899 */ /* 0x000fe2000800063f */
[----:B------:R-:W-:Y:S01]  /*1520*/  CS2R R94, SRZ ;  /* 0x00000000005e7805 */ /* 0x000fe2000001ff00 */
[----:B------:R-:W-:Y:S01]  /*1530*/  UIMAD UR6, UR19, UR7, UR6 ;  /* 0x00000007130672a4 */ /* 0x000fe2000f8e0206 */
[----:B------:R-:W-:Y:S01]  /*1540*/  CS2R R92, SRZ ;  /* 0x00000000005c7805 */ /* 0x000fe2000001ff00 */
[----:B------:R-:W-:Y:S01]  /*1550*/  ULDC UR26, c[0x0][0x198] ;  /* 0x00006600001a7ab9 */ /* 0x000fe20000000800 */
[----:B------:R-:W-:Y:S01]  /*1560*/  CS2R R90, SRZ ;  /* 0x00000000005a7805 */ /* 0x000fe2000001ff00 */
[----:B------:R-:W-:Y:S01]  /*1570*/  UIADD3 UR26, UR21, UR26, URZ ;  /* 0x0000001a151a7290 */ /* 0x000fe2000fffe03f */
[----:B--2---:R-:W-:Y:S01]  /*1580*/  IADD3 R6, P1, R4, UR30, RZ ;  /* 0x0000001e04067c10 */ /* 0x004fe2000ff3e0ff */
[----:B------:R-:W-:Y:S01]  /*1590*/  ULDC UR19, c[0x0][0x2a0] ;  /* 0x0000a80000137ab9 */ /* 0x000fe20000000800 */
[----:B------:R-:W-:Y:S01]  /*15a0*/  CS2R R88, SRZ ;  /* 0x0000000000587805 */ /* 0x000fe2000001ff00 */
[----:B------:R-:W-:Y:S01]  /*15b0*/  ULOP3.LUT UR19, URZ, UR19, URZ, 0x33, !UPT ;  /* 0x000000133f137292 */ /* 0x000fe2000f8e333f */
[----:B------:R-:W-:Y:S01]  /*15c0*/  IADD3.X R7, R5, UR29, RZ, P1, !PT ;  /* 0x0000001d05077c10 */ /* 0x000fe20008ffe4ff */
[----:B------:R-:W-:Y:S01]  /*15d0*/  CS2R R86, SRZ ;  /* 0x0000000000567805 */ /* 0x000fe2000001ff00 */
[----:B------:R-:W-:Y:S01]  /*15e0*/  IADD3 R10, P3, P1, R10, 0x80, R4 ;  /* 0x000000800a0a7810 */ /* 0x000fe2000797e004 */
[----:B------:R-:W-:Y:S01]  /*15f0*/  CS2R R84, SRZ ;  /* 0x0000000000547805 */ /* 0x000fe2000001ff00 */
[----:B------:R-:W-:Y:S01]  /*1600*/  CS2R R82, SRZ ;  /* 0x0000000000527805 */ /* 0x000fe2000001ff00 */
[----:B------:R2:W-:Y:S01]  /*1610*/  LDGSTS.E.BYPASS.LTC128B.128 [R240+0x1080], [R6.64], !P5 ;  /* 0x0108000006f07fae */ /* 0x0005e2000e901d58 */
[C---:B------:R-:W-:Y:S01]  /*1620*/  ISETP.LT.OR P5, PT, R14.reuse, 0x21, P6 ;  /* 0x000000210e00780c */ /* 0x040fe200037a1670 */
[----:B------:R-:W-:Y:S01]  /*1630*/  CS2R R80, SRZ ;  /* 0x0000000000507805 */ /* 0x000fe2000001ff00 */
[----:B------:R-:W-:Y:S01]  /*1640*/  ISETP.LT.OR P6, PT, R14, 0x41, P6 ;  /* 0x000000410e00780c */ /* 0x000fe200037c1670 */
[----:B------:R-:W-:Y:S01]  /*1650*/  IMAD.U32 R14, RZ, RZ, UR14 ;  /* 0x0000000eff0e7e24 */ /* 0x000fe2000f8e00ff */
[----:B------:R-:W-:Y:S01]  /*1660*/  IADD3.X R11, RZ, UR29, R5, P3, P1 ;  /* 0x0000001dff0b7c10 */ /* 0x000fe20009fe2405 */
[----:B------:R-:W-:Y:S01]  /*1670*/  CS2R R78, SRZ ;  /* 0x00000000004e7805 */ /* 0x000fe2000001ff00 */
[----:B-1----:R-:W-:Y:S01]  /*1680*/  IADD3 R4, P1, R6, UR30, RZ ;  /* 0x0000001e06047c10 */ /* 0x002fe2000ff3e0ff */
[----:B------:R-:W-:Y:S01]  /*1690*/  CS2R R76, SRZ ;  /* 0x00000000004c7805 */ /* 0x000fe2000001ff00 */
[----:B------:R-:W-:Y:S01]  /*16a0*/  ISETP.GE.AND P3, PT, R19, c[0x0][0x16c], PT ;  /* 0x00005b0013007a0c */ /* 0x000fe20003f66270 */
[----:B------:R-:W-:Y:S01]  /*16b0*/  CS2R R74, SRZ ;  /* 0x00000000004a7805 */ /* 0x000fe2000001ff00 */
[----:B------:R-:W-:Y:S01]  /*16c0*/  IADD3.X R5, R7, UR29, RZ, P1, !PT ;  /* 0x0000001d07057c10 */ /* 0x000fe20008ffe4ff */
[----:B------:R-:W-:Y:S01]  /*16d0*/  CS2R R72, SRZ ;  /* 0x0000000000487805 */ /* 0x000fe2000001ff00 */
[----:B------:R-:W-:Y:S01]  /*16e0*/  LEA R3, P1, R8, R32, 0x6 ;  /* 0x0000002008037211 */ /* 0x000fe200078230ff */
[----:B------:R1:W-:Y:S01]  /*16f0*/  LDGSTS.E.BYPASS.LTC128B.128 [R240+0x4080], [R10.64], !P5 ;  /* 0x040800000af07fae */ /* 0x0003e2000e901d58 */
[----:B------:R-:W-:Y:S01]  /*1700*/  IADD3 R2, -R248, c[0x0][0x168], -R14 ;  /* 0x00005a00f8027a10 */ /* 0x000fe20007ffe90e */
[----:B------:R-:W-:Y:S01]  /*1710*/  CS2R R70, SRZ ;  /* 0x0000000000467805 */ /* 0x000fe2000001ff00 */
[----:B------:R-:W-:Y:S01]  /*1720*/  LEA.HI.X R8, R8, R252, R9, 0x6, P1 ;  /* 0x000000fc08087211 */ /* 0x000fe200008f3409 */
[----:B------:R3:W-:Y:S01]  /*1730*/  LDGSTS.E.BYPASS.LTC128B.128 [R240+0x2080], [R4.64], !P0 ;  /* 0x0208000004f07fae */ /* 0x0007e2000c101d58 */
[C---:B------:R-:W-:Y:S01]  /*1740*/  LEA R12, P1, R3.reuse, c[0x0][0x160], 0x1 ;  /* 0x00005800030c7a11 */ /* 0x040fe200078208ff */
[----:B------:R-:W-:Y:S01]  /*1750*/  CS2R R68, SRZ ;  /* 0x0000000000447805 */ /* 0x000fe2000001ff00 */
[----:B------:R-:W-:Y:S01]  /*1760*/  CS2R R66, SRZ ;  /* 0x0000000000427805 */ /* 0x000fe2000001ff00 */
[----:B------:R3:W-:Y:S01]  /*1770*/  LDGSTS.E.BYPASS.LTC128B.128 [R240+0x5080], [R4.64+0x80], !P6 ;  /* 0x0508008004f07fae */ /* 0x0007e2000f101d58 */
[----:B------:R-:W-:Y:S01]  /*1780*/  LEA.HI.X R13, R3, c[0x0][0x164], R8, 0x1, P1 ;  /* 0x00005900030d7a11 */ /* 0x000fe200008f0c08 */
[----:B------:R-:W-:Y:S01]  /*1790*/  IMAD.U32 R3, RZ, RZ, UR5 ;  /* 0x00000005ff037e24 */ /* 0x000fe2000f8e00ff */
[C---:B------:R-:W-:Y:S01]  /*17a0*/  LOP3.LUT P6, RZ, R23.reuse, 0x2, RZ, 0xc0, !PT ;  /* 0x0000000217ff7812 */ /* 0x040fe200078cc0ff */
[----:B------:R-:W0:Y:S01]  /*17b0*/  LDGDEPBAR ;  /* 0x00000000000079af */ /* 0x000e220000000000 */
[----:B--2---:R-:W-:Y:S01]  /*17c0*/  SEL R6, RZ, 0x2, P3 ;  /* 0x00000002ff067807 */ /* 0x004fe20001800000 */
[----:B------:R-:W-:Y:S01]  /*17d0*/  IMAD.U32 R7, RZ, RZ, UR20 ;  /* 0x00000014ff077e24 */ /* 0x000fe2000f8e00ff */
[----:B------:R-:W-:Y:S01]  /*17e0*/  CS2R R64, SRZ ;  /* 0x0000000000407805 */ /* 0x000fe2000001ff00 */
[----:B------:R-:W-:Y:S01]  /*17f0*/  CS2R R62, SRZ ;  /* 0x00000000003e7805 */ /* 0x000fe2000001ff00 */
[----:B------:R-:W-:Y:S01]  /*1800*/  CS2R R60, SRZ ;  /* 0x00000000003c7805 */ /* 0x000fe2000001ff00 */
[----:B------:R-:W-:Y:S01]  /*1810*/  IMAD.IADD R0, R6, 0x1, R0 ;  /* 0x0000000106007824 */ /* 0x000fe200078e0200 */
[----:B------:R-:W-:Y:S01]  /*1820*/  CS2R R58, SRZ ;  /* 0x00000000003a7805 */ /* 0x000fe2000001ff00 */
[----:B------:R-:W-:Y:S01]  /*1830*/  IMAD.U32 R6, RZ, RZ, UR4 ;  /* 0x00000004ff067e24 */ /* 0x000fe2000f8e00ff */
[----:B------:R-:W-:Y:S01]  /*1840*/  CS2R R56, SRZ ;  /* 0x0000000000387805 */ /* 0x000fe2000001ff00 */
[----:B------:R-:W-:Y:S01]  /*1850*/  CS2R R54, SRZ ;  /* 0x0000000000367805 */ /* 0x000fe2000001ff00 */
[----:B------:R-:W-:Y:S01]  /*1860*/  LOP3.LUT P0, RZ, R0, 0x1, RZ, 0xc0, !PT ;  /* 0x0000000100ff7812 */ /* 0x000fe2000780c0ff */
[----:B------:R-:W-:Y:S01]  /*1870*/  CS2R R52, SRZ ;  /* 0x0000000000347805 */ /* 0x000fe2000001ff00 */
[----:B------:R-:W-:Y:S01]  /*1880*/  LEA R8, P1, R6, R12, 0x6 ;  /* 0x0000000c06087211 */ /* 0x000fe200078230ff */
[----:B------:R-:W-:Y:S01]  /*1890*/  USHF.L.U64.HI UR5, UR4, 0x5, UR5 ;  /* 0x0000000504057899 */ /* 0x000fe20008010205 */
[----:B------:R-:W-:Y:S01]  /*18a0*/  LOP3.LUT P5, RZ, R0, 0x2, RZ, 0xc0, !PT ;  /* 0x0000000200ff7812 */ /* 0x000fe200078ac0ff */
[----:B------:R-:W-:Y:S01]  /*18b0*/  USHF.L.U32 UR14, UR4, 0x5, URZ ;  /* 0x00000005040e7899 */ /* 0x000fe2000800063f */
[----:B------:R-:W-:Y:S01]  /*18c0*/  LEA.HI.X R9, R6, R13, R3, 0x6, P1 ;  /* 0x0000000d06097211 */ /* 0x000fe200008f3403 */
[----:B------:R-:W-:Y:S01]  /*18d0*/  IMAD.U32 R6, RZ, RZ, UR8 ;  /* 0x00000008ff067e24 */ /* 0x000fe2000f8e00ff */
[C---:B------:R-:W-:Y:S01]  /*18e0*/  LOP3.LUT P1, RZ, R23.reuse, 0x4, RZ, 0xc0, !PT ;  /* 0x0000000417ff7812 */ /* 0x040fe2000782c0ff */
[----:B------:R-:W-:Y:S01]  /*18f0*/  IMAD.SHL.U32 R23, R23, 0x20, RZ ;  /* 0x0000002017177824 */ /* 0x000fe200078e00ff */
[----:B------:R-:W-:Y:S01]  /*1900*/  SEL R0, R226, 0xffffffe0, !P6 ;  /* 0xffffffe0e2007807 */ /* 0x000fe20007000000 */
[----:B------:R-:W-:Y:S01]  /*1910*/  UMOV UR4, URZ ;  /* 0x0000003f00047c82 */ /* 0x000fe20008000000 */
[----:B------:R-:W-:Y:S01]  /*1920*/  SEL R222, R222, 0xffffffc0, !P1 ;  /* 0xffffffc0dede7807 */ /* 0x000fe20004800000 */
[----:B------:R-:W-:-:S04]  /*1930*/  DEPBAR.LE SB0, 0x1 ;  /* 0x000080400000791a */ /* 0x000fc80000000000 */
[----:B------:R-:W-:Y:S01]  /*1940*/  BAR.SYNC.DEFER_BLOCKING 0x0 ;  /* 0x0000000000007b1d */ /* 0x000fe20000010000 */
[----:B------:R-:W-:Y:S01]  /*1950*/  IMAD.IADD R219, R218, 0x1, R222 ;  /* 0x00000001dadb7824 */ /* 0x000fe200078e02de */
[----:B------:R-:W-:Y:S01]  /*1960*/  ISETP.LT.OR P1, PT, R2, 0x1, !P0 ;  /* 0x000000010200780c */ /* 0x000fe20004721670 */
[----:B------:R-:W-:Y:S01]  /*1970*/  IMAD.IADD R220, R218, 0x1, R0 ;  /* 0x00000001dadc7824 */ /* 0x000fe200078e0200 */
[----:B------:R-:W-:Y:S01]  /*1980*/  ISETP.LT.OR P6, PT, R2, 0x1, !P5 ;  /* 0x000000010200780c */ /* 0x000fe20006fc1670 */
[----:B------:R-:W-:Y:S01]  /*1990*/  IMAD.IADD R0, R0, 0x1, R219 ;  /* 0x0000000100007824 */ /* 0x000fe200078e02db */
[C---:B------:R-:W-:Y:S01]  /*19a0*/  ISETP.LT.OR P0, PT, R2.reuse, 0x21, !P0 ;  /* 0x000000210200780c */ /* 0x040fe20004701670 */
[----:B---3--:R-:W-:Y:S01]  /*19b0*/  IMAD.U32 R4, RZ, RZ, UR8 ;  /* 0x00000008ff047e24 */ /* 0x008fe2000f8e00ff */
[----:B------:R-:W-:Y:S01]  /*19c0*/  ISETP.LT.OR P5, PT, R2, 0x21, !P5 ;  /* 0x000000210200780c */ /* 0x000fe20006fa1670 */
[----:B------:R-:W-:Y:S01]  /*19d0*/  IMAD.U32 R5, RZ, RZ, UR9 ;  /* 0x00000009ff057e24 */ /* 0x000fe2000f8e00ff */
[----:B------:R-:W-:Y:S01]  /*19e0*/  IADD3 R3, R25, UR6, RZ ;  /* 0x0000000619037c10 */ /* 0x000fe2000fffe0ff */
[----:B------:R-:W-:Y:S01]  /*19f0*/  IMAD.MOV.U32 R2, RZ, RZ, R24 ;  /* 0x000000ffff027224 */ /* 0x000fe200078e0018 */
[----:B------:R-:W-:Y:S01]  /*1a00*/  ULDC.64 UR6, c[0x0][0x240] ;  /* 0x0000900000067ab9 */ /* 0x000fe20000000a00 */
[----:B------:R-:W-:Y:S01]  /*1a10*/  IMAD.IADD R222, R222, 0x1, R220 ;  /* 0x00000001dede7824 */ /* 0x000fe200078e02dc */
[----:B------:R-:W-:Y:S01]  /*1a20*/  UIMAD UR6, UR18, UR6, URZ ;  /* 0x00000006120672a4 */ /* 0x000fe2000f8e023f */
[----:B----4-:R-:W-:Y:S01]  /*1a30*/  IMAD.WIDE.U32 R32, R7, c[0x0][0x240], R2 ;  /* 0x0000900007207a25 */ /* 0x010fe200078e0002 */
[----:B------:R-:W-:Y:S01]  /*1a40*/  LEA.HI R2, R29, R246, RZ, 0x5 ;  /* 0x000000f61d027211 */ /* 0x000fe200078f28ff */
[----:B------:R-:W-:-:S02]  /*1a50*/  ULDC UR18, c[0x0][0x2a8] ;  /* 0x0000aa0000127ab9 */ /* 0x000fc40000000800 */
[----:B------:R-:W-:Y:S01]  /*1a60*/  UIMAD UR20, UR20, UR7, UR6 ;  /* 0x00000007141472a4 */ /* 0x000fe2000f8e0206 */
[----:B------:R-:W-:Y:S01]  /*1a70*/  SHF.R.S32.HI R7, RZ, 0x5, R2 ;  /* 0x00000005ff077819 */ /* 0x000fe20000011402 */
[----:B------:R-:W-:Y:S01]  /*1a80*/  STL.64 [R1+0x18], R32 ;  /* 0x0000182001007387 */ /* 0x000fe20000100a00 */
[----:B------:R-:W-:Y:S02]  /*1a90*/  UMOV UR7, 0x1 ;  /* 0x0000000100077882 */ /* 0x000fe40000000000 */
[----:B------:R-:W-:Y:S01]  /*1aa0*/  ULDC UR6, c[0x0][0x168] ;  /* 0x00005a0000067ab9 */ /* 0x000fe20000000800 */
[----:B------:R-:W2:Y:S01]  /*1ab0*/  LDSM.16.M88.2 R174, [R0+0x6080] ;  /* 0x0060800000ae783b */ /* 0x000ea20000000100 */
[----:B------:R-:W-:Y:S02]  /*1ac0*/  UIADD3 UR6, UR26, -UR6, UR7 ;  /* 0x800000061a067290 */ /* 0x000fe4000fffe007 */
[----:B------:R-:W-:Y:S01]  /*1ad0*/  UISETP.LE.AND UP0, UPT, UR7, UR18, UPT ;  /* 0x000000120700728c */ /* 0x000fe2000bf03270 */
[----:B------:R-:W3:Y:S01]  /*1ae0*/  LDSM.16.M88.2 R176, [R0+0x7080] ;  /* 0x0070800000b0783b */ /* 0x000ee20000000100 */
[----:B------:R-:W-:-:S02]  /*1af0*/  UMOV UR15, 0x1 ;  /* 0x00000001000f7882 */ /* 0x000fc40000000000 */
[----:B------:R-:W-:Y:S01]  /*1b00*/  UISETP.GE.AND UP6, UPT, UR21, 0x1, UPT ;  /* 0x000000011500788c */ /* 0x000fe2000bfc6270 */
[----:B------:R-:W4:Y:S01]  /*1b10*/  LDSM.16.M88.2 R178, [R0+0x8080] ;  /* 0x0080800000b2783b */ /* 0x000f220000000100 */
[----:B------:R-:W-:Y:S02]  /*1b20*/  UP2UR UR18, UPR, URZ, 0x1 ;  /* 0x000000013f127883 */ /* 0x000fe40008000000 */
[----:B------:R-:W-:Y:S01]  /*1b30*/  UISETP.GE.AND UP5, UPT, UR21, 0x2, UPT ;  /* 0x000000021500788c */ /* 0x000fe2000bfa6270 */
[----:B------:R-:W1:Y:S01]  /*1b40*/  LDSM.16.M88.2 R198, [R0+0x9080] ;  /* 0x0090800000c6783b */ /* 0x000e620000000100 */
[----:B------:R-:W-:Y:S02]  /*1b50*/  UISETP.GE.AND UP4, UPT, UR21, 0x21, UPT ;  /* 0x000000211500788c */ /* 0x000fe4000bf86270 */
[----:B------:R-:W-:Y:S01]  /*1b60*/  UISETP.GE.AND UP3, UPT, UR21, 0x22, UPT ;  /* 0x000000221500788c */ /* 0x000fe2000bf66270 */
[----:B------:R-:W1:Y:S01]  /*1b70*/  LDSM.16.M88.2 R200, [R0+0xa080] ;  /* 0x00a0800000c8783b */ /* 0x000e620000000100 */
[----:B------:R-:W-:-:S02]  /*1b80*/  UISETP.GE.AND UP2, UPT, UR21, 0x41, UPT ;  /* 0x000000411500788c */ /* 0x000fc4000bf46270 */
[----:B------:R-:W-:Y:S01]  /*1b90*/  UISETP.GE.AND UP1, UPT, UR21, 0x42, UPT ;  /* 0x000000421500788c */ /* 0x000fe2000bf26270 */
[----:B------:R5:W1:Y:S04]  /*1ba0*/  LDSM.16.M88.2 R202, [R0+0xb080] ;  /* 0x00b0800000ca783b */ /* 0x000a680000000100 */
[----:B------:R1:W1:Y:S04]  /*1bb0*/  LDSM.16.M88.2 R152, [R218+0x6080] ;  /* 0x00608000da98783b */ /* 0x0002680000000100 */
[----:B------:R1:W1:Y:S04]  /*1bc0*/  LDSM.16.M88.2 R154, [R218+0x7080] ;  /* 0x00708000da9a783b */ /* 0x0002680000000100 */
[----:B------:R1:W1:Y:S04]  /*1bd0*/  LDSM.16.M88.2 R156, [R218+0x8080] ;  /* 0x00808000da9c783b */ /* 0x0002680000000100 */
[----:B------:R1:W1:Y:S04]  /*1be0*/  LDSM.16.M88.2 R158, [R220+0x6080] ;  /* 0x00608000dc9e783b */ /* 0x0002680000000100 */
[----:B------:R1:W1:Y:S01]  /*1bf0*/  LDSM.16.M88.2 R164, [R220+0x7080] ;  /* 0x00708000dca4783b */ /* 0x0002620000000100 */
[----:B-----5:R-:W-:-:S03]  /*1c00*/  IADD3 R0, -R14, c[0x0][0x168], -R248 ;  /* 0x00005a000e007a10 */ /* 0x020fc60007ffe9f8 */
        /* <DEDUP_REMOVED lines=13> */
[----:B------:R-:W-:Y:S06]  /*1ce0*/  BAR.SYNC.DEFER_BLOCKING 0x0 ;  /* 0x0000000000007b1d */ /* 0x000fec0000010000 */
[----:B------:R-:W-:Y:S01]  /*1cf0*/  @!PT LDS RZ, [RZ] ;  /* 0x00000000fffff984 */ /* 0x000fe20000000800 */
[----:B------:R-:W-:Y:S01]  /*1d00*/  @!PT LDS RZ, [RZ] ;  /* 0x00000000fffff984 */ /* 0x000fe20000000800 */
[----:B------:R-:W-:Y:S01]  /*1d10*/  @!PT LDS RZ, [RZ] ;  /* 0x00000000fffff984 */ /* 0x000fe20000000800 */
[----:B------:R5:W-:Y:S01]  /*1d20*/  LDGSTS.E.BYPASS.LTC128B.128 [R240+0x6080], [R12.64], !P1 ;  /* 0x060800000cf07fae */ /* 0x000be2000c901d58 */
[----:B------:R-:W-:-:S03]  /*1d30*/  LEA R4, P1, R4, R16, 0x1 ;  /* 0x0000001004047211 */ /* 0x000fc600078208ff */
[----:B------:R5:W-:Y:S01]  /*1d40*/  LDGSTS.E.BYPASS.LTC128B.128 [R240+0x8080], [R12.64+0x80], !P6 ;  /* 0x080800800cf07fae */ /* 0x000be2000f101d58 */
[----:B------:R-:W-:Y:S02]  /*1d50*/  LEA.HI.X R5, R6, R17, R5, 0x1, P1 ;  /* 0x0000001106057211 */ /* 0x000fe400008f0c05 */
[----:B-1----:R-:W-:Y:S01]  /*1d60*/  @!P2 LEA R10, P1, R26, c[0x0][0x258], 0x2 ;  /* 0x000096001a0aaa11 */ /* 0x002fe200078210ff */
[----:B------:R1:W-:Y:S01]  /*1d70*/  LDGSTS.E.BYPASS.LTC128B.128 [R240+0x7080], [R8.64], !P0 ;  /* 0x0708000008f07fae */ /* 0x0003e2000c101d58 */
[C---:B------:R-:W-:Y:S02]  /*1d80*/  ISETP.GE.AND P0, PT, R18.reuse, c[0x0][0x1fc], PT ;  /* 0x00007f0012007a0c */ /* 0x040fe40003f06270 */
[----:B------:R-:W-:Y:S01]  /*1d90*/  ISETP.GE.AND P6, PT, R18, c[0x0][0x1fc], PT ;  /* 0x00007f0012007a0c */ /* 0x000fe20003fc6270 */
[----:B------:R1:W-:Y:S01]  /*1da0*/  LDGSTS.E.BYPASS.LTC128B.128 [R240+0x9080], [R8.64+0x80], !P5 ;  /* 0x0908008008f07fae */ /* 0x0003e2000e901d58 */
[----:B------:R-:W-:Y:S01]  /*1db0*/  @!P2 LEA.HI.X R11, R26, c[0x0][0x25c], R30, 0x2, P1 ;  /* 0x000097001a0baa11 */ /* 0x000fe200008f141e */
[----:B------:R-:W-:Y:S01]  /*1dc0*/  @!P2 IMAD.SHL.U32 R18, R246, 0x10, RZ ;  /* 0x00000010f612a824 */ /* 0x000fe200078e00ff */
[----:B------:R-:W-:-:S02]  /*1dd0*/  ISETP.GE.AND P5, PT, R19, c[0x0][0x1fc], PT ;  /* 0x00007f0013007a0c */ /* 0x000fc40003fa6270 */
[C---:B------:R-:W-:Y:S02]  /*1de0*/  ISETP.LT.OR P1, PT, R0.reuse, 0x1, P6 ;  /* 0x000000010000780c */ /* 0x040fe40003721670 */
[----:B------:R-:W-:Y:S01]  /*1df0*/  SEL R20, RZ, 0x1, P0 ;  /* 0x00000001ff147807 */ /* 0x000fe20000000000 */
[----:B------:R2:W-:Y:S01]  /*1e00*/  @!P2 LDGSTS.E.BYPASS.LTC128B.128 [R18+0x12080], [R10.64] ;  /* 0x120800000a12afae */ /* 0x0005e2000b901d58 */
[C---:B------:R-:W-:Y:S02]  /*1e10*/  ISETP.LT.OR P0, PT, R0.reuse, 0x1, P5 ;  /* 0x000000010000780c */ /* 0x040fe40002f01670 */
[----:B------:R-:W-:Y:S01]  /*1e20*/  ISETP.LT.OR P6, PT, R0, 0x21, P6 ;  /* 0x000000210000780c */ /* 0x000fe200037c1670 */
[----:B------:R-:W0:Y:S06]  /*1e30*/  LDGDEPBAR ;  /* 0x00000000000079af */ /* 0x000e2c0000000000 */
[----:B------:R3:W-:Y:S01]  /*1e40*/  LDGSTS.E.BYPASS.LTC128B.128 [R240+0xe080], [R16.64], !P1 ;  /* 0x0e08000010f07fae */ /* 0x0007e2000c901d58 */
[----:B-----5:R-:W-:-:S02]  /*1e50*/  LEA.HI R12, R29, R246, RZ, 0x2 ;  /* 0x000000f61d0c7211 */ /* 0x020fc400078f10ff */
[----:B------:R-:W-:Y:S01]  /*1e60*/  LEA.HI R13, R2, R7, RZ, 0x1 ;  /* 0x00000007020d7211 */ /* 0x000fe200078f08ff */
[----:B------:R3:W-:Y:S01]  /*1e70*/  LDGSTS.E.BYPASS.LTC128B.128 [R240+0x10080], [R16.64+0x80], !P0 ;  /* 0x1008008010f07fae */ /* 0x0007e2000c101d58 */
[--C-:B------:R-:W-:Y:S02]  /*1e80*/  SHF.R.S32.HI R3, RZ, 0x2, R12.reuse ;  /* 0x00000002ff037819 */ /* 0x100fe4000001140c */
[----:B------:R-:W-:Y:S01]  /*1e90*/  LOP3.LUT R15, R13, 0xfffffffe, RZ, 0xc0, !PT ;  /* 0xfffffffe0d0f7812 */ /* 0x000fe200078ec0ff */
[----:B------:R5:W-:Y:S01]  /*1ea0*/  LDGSTS.E.BYPASS.LTC128B.128 [R240+0xf080], [R4.64], !P6 ;  /* 0x0f08000004f07fae */ /* 0x000be2000f101d58 */
[----:B-1----:R-:W-:Y:S02]  /*1eb0*/  SHF.R.S32.HI R9, RZ, 0x1f, R12 ;  /* 0x0000001fff097819 */ /* 0x002fe4000001140c */
[----:B------:R-:W-:Y:S01]  /*1ec0*/  LEA.HI R8, R29, R246, RZ, 0x4 ;  /* 0x000000f61d087211 */ /* 0x000fe200078f20ff */
[----:B------:R-:W-:Y:S01]  /*1ed0*/  IMAD.IADD R7, R7, 0x1, -R15 ;  /* 0x0000000107077824 */ /* 0x000fe200078e0a0f */
[----:B------:R-:W-:-:S02]  /*1ee0*/  LEA.HI R9, R9, R3, RZ, 0x3 ;  /* 0x0000000309097211 */ /* 0x000fc400078f18ff */
[----:B------:R-:W-:Y:S01]  /*1ef0*/  SHF.R.S32.HI R6, RZ, 0x4, R8 ;  /* 0x00000004ff067819 */ /* 0x000fe20000011408 */
[----:B------:R-:W-:Y:S01]  /*1f00*/  IMAD.SHL.U32 R221, R7, 0x200, RZ ;  /* 0x0000020007dd7824 */ /* 0x000fe200078e00ff */
[----:B------:R-:W-:Y:S02]  /*1f10*/  LOP3.LUT R9, R9, 0xfffffff8, RZ, 0xc0, !PT ;  /* 0xfffffff809097812 */ /* 0x000fe400078ec0ff */
[----:B--2---:R-:W-:Y:S02]  /*1f20*/  LOP3.LUT R10, R2, 0xffffffe0, RZ, 0xc0, !PT ;  /* 0xffffffe0020a7812 */ /* 0x004fe400078ec0ff */
[----:B------:R-:W-:Y:S01]  /*1f30*/  SHF.R.S32.HI R2, RZ, 0x1f, R22 ;  /* 0x0000001fff027819 */ /* 0x000fe20000011416 */
[----:B------:R-:W-:Y:S01]  /*1f40*/  IMAD.IADD R3, R3, 0x1, -R9 ;  /* 0x0000000103037824 */ /* 0x000fe200078e0a09 */
[----:B------:R-:W-:Y:S02]  /*1f50*/  LEA.HI R14, R8, R6, RZ, 0x1 ;  /* 0x00000006080e7211 */ /* 0x000fe400078f08ff */
[----:B------:R-:W-:Y:S01]  /*1f60*/  LEA.HI R9, R2, R22, RZ, 0x2 ;  /* 0x0000001602097211 */ /* 0x000fe200078f10ff */
[----:B------:R-:W-:Y:S01]  /*1f70*/  IMAD.IADD R2, R246, 0x1, -R10 ;  /* 0x00000001f6027824 */ /* 0x000fe200078e0a0a */
[----:B------:R-:W-:Y:S01]  /*1f80*/  LOP3.LUT R13, R14, 0xfffffffe, RZ, 0xc0, !PT ;  /* 0xfffffffe0e0d7812 */ /* 0x000fe200078ec0ff */
[----:B------:R-:W-:Y:S01]  /*1f90*/  IMAD.SHL.U32 R14, R3, 0x20, RZ ;  /* 0x00000020030e7824 */ /* 0x000fe200078e00ff */
[----:B------:R-:W-:-:S02]  /*1fa0*/  LOP3.LUT R9, R9, 0x1ffffffc, RZ, 0xc0, !PT ;  /* 0x1ffffffc09097812 */ /* 0x000fc400078ec0ff */
[----:B------:R-:W-:Y:S01]  /*1fb0*/  SHF.R.S32.HI R239, RZ, 0x1f, R2 ;  /* 0x0000001fffef7819 */ /* 0x000fe20000011402 */
[----:B------:R-:W-:Y:S01]  /*1fc0*/  IMAD.IADD R6, R6, 0x1, -R13 ;  /* 0x0000000106067824 */ /* 0x000fe200078e0a0d */
[----:B------:R-:W-:Y:S01]  /*1fd0*/  LEA R10, P0, R28, c[0x0][0x280], 0x2 ;  /* 0x0000a0001c0a7a11 */ /* 0x000fe200078010ff */
[C---:B------:R-:W-:Y:S01]  /*1fe0*/  IMAD.SHL.U32 R13, R22.reuse, 0x8, RZ ;  /* 0x00000008160d7824 */ /* 0x040fe200078e00ff */
[----:B------:R-:W-:Y:S01]  /*1ff0*/  LEA.HI R239, R239, R2, RZ, 0x2 ;  /* 0x00000002efef7211 */ /* 0x000fe200078f10ff */
[----:B------:R-:W-:Y:S01]  /*2000*/  IMAD.IADD R22, R22, 0x1, -R9 ;  /* 0x0000000116167824 */ /* 0x000fe200078e0a09 */
[----:B------:R-:W-:Y:S01]  /*2010*/  LEA.HI.X R11, R28, c[0x0][0x284], R31, 0x2, P0 ;  /* 0x0000a1001c0b7a11 */ /* 0x000fe200000f141f */
[C---:B------:R-:W-:Y:S01]  /*2020*/  IMAD.SHL.U32 R224, R6.reuse, 0x8, RZ ;  /* 0x0000000806e07824 */ /* 0x040fe200078e00ff */
[----:B------:R-:W-:Y:S01]  /*2030*/  LOP3.LUT R9, R13, 0x18, RZ, 0xc0, !PT ;  /* 0x000000180d097812 */ /* 0x000fe200078ec0ff */
[----:B------:R-:W-:Y:S01]  /*2040*/  IMAD.SHL.U32 R13, R6, 0x20, RZ ;  /* 0x00000020060d7824 */ /* 0x000fe200078e00ff */
[----:B------:R-:W-:-:S02]  /*2050*/  ISETP.LT.OR P0, PT, R0, 0x21, P5 ;  /* 0x000000210000780c */ /* 0x000fc40002f01670 */
[----:B------:R-:W-:Y:S02]  /*2060*/  LOP3.LUT R0, R239, 0x7ffffffc, RZ, 0xc0, !PT ;  /* 0x7ffffffcef007812 */ /* 0x000fe400078ec0ff */
[----:B------:R-:W-:Y:S02]  /*2070*/  LOP3.LUT R8, R8, 0xfffffff0, RZ, 0xc0, !PT ;  /* 0xfffffff008087812 */ /* 0x000fe400078ec0ff */
[----:B------:R-:W-:Y:S02]  /*2080*/  ISETP.GE.AND P1, PT, R19, c[0x0][0x1fc], PT ;  /* 0x00007f0013007a0c */ /* 0x000fe40003f26270 */
[C---:B------:R-:W-:Y:S02]  /*2090*/  LOP3.LUT R14, R9.reuse, 0xe0, R14, 0xf8, !PT ;  /* 0x000000e0090e7812 */ /* 0x040fe400078ef80e */
[----:B------:R-:W-:Y:S01]  /*20a0*/  LOP3.LUT R13, R9, 0x20, R13, 0xf8, !PT ;  /* 0x00000020090d7812 */ /* 0x000fe200078ef80d */
[----:B------:R-:W-:Y:S01]  /*20b0*/  IMAD.IADD R9, R2, 0x1, -R0 ;  /* 0x0000000102097824 */ /* 0x000fe200078e0a00 */
[----:B------:R-:W-:Y:S01]  /*20c0*/  SEL R245, RZ, 0xffffffff, P1 ;  /* 0xfffffffffff57807 */ /* 0x000fe20000800000 */
[C---:B------:R-:W-:Y:S01]  /*20d0*/  IMAD.IADD R2, R246.reuse, 0x1, -R8 ;  /* 0x00000001f6027824 */ /* 0x040fe200078e0a08 */
[----:B------:R-:W-:Y:S01]  /*20e0*/  ISETP.GE.AND P1, PT, R246, 0x10, PT ;  /* 0x00000010f600780c */ /* 0x000fe20003f26270 */
[----:B------:R-:W-:Y:S01]  /*20f0*/  IMAD.SHL.U32 R0, R7, 0x10, RZ ;  /* 0x0000001007007824 */ /* 0x000fe200078e00ff */
[C---:B------:R-:W-:Y:S01]  /*2100*/  LOP3.LUT P5, RZ, R3.reuse, 0x1, RZ, 0xc0, !PT ;  /* 0x0000000103ff7812 */ /* 0x040fe200078ac0ff */
[----:B------:R-:W-:Y:S01]  /*2110*/  IMAD.SHL.U32 R3, R3, 0x4, RZ ;  /* 0x0000000403037824 */ /* 0x000fe200078e00ff */
[----:B------:R-:W-:Y:S01]  /*2120*/  SHF.R.S32.HI R8, RZ, 0x1f, R2 ;  /* 0x0000001fff087819 */ /* 0x000fe20000011402 */
[----:B------:R5:W-:Y:S01]  /*2130*/  LDGSTS.E.BYPASS.LTC128B.128 [R240+0x11080], [R4.64+0x80], !P0 ;  /* 0x1108008004f07fae */ /* 0x000be2000c101d58 */
[----:B------:R-:W-:Y:S01]  /*2140*/  LEA.HI.SX32 R239, R239, R0, 0x1e ;  /* 0x00000000efef7211 */ /* 0x000fe200078ff2ff */
[----:B------:R-:W-:Y:S01]  /*2150*/  IMAD R22, R22, 0x4, R9 ;  /* 0x0000000416167824 */ /* 0x000fe200078e0209 */
[----:B------:R-:W-:Y:S01]  /*2160*/  LOP3.LUT R0, R0, 0x10, RZ, 0xc0, !PT ;  /* 0x0000001000007812 */ /* 0x000fe200078ec0ff */
[----:B------:R-:W-:Y:S01]  /*2170*/  IMAD.SHL.U32 R245, R245, 0x2, RZ ;  /* 0x00000002f5f57824 */ /* 0x000fe200078e00ff */
[----:B------:R-:W-:Y:S01]  /*2180*/  LEA.HI R8, R8, R2, RZ, 0x3 ;  /* 0x0000000208087211 */ /* 0x000fe200078f18ff */
[----:B------:R-:W-:Y:S01]  /*2190*/  IMAD.SHL.U32 R243, R22, 0x2, RZ ;  /* 0x0000000216f37824 */ /* 0x000fe200078e00ff */
[----:B------:R-:W-:-:S02]  /*21a0*/  LOP3.LUT R23, R0, 0xe0, R23, 0xf8, !PT ;  /* 0x000000e000177812 */ /* 0x000fc400078ef817 */
[----:B------:R-:W-:Y:S02]  /*21b0*/  LOP3.LUT R0, R8, 0xfffffff8, RZ, 0xc0, !PT ;  /* 0xfffffff808007812 */ /* 0x000fe400078ec0ff */
[----:B------:R-:W-:Y:S01]  /*21c0*/  LOP3.LUT R14, R14, 0x18, R3, 0x78, !PT ;  /* 0x000000180e0e7812 */ /* 0x000fe200078e7803 */
[----:B------:R-:W-:Y:S01]  /*21d0*/  @!P1 IMAD.SHL.U32 R3, R246, 0x10, RZ ;  /* 0x00000010f6039824 */ /* 0x000fe200078e00ff */
[----:B------:R-:W-:Y:S01]  /*21e0*/  LOP3.LUT R224, R224, 0x8, RZ, 0xc0, !PT ;  /* 0x00000008e0e07812 */ /* 0x000fe200078ec0ff */
[----:B------:R-:W-:Y:S01]  /*21f0*/  IMAD.IADD R0, R2, 0x1, -R0 ;  /* 0x0000000102007824 */ /* 0x000fe200078e0a00 */
[----:B------:R-:W-:Y:S02]  /*2200*/  LOP3.LUT R12, R12, 0x3ffffffc, RZ, 0xc0, !PT ;  /* 0x3ffffffc0c0c7812 */ /* 0x000fe400078ec0ff */
[----:B------:R1:W-:Y:S01]  /*2210*/  @!P1 LDGSTS.E.BYPASS.LTC128B.128 [R3+0x12280], [R10.64] ;  /* 0x122800000a039fae */ /* 0x0003e2000b901d58 */
[----:B------:R-:W-:Y:S02]  /*2220*/  LOP3.LUT P6, RZ, R2, 0x4, RZ, 0xc0, !PT ;  /* 0x0000000402ff7812 */ /* 0x000fe400078cc0ff */
[----:B------:R-:W-:Y:S01]  /*2230*/  LOP3.LUT P1, RZ, R0, 0x2, RZ, 0xc0, !PT ;  /* 0x0000000200ff7812 */ /* 0x000fe2000782c0ff */
[----:B------:R-:W-:Y:S01]  /*2240*/  IMAD.IADD R9, R246, 0x1, -R12 ;  /* 0x00000001f6097824 */ /* 0x000fe200078e0a0c */
[----:B------:R-:W-:Y:S01]  /*2250*/  LOP3.LUT P0, RZ, R0, 0x4, RZ, 0xc0, !PT ;  /* 0x0000000400ff7812 */ /* 0x000fe2000780c0ff */
[----:B------:R-:W0:Y:S01]  /*2260*/  LDGDEPBAR ;  /* 0x00000000000079af */ /* 0x000e220000000000 */
[----:B------:R-:W-:Y:S01]  /*2270*/  SEL R223, R228, 0xfffffff0, !P6 ;  /* 0xfffffff0e4df7807 */ /* 0x000fe20007000000 */
[----:B------:R-:W-:Y:S01]  /*2280*/  IMAD R9, R9, 0x2, R221 ;  /* 0x0000000209097824 */ /* 0x000fe200078e02dd */
[----:B------:R-:W-:Y:S01]  /*2290*/  SEL R227, R226, 0xffffffe0, !P0 ;  /* 0xffffffe0e2e37807 */ /* 0x000fe20004000000 */
[C---:B-----5:R-:W-:Y:S01]  /*22a0*/  IMAD.SHL.U32 R4, R2.reuse, 0x20, RZ ;  /* 0x0000002002047824 */ /* 0x060fe200078e00ff */
[----:B------:R-:W0:Y:S01]  /*22b0*/  LDGDEPBAR ;  /* 0x00000000000079af */ /* 0x000e220000000000 */
[----:B------:R-:W-:Y:S01]  /*22c0*/  IMAD.SHL.U32 R5, R2, 0x4, RZ ;  /* 0x0000000402057824 */ /* 0x000fe200078e00ff */
[----:B------:R-:W-:Y:S01]  /*22d0*/  SEL R228, R228, 0xfffffff0, !P1 ;  /* 0xfffffff0e4e47807 */ /* 0x000fe20004800000 */
[----:B------:R-:W-:Y:S01]  /*22e0*/  IMAD.SHL.U32 R2, R6, 0x100, RZ ;  /* 0x0000010006027824 */ /* 0x000fe200078e00ff */
[----:B------:R-:W-:Y:S01]  /*22f0*/  SEL R226, R226, 0xffffffe0, !P1 ;  /* 0xffffffe0e2e27807 */ /* 0x000fe20004800000 */
[----:B------:R-:W-:Y:S01]  /*2300*/  IMAD.IADD R9, R9, 0x1, R14 ;  /* 0x0000000109097824 */ /* 0x000fe200078e020e */
[----:B------:R-:W-:Y:S01]  /*2310*/  IADD3 R242, -R243, UR6, RZ ;  /* 0x00000006f3f27c10 */ /* 0x000fe2000fffe1ff */
[----:B------:R-:W-:Y:S01]  /*2320*/  IMAD.IADD R233, R228, 0x1, R227 ;  /* 0x00000001e4e97824 */ /* 0x000fe200078e02e3 */
[----:B------:R-:W-:Y:S01]  /*2330*/  LOP3.LUT R2, R23, 0x100, R2, 0xf8, !PT ;  /* 0x0000010017027812 */ /* 0x000fe200078ef802 */
[----:B------:R-:W-:Y:S01]  /*2340*/  IMAD.SHL.U32 R234, R9, 0x2, RZ ;  /* 0x0000000209ea7824 */ /* 0x000fe200078e00ff */
[----:B------:R-:W-:-:S02]  /*2350*/  IADD3 R244, -R243, UR26, RZ ;  /* 0x0000001af3f47c10 */ /* 0x000fc4000fffe1ff */
[----:B------:R-:W-:Y:S02]  /*2360*/  LOP3.LUT R216, R2, 0x1c0, RZ, 0xc0, !PT ;  /* 0x000001c002d87812 */ /* 0x000fe400078ec0ff */
[----:B------:R-:W-:Y:S01]  /*2370*/  IADD3 R235, R234, 0x126c0, RZ ;  /* 0x000126c0eaeb7810 */ /* 0x000fe20007ffe0ff */
[----:B-1----:R-:W-:Y:S01]  /*2380*/  IMAD.SHL.U32 R3, R0, 0x40, RZ ;  /* 0x0000004000037824 */ /* 0x002fe200078e00ff */
[----:B------:R-:W-:Y:S02]  /*2390*/  LOP3.LUT R0, R224, 0x1e0, R4, 0xf8, !PT ;  /* 0x000001e0e0007812 */ /* 0x000fe400078ef804 */
[----:B------:R-:W-:Y:S02]  /*23a0*/  SHF.R.U32.HI R216, RZ, 0x3, R216 ;  /* 0x00000003ffd87819 */ /* 0x000fe400000116d8 */
[----:B------:R-:W-:Y:S02]  /*23b0*/  LOP3.LUT R3, R3, 0x1c0, RZ, 0xc0, !PT ;  /* 0x000001c003037812 */ /* 0x000fe400078ec0ff */
[----:B------:R-:W-:-:S02]  /*23c0*/  LOP3.LUT R4, R0, 0x38, R5, 0x78, !PT ;  /* 0x0000003800047812 */ /* 0x000fc400078e7805 */
[--C-:B------:R-:W-:Y:S02]  /*23d0*/  SHF.R.U32.HI R0, RZ, 0x3, R3.reuse ;  /* 0x00000003ff007819 */ /* 0x100fe40000011603 */
[----:B------:R-:W-:Y:S02]  /*23e0*/  LOP3.LUT R221, R4, R221, RZ, 0xfc, !PT ;  /* 0x000000dd04dd7212 */ /* 0x000fe400078efcff */
[C---:B------:R-:W-:Y:S02]  /*23f0*/  LOP3.LUT R224, R0.reuse, R3, R224, 0x1e, !PT ;  /* 0x0000000300e07212 */ /* 0x040fe400078e1ee0 */
[----:B------:R-:W-:Y:S01]  /*2400*/  LOP3.LUT R3, R0, R13, R3, 0x1e, !PT ;  /* 0x0000000d00037212 */ /* 0x000fe200078e1e03 */
[----:B------:R-:W-:Y:S01]  /*2410*/  IMAD.SHL.U32 R0, R8, 0x40, RZ ;  /* 0x0000004008007824 */ /* 0x000fe200078e00ff */
[----:B------:R-:W-:Y:S02]  /*2420*/  LOP3.LUT R4, R2, 0x8, R27, 0xf8, !PT ;  /* 0x0000000802047812 */ /* 0x000fe400078ef81b */
[----:B------:R-:W-:-:S02]  /*2430*/  LEA R221, R221, 0x15480, 0x1 ;  /* 0x00015480dddd7811 */ /* 0x000fc400078e08ff */
[----:B------:R-:W-:Y:S02]  /*2440*/  LOP3.LUT R0, R0, 0xfffffe00, RZ, 0xc0, !PT ;  /* 0xfffffe0000007812 */ /* 0x000fe400078ec0ff */
[----:B------:R-:W-:Y:S01]  /*2450*/  LOP3.LUT R216, R216, R4, RZ, 0x3c, !PT ;  /* 0x00000004d8d87212 */ /* 0x000fe200078e3cff */
[----:B------:R-:W-:Y:S01]  /*2460*/  IMAD R223, R223, 0x2, R221 ;  /* 0x00000002dfdf7824 */ /* 0x000fe200078e02dd */
[----:B------:R-:W-:Y:S01]  /*2470*/  LOP3.LUT R230, R3, R0, RZ, 0xfc, !PT ;  /* 0x0000000003e67212 */ /* 0x000fe200078efcff */
[----:B------:R-:W-:Y:S01]  /*2480*/  IMAD R2, R7, 0x400, R0 ;  /* 0x0000040007027824 */ /* 0x000fe200078e0200 */
[----:B------:R-:W-:Y:S01]  /*2490*/  IADD3 R0, R240, 0x6080, RZ ;  /* 0x00006080f0007810 */ /* 0x000fe20007ffe0ff */
[----:B------:R-:W-:Y:S01]  /*24a0*/  IMAD.SHL.U32 R216, R216, 0x2, RZ ;  /* 0x00000002d8d87824 */ /* 0x000fe200078e00ff */
[----:B------:R-:W-:Y:S01]  /*24b0*/  LOP3.LUT R245, R245, 0x2, R20, 0xe2, !PT ;  /* 0x00000002f5f57812 */ /* 0x000fe200078ee214 */
[----:B------:R-:W-:Y:S01]  /*24c0*/  IMAD.IADD R224, R2, 0x1, R224 ;  /* 0x0000000102e07824 */ /* 0x000fe200078e02e0 */
[----:B------:R-:W-:Y:S01]  /*24d0*/  IADD3 R2, R234, 0x12480, RZ ;  /* 0x00012480ea027810 */ /* 0x000fe20007ffe0ff */
[----:B------:R-:W-:Y:S01]  /*24e0*/  IMAD.SHL.U32 R217, R230, 0x2, RZ ;  /* 0x00000002e6d97824 */ /* 0x000fe200078e00ff */
[----:B------:R-:W-:Y:S01]  /*24f0*/  IADD3 R243, -R243, UR21, RZ ;  /* 0x00000015f3f37c10 */ /* 0x000fe2000fffe1ff */
[----:B------:R-:W-:Y:S01]  /*2500*/  IMAD.IADD R229, R224, 0x1, R227 ;  /* 0x00000001e0e57824 */ /* 0x000fe200078e02e3 */
[----:B------:R-:W-:Y:S01]  /*2510*/  @P5 IADD3 R235, R2, 0x1c0, RZ ;  /* 0x000001c002eb5810 */ /* 0x000fe20007ffe0ff */
[C---:B------:R-:W-:Y:S01]  /*2520*/  IMAD.SHL.U32 R225, R224.reuse, 0x2, RZ ;  /* 0x00000002e0e17824 */ /* 0x040fe200078e00ff */
[----:B------:R-:W-:Y:S01]  /*2530*/  IADD3 R2, R33, UR20, RZ ;  /* 0x0000001421027c10 */ /* 0x000fe2000fffe0ff */
[----:B------:R-:W-:Y:S01]  /*2540*/  IMAD.IADD R232, R224, 0x1, R228 ;  /* 0x00000001e0e87824 */ /* 0x000fe200078e02e4 */
[----:B------:R-:W-:Y:S01]  /*2550*/  IADD3 R241, R242, c[0x0][0x2a4], RZ ;  /* 0x0000a900f2f17a10 */ /* 0x000fe20007ffe0ff */
[----:B------:R-:W-:Y:S01]  /*2560*/  IMAD.IADD R231, R228, 0x1, R229 ;  /* 0x00000001e4e77824 */ /* 0x000fe200078e02e5 */
[----:B------:R-:W-:Y:S01]  /*2570*/  IADD3 R242, R242, UR19, RZ ;  /* 0x00000013f2f27c10 */ /* 0x000fe2000fffe0ff */
[----:B------:R1:W-:Y:S01]  /*2580*/  STL [R1+0x20], R2 ;  /* 0x0000200201007387 */ /* 0x0003e20000100800 */
[----:B------:R-:W-:Y:S01]  /*2590*/  IMAD.IADD R226, R225, 0x1, R226 ;  /* 0x00000001e1e27824 */ /* 0x000fe200078e02e2 */
[----:B------:R-:W-:-:S02]  /*25a0*/  ULDC UR19, c[0x0][0x168] ;  /* 0x00005a0000137ab9 */ /* 0x000fc40000000800 */
[----:B---34-:R1:W-:Y:S04]  /*25b0*/  STL [R1+0x24], R0 ;  /* 0x0000240001007387 */ /* 0x0183e80000100800 */
.L_x_400:
        /* <DEDUP_REMOVED lines=113> */
[----:B------:R1:W4:Y:S04]  /*2cd0*/  LDS R210, [R0.X4+0x12080] ;  /* 0x0120800000d27984 */ /* 0x0003280000004800 */
[----:B------:R1:W1:Y:S02]  /*2ce0*/  LDS R204, [R0.X4+0x120a0] ;  /* 0x0120a00000cc7984 */ /* 0x0002640000004800 */
[----:B------:R-:W-:Y:S01]  /*2cf0*/  IMAD.U32 R28, RZ, RZ, UR12 ;  /* 0x0000000cff1c7e24 */ /* 0x000fe2000f8e00ff */
[----:B------:R-:W-:Y:S01]  /*2d00*/  HMMA.16816.F32 R24, R44, R148, R24 ;  /* 0x000000942c18723c */ /* 0x000fe20000001818 */
[----:B------:R1:W1:Y:S03]  /*2d10*/  LDS R205, [R0.X4+0x12100] ;  /* 0x0121000000cd7984 */ /* 0x0002660000004800 */
[----:B------:R-:W-:Y:S01]  /*2d20*/  LEA R28, R28, R239, 0x6 ;  /* 0x000000ef1c1c7211 */ /* 0x000fe200078e30ff */
[----:B------:R1:W1:Y:S03]  /*2d30*/  LDS R211, [R0.X4+0x12120] ;  /* 0x0121200000d37984 */ /* 0x0002660000004800 */
[-C--:B--2---:R-:W-:Y:S05]  /*2d40*/  HMMA.16816.F32 R4, R36, R32.reuse, R4 ;  /* 0x000000202404723c */ /* 0x084fea0000001804 */
[C---:B------:R-:W-:Y:S01]  /*2d50*/  IMAD.IADD R207, R28.reuse, 0x1, R241 ;  /* 0x000000011ccf7824 */ /* 0x040fe200078e02f1 */
[----:B------:R-:W-:Y:S02]  /*2d60*/  IADD3 R206, R28, R242, RZ ;  /* 0x000000f21cce7210 */ /* 0x000fe40007ffe0ff */
[C---:B------:R-:W-:Y:S04]  /*2d70*/  HMMA.16816.F32 R8, R40.reuse, R32, R8 ;  /* 0x000000202808723c */ /* 0x040fe80000001808 */
[----:B------:R-:W-:Y:S04]  /*2d80*/  IMNMX R207, R244, R207, PT ;  /* 0x000000cff4cf7217 */ /* 0x000fe80003800200 */
[-C--:B---3--:R-:W-:Y:S08]  /*2d90*/  HMMA.16816.F32 R12, R40, R48.reuse, R12 ;  /* 0x00000030280c723c */ /* 0x088ff0000000180c */
[C---:B------:R-:W-:Y:S08]  /*2da0*/  HMMA.16816.F32 R16, R36.reuse, R48, R16 ;  /* 0x000000302410723c */ /* 0x040ff00000001810 */
[-C--:B-----5:R-:W-:Y:S08]  /*2db0*/  HMMA.16816.F32 R20, R36, R50.reuse, R20 ;  /* 0x000000322414723c */ /* 0x0a0ff00000001814 */
[----:B------:R-:W-:Y:S01]  /*2dc0*/  HMMA.16816.F32 R24, R40, R50, R24 ;  /* 0x000000322818723c */ /* 0x000fe20000001818 */
[----:B------:R-:W-:-:S07]  /*2dd0*/  @P1 BRA `(.L_x_382) ;  /* 0x0000018000001947 */ /* 0x000fce0003800000 */
        /* <DEDUP_REMOVED lines=14> */
.L_x_384:
[----:B------:R-:W-:Y:S04]  /*2ec0*/  MOV R2, 0x1 ;  /* 0x0000000100027802 */ /* 0x000fe80000000f00 */
[----:B------:R-:W-:Y:S11]  /*2ed0*/  ISETP.NE.AND P1, PT, R2, c[0x0][0x2a8], PT ;  /* 0x0000aa0002007a0c */ /* 0x000ff60003f25270 */
[----:B------:R-:W-:Y:S02]  /*2ee0*/  @!UPT UIADD3 URZ, URZ, URZ, URZ ;  /* 0x0000003f3f3ff290 */ /* 0x000fe4000fffe03f */
[----:B------:R-:W-:Y:S05]  /*2ef0*/  @P1 IMAD.HI.U32 R2, R0, c[0x0][0x2ac], RZ ;  /* 0x0000ab0000021a27 */ /* 0x000fea00078e00ff */
[----:B------:R-:W-:Y:S02]  /*2f00*/  @P1 SHF.R.U32.HI R0, RZ, c[0x0][0x2b0], R2 ;  /* 0x0000ac00ff001a19 */ /* 0x000fe40000011602 */
.L_x_385:
[----:B------:R-:W-:Y:S05]  /*2f10*/  BSYNC B0 ;  /* 0x0000000000007941 */ /* 0x000fea0003800000 */
.L_x_383:
[----:B------:R-:W-:Y:S05]  /*2f20*/  IMAD R0, R0, c[0x0][0x2a8], R243 ;  /* 0x0000aa0000007a24 */ /* 0x000fea00078e02f3 */
[----:B------:R-:W-:Y:S02]  /*2f30*/  IADD3 R2, R0, c[0x0][0x2a8], RZ ;  /* 0x0000aa0000027a10 */ /* 0x000fe40007ffe0ff */
[----:B------:R-:W-:Y:S02]  /*2f40*/  IMNMX R206, R206, R0, !PT ;  /* 0x00000000cece7217 */ /* 0x000fe40007800200 */
[----:B------:R-:W-:Y:S02]  /*2f50*/  IMNMX R207, R207, R2, PT ;  /* 0x00000002cfcf7217 */ /* 0x000fe40003800200 */
.L_x_382:
[----:B-1--4-:R-:W-:Y:S01]  /*2f60*/  IADD3 R3, R28, 0x8, RZ ;  /* 0x000000081c037810 */ /* 0x012fe20007ffe0ff */
[----:B------:R-:W-:Y:S04]  /*2f70*/  UISETP.NE.AND UP0, UPT, UR18, URZ, UPT ;  /* 0x0000003f1200728c */ /* 0x000fe8000bf05270 */
[--C-:B------:R-:W-:Y:S02]  /*2f80*/  IMAD.IADD R2, R241, 0x1, R3.reuse ;  /* 0x00000001f1027824 */ /* 0x100fe400078e0203 */
[----:B------:R-:W-:Y:S01]  /*2f90*/  PLOP3.LUT P1, PT, PT, PT, UP0, 0x40, 0x0 ;  /* 0x000000000000781c */ /* 0x000fe20003f2e808 */
[----:B------:R-:W-:Y:S02]  /*2fa0*/  IMAD.IADD R0, R242, 0x1, R3 ;  /* 0x00000001f2007824 */ /* 0x000fe400078e0203 */
[----:B------:R-:W-:Y:S10]  /*2fb0*/  IMNMX R2, R244, R2, PT ;  /* 0x00000002f4027217 */ /* 0x000ff40003800200 */
        /* <DEDUP_REMOVED lines=15> */
.L_x_388:
[----:B------:R-:W-:Y:S04]  /*30b0*/  MOV R29, 0x1 ;  /* 0x00000001001d7802 */ /* 0x000fe80000000f00 */
[----:B------:R-:W-:Y:S11]  /*30c0*/  ISETP.NE.AND P1, PT, R29, c[0x0][0x2a8], PT ;  /* 0x0000aa001d007a0c */ /* 0x000ff60003f25270 */
[----:B------:R-:W-:Y:S02]  /*30d0*/  @!UPT UIADD3 URZ, URZ, URZ, URZ ;  /* 0x0000003f3f3ff290 */ /* 0x000fe4000fffe03f */
[----:B------:R-:W-:Y:S05]  /*30e0*/  @P1 IMAD.HI.U32 R29, R3, c[0x0][0x2ac], RZ ;  /* 0x0000ab00031d1a27 */ /* 0x000fea00078e00ff */
[----:B------:R-:W-:Y:S02]  /*30f0*/  @P1 SHF.R.U32.HI R3, RZ, c[0x0][0x2b0], R29 ;  /* 0x0000ac00ff031a19 */ /* 0x000fe4000001161d */
.L_x_389:
[----:B------:R-:W-:Y:S05]  /*3100*/  BSYNC B0 ;  /* 0x0000000000007941 */ /* 0x000fea0003800000 */
.L_x_387:
[----:B------:R-:W-:Y:S05]  /*3110*/  IMAD R3, R3, c[0x0][0x2a8], R243 ;  /* 0x0000aa0003037a24 */ /* 0x000fea00078e02f3 */
[----:B------:R-:W-:Y:S02]  /*3120*/  IADD3 R29, R3, c[0x0][0x2a8], RZ ;  /* 0x0000aa00031d7a10 */ /* 0x000fe40007ffe0ff */
[----:B------:R-:W-:Y:S02]  /*3130*/  IMNMX R0, R0, R3, !PT ;  /* 0x0000000300007217 */ /* 0x000fe40007800200 */
[----:B------:R-:W-:Y:S02]  /*3140*/  IMNMX R2, R2, R29, PT ;  /* 0x0000001d02027217 */ /* 0x000fe40003800200 */
.L_x_386:
[----:B------:R-:W-:Y:S01]  /*3150*/  IADD3 R29, R28, 0x20, RZ ;  /* 0x000000201c1d7810 */ /* 0x000fe20007ffe0ff */
        /* <DEDUP_REMOVED lines=20> */
.L_x_392:
[----:B------:R-:W-:Y:S04]  /*32a0*/  MOV R30, 0x1 ;  /* 0x00000001001e7802 */ /* 0x000fe80000000f00 */
[----:B------:R-:W-:Y:S11]  /*32b0*/  ISETP.NE.AND P1, PT, R30, c[0x0][0x2a8], PT ;  /* 0x0000aa001e007a0c */ /* 0x000ff60003f25270 */
[----:B------:R-:W-:Y:S02]  /*32c0*/  @!UPT UIADD3 URZ, URZ, URZ, URZ ;  /* 0x0000003f3f3ff290 */ /* 0x000fe4000fffe03f */
[----:B------:R-:W-:Y:S05]  /*32d0*/  @P1 IMAD.HI.U32 R30, R29, c[0x0][0x2ac], RZ ;  /* 0x0000ab001d1e1a27 */ /* 0x000fea00078e00ff */
[----:B------:R-:W-:Y:S02]  /*32e0*/  @P1 SHF.R.U32.HI R29, RZ, c[0x0][0x2b0], R30 ;  /* 0x0000ac00ff1d1a19 */ /* 0x000fe4000001161e */
.L_x_393:
[----:B------:R-:W-:Y:S05]  /*32f0*/  BSYNC B0 ;  /* 0x0000000000007941 */ /* 0x000fea0003800000 */
.L_x_391:
[----:B------:R-:W-:Y:S05]  /*3300*/  IMAD R29, R29, c[0x0][0x2a8], R243 ;  /* 0x0000aa001d1d7a24 */ /* 0x000fea00078e02f3 */
[----:B------:R-:W-:Y:S02]  /*3310*/  IADD3 R30, R29, c[0x0][0x2a8], RZ ;  /* 0x0000aa001d1e7a10 */ /* 0x000fe40007ffe0ff */
[----:B------:R-:W-:Y:S02]  /*3320*/  IMNMX R3, R3, R29, !PT ;  /* 0x0000001d03037217 */ /* 0x000fe40007800200 */
[----:B------:R-:W-:Y:S02]  /*3330*/  IMNMX R40, R40, R30, PT ;  /* 0x0000001e28287217 */ /* 0x000fe40003800200 */
.L_x_390:
        /* <DEDUP_REMOVED lines=21> */
.L_x_396:
[----:B------:R-:W-:Y:S04]  /*3490*/  MOV R29, 0x1 ;  /* 0x00000001001d7802 */ /* 0x000fe80000000f00 */
[----:B------:R-:W-:Y:S11]  /*34a0*/  ISETP.NE.AND P1, PT, R29, c[0x0][0x2a8], PT ;  /* 0x0000aa001d007a0c */ /* 0x000ff60003f25270 */
[----:B------:R-:W-:Y:S02]  /*34b0*/  @!UPT UIADD3 URZ, URZ, URZ, URZ ;  /* 0x0000003f3f3ff290 */ /* 0x000fe4000fffe03f */
[----:B------:R-:W-:Y:S05]  /*34c0*/  @P1 IMAD.HI.U32 R29, R28, c[0x0][0x2ac], RZ ;  /* 0x0000ab001c1d1a27 */ /* 0x000fea00078e00ff */
[----:B------:R-:W-:Y:S02]  /*34d0*/  @P1 SHF.R.U32.HI R28, RZ, c[0x0][0x2b0], R29 ;  /* 0x0000ac00ff1c1a19 */ /* 0x000fe4000001161d */
.L_x_397:
[----:B------:R-:W-:Y:S05]  /*34e0*/  BSYNC B0 ;  /* 0x0000000000007941 */ /* 0x000fea0003800000 */
.L_x_395:
[----:B------:R-:W-:Y:S05]  /*34f0*/  IMAD R28, R28, c[0x0][0x2a8], R243 ;  /* 0x0000aa001c1c7a24 */ /* 0x000fea00078e02f3 */
[----:B------:R-:W-:Y:S02]  /*3500*/  IADD3 R29, R28, c[0x0][0x2a8], RZ ;  /* 0x0000aa001c1d7a10 */ /* 0x000fe40007ffe0ff */
[----:B------:R-:W-:Y:S02]  /*3510*/  IMNMX R208, R208, R28, !PT ;  /* 0x0000001cd0d07217 */ /* 0x000fe40007800200 */
[----:B------:R-:W-:Y:S02]  /*3520*/  IMNMX R209, R209, R29, PT ;  /* 0x0000001dd1d17217 */ /* 0x000fe40003800200 */
.L_x_394:
[----:B------:R-:W-:Y:S04]  /*3530*/  DEPBAR.LE SB0, 0x0 ;  /* 0x000080000000791a */ /* 0x000fe80000000000 */
[----:B------:R-:W-:Y:S01]  /*3540*/  BAR.SYNC.DEFER_BLOCKING 0x0 ;  /* 0x0000000000007b1d */ /* 0x000fe20000010000 */
[----:B------:R-:W-:Y:S04]  /*3550*/  UIADD3 UR20, UR12, 0x1, URZ ;  /* 0x000000010c147890 */ /* 0x000fe8000fffe03f */
[----:B------:R-:W-:Y:S06]  /*3560*/  UISETP.GE.AND UP0, UPT, UR20, UR13, UPT ;  /* 0x0000000d1400728c */ /* 0x000fec000bf06270 */
[----:B------:R-:W-:Y:S01]  /*3570*/  PLOP3.LUT P1, PT, PT, PT, UP0, 0x80, 0x0 ;  /* 0x000000000000781c */ /* 0x000fe20003f2f008 */
[----:B------:R1:W2:Y:S04]  /*3580*/  LDSM.16.M88.4 R44, [R225+0xe080] ;  /* 0x00e08000e12c783b */ /* 0x0002a80000000200 */
[----:B------:R1:W3:Y:S04]  /*3590*/  LDSM.16.M88.4 R48, [R225+0xf080] ;  /* 0x00f08000e130783b */ /* 0x0002e80000000200 */
[----:B------:R1:W4:Y:S04]  /*35a0*/  LDSM.16.M88.4 R148, [R226+0xe080] ;  /* 0x00e08000e294783b */ /* 0x0003280000000200 */
[----:B------:R1:W1:Y:S01]  /*35b0*/  LDSM.16.M88.4 R160, [R226+0xf080] ;  /* 0x00f08000e2a0783b */ /* 0x0002620000000200 */
[----:B------:R-:W-:-:S05]  /*35c0*/  @P1 BRA `(.L_x_398) ;  /* 0x0000037000001947 */ /* 0x000fca0003800000 */
[----:B------:R-:W5:Y:S01]  /*35d0*/  LDL.64 R42, [R1+0x10] ;  /* 0x00001000012a7983 */ /* 0x000f620000100a00 */
[----:B------:R-:W-:Y:S01]  /*35e0*/  USHF.R.S32.HI UR21, URZ, 0x1f, UR20 ;  /* 0x0000001f3f157899 */ /* 0x000fe20008011414 */
[----:B------:R-:W-:Y:S01]  /*35f0*/  IMAD.U32 R30, RZ, RZ, UR12 ;  /* 0x0000000cff1e7e24 */ /* 0x000fe2000f8e00ff */
[----:B------:R-:W-:Y:S01]  /*3600*/  ULDC.64 UR6, c[0x0][0x178] ;  /* 0x00005e0000067ab9 */ /* 0x000fe20000000a00 */
[----:B----4-:R-:W4:Y:S01]  /*3610*/  LDL R38, [R1+0x24] ;  /* 0x0000240001267983 */ /* 0x010f220000100800 */
[----:B------:R-:W-:Y:S01]  /*3620*/  UIMAD UR21, UR21, UR6, URZ ;  /* 0x00000006151572a4 */ /* 0x000fe2000f8e023f */
[----:B------:R-:W-:Y:S01]  /*3630*/  @!P2 IMAD.MOV.U32 R29, RZ, RZ, R251 ;  /* 0x000000ffff1da224 */ /* 0x000fe200078e00fb */
[----:B------:R-:W-:Y:S01]  /*3640*/  @!P2 LEA R30, R30, 0x40, 0x6 ;  /* 0x000000401e1ea811 */ /* 0x000fe200078e30ff */
[----:B------:R-:W3:Y:S01]  /*3650*/  @!P2 S2R R31, SR_CTAID.Y ;  /* 0x00000000001fa919 */ /* 0x000ee20000002600 */
[----:B------:R-:W-:Y:S01]  /*3660*/  IMAD.U32 R36, RZ, RZ, UR5 ;  /* 0x00000005ff247e24 */ /* 0x000fe2000f8e00ff */
[----:B------:R-:W-:Y:S02]  /*3670*/  UIMAD.WIDE.U32 UR26, UR20, UR6, URZ ;  /* 0x00000006141a72a5 */ /* 0x000fe4000f8e003f */
[----:B------:R-:W-:Y:S02]  /*3680*/  UIMAD UR21, UR20, UR7, UR21 ;  /* 0x00000007141572a4 */ /* 0x000fe4000f8e0215 */
[----:B------:R-:W-:Y:S02]  /*3690*/  USHF.L.U32 UR6, UR26, 0x6, URZ ;  /* 0x000000061a067899 */ /* 0x000fe4000800063f */
[----:B------:R-:W-:Y:S02]  /*36a0*/  UIMAD UR7, UR20, -0x40, UR19 ;  /* 0xffffffc0140778a4 */ /* 0x000fe4000f8e0213 */
[----:B------:R-:W-:Y:S04]  /*36b0*/  UIADD3 UR21, UR27, UR21, URZ ;  /* 0x000000151b157290 */ /* 0x000fe8000fffe03f */
[----:B------:R-:W-:Y:S01]  /*36c0*/  USHF.L.U64.HI UR21, UR26, 0x6, UR21 ;  /* 0x000000061a157899 */ /* 0x000fe20008010215 */
[----:B---3--:R-:W-:Y:S05]  /*36d0*/  @!P2 SHF.R.S32.HI R28, RZ, 0x1f, R31 ;  /* 0x0000001fff1ca819 */ /* 0x008fea000001141f */
[----:B------:R-:W-:Y:S02]  /*36e0*/  @!P2 IMAD R32, R28, c[0x0][0x270], RZ ;  /* 0x00009c001c20aa24 */ /* 0x000fe400078e02ff */
[----:B------:R-:W-:Y:S04]  /*36f0*/  @!P2 IMAD.MOV.U32 R28, RZ, RZ, R250 ;  /* 0x000000ffff1ca224 */ /* 0x000fe800078e00fa */
[C---:B------:R-:W-:Y:S04]  /*3700*/  @!P2 IMAD.WIDE.U32 R28, R31.reuse, c[0x0][0x270], R28 ;  /* 0x00009c001f1caa25 */ /* 0x040fe800078e001c */
[----:B------:R-:W-:Y:S01]  /*3710*/  @!P2 IMAD R31, R31, c[0x0][0x274], R32 ;  /* 0x00009d001f1faa24 */ /* 0x000fe200078e0220 */
[----:B------:R-:W-:Y:S02]  /*3720*/  @!P2 IADD3 R35, P5, P1, R30, UR22, R28 ;  /* 0x000000161e23ac10 */ /* 0x000fe4000f9be01c */
[----:B------:R-:W-:Y:S01]  /*3730*/  @!P2 SHF.R.S32.HI R30, RZ, 0x1f, R30 ;  /* 0x0000001fff1ea819 */ /* 0x000fe2000001141e */
[----:B------:R-:W-:Y:S02]  /*3740*/  @!P2 IMAD.IADD R29, R29, 0x1, R31 ;  /* 0x000000011d1da824 */ /* 0x000fe400078e021f */
[----:B------:R-:W-:Y:S03]  /*3750*/  IMAD.U32 R31, RZ, RZ, UR14 ;  /* 0x0000000eff1f7e24 */ /* 0x000fe6000f8e00ff */
[----:B------:R-:W-:Y:S02]  /*3760*/  @!P2 IADD3.X R37, R30, UR10, R29, P5, P1 ;  /* 0x0000000a1e25ac10 */ /* 0x000fe4000afe241d */
[----:B------:R-:W-:Y:S02]  /*3770*/  IADD3 R29, -R248, UR7, RZ ;  /* 0x00000007f81d7c10 */ /* 0x000fe4000fffe1ff */
[----:B-----5:R-:W-:Y:S04]  /*3780*/  IADD3 R28, P6, R42, UR6, RZ ;  /* 0x000000062a1c7c10 */ /* 0x020fe8000ffde0ff */
[----:B------:R-:W-:Y:S02]  /*3790*/  LEA R32, P1, R28, c[0x0][0x160], 0x1 ;  /* 0x000058001c207a11 */ /* 0x000fe400078208ff */
[----:B------:R-:W-:Y:S02]  /*37a0*/  IADD3.X R30, R252, UR21, RZ, P6, !PT ;  /* 0x00000015fc1e7c10 */ /* 0x000fe4000b7fe4ff */
[----:B------:R-:W-:Y:S02]  /*37b0*/  IADD3 R31, P6, P5, R42, UR6, R31 ;  /* 0x000000062a1f7c10 */ /* 0x000fe4000fdde01f */
[----:B------:R-:W-:Y:S01]  /*37c0*/  LEA.HI.X R33, R28, c[0x0][0x164], R30, 0x1, P1 ;  /* 0x000059001c217a11 */ /* 0x000fe200008f0c1e */
[----:B------:R-:W-:Y:S01]  /*37d0*/  IMAD.U32 R28, RZ, RZ, UR15 ;  /* 0x0000000fff1c7e24 */ /* 0x000fe2000f8e00ff */
[----:B------:R-:W-:Y:S02]  /*37e0*/  ISETP.LT.OR P1, PT, R29, 0x1, P4 ;  /* 0x000000011d00780c */ /* 0x000fe40002721670 */
[----:B------:R-:W-:Y:S01]  /*37f0*/  IADD3.X R36, R252, UR21, R36, P6, P5 ;  /* 0x00000015fc247c10 */ /* 0x000fe2000b7ea424 */
[----:B----4-:R-:W-:Y:S01]  /*3800*/  IMAD R28, R28, 0x4000, R38 ;  /* 0x000040001c1c7824 */ /* 0x010fe200078e0226 */
[----:B------:R-:W-:Y:S02]  /*3810*/  LEA R30, P6, R31, c[0x0][0x160], 0x1 ;  /* 0x000058001f1e7a11 */ /* 0x000fe400078c08ff */
[----:B------:R-:W-:Y:S02]  /*3820*/  @!P2 LEA R34, P5, R35, c[0x0][0x258], 0x2 ;  /* 0x000096002322aa11 */ /* 0x000fe400078a10ff */
[----:B------:R-:W-:Y:S01]  /*3830*/  LEA.HI.X R31, R31, c[0x0][0x164], R36, 0x1, P6 ;  /* 0x000059001f1f7a11 */ /* 0x000fe200030f0c24 */
[----:B------:R-:W-:Y:S01]  /*3840*/  IMAD.U32 R36, RZ, RZ, UR15 ;  /* 0x0000000fff247e24 */ /* 0x000fe2000f8e00ff */
[----:B------:R-:W-:Y:S02]  /*3850*/  ISETP.LT.OR P6, PT, R29, 0x1, P3 ;  /* 0x000000011d00780c */ /* 0x000fe40001fc1670 */
[----:B------:R-:W-:Y:S01]  /*3860*/  @!P2 LEA.HI.X R35, R35, c[0x0][0x25c], R37, 0x2, P5 ;  /* 0x000097002323aa11 */ /* 0x000fe200028f1425 */
[----:B------:R-:W-:Y:S01]  /*3870*/  @!PT LDS RZ, [RZ] ;  /* 0x00000000fffff984 */ /* 0x000fe20000000800 */
[----:B------:R-:W-:Y:S01]  /*3880*/  @!PT LDS RZ, [RZ] ;  /* 0x00000000fffff984 */ /* 0x000fe20000000800 */
[----:B------:R-:W-:Y:S01]  /*3890*/  @!PT LDS RZ, [RZ] ;  /* 0x00000000fffff984 */ /* 0x000fe20000000800 */
[----:B------:R3:W-:Y:S01]  /*38a0*/  LDGSTS.E.BYPASS.LTC128B.128 [R28], [R32.64], !P1 ;  /* 0x00000000201c7fae */ /* 0x0007e2000c901d58 */
[C---:B------:R-:W-:Y:S02]  /*38b0*/  ISETP.LT.OR P5, PT, R29.reuse, 0x21, P4 ;  /* 0x000000211d00780c */ /* 0x040fe400027a1670 */
[----:B------:R-:W-:Y:S01]  /*38c0*/  ISETP.LT.OR P1, PT, R29, 0x21, P3 ;  /* 0x000000211d00780c */ /* 0x000fe20001f21670 */
[----:B------:R-:W-:Y:S04]  /*38d0*/  @!P2 IMAD R29, R36, 0x10, R246 ;  /* 0x00000010241da824 */ /* 0x000fe800078e02f6 */
[----:B------:R-:W-:Y:S02]  /*38e0*/  @!P2 IMAD.SHL.U32 R29, R29, 0x4, RZ ;  /* 0x000000041d1da824 */ /* 0x000fe400078e00ff */
[----:B------:R3:W-:Y:S02]  /*38f0*/  LDGSTS.E.BYPASS.LTC128B.128 [R28+0x2000], [R32.64+0x80], !P6 ;  /* 0x02000080201c7fae */ /* 0x0007e4000f101d58 */
[----:B------:R-:W-:Y:S02]  /*3900*/  @!P2 IMAD.SHL.U32 R29, R29, 0x4, RZ ;  /* 0x000000041d1da824 */ /* 0x000fe400078e00ff */
[----:B------:R3:W-:Y:S04]  /*3910*/  LDGSTS.E.BYPASS.LTC128B.128 [R28+0x1000], [R30.64], !P5 ;  /* 0x010000001e1c7fae */ /* 0x0007e8000e901d58 */
[----:B------:R3:W-:Y:S04]  /*3920*/  LDGSTS.E.BYPASS.LTC128B.128 [R28+0x3000], [R30.64+0x80], !P1 ;  /* 0x030000801e1c7fae */ /* 0x0007e8000c901d58 */
[----:B------:R3:W-:Y:S02]  /*3930*/  @!P2 LDGSTS.E.BYPASS.LTC128B.128 [R29+0x12080], [R34.64] ;  /* 0x12080000221dafae */ /* 0x0007e4000b901d58 */
.L_x_398:
[-C--:B--23--:R-:W-:Y:S01]  /*3940*/  HMMA.16816.F32 R28, R44, R152.reuse, RZ ;  /* 0x000000982c1c723c */ /* 0x08cfe200000018ff */
[----:B------:R-:W-:Y:S01]  /*3950*/  PLOP3.LUT P6, PT, PT, PT, UP6, 0x40, 0x0 ;  /* 0x000000000000781c */ /* 0x000fe20003fce868 */
[----:B------:R-:W0:Y:S01]  /*3960*/  LDGDEPBAR ;  /* 0x00000000000079af */ /* 0x000e220000000000 */
[----:B------:R-:W-:Y:S02]  /*3970*/  PLOP3.LUT P5, PT, PT, PT, UP5, 0x40, 0x0 ;  /* 0x000000000000781c */ /* 0x000fe40003fae858 */
[C---:B------:R-:W-:Y:S02]  /*3980*/  ISETP.GT.AND P6, PT, R0.reuse, RZ, P6 ;  /* 0x000000ff0000720c */ /* 0x040fe400037c4270 */
[----:B------:R-:W-:Y:S01]  /*3990*/  ISETP.GT.AND P5, PT, R0, 0x1, P5 ;  /* 0x000000010000780c */ /* 0x000fe20002fa4270 */
[C---:B------:R-:W-:Y:S01]  /*39a0*/  HMMA.16816.F32 R32, R48.reuse, R152, RZ ;  /* 0x000000983020723c */ /* 0x040fe200000018ff */
[----:B------:R-:W-:Y:S02]  /*39b0*/  PLOP3.LUT P1, PT, PT, PT, UP0, 0x80, 0x0 ;  /* 0x000000000000781c */ /* 0x000fe40003f2f008 */
[C---:B------:R-:W-:Y:S02]  /*39c0*/  ISETP.LT.OR P6, PT, R2.reuse, 0x1, P6 ;  /* 0x000000010200780c */ /* 0x040fe400037c1670 */
[----:B------:R-:W-:Y:S02]  /*39d0*/  ISETP.LT.OR P5, PT, R2, 0x2, P5 ;  /* 0x000000020200780c */ /* 0x000fe40002fa1670 */
[----:B------:R-:W-:Y:S01]  /*39e0*/  FSEL R6, R6, -INF , !P6 ;  /* 0xff80000006067808 */ /* 0x000fe20007000000 */
[-C--:B------:R-:W-:Y:S01]  /*39f0*/  HMMA.16816.F32 R36, R48, R154.reuse, RZ ;  /* 0x0000009a3024723c */ /* 0x080fe200000018ff */
[----:B------:R-:W-:Y:S02]  /*3a00*/  FSEL R7, R7, -INF , !P5 ;  /* 0xff80000007077808 */ /* 0x000fe40006800000 */
[----:B------:R-:W-:Y:S01]  /*3a10*/  PLOP3.LUT P6, PT, PT, PT, UP4, 0x40, 0x0 ;  /* 0x000000000000781c */ /* 0x000fe20003fce848 */
[--C-:B------:R-:W-:Y:S01]  /*3a20*/  FFMA.FTZ R238, R6, c[0x0][0x29c], -R204.reuse ;  /* 0x0000a70006ee7a23 */ /* 0x100fe200000108cc */
[----:B------:R-:W-:Y:S01]  /*3a30*/  PLOP3.LUT P5, PT, PT, PT, UP3, 0x40, 0x0 ;  /* 0x000000000000781c */ /* 0x000fe20003fae838 */
[--C-:B------:R-:W-:Y:S01]  /*3a40*/  FFMA.FTZ R237, R7, c[0x0][0x29c], -R204.reuse ;  /* 0x0000a70007ed7a23 */ /* 0x100fe200000108cc */
[C---:B------:R-:W-:Y:S02]  /*3a50*/  ISETP.GT.AND P6, PT, R0.reuse, 0x20, P6 ;  /* 0x000000200000780c */ /* 0x040fe400037c4270 */
[----:B------:R-:W-:Y:S02]  /*3a60*/  ISETP.GT.AND P5, PT, R0, 0x21, P5 ;  /* 0x000000210000780c */ /* 0x000fe40002fa4270 */
[C---:B------:R-:W-:Y:S02]  /*3a70*/  ISETP.LT.OR P6, PT, R2.reuse, 0x21, P6 ;  /* 0x000000210200780c */ /* 0x040fe400037c1670 */
[----:B------:R-:W-:Y:S02]  /*3a80*/  ISETP.LT.OR P5, PT, R2, 0x22, P5 ;  /* 0x000000220200780c */ /* 0x000fe40002fa1670 */
[----:B------:R-:W-:Y:S02]  /*3a90*/  FSEL R18, R18, -INF , !P6 ;  /* 0xff80000012127808 */ /* 0x000fe40007000000 */
[----:B------:R-:W-:Y:S02]  /*3aa0*/  FSEL R19, R19, -INF , !P5 ;  /* 0xff80000013137808 */ /* 0x000fe40006800000 */
[----:B------:R-:W-:Y:S01]  /*3ab0*/  PLOP3.LUT P6, PT, PT, PT, UP2, 0x40, 0x0 ;  /* 0x000000000000781c */ /* 0x000fe20003fce828 */
[--C-:B------:R-:W-:Y:S01]  /*3ac0*/  FFMA.FTZ R236, R18, c[0x0][0x29c], -R204.reuse ;  /* 0x0000a70012ec7a23 */ /* 0x100fe200000108cc */
[----:B------:R-:W-:Y:S01]  /*3ad0*/  PLOP3.LUT P5, PT, PT, PT, UP1, 0x40, 0x0 ;  /* 0x000000000000781c */ /* 0x000fe20003fae818 */
[----:B------:R-:W-:Y:S01]  /*3ae0*/  IMAD.MOV.U32 R18, RZ, RZ, 0x40 ;  /* 0x00000040ff127424 */ /* 0x000fe200078e00ff */
[C---:B------:R-:W-:Y:S01]  /*3af0*/  ISETP.GT.AND P6, PT, R0.reuse, 0x40, P6 ;  /* 0x000000400000780c */ /* 0x040fe200037c4270 */
[--C-:B------:R-:W-:Y:S01]  /*3b00*/  FFMA.FTZ R215, R19, c[0x0][0x29c], -R204.reuse ;  /* 0x0000a70013d77a23 */ /* 0x100fe200000108cc */
[----:B------:R-:W-:Y:S02]  /*3b10*/  ISETP.GT.AND P5, PT, R0, 0x41, P5 ;  /* 0x000000410000780c */ /* 0x000fe40002fa4270 */
[C---:B------:R-:W-:Y:S02]  /*3b20*/  ISETP.LT.OR P6, PT, R2.reuse, 0x41, P6 ;  /* 0x000000410200780c */ /* 0x040fe400037c1670 */
[----:B------:R-:W-:Y:S02]  /*3b30*/  ISETP.LT.OR P5, PT, R2, 0x42, P5 ;  /* 0x000000420200780c */ /* 0x000fe40002fa1670 */
[----:B------:R-:W-:Y:S02]  /*3b40*/  FSEL R22, R22, -INF , !P6 ;  /* 0xff80000016167808 */ /* 0x000fe40007000000 */
[----:B------:R-:W-:Y:S02]  /*3b50*/  PLOP3.LUT P6, PT, PT, PT, UP6, 0x40, 0x0 ;  /* 0x000000000000781c */ /* 0x000fe40003fce868 */
[----:B------:R-:W-:Y:S01]  /*3b60*/  FSEL R23, R23, -INF , !P5 ;  /* 0xff80000017177808 */ /* 0x000fe20006800000 */
[--C-:B------:R-:W-:Y:S01]  /*3b70*/  FFMA.FTZ R214, R22, c[0x0][0x29c], -R204.reuse ;  /* 0x0000a70016d67a23 */ /* 0x100fe200000108cc */
[----:B------:R-:W-:Y:S02]  /*3b80*/  PLOP3.LUT P5, PT, PT, PT, UP5, 0x40, 0x0 ;  /* 0x000000000000781c */ /* 0x000fe40003fae858 */
[----:B------:R-:W-:Y:S01]  /*3b90*/  ISETP.GT.AND P6, PT, R3, RZ, P6 ;  /* 0x000000ff0300720c */ /* 0x000fe200037c4270 */
[----:B------:R-:W-:Y:S01]  /*3ba0*/  FFMA.FTZ R204, R23, c[0x0][0x29c], -R204 ;  /* 0x0000a70017cc7a23 */ /* 0x000fe200000108cc */
[----:B------:R-:W-:Y:S02]  /*3bb0*/  ISETP.GT.AND P5, PT, R3, 0x1, P5 ;  /* 0x000000010300780c */ /* 0x000fe40002fa4270 */
[C---:B------:R-:W-:Y:S02]  /*3bc0*/  ISETP.LT.OR P6, PT, R40.reuse, 0x1, P6 ;  /* 0x000000012800780c */ /* 0x040fe400037c1670 */
[----:B------:R-:W-:Y:S01]  /*3bd0*/  ISETP.LT.OR P5, PT, R40, 0x2, P5 ;  /* 0x000000022800780c */ /* 0x000fe20002fa1670 */
[----:B------:R-:W-:Y:S01]  /*3be0*/  MUFU.EX2 R204, R204 ;  /* 0x000000cc00cc7308 */ /* 0x000fe20000000800 */
[----:B------:R-:W-:Y:S02]  /*3bf0*/  FSEL R8, R8, -INF , !P6 ;  /* 0xff80000008087808 */ /* 0x000fe40007000000 */
[----:B------:R-:W-:Y:S02]  /*3c00*/  FSEL R9, R9, -INF , !P5 ;  /* 0xff80000009097808 */ /* 0x000fe40006800000 */
[----:B------:R-:W-:Y:S02]  /*3c10*/  PLOP3.LUT P6, PT, PT, PT, UP4, 0x40, 0x0 ;  /* 0x000000000000781c */ /* 0x000fe40003fce848 */
[----:B------:R-:W-:Y:S01]  /*3c20*/  PLOP3.LUT P5, PT, PT, PT, UP3, 0x40, 0x0 ;  /* 0x000000000000781c */ /* 0x000fe20003fae838 */
[--C-:B------:R-:W-:Y:S01]  /*3c30*/  FFMA.FTZ R2, R9, c[0x0][0x29c], -R205.reuse ;  /* 0x0000a70009027a23 */ /* 0x100fe200000108cd */
[C---:B------:R-:W-:Y:S01]  /*3c40*/  ISETP.GT.AND P6, PT, R3.reuse, 0x20, P6 ;  /* 0x000000200300780c */ /* 0x040fe200037c4270 */
[----:B------:R-:W-:Y:S01]  /*3c50*/  MUFU.EX2 R9, R237 ;  /* 0x000000ed00097308 */ /* 0x000fe20000000800 */
        /* <DEDUP_REMOVED lines=8> */
[--C-:B------:R-:W-:Y:S01]  /*3ce0*/  FFMA.FTZ R213, R13, c[0x0][0x29c], -R205.reuse ;  /* 0x0000a7000dd57a23 */ /* 0x100fe200000108cd */
[C---:B------:R-:W-:Y:S02]  /*3cf0*/  ISETP.GT.AND P6, PT, R3.reuse, 0x40, P6 ;  /* 0x000000400300780c */ /* 0x040fe400037c4270 */
[----:B------:R-:W-:Y:S01]  /*3d00*/  ISETP.GT.AND P5, PT, R3, 0x41, P5 ;  /* 0x000000410300780c */ /* 0x000fe20002fa4270 */
[--C-:B------:R-:W-:Y:S01]  /*3d10*/  FFMA.FTZ R3, R8, c[0x0][0x29c], -R205.reuse ;  /* 0x0000a70008037a23 */ /* 0x100fe200000108cd */
[C---:B------:R-:W-:Y:S02]  /*3d20*/  ISETP.LT.OR P6, PT, R40.reuse, 0x41, P6 ;  /* 0x000000412800780c */ /* 0x040fe400037c1670 */
[----:B------:R-:W-:Y:S02]  /*3d30*/  ISETP.LT.OR P5, PT, R40, 0x42, P5 ;  /* 0x000000422800780c */ /* 0x000fe40002fa1670 */
[C---:B------:R-:W-:Y:S02]  /*3d40*/  HMMA.16816.F32 R40, R44.reuse, R154, RZ ;  /* 0x0000009a2c28723c */ /* 0x040fe400000018ff */
[----:B------:R-:W-:Y:S02]  /*3d50*/  SEL R18, R18, 0xffffffc0, !P0 ;  /* 0xffffffc012127807 */ /* 0x000fe40004000000 */
[----:B------:R-:W-:Y:S02]  /*3d60*/  FSEL R25, R25, -INF , !P5 ;  /* 0xff80000019197808 */ /* 0x000fe40006800000 */
[----:B------:R-:W-:Y:S01]  /*3d70*/  FSEL R24, R24, -INF , !P6 ;  /* 0xff80000018187808 */ /* 0x000fe20007000000 */
[----:B------:R-:W-:Y:S01]  /*3d80*/  IMAD.IADD R0, R225, 0x1, R18 ;  /* 0x00000001e1007824 */ /* 0x000fe200078e0212 */
[-C--:B------:R-:W-:Y:S01]  /*3d90*/  HMMA.16816.F32 R44, R44, R156.reuse, RZ ;  /* 0x0000009c2c2c723c */ /* 0x080fe200000018ff */
[----:B------:R-:W-:Y:S01]  /*3da0*/  IMAD.IADD R18, R18, 0x1, R226 ;  /* 0x0000000112127824 */ /* 0x000fe200078e02e2 */
[----:B------:R-:W-:Y:S02]  /*3db0*/  PLOP3.LUT P5, PT, PT, PT, UP6, 0x40, 0x0 ;  /* 0x000000000000781c */ /* 0x000fe40003fae868 */
[--C-:B------:R-:W-:Y:S02]  /*3dc0*/  FFMA.FTZ R24, R24, c[0x0][0x29c], -R205.reuse ;  /* 0x0000a70018187a23 */ /* 0x100fe400000108cd */
[C---:B------:R-:W-:Y:S01]  /*3dd0*/  ISETP.GT.AND P5, PT, R206.reuse, RZ, P5 ;  /* 0x000000ffce00720c */ /* 0x040fe20002fa4270 */
[----:B------:R-:W-:Y:S01]  /*3de0*/  FFMA.FTZ R205, R25, c[0x0][0x29c], -R205 ;  /* 0x0000a70019cd7a23 */ /* 0x000fe200000108cd */
[----:B------:R-:W-:Y:S02]  /*3df0*/  HMMA.16816.F32 R48, R48, R156, RZ ;  /* 0x0000009c3030723c */ /* 0x000fe400000018ff */
[C---:B------:R-:W-:Y:S02]  /*3e00*/  ISETP.LT.OR P6, PT, R207.reuse, 0x1, P5 ;  /* 0x00000001cf00780c */ /* 0x040fe40002fc1670 */
[----:B------:R-:W-:Y:S01]  /*3e10*/  PLOP3.LUT P5, PT, PT, PT, UP5, 0x40, 0x0 ;  /* 0x000000000000781c */ /* 0x000fe20003fae858 */
[----:B------:R-:W-:Y:S03]  /*3e20*/  MUFU.EX2 R205, R205 ;  /* 0x000000cd00cd7308 */ /* 0x000fe60000000800 */
[-C--:B----4-:R-:W-:Y:S05]  /*3e30*/  HMMA.16816.F32 R28, R148, R158.reuse, R28 ;  /* 0x0000009e941c723c */ /* 0x090fea000000181c */
[----:B------:R-:W-:Y:S03]  /*3e40*/  ISETP.GT.AND P5, PT, R206, 0x1, P5 ;  /* 0x00000001ce00780c */ /* 0x000fe60002fa4270 */
[C---:B-1----:R-:W-:Y:S08]  /*3e50*/  HMMA.16816.F32 R32, R160.reuse, R158, R32 ;  /* 0x0000009ea020723c */ /* 0x042ff00000001820 */
        /* <DEDUP_REMOVED lines=38> */
[----:B--2---:R-:W-:Y:S02]  /*40c0*/  FSEL R0, R4, -INF , !P6 ;  /* 0xff80000004007808 */ /* 0x004fe40007000000 */
[----:B------:R-:W-:Y:S02]  /*40d0*/  ISETP.LT.OR P6, PT, R207, 0x2, P5 ;  /* 0x00000002cf00780c */ /* 0x000fe40002fc1670 */
[----:B------:R-:W-:Y:S01]  /*40e0*/  PLOP3.LUT P5, PT, PT, PT, UP4, 0x40, 0x0 ;  /* 0x000000000000781c */ /* 0x000fe20003fae848 */
[--C-:B------:R-:W-:Y:S03]  /*40f0*/  FFMA.FTZ R0, R0, c[0x0][0x29c], -R210.reuse ;  /* 0x0000a70000007a23 */ /* 0x100fe600000108d2 */
[----:B------:R-:W-:Y:S02]  /*4100*/  FSEL R5, R5, -INF , !P6 ;  /* 0xff80000005057808 */ /* 0x000fe40007000000 */
[C---:B------:R-:W-:Y:S01]  /*4110*/  ISETP.GT.AND P5, PT, R206.reuse, 0x20, P5 ;  /* 0x00000020ce00780c */ /* 0x040fe20002fa4270 */
[-C--:B-1----:R-:W-:Y:S01]  /*4120*/  HMMA.16816.F32 R28, R148, R192.reuse, R28 ;  /* 0x000000c0941c723c */ /* 0x082fe2000000181c */
[----:B------:R1:W2:Y:S04]  /*4130*/  MUFU.EX2 R23, R0 ;  /* 0x0000000000177308 */ /* 0x0002a80000000800 */
[----:B------:R-:W-:Y:S01]  /*4140*/  ISETP.LT.OR P6, PT, R207, 0x21, P5 ;  /* 0x00000021cf00780c */ /* 0x000fe20002fc1670 */
[--C-:B------:R-:W-:Y:S01]  /*4150*/  FFMA.FTZ R5, R5, c[0x0][0x29c], -R210.reuse ;  /* 0x0000a70005057a23 */ /* 0x100fe200000108d2 */
[----:B------:R-:W-:Y:S01]  /*4160*/  PLOP3.LUT P5, PT, PT, PT, UP3, 0x40, 0x0 ;  /* 0x000000000000781c */ /* 0x000fe20003fae838 */
[C---:B---3--:R-:W-:Y:S03]  /*4170*/  HMMA.16816.F32 R32, R160.reuse, R192, R32 ;  /* 0x000000c0a020723c */ /* 0x048fe60000001820 */
[----:B------:R3:W4:Y:S01]  /*4180*/  MUFU.EX2 R13, R5 ;  /* 0x00000005000d7308 */ /* 0x0007220000000800 */
[----:B------:R-:W-:Y:S04]  /*4190*/  ISETP.GT.AND P5, PT, R206, 0x21, P5 ;  /* 0x00000021ce00780c */ /* 0x000fe80002fa4270 */
[-C--:B------:R-:W-:Y:S08]  /*41a0*/  HMMA.16816.F32 R36, R160, R194.reuse, R36 ;  /* 0x000000c2a024723c */ /* 0x080ff00000001824 */
[C---:B------:R-:W-:Y:S04]  /*41b0*/  HMMA.16816.F32 R40, R148.reuse, R194, R40 ;  /* 0x000000c29428723c */ /* 0x040fe80000001828 */
[----:B-1----:R-:W-:Y:S02]  /*41c0*/  FSEL R0, R16, -INF , !P6 ;  /* 0xff80000010007808 */ /* 0x002fe40007000000 */
[----:B------:R-:W-:Y:S02]  /*41d0*/  ISETP.LT.OR P6, PT, R207, 0x22, P5 ;  /* 0x00000022cf00780c */ /* 0x000fe40002fc1670 */
[-C--:B------:R-:W-:Y:S01]  /*41e0*/  HMMA.16816.F32 R44, R148, R196.reuse, R44 ;  /* 0x000000c4942c723c */ /* 0x080fe2000000182c */
[----:B------:R-:W-:Y:S01]  /*41f0*/  PLOP3.LUT P5, PT, PT, PT, UP2, 0x40, 0x0 ;  /* 0x000000000000781c */ /* 0x000fe20003fae828 */
[----:B------:R-:W-:Y:S01]  /*4200*/  MUFU.EX2 R149, R236 ;  /* 0x000000ec00957308 */ /* 0x000fe20000000800 */
[----:B---3--:R-:W1:Y:S01]  /*4210*/  LDSM.16.M88.4 R4, [R18+0x10080] ;  /* 0x010080001204783b */ /* 0x008e620000000200 */
[--C-:B------:R-:W-:Y:S01]  /*4220*/  FFMA.FTZ R0, R0, c[0x0][0x29c], -R210.reuse ;  /* 0x0000a70000007a23 */ /* 0x100fe200000108d2 */
[----:B------:R-:W-:Y:S03]  /*4230*/  ISETP.GT.AND P5, PT, R206, 0x40, P5 ;  /* 0x00000040ce00780c */ /* 0x000fe60002fa4270 */
[----:B------:R-:W-:Y:S04]  /*4240*/  HMMA.16816.F32 R48, R160, R196, R48 ;  /* 0x000000c4a030723c */ /* 0x000fe80000001830 */
[----:B------:R3:W-:Y:S10]  /*4250*/  MUFU.EX2 R22, R0 ;  /* 0x0000000000167308 */ /* 0x0007f40000000800 */
[----:B------:R5:W-:Y:S10]  /*4260*/  MUFU.EX2 R163, R3 ;  /* 0x0000000300a37308 */ /* 0x000bf40000000800 */
[----:B------:R-:W-:Y:S01]  /*4270*/  MUFU.EX2 R150, R215 ;  /* 0x000000d700967308 */ /* 0x000fe20000000800 */
[----:B---3--:R-:W-:Y:S02]  /*4280*/  FSEL R0, R17, -INF , !P6 ;  /* 0xff80000011007808 */ /* 0x008fe40007000000 */
[----:B------:R-:W3:Y:S01]  /*4290*/  LDSM.16.M88.4 R16, [R18+0x11080] ;  /* 0x011080001210783b */ /* 0x000ee20000000200 */
[C---:B------:R-:W-:Y:S02]  /*42a0*/  ISETP.LT.OR P6, PT, R207.reuse, 0x41, P5 ;  /* 0x00000041cf00780c */ /* 0x040fe40002fc1670 */
[--C-:B------:R-:W-:Y:S04]  /*42b0*/  FFMA.FTZ R0, R0, c[0x0][0x29c], -R210.reuse ;  /* 0x0000a70000007a23 */ /* 0x100fe800000108d2 */
[----:B------:R-:W-:Y:S01]  /*42c0*/  MUFU.EX2 R162, R212 ;  /* 0x000000d400a27308 */ /* 0x000fe20000000800 */
[-C--:B-1----:R-:W-:Y:S01]  /*42d0*/  HMMA.16816.F32 R28, R4, R198.reuse, R28 ;  /* 0x000000c6041c723c */ /* 0x082fe2000000181c */
[----:B------:R-:W-:Y:S01]  /*42e0*/  PLOP3.LUT P5, PT, PT, PT, UP1, 0x40, 0x0 ;  /* 0x000000000000781c */ /* 0x000fe20003fae818 */
[----:B-----5:R-:W1:Y:S03]  /*42f0*/  LDS R3, [R239.X4+0x12280] ;  /* 0x01228000ef037984 */ /* 0x020e660000004800 */
[----:B------:R-:W-:Y:S04]  /*4300*/  ISETP.GT.AND P5, PT, R206, 0x41, P5 ;  /* 0x00000041ce00780c */ /* 0x000fe80002fa4270 */
[----:B------:R5:W-:Y:S01]  /*4310*/  MUFU.EX2 R12, R0 ;  /* 0x00000000000c7308 */ /* 0x000be20000000800 */
[----:B------:R-:W-:Y:S04]  /*4320*/  ISETP.LT.OR P5, PT, R207, 0x42, P5 ;  /* 0x00000042cf00780c */ /* 0x000fe80002fa1670 */
[----:B------:R-:W-:Y:S02]  /*4330*/  FSEL R21, R21, -INF , !P5 ;  /* 0xff80000015157808 */ /* 0x000fe40006800000 */
[----:B------:R-:W-:Y:S03]  /*4340*/  PLOP3.LUT P5, PT, PT, PT, UP5, 0x40, 0x0 ;  /* 0x000000000000781c */ /* 0x000fe60003fae858 */
[----:B------:R1:W1:Y:S01]  /*4350*/  MUFU.EX2 R206, R2 ;  /* 0x0000000200ce7308 */ /* 0x0002620000000800 */
[----:B------:R-:W-:Y:S04]  /*4360*/  ISETP.GT.AND P5, PT, R208, 0x1, P5 ;  /* 0x00000001d000780c */ /* 0x000fe80002fa4270 */
[----:B------:R-:W-:Y:S04]  /*4370*/  ISETP.LT.OR P5, PT, R209, 0x2, P5 ;  /* 0x00000002d100780c */ /* 0x000fe80002fa1670 */
[----:B------:R-:W-:Y:S01]  /*4380*/  FSEL R11, R11, -INF , !P5 ;  /* 0xff8000000b0b7808 */ /* 0x000fe20006800000 */
[----:B------:R-:W-:Y:S01]  /*4390*/  MUFU.EX2 R161, R213 ;  /* 0x000000d500a17308 */ /* 0x000fe20000000800 */
[----:B------:R-:W-:Y:S02]  /*43a0*/  PLOP3.LUT P5, PT, PT, PT, UP3, 0x40, 0x0 ;  /* 0x000000000000781c */ /* 0x000fe40003fae838 */
[----:B-----5:R-:W-:Y:S01]  /*43b0*/  FSEL R0, R20, -INF , !P6 ;  /* 0xff80000014007808 */ /* 0x020fe20007000000 */
[C---:B---3--:R-:W-:Y:S01]  /*43c0*/  HMMA.16816.F32 R32, R16.reuse, R198, R32 ;  /* 0x000000c61020723c */ /* 0x048fe20000001820 */
[----:B------:R-:W-:Y:S03]  /*43d0*/  PLOP3.LUT P6, PT, PT, PT, UP6, 0x40, 0x0 ;  /* 0x000000000000781c */ /* 0x000fe60003fce868 */
[--C-:B------:R-:W-:Y:S01]  /*43e0*/  FFMA.FTZ R0, R0, c[0x0][0x29c], -R210.reuse ;  /* 0x0000a70000007a23 */ /* 0x100fe200000108d2 */
[C---:B------:R-:W-:Y:S01]  /*43f0*/  ISETP.GT.AND P6, PT, R208.reuse, RZ, P6 ;  /* 0x000000ffd000720c */ /* 0x040fe200037c4270 */
[----:B------:R-:W-:Y:S01]  /*4400*/  MUFU.EX2 R160, R24 ;  /* 0x0000001800a07308 */ /* 0x000fe20000000800 */
[----:B------:R-:W-:Y:S01]  /*4410*/  ISETP.GT.AND P5, PT, R208, 0x21, P5 ;  /* 0x00000021d000780c */ /* 0x000fe20002fa4270 */
[-C--:B------:R-:W-:Y:S01]  /*4420*/  HMMA.16816.F32 R36, R16, R200.reuse, R36 ;  /* 0x000000c81024723c */ /* 0x080fe20000001824 */
[----:B-1----:R-:W1:Y:S02]  /*4430*/  LDS R2, [R239.X4+0x12300] ;  /* 0x01230000ef027984 */ /* 0x002e640000004800 */
[----:B------:R-:W-:Y:S01]  /*4440*/  ISETP.LT.OR P6, PT, R209, 0x1, P6 ;  /* 0x00000001d100780c */ /* 0x000fe200037c1670 */
[--C-:B------:R-:W-:Y:S01]  /*4450*/  FADD.FTZ R29, R29, -R3.reuse ;  /* 0x800000031d1d7221 */ /* 0x100fe20000010000 */
[----:B------:R-:W-:Y:S01]  /*4460*/  ISETP.LT.OR P5, PT, R209, 0x22, P5 ;  /* 0x00000022d100780c */ /* 0x000fe20002fa1670 */
[----:B------:R-:W-:Y:S01]  /*4470*/  FADD.FTZ R28, R28, -R3 ;  /* 0x800000031c1c7221 */ /* 0x000fe20000010000 */
[----:B------:R-:W-:Y:S01]  /*4480*/  FSEL R10, R10, -INF , !P6 ;  /* 0xff8000000a0a7808 */ /* 0x000fe20007000000 */
[C---:B------:R-:W-:Y:S01]  /*4490*/  HMMA.16816.F32 R40, R4.reuse, R200, R40 ;  /* 0x000000c80428723c */ /* 0x040fe20000001828 */
[----:B------:R3:W-:Y:S01]  /*44a0*/  MUFU.EX2 R8, R0 ;  /* 0x0000000000087308 */ /* 0x0007e20000000800 */
[----:B------:R-:W-:Y:S02]  /*44b0*/  PLOP3.LUT P6, PT, PT, PT, UP4, 0x40, 0x0 ;  /* 0x000000000000781c */ /* 0x000fe40003fce848 */
[----:B--2---:R-:W-:Y:S01]  /*44c0*/  FMUL.FTZ R28, R23, R28 ;  /* 0x0000001c171c7220 */ /* 0x004fe20000410000 */
[----:B----4-:R-:W-:Y:S01]  /*44d0*/  F2FP.PACK_AB R23, R13, R23 ;  /* 0x000000170d17723e */ /* 0x010fe200000000ff */
[----:B------:R-:W-:Y:S01]  /*44e0*/  FFMA.FTZ R210, R21, c[0x0][0x29c], -R210 ;  /* 0x0000a70015d27a23 */ /* 0x000fe200000108d2 */
[----:B------:R-:W-:Y:S01]  /*44f0*/  ISETP.GT.AND P6, PT, R208, 0x20, P6 ;  /* 0x00000020d000780c */ /* 0x000fe200037c4270 */
[-C--:B------:R-:W-:Y:S03]  /*4500*/  HMMA.16816.F32 R44, R4, R202.reuse, R44 ;  /* 0x000000ca042c723c */ /* 0x080fe6000000182c */
[----:B------:R-:W-:Y:S01]  /*4510*/  MUFU.EX2 R20, R238 ;  /* 0x000000ee00147308 */ /* 0x000fe20000000800 */
[----:B------:R-:W-:Y:S02]  /*4520*/  ISETP.LT.OR P6, PT, R209, 0x21, P6 ;  /* 0x00000021d100780c */ /* 0x000fe400037c1670 */
[----:B------:R-:W-:Y:S01]  /*4530*/  FSEL R15, R15, -INF , !P5 ;  /* 0xff8000000f0f7808 */ /* 0x000fe20006800000 */
[--C-:B------:R-:W-:Y:S01]  /*4540*/  FFMA.FTZ R4, R10, c[0x0][0x29c], -R211.reuse ;  /* 0x0000a7000a047a23 */ /* 0x100fe200000108d3 */
[----:B------:R-:W-:Y:S01]  /*4550*/  HMMA.16816.F32 R48, R16, R202, R48 ;  /* 0x000000ca1030723c */ /* 0x000fe20000001830 */
[----:B------:R-:W-:Y:S03]  /*4560*/  PLOP3.LUT P5, PT, PT, PT, UP1, 0x40, 0x0 ;  /* 0x000000000000781c */ /* 0x000fe60003fae818 */
[--C-:B------:R-:W-:Y:S01]  /*4570*/  FFMA.FTZ R5, R11, c[0x0][0x29c], -R211.reuse ;  /* 0x0000a7000b057a23 */ /* 0x100fe200000108d3 */
[----:B------:R2:W-:Y:S01]  /*4580*/  MUFU.EX2 R148, R4 ;  /* 0x0000000400947308 */ /* 0x0005e20000000800 */
[----:B------:R-:W-:Y:S01]  /*4590*/  FSEL R14, R14, -INF , !P6 ;  /* 0xff8000000e0e7808 */ /* 0x000fe20007000000 */
[----:B------:R-:W-:Y:S01]  /*45a0*/  FFMA.FTZ R6, R15, c[0x0][0x29c], -R211 ;  /* 0x0000a7000f067a23 */ /* 0x000fe200000108d3 */
[----:B------:R-:W-:Y:S01]  /*45b0*/  F2FP.PACK_AB R7, R206, R163 ;  /* 0x000000a3ce07723e */ /* 0x000fe200000000ff */
[----:B---3--:R-:W3:Y:S01]  /*45c0*/  LDS R0, [R239.X4+0x122a0] ;  /* 0x0122a000ef007984 */ /* 0x008ee20000004800 */
[----:B------:R-:W-:Y:S02]  /*45d0*/  PLOP3.LUT P6, PT, PT, PT, UP2, 0x40, 0x0 ;  /* 0x000000000000781c */ /* 0x000fe40003fce828 */
[--C-:B------:R-:W-:Y:S01]  /*45e0*/  FADD.FTZ R40, R40, -R3.reuse ;  /* 0x8000000328287221 */ /* 0x100fe20000010000 */
[----:B------:R-:W-:Y:S01]  /*45f0*/  ISETP.GT.AND P5, PT, R208, 0x41, P5 ;  /* 0x00000041d000780c */ /* 0x000fe20002fa4270 */
[--C-:B------:R-:W-:Y:S01]  /*4600*/  FADD.FTZ R41, R41, -R3.reuse ;  /* 0x8000000329297221 */ /* 0x100fe20000010000 */
[----:B------:R-:W4:Y:S01]  /*4610*/  MUFU.EX2 R25, R5 ;  /* 0x0000000500197308 */ /* 0x000f220000000800 */
[--C-:B------:R-:W-:Y:S01]  /*4620*/  FADD.FTZ R44, R44, -R3.reuse ;  /* 0x800000032c2c7221 */ /* 0x100fe20000010000 */
[----:B------:R-:W-:Y:S01]  /*4630*/  ISETP.GT.AND P6, PT, R208, 0x40, P6 ;  /* 0x00000040d000780c */ /* 0x000fe200037c4270 */
[----:B------:R-:W-:Y:S01]  /*4640*/  FADD.FTZ R45, R45, -R3 ;  /* 0x800000032d2d7221 */ /* 0x000fe20000010000 */
[----:B------:R-:W-:Y:S01]  /*4650*/  ISETP.LT.OR P5, PT, R209, 0x42, P5 ;  /* 0x00000042d100780c */ /* 0x000fe20002fa1670 */
[----:B------:R-:W-:Y:S01]  /*4660*/  FMUL.FTZ R40, R22, R40 ;  /* 0x0000002816287220 */ /* 0x000fe20000410000 */
[----:B------:R-:W-:Y:S01]  /*4670*/  F2FP.PACK_AB R22, R12, R22 ;  /* 0x000000160c16723e */ /* 0x000fe200000000ff */
[--C-:B-1----:R-:W-:Y:S01]  /*4680*/  FADD.FTZ R33, R33, -R2.reuse ;  /* 0x8000000221217221 */ /* 0x102fe20000010000 */
[----:B------:R-:W-:Y:S01]  /*4690*/  ISETP.LT.OR P6, PT, R209, 0x41, P6 ;  /* 0x00000041d100780c */ /* 0x000fe200037c1670 */
[--C-:B------:R-:W-:Y:S01]  /*46a0*/  FADD.FTZ R37, R37, -R2.reuse ;  /* 0x8000000225257221 */ /* 0x100fe20000010000 */
[----:B------:R1:W-:Y:S01]  /*46b0*/  MUFU.EX2 R18, R6 ;  /* 0x0000000600127308 */ /* 0x0003e20000000800 */
[----:B------:R-:W-:Y:S01]  /*46c0*/  FSEL R27, R27, -INF , !P5 ;  /* 0xff8000001b1b7808 */ /* 0x000fe20006800000 */
[--C-:B------:R-:W-:Y:S01]  /*46d0*/  FADD.FTZ R49, R49, -R2.reuse ;  /* 0x8000000231317221 */ /* 0x100fe20000010000 */
[----:B------:R-:W-:Y:S01]  /*46e0*/  FSEL R26, R26, -INF , !P6 ;  /* 0xff8000001a1a7808 */ /* 0x000fe20007000000 */
[--C-:B--2---:R-:W-:Y:S02]  /*46f0*/  FFMA.FTZ R4, R14, c[0x0][0x29c], -R211.reuse ;  /* 0x0000a7000e047a23 */ /* 0x104fe400000108d3 */
[----:B------:R-:W-:Y:S01]  /*4700*/  FMUL.FTZ R14, R13, R29 ;  /* 0x0000001d0d0e7220 */ /* 0x000fe20000410000 */
[----:B------:R-:W-:Y:S01]  /*4710*/  F2FP.PACK_AB R13, R150, R149 ;  /* 0x00000095960d723e */ /* 0x000fe200000000ff */
[--C-:B------:R-:W-:Y:S02]  /*4720*/  FFMA.FTZ R26, R26, c[0x0][0x29c], -R211.reuse ;  /* 0x0000a7001a1a7a23 */ /* 0x100fe400000108d3 */
[----:B------:R-:W2:Y:S01]  /*4730*/  MUFU.EX2 R24, R4 ;  /* 0x0000000400187308 */ /* 0x000ea20000000800 */
[----:B------:R-:W-:Y:S01]  /*4740*/  FFMA.FTZ R211, R27, c[0x0][0x29c], -R211 ;  /* 0x0000a7001bd37a23 */ /* 0x000fe200000108d3 */
[----:B------:R-:W-:Y:S01]  /*4750*/  F2FP.PACK_AB R14, R14, R28 ;  /* 0x0000001c0e0e723e */ /* 0x000fe200000000ff */
[--C-:B------:R-:W-:Y:S01]  /*4760*/  FADD.FTZ R32, R32, -R2.reuse ;  /* 0x8000000220207221 */ /* 0x100fe20000010000 */
[----:B----4-:R-:W-:Y:S01]  /*4770*/  F2FP.PACK_AB R3, R25, R148 ;  /* 0x000000941903723e */ /* 0x010fe200000000ff */
[--C-:B------:R-:W-:Y:S02]  /*4780*/  FADD.FTZ R36, R36, -R2.reuse ;  /* 0x8000000224247221 */ /* 0x100fe40000010000 */
[----:B------:R-:W-:Y:S02]  /*4790*/  FADD.FTZ R48, R48, -R2 ;  /* 0x8000000230307221 */ /* 0x000fe40000010000 */
[----:B------:R-:W-:Y:S01]  /*47a0*/  FMUL.FTZ R41, R12, R41 ;  /* 0x000000290c297220 */ /* 0x000fe20000410000 */
[----:B------:R-:W4:Y:S01]  /*47b0*/  MUFU.EX2 R210, R210 ;  /* 0x000000d200d27308 */ /* 0x000f220000000800 */
[----:B------:R-:W-:Y:S02]  /*47c0*/  FMUL.FTZ R32, R163, R32 ;  /* 0x00000020a3207220 */ /* 0x000fe40000410000 */
[----:B------:R-:W-:Y:S01]  /*47d0*/  FMUL.FTZ R5, R206, R33 ;  /* 0x00000021ce057220 */ /* 0x000fe20000410000 */
[----:B-1----:R-:W-:Y:S01]  /*47e0*/  F2FP.PACK_AB R6, R161, R162 ;  /* 0x000000a2a106723e */ /* 0x002fe200000000ff */
[--C-:B---3--:R-:W-:Y:S01]  /*47f0*/  FADD.FTZ R30, R30, -R0.reuse ;  /* 0x800000001e1e7221 */ /* 0x108fe20000010000 */
[----:B------:R-:W-:Y:S01]  /*4800*/  F2FP.PACK_AB R17, R41, R40 ;  /* 0x000000282911723e */ /* 0x000fe200000000ff */
[--C-:B------:R-:W-:Y:S01]  /*4810*/  FADD.FTZ R31, R31, -R0.reuse ;  /* 0x800000001f1f7221 */ /* 0x100fe20000010000 */
[----:B------:R-:W-:Y:S01]  /*4820*/  F2FP.PACK_AB R5, R5, R32 ;  /* 0x000000200505723e */ /* 0x000fe200000000ff */
[--C-:B------:R-:W-:Y:S01]  /*4830*/  FADD.FTZ R42, R42, -R0.reuse ;  /* 0x800000002a2a7221 */ /* 0x100fe20000010000 */
[----:B------:R-:W1:Y:S01]  /*4840*/  MUFU.EX2 R151, R214 ;  /* 0x000000d600977308 */ /* 0x000e620000000800 */
[--C-:B------:R-:W-:Y:S02]  /*4850*/  FADD.FTZ R43, R43, -R0.reuse ;  /* 0x800000002b2b7221 */ /* 0x100fe40000010000 */
[--C-:B------:R-:W-:Y:S01]  /*4860*/  FADD.FTZ R46, R46, -R0.reuse ;  /* 0x800000002e2e7221 */ /* 0x100fe20000010000 */
[----:B--2---:R-:W-:Y:S01]  /*4870*/  F2FP.PACK_AB R2, R18, R24 ;  /* 0x000000181202723e */ /* 0x004fe200000000ff */
[----:B------:R-:W-:Y:S01]  /*4880*/  FADD.FTZ R47, R47, -R0 ;  /* 0x800000002f2f7221 */ /* 0x000fe20000010000 */
[----:B------:R-:W-:Y:S01]  /*4890*/  F2FP.PACK_AB R4, R205, R160 ;  /* 0x000000a0cd04723e */ /* 0x000fe200000000ff */
[----:B------:R-:W2:Y:S01]  /*48a0*/  LDS R0, [R239.X4+0x12320] ;  /* 0x01232000ef007984 */ /* 0x000ea20000004800 */
[----:B------:R-:W-:Y:S01]  /*48b0*/  FMUL.FTZ R30, R20, R30 ;  /* 0x0000001e141e7220 */ /* 0x000fe20000410000 */
[C---:B------:R-:W-:Y:S01]  /*48c0*/  F2FP.PACK_AB R20, R9.reuse, R20 ;  /* 0x000000140914723e */ /* 0x040fe200000000ff */
[----:B------:R-:W-:Y:S01]  /*48d0*/  MUFU.EX2 R26, R26 ;  /* 0x0000001a001a7308 */ /* 0x000fe20000000800 */
[----:B------:R-:W-:Y:S01]  /*48e0*/  STS [R234+0x12480], R23 ;  /* 0x01248017ea007388 */ /* 0x000fe20000000800 */
[----:B------:R-:W-:Y:S01]  /*48f0*/  FMUL.FTZ R15, R9, R31 ;  /* 0x0000001f090f7220 */ /* 0x000fe20000410000 */
[----:B----4-:R-:W-:Y:S02]  /*4900*/  F2FP.PACK_AB R21, R210, R8 ;  /* 0x00000008d215723e */ /* 0x010fe400000000ff */
[----:B------:R-:W-:Y:S01]  /*4910*/  STS [R235], R20 ;  /* 0x00000014eb007388 */ /* 0x000fe20000000800 */
[----:B------:R-:W-:Y:S01]  /*4920*/  FMUL.FTZ R42, R149, R42 ;  /* 0x0000002a952a7220 */ /* 0x000fe20000410000 */
[----:B------:R-:W-:Y:S01]  /*4930*/  F2FP.PACK_AB R15, R15, R30 ;  /* 0x0000001e0f0f723e */ /* 0x000fe200000000ff */
[----:B------:R-:W-:Y:S01]  /*4940*/  FMUL.FTZ R11, R150, R43 ;  /* 0x0000002b960b7220 */ /* 0x000fe20000410000 */
[----:B------:R-:W-:Y:S01]  /*4950*/  STS [R234+0x12c80], R7 ;  /* 0x012c8007ea007388 */ /* 0x000fe20000000800 */
[----:B------:R-:W3:Y:S01]  /*4960*/  MUFU.EX2 R211, R211 ;  /* 0x000000d300d37308 */ /* 0x000ee20000000800 */
[----:B------:R-:W-:Y:S02]  /*4970*/  FMUL.FTZ R36, R162, R36 ;  /* 0x00000024a2247220 */ /* 0x000fe40000410000 */
[----:B------:R4:W-:Y:S01]  /*4980*/  STS [R235+0x800], R3 ;  /* 0x00080003eb007388 */ /* 0x0009e20000000800 */
[----:B-1----:R-:W-:Y:S01]  /*4990*/  F2FP.PACK_AB R12, R204, R151 ;  /* 0x00000097cc0c723e */ /* 0x002fe200000000ff */
[----:B------:R-:W-:Y:S01]  /*49a0*/  FMUL.FTZ R10, R161, R37 ;  /* 0x00000025a10a7220 */ /* 0x000fe20000410000 */
[----:B------:R-:W-:Y:S01]  /*49b0*/  F2FP.PACK_AB R11, R11, R42 ;  /* 0x0000002a0b0b723e */ /* 0x000fe200000000ff */
[----:B------:R-:W-:Y:S01]  /*49c0*/  STS [R234+0x13480], R22 ;  /* 0x01348016ea007388 */ /* 0x000fe20000000800 */
[----:B------:R-:W-:Y:S02]  /*49d0*/  FMUL.FTZ R44, R8, R44 ;  /* 0x0000002c082c7220 */ /* 0x000fe40000410000 */
[----:B------:R-:W-:Y:S01]  /*49e0*/  F2FP.PACK_AB R10, R10, R36 ;  /* 0x000000240a0a723e */ /* 0x000fe200000000ff */
[----:B------:R-:W-:Y:S01]  /*49f0*/  STS [R235+0x1000], R13 ;  /* 0x0010000deb007388 */ /* 0x000fe20000000800 */
[----:B------:R-:W-:Y:S02]  /*4a00*/  FMUL.FTZ R45, R210, R45 ;  /* 0x0000002dd22d7220 */ /* 0x000fe40000410000 */
[----:B------:R-:W-:Y:S01]  /*4a10*/  FMUL.FTZ R46, R151, R46 ;  /* 0x0000002e972e7220 */ /* 0x000fe20000410000 */
[----:B------:R-:W-:Y:S01]  /*4a20*/  STS [R234+0x13c80], R6 ;  /* 0x013c8006ea007388 */ /* 0x000fe20000000800 */
[----:B------:R-:W-:Y:S01]  /*4a30*/  FMUL.FTZ R9, R204, R47 ;  /* 0x0000002fcc097220 */ /* 0x000fe20000410000 */
[----:B------:R-:W-:Y:S01]  /*4a40*/  F2FP.PACK_AB R16, R45, R44 ;  /* 0x0000002c2d10723e */ /* 0x000fe200000000ff */
[----:B------:R-:W-:Y:S01]  /*4a50*/  FMUL.FTZ R48, R160, R48 ;  /* 0x00000030a0307220 */ /* 0x000fe20000410000 */
[----:B------:R3:W-:Y:S01]  /*4a60*/  STS [R235+0x1800], R2 ;  /* 0x00180002eb007388 */ /* 0x0007e20000000800 */
[----:B------:R-:W-:Y:S01]  /*4a70*/  FMUL.FTZ R8, R205, R49 ;  /* 0x00000031cd087220 */ /* 0x000fe20000410000 */
[----:B------:R-:W-:Y:S02]  /*4a80*/  F2FP.PACK_AB R9, R9, R46 ;  /* 0x0000002e0909723e */ /* 0x000fe400000000ff */
[----:B------:R-:W-:Y:S02]  /*4a90*/  STS [R234+0x14480], R21 ;  /* 0x01448015ea007388 */ /* 0x000fe40000000800 */
[----:B------:R-:W-:Y:S02]  /*4aa0*/  F2FP.PACK_AB R8, R8, R48 ;  /* 0x000000300808723e */ /* 0x000fe400000000ff */
[----:B------:R-:W-:Y:S01]  /*4ab0*/  STS [R235+0x2000], R12 ;  /* 0x0020000ceb007388 */ /* 0x000fe20000000800 */
[--C-:B--2---:R-:W-:Y:S02]  /*4ac0*/  FADD.FTZ R35, R35, -R0.reuse ;  /* 0x8000000023237221 */ /* 0x104fe40000010000 */
[--C-:B------:R-:W-:Y:S01]  /*4ad0*/  FADD.FTZ R34, R34, -R0.reuse ;  /* 0x8000000022227221 */ /* 0x100fe20000010000 */
[----:B------:R-:W-:Y:S01]  /*4ae0*/  STS [R234+0x14c80], R4 ;  /* 0x014c8004ea007388 */ /* 0x000fe20000000800 */
[----:B----4-:R-:W-:Y:S02]  /*4af0*/  FMUL.FTZ R3, R25, R35 ;  /* 0x0000002319037220 */ /* 0x010fe40000410000 */
[----:B------:R-:W-:Y:S02]  /*4b00*/  FMUL.FTZ R34, R148, R34 ;  /* 0x0000002294227220 */ /* 0x000fe40000410000 */
[--C-:B------:R-:W-:Y:S02]  /*4b10*/  FADD.FTZ R39, R39, -R0.reuse ;  /* 0x8000000027277221 */ /* 0x100fe40000010000 */
[--C-:B------:R-:W-:Y:S01]  /*4b20*/  FADD.FTZ R38, R38, -R0.reuse ;  /* 0x8000000026267221 */ /* 0x100fe20000010000 */
[----:B------:R-:W-:Y:S01]  /*4b30*/  F2FP.PACK_AB R3, R3, R34 ;  /* 0x000000220303723e */ /* 0x000fe200000000ff */
[--C-:B------:R-:W-:Y:S02]  /*4b40*/  FADD.FTZ R51, R51, -R0.reuse ;  /* 0x8000000033337221 */ /* 0x100fe40000010000 */
[----:B------:R-:W-:Y:S01]  /*4b50*/  FMUL.FTZ R38, R24, R38 ;  /* 0x0000002618267220 */ /* 0x000fe20000410000 */
[C---:B---3--:R-:W-:Y:S01]  /*4b60*/  F2FP.PACK_AB R2, R211.reuse, R26 ;  /* 0x0000001ad302723e */ /* 0x048fe200000000ff */
        /* <DEDUP_REMOVED lines=33> */
[----:B------:R-:W-:Y:S01]  /*4d80*/  LDSM.16.MT88.4 R40, [R217+0xf080] ;  /* 0x00f08000d928783b */ /* 0x000fe20000004200 */
[-C--:B------:R-:W-:Y:S07]  /*4d90*/  HMMA.16816.F32 R68, R12, R10.reuse, R68 ;  /* 0x0000000a0c44723c */ /* 0x080fee0000001844 */
[----:B------:R-:W-:Y:S01]  /*4da0*/  LDSM.16.MT88.4 R44, [R216+0x13c80] ;  /* 0x013c8000d82c783b */ /* 0x000fe20000004200 */
[C---:B------:R-:W-:Y:S07]  /*4db0*/  HMMA.16816.F32 R72, R4.reuse, R10, R72 ;  /* 0x0000000a0448723c */ /* 0x040fee0000001848 */
[----:B------:R-:W5:Y:S01]  /*4dc0*/  LDSM.16.MT88.4 R8, [R217+0x10880] ;  /* 0x01088000d908783b */ /* 0x000f620000004200 */
[-C--:B----4-:R-:W-:Y:S07]  /*4dd0*/  HMMA.16816.F32 R76, R4, R20.reuse, R76 ;  /* 0x00000014044c723c */ /* 0x090fee000000184c */
[----:B------:R-:W-:Y:S01]  /*4de0*/  LDSM.16.MT88.4 R48, [R216+0x14080] ;  /* 0x01408000d830783b */ /* 0x000fe20000004200 */
[-C--:B------:R-:W-:Y:S07]  /*4df0*/  HMMA.16816.F32 R80, R12, R20.reuse, R80 ;  /* 0x000000140c50723c */ /* 0x080fee0000001850 */
[----:B------:R-:W-:Y:S01]  /*4e00*/  LDSM.16.MT88.4 R148, [R216+0x15080] ;  /* 0x01508000d894783b */ /* 0x000fe20000004200 */
[C---:B------:R-:W-:Y:S08]  /*4e10*/  HMMA.16816.F32 R84, R16.reuse, R20, R84 ;  /* 0x000000141054723c */ /* 0x040ff00000001854 */
[-C--:B------:R-:W-:Y:S01]  /*4e20*/  HMMA.16816.F32 R88, R16, R22.reuse, R88 ;  /* 0x000000161058723c */ /* 0x080fe20000001858 */
[----:B------:R-:W4:Y:S07]  /*4e30*/  LDSM.16.MT88.4 R16, [R216+0x12c80] ;  /* 0x012c8000d810783b */ /* 0x000f2e0000004200 */
[-C--:B------:R-:W-:Y:S01]  /*4e40*/  HMMA.16816.F32 R92, R12, R22.reuse, R92 ;  /* 0x000000160c5c723c */ /* 0x080fe2000000185c */
[----:B------:R-:W4:Y:S07]  /*4e50*/  LDSM.16.MT88.4 R12, [R216+0x14c80] ;  /* 0x014c8000d80c783b */ /* 0x000f2e0000004200 */
[----:B------:R-:W-:Y:S01]  /*4e60*/  HMMA.16816.F32 R96, R4, R22, R96 ;  /* 0x000000160460723c */ /* 0x000fe20000001860 */
[----:B------:R-:W4:Y:S07]  /*4e70*/  LDSM.16.MT88.4 R4, [R217+0x11080] ;  /* 0x01108000d904783b */ /* 0x000f2e0000004200 */
[-C--:B-1----:R-:W-:Y:S01]  /*4e80*/  HMMA.16816.F32 R52, R24, R28.reuse, R52 ;  /* 0x0000001c1834723c */ /* 0x082fe20000001834 */
[----:B------:R-:W-:Y:S07]  /*4e90*/  LDSM.16.MT88.4 R20, [R216+0x13080] ;  /* 0x01308000d814783b */ /* 0x000fee0000004200 */
[-C--:B--2---:R-:W-:Y:S08]  /*4ea0*/  HMMA.16816.F32 R56, R32, R28.reuse, R56 ;  /* 0x0000001c2038723c */ /* 0x084ff00000001838 */
[C---:B---3--:R-:W-:Y:S08]  /*4eb0*/  HMMA.16816.F32 R60, R36.reuse, R28, R60 ;  /* 0x0000001c243c723c */ /* 0x048ff0000000183c */
[-C--:B------:R-:W-:Y:S08]  /*4ec0*/  HMMA.16816.F32 R64, R36, R30.reuse, R64 ;  /* 0x0000001e2440723c */ /* 0x080ff00000001840 */
[-C--:B------:R-:W-:Y:S08]  /*4ed0*/  HMMA.16816.F32 R68, R32, R30.reuse, R68 ;  /* 0x0000001e2044723c */ /* 0x080ff00000001844 */
[C---:B------:R-:W-:Y:S01]  /*4ee0*/  HMMA.16816.F32 R72, R24.reuse, R30, R72 ;  /* 0x0000001e1848723c */ /* 0x040fe20000001848 */
[----:B------:R-:W1:Y:S07]  /*4ef0*/  LDSM.16.MT88.4 R28, [R217+0xf880] ;  /* 0x00f88000d91c783b */ /* 0x000e6e0000004200 */
[-C--:B-----5:R-:W-:Y:S08]  /*4f00*/  HMMA.16816.F32 R76, R24, R8.reuse, R76 ;  /* 0x00000008184c723c */ /* 0x0a0ff0000000184c */
[-C--:B------:R-:W-:Y:S08]  /*4f10*/  HMMA.16816.F32 R80, R32, R8.reuse, R80 ;  /* 0x000000082050723c */ /* 0x080ff00000001850 */
[C---:B------:R-:W-:Y:S08]  /*4f20*/  HMMA.16816.F32 R84, R36.reuse, R8, R84 ;  /* 0x000000082454723c */ /* 0x040ff00000001854 */
[-C--:B------:R-:W-:Y:S08]  /*4f30*/  HMMA.16816.F32 R88, R36, R10.reuse, R88 ;  /* 0x0000000a2458723c */ /* 0x080ff00000001858 */
[-C--:B------:R-:W-:Y:S08]  /*4f40*/  HMMA.16816.F32 R92, R32, R10.reuse, R92 ;  /* 0x0000000a205c723c */ /* 0x080ff0000000185c */
[----:B------:R-:W-:Y:S01]  /*4f50*/  HMMA.16816.F32 R96, R24, R10, R96 ;  /* 0x0000000a1860723c */ /* 0x000fe20000001860 */
[----:B------:R-:W2:Y:S07]  /*4f60*/  LDSM.16.MT88.4 R8, [R217+0x11880] ;  /* 0x01188000d908783b */ /* 0x000eae0000004200 */
[-C--:B----4-:R-:W-:Y:S01]  /*4f70*/  HMMA.16816.F32 R52, R16, R40.reuse, R52 ;  /* 0x000000281034723c */ /* 0x090fe20000001834 */
        /* <DEDUP_REMOVED lines=33> */
[----:B-1-34-:R-:W2:Y:S01]  /*5190*/  LDL.64 R214, [R1+0x8] ;  /* 0x0000080001d67983 */ /* 0x01aea20000100a00 */
[----:B------:R-:W-:Y:S01]  /*51a0*/  USHF.R.S32.HI UR21, URZ, 0x1f, UR20 ;  /* 0x0000001f3f157899 */ /* 0x000fe20008011414 */
[----:B------:R-:W-:Y:S01]  /*51b0*/  IMAD.MOV.U32 R2, RZ, RZ, R250 ;  /* 0x000000ffff027224 */ /* 0x000fe200078e00fa */
[----:B------:R-:W-:Y:S01]  /*51c0*/  ULDC.64 UR6, c[0x0][0x208] ;  /* 0x0000820000067ab9 */ /* 0x000fe20000000a00 */
[----:B------:R-:W3:Y:S01]  /*51d0*/  LDL.64 R236, [R1] ;  /* 0x0000000001ec7983 */ /* 0x000ee20000100a00 */
[----:B------:R-:W-:Y:S01]  /*51e0*/  UIMAD UR21, UR21, UR6, URZ ;  /* 0x00000006151572a4 */ /* 0x000fe2000f8e023f */
[----:B------:R-:W-:Y:S01]  /*51f0*/  IMAD.MOV.U32 R3, RZ, RZ, R251 ;  /* 0x000000ffff037224 */ /* 0x000fe200078e00fb */
[----:B------:R-:W-:Y:S01]  /*5200*/  UIMAD.WIDE.U32 UR28, UR20, UR6, URZ ;  /* 0x00000006141c72a5 */ /* 0x000fe2000f8e003f */
[----:B------:R-:W1:Y:S01]  /*5210*/  S2R R0, SR_CTAID.Y ;  /* 0x0000000000007919 */ /* 0x000e620000002600 */
[----:B------:R-:W-:Y:S01]  /*5220*/  IMAD.U32 R6, RZ, RZ, UR9 ;  /* 0x00000009ff067e24 */ /* 0x000fe2000f8e00ff */
[----:B------:R-:W-:Y:S02]  /*5230*/  UIMAD UR6, UR20, UR7, UR21 ;  /* 0x00000007140672a4 */ /* 0x000fe4000f8e0215 */
[----:B------:R-:W-:Y:S02]  /*5240*/  USHF.L.U32 UR7, UR28, 0x6, URZ ;  /* 0x000000061c077899 */ /* 0x000fe4000800063f */
[----:B------:R-:W-:Y:S02]  /*5250*/  USHF.L.U32 UR26, UR20, 0x6, URZ ;  /* 0x00000006141a7899 */ /* 0x000fe4000800063f */
[----:B------:R-:W-:Y:S02]  /*5260*/  UIADD3 UR6, UR29, UR6, URZ ;  /* 0x000000061d067290 */ /* 0x000fe4000fffe03f */
[----:B------:R-:W-:Y:S02]  /*5270*/  USHF.R.S32.HI UR21, URZ, 0x1f, UR26 ;  /* 0x0000001f3f157899 */ /* 0x000fe4000801141a */
[----:B------:R-:W-:Y:S01]  /*5280*/  IMAD.U32 R7, RZ, RZ, UR26 ;  /* 0x0000001aff077e24 */ /* 0x000fe2000f8e00ff */
[----:B------:R-:W-:Y:S03]  /*5290*/  USHF.L.U64.HI UR6, UR28, 0x6, UR6 ;  /* 0x000000061c067899 */ /* 0x000fe60008010206 */
[----:B------:R-:W-:Y:S01]  /*52a0*/  IMAD.U32 R8, RZ, RZ, UR21 ;  /* 0x00000015ff087e24 */ /* 0x000fe2000f8e00ff */
[----:B-1----:R-:W-:Y:S01]  /*52b0*/  SHF.R.S32.HI R4, RZ, 0x1f, R0 ;  /* 0x0000001fff047819 */ /* 0x002fe20000011400 */
[----:B------:R-:W-:Y:S04]  /*52c0*/  IMAD.WIDE.U32 R2, R0, c[0x0][0x288], R2 ;  /* 0x0000a20000027a25 */ /* 0x000fe800078e0002 */
[----:B------:R-:W-:Y:S01]  /*52d0*/  IMAD R4, R4, c[0x0][0x288], RZ ;  /* 0x0000a20004047a24 */ /* 0x000fe200078e02ff */
[----:B------:R-:W-:Y:S03]  /*52e0*/  IADD3 R7, P5, P1, R7, UR16, R2 ;  /* 0x0000001007077c10 */ /* 0x000fe6000f9be002 */
[----:B------:R-:W-:Y:S04]  /*52f0*/  IMAD R4, R0, c[0x0][0x28c], R4 ;  /* 0x0000a30000047a24 */ /* 0x000fe800078e0204 */
[----:B------:R-:W-:Y:S05]  /*5300*/  IMAD.IADD R2, R3, 0x1, R4 ;  /* 0x0000000103027824 */ /* 0x000fea00078e0204 */
[----:B------:R-:W-:Y:S01]  /*5310*/  IADD3.X R8, R8, UR11, R2, P5, P1 ;  /* 0x0000000b08087c10 */ /* 0x000fe2000afe2402 */
[----:B------:R-:W-:Y:S01]  /*5320*/  IMAD.U32 R2, RZ, RZ, UR8 ;  /* 0x00000008ff027e24 */ /* 0x000fe2000f8e00ff */
[----:B------:R-:W-:Y:S02]  /*5330*/  LOP3.LUT P5, RZ, R245, 0x1, RZ, 0xc0, !PT ;  /* 0x00000001f5ff7812 */ /* 0x000fe400078ac0ff */
[----:B--2---:R-:W-:Y:S04]  /*5340*/  IADD3 R0, P6, R214, UR7, RZ ;  /* 0x00000007d6007c10 */ /* 0x004fe8000ffde0ff */
[C---:B---3--:R-:W-:Y:S02]  /*5350*/  IADD3.X R3, R237.reuse, UR6, RZ, P6, !PT ;  /* 0x00000006ed037c10 */ /* 0x048fe4000b7fe4ff */
[C---:B------:R-:W-:Y:S04]  /*5360*/  LEA R4, P6, R0.reuse, c[0x0][0x1f0], 0x1 ;  /* 0x00007c0000047a11 */ /* 0x040fe800078c08ff */
[----:B------:R-:W-:Y:S01]  /*5370*/  LEA.HI.X R5, R0, c[0x0][0x1f4], R3, 0x1, P6 ;  /* 0x00007d0000057a11 */ /* 0x000fe200030f0c03 */
[----:B------:R-:W-:Y:S01]  /*5380*/  IMAD.U32 R0, RZ, RZ, UR26 ;  /* 0x0000001aff007e24 */ /* 0x000fe2000f8e00ff */
[----:B------:R-:W-:Y:S04]  /*5390*/  IADD3 R3, P6, P1, R214, UR7, R2 ;  /* 0x00000007d6037c10 */ /* 0x000fe8000f9de002 */
[----:B------:R-:W-:Y:S02]  /*53a0*/  IADD3 R0, -R248, c[0x0][0x168], -R0 ;  /* 0x00005a00f8007a10 */ /* 0x000fe40007ffe900 */
[----:B------:R-:W-:Y:S02]  /*53b0*/  IADD3.X R6, R237, UR6, R6, P6, P1 ;  /* 0x00000006ed067c10 */ /* 0x000fe4000b7e2406 */
[C---:B------:R-:W-:Y:S02]  /*53c0*/  ISETP.LT.OR P6, PT, R0.reuse, 0x1, !P5 ;  /* 0x000000010000780c */ /* 0x040fe40006fc1670 */
[C---:B------:R-:W-:Y:S02]  /*53d0*/  LEA R2, P1, R3.reuse, c[0x0][0x1f0], 0x1 ;  /* 0x00007c0003027a11 */ /* 0x040fe400078208ff */
[C---:B------:R-:W-:Y:S02]  /*53e0*/  ISETP.LT.OR P5, PT, R0.reuse, 0x21, !P5 ;  /* 0x000000210000780c */ /* 0x040fe40006fa1670 */
[----:B------:R-:W-:Y:S02]  /*53f0*/  LEA.HI.X R3, R3, c[0x0][0x1f4], R6, 0x1, P1 ;  /* 0x00007d0003037a11 */ /* 0x000fe400008f0c06 */
[C---:B------:R-:W-:Y:S04]  /*5400*/  LEA R6, P1, R7.reuse, c[0x0][0x280], 0x2 ;  /* 0x0000a00007067a11 */ /* 0x040fe800078210ff */
[----:B------:R-:W-:Y:S01]  /*5410*/  LEA.HI.X R7, R7, c[0x0][0x284], R8, 0x2, P1 ;  /* 0x0000a10007077a11 */ /* 0x000fe200008f1408 */
[----:B------:R-:W-:Y:S01]  /*5420*/  @!PT LDS RZ, [RZ] ;  /* 0x00000000fffff984 */ /* 0x000fe20000000800 */
[----:B------:R-:W-:Y:S01]  /*5430*/  @!PT LDS RZ, [RZ] ;  /* 0x00000000fffff984 */ /* 0x000fe20000000800 */
[----:B------:R-:W-:Y:S01]  /*5440*/  @!PT LDS RZ, [RZ] ;  /* 0x00000000fffff984 */ /* 0x000fe20000000800 */
[----:B------:R1:W-:Y:S01]  /*5450*/  LDGSTS.E.BYPASS.LTC128B.128 [R240+0xe080], [R4.64], !P6 ;  /* 0x0e08000004f07fae */ /* 0x0003e2000f101d58 */
[----:B------:R-:W-:Y:S04]  /*5460*/  LOP3.LUT P1, RZ, R245, 0x2, RZ, 0xc0, !PT ;  /* 0x00000002f5ff7812 */ /* 0x000fe8000782c0ff */
[C---:B------:R-:W-:Y:S02]  /*5470*/  ISETP.LT.OR P6, PT, R0.reuse, 0x1, !P1 ;  /* 0x000000010000780c */ /* 0x040fe40004fc1670 */
[----:B------:R-:W-:Y:S01]  /*5480*/  ISETP.LT.OR P1, PT, R0, 0x21, !P1 ;  /* 0x000000210000780c */ /* 0x000fe20004f21670 */
[----:B------:R-:W-:Y:S10]  /*5490*/  @!P2 IMAD.SHL.U32 R0, R246, 0x10, RZ ;  /* 0x00000010f600a824 */ /* 0x000ff400078e00ff */
[----:B------:R1:W-:Y:S04]  /*54a0*/  LDGSTS.E.BYPASS.LTC128B.128 [R240+0x10080], [R4.64+0x80], !P6 ;  /* 0x1008008004f07fae */ /* 0x0003e8000f101d58 */
[----:B------:R1:W-:Y:S04]  /*54b0*/  LDGSTS.E.BYPASS.LTC128B.128 [R240+0xf080], [R2.64], !P5 ;  /* 0x0f08000002f07fae */ /* 0x0003e8000e901d58 */
[----:B------:R1:W-:Y:S04]  /*54c0*/  LDGSTS.E.BYPASS.LTC128B.128 [R240+0x11080], [R2.64+0x80], !P1 ;  /* 0x1108008002f07fae */ /* 0x0003e8000c901d58 */
[----:B------:R1:W-:Y:S02]  /*54d0*/  @!P2 LDGSTS.E.BYPASS.LTC128B.128 [R0+0x12280], [R6.64] ;  /* 0x122800000600afae */ /* 0x0003e4000b901d58 */
.L_x_399:
[-C--:B-1-34-:R-:W-:Y:S01]  /*54e0*/  HMMA.16816.F32 R4, R32, R16.reuse, RZ ;  /* 0x000000102004723c */ /* 0x09afe200000018ff */
[----:B------:R-:W2:Y:S01]  /*54f0*/  LDL.64 R236, [R1+0x18] ;  /* 0x0000180001ec7983 */ /* 0x000ea20000100a00 */
[----:B------:R-:W-:Y:S02]  /*5500*/  USHF.L.U32 UR12, UR12, 0xd, URZ ;  /* 0x0000000d0c0c7899 */ /* 0x000fe4000800063f */
[----:B------:R-:W-:Y:S01]  /*5510*/  IMAD.U32 R0, RZ, RZ, UR4 ;  /* 0x00000004ff007e24 */ /* 0x000fe2000f8e00ff */
[----:B------:R-:W3:Y:S01]  /*5520*/  LDL R2, [R1+0x20] ;  /* 0x0000200001027983 */ /* 0x000ee20000100800 */
[----:B------:R-:W-:Y:S02]  /*5530*/  UIADD3 UR6, UR4, 0x1, URZ ;  /* 0x0000000104067890 */ /* 0x000fe4000fffe03f */
[C---:B------:R-:W-:Y:S01]  /*5540*/  HMMA.16816.F32 R8, R36.reuse, R16, RZ ;  /* 0x000000102408723c */ /* 0x040fe200000018ff */
[----:B------:R-:W-:Y:S01]  /*5550*/  LDSM.16.M88.4 R48, [R221+0x1000] ;  /* 0x00100000dd30783b */ /* 0x000fe20000000200 */
[----:B------:R-:W-:Y:S02]  /*5560*/  UISETP.GE.AND UP0, UPT, UR4, 0x1, UPT ;  /* 0x000000010400788c */ /* 0x000fe4000bf06270 */
[----:B------:R-:W-:Y:S01]  /*5570*/  IMAD R0, R0, 0x2000, R230 ;  /* 0x0000200000007824 */ /* 0x000fe200078e02e6 */
[----:B------:R-:W1:Y:S01]  /*5580*/  LDSM.16.MT88.4 R148, [R217+0x1080] ;  /* 0x00108000d994783b */ /* 0x000e620000004200 */
[----:B------:R-:W-:Y:S02]  /*5590*/  USEL UR4, UR6, URZ, !UP0 ;  /* 0x0000003f06047287 */ /* 0x000fe4000c000000 */
[-C--:B------:R-:W-:Y:S01]  /*55a0*/  HMMA.16816.F32 R12, R36, R18.reuse, RZ ;  /* 0x00000012240c723c */ /* 0x080fe200000018ff */
[----:B------:R-:W4:Y:S01]  /*55b0*/  LDSM.16.M88.4 R212, [R221+0x1800] ;  /* 0x00180000ddd4783b */ /* 0x000f220000000200 */
[----:B------:R-:W-:Y:S02]  /*55c0*/  UISETP.GE.AND UP0, UPT, UR20, UR13, UPT ;  /* 0x0000000d1400728c */ /* 0x000fe4000bf06270 */
[----:B------:R-:W-:Y:S01]  /*55d0*/  IMAD.SHL.U32 R0, R0, 0x2, RZ ;  /* 0x0000000200007824 */ /* 0x000fe200078e00ff */
[----:B------:R-:W0:Y:S01]  /*55e0*/  LDGDEPBAR ;  /* 0x00000000000079af */ /* 0x000e220000000000 */
[----:B------:R-:W-:Y:S02]  /*55f0*/  UIADD3 UR6, UR15, 0x1, URZ ;  /* 0x000000010f067890 */ /* 0x000fe4000fffe03f */
[C---:B------:R-:W-:Y:S01]  /*5600*/  HMMA.16816.F32 R16, R32.reuse, R18, RZ ;  /* 0x000000122010723c */ /* 0x040fe200000018ff */
[----:B------:R-:W-:Y:S01]  /*5610*/  PLOP3.LUT P1, PT, PT, PT, UP0, 0x80, 0x0 ;  /* 0x000000000000781c */ /* 0x000fe20003f2f008 */
[----:B------:R-:W-:Y:S04]  /*5620*/  UISETP.GE.AND UP0, UPT, UR15, 0x1, UPT ;  /* 0x000000010f00788c */ /* 0x000fe8000bf06270 */
[----:B------:R-:W-:Y:S02]  /*5630*/  USEL UR15, UR6, URZ, !UP0 ;  /* 0x0000003f060f7287 */ /* 0x000fe4000c000000 */
[-C--:B------:R-:W-:Y:S08]  /*5640*/  HMMA.16816.F32 R20, R32, R40.reuse, RZ ;  /* 0x000000282014723c */ /* 0x080ff000000018ff */
[C---:B------:R-:W-:Y:S08]  /*5650*/  HMMA.16816.F32 R24, R36.reuse, R40, RZ ;  /* 0x000000282418723c */ /* 0x040ff000000018ff */
[-C--:B------:R-:W-:Y:S01]  /*5660*/  HMMA.16816.F32 R28, R36, R42.reuse, RZ ;  /* 0x0000002a241c723c */ /* 0x080fe200000018ff */
[----:B------:R-:W5:Y:S07]  /*5670*/  LDSM.16.MT88.4 R36, [R217+0x4080] ;  /* 0x00408000d924783b */ /* 0x000f6e0000004200 */
[----:B------:R-:W-:Y:S01]  /*5680*/  HMMA.16816.F32 R32, R32, R42, RZ ;  /* 0x0000002a2020723c */ /* 0x000fe200000018ff */
[----:B------:R-:W-:Y:S07]  /*5690*/  LDSM.16.M88.4 R40, [R223+0x1000] ;  /* 0x00100000df28783b */ /* 0x000fee0000000200 */
[-C--:B------:R-:W-:Y:S08]  /*56a0*/  HMMA.16816.F32 R4, R44, R160.reuse, R4 ;  /* 0x000000a02c04723c */ /* 0x080ff00000001804 */
        /* <DEDUP_REMOVED lines=9> */
[----:B------:R-:W5:Y:S04]  /*5740*/  LDSM.16.MT88.4 R44, [R217+0x1880] ;  /* 0x00188000d92c783b */ /* 0x000f680000004200 */
[----:B------:R-:W-:Y:S03]  /*5750*/  LDSM.16.MT88.4 R208, [R217+0x2080] ;  /* 0x00208000d9d0783b */ /* 0x000fe60000004200 */
[-C--:B-1----:R-:W-:Y:S08]  /*5760*/  HMMA.16816.F32 R4, R48, R148.reuse, R4 ;  /* 0x000000943004723c */ /* 0x082ff00000001804 */
[C---:B----4-:R-:W-:Y:S08]  /*5770*/  HMMA.16816.F32 R8, R212.reuse, R148, R8 ;  /* 0x00000094d408723c */ /* 0x050ff00000001808 */
[-C--:B------:R-:W-:Y:S08]  /*5780*/  HMMA.16816.F32 R12, R212, R150.reuse, R12 ;  /* 0x00000096d40c723c */ /* 0x080ff0000000180c */
[C---:B------:R-:W-:Y:S01]  /*5790*/  HMMA.16816.F32 R16, R48.reuse, R150, R16 ;  /* 0x000000963010723c */ /* 0x040fe20000001810 */
[----:B------:R-:W1:Y:S07]  /*57a0*/  LDSM.16.M88.4 R148, [R223+0x1800] ;  /* 0x00180000df94783b */ /* 0x000e6e0000000200 */
[-C--:B-----5:R-:W-:Y:S08]  /*57b0*/  HMMA.16816.F32 R20, R48, R36.reuse, R20 ;  /* 0x000000243014723c */ /* 0x0a0ff00000001814 */
[C---:B------:R-:W-:Y:S08]  /*57c0*/  HMMA.16816.F32 R24, R212.reuse, R36, R24 ;  /* 0x00000024d418723c */ /* 0x040ff00000001818 */
[-C--:B------:R-:W-:Y:S08]  /*57d0*/  HMMA.16816.F32 R28, R212, R38.reuse, R28 ;  /* 0x00000026d41c723c */ /* 0x080ff0000000181c */
[----:B------:R-:W-:Y:S01]  /*57e0*/  HMMA.16816.F32 R32, R48, R38, R32 ;  /* 0x000000263020723c */ /* 0x000fe20000001820 */
[----:B------:R-:W4:Y:S04]  /*57f0*/  LDSM.16.M88.4 R36, [R221+0x2800] ;  /* 0x00280000dd24783b */ /* 0x000f280000000200 */
[----:B------:R-:W5:Y:S03]  /*5800*/  LDSM.16.MT88.4 R48, [R217+0x5080] ;  /* 0x00508000d930783b */ /* 0x000f660000004200 */
[-C--:B------:R-:W-:Y:S08]  /*5810*/  HMMA.16816.F32 R4, R40, R44.reuse, R4 ;  /* 0x0000002c2804723c */ /* 0x080ff00000001804 */
[C---:B-1----:R-:W-:Y:S08]  /*5820*/  HMMA.16816.F32 R8, R148.reuse, R44, R8 ;  /* 0x0000002c9408723c */ /* 0x042ff00000001808 */
        /* <DEDUP_REMOVED lines=8> */
[----:B------:R-:W1:Y:S04]  /*58b0*/  LDSM.16.M88.4 R40, [R223+0x2000] ;  /* 0x00200000df28783b */ /* 0x000e680000000200 */
[----:B------:R-:W1:Y:S03]  /*58c0*/  LDSM.16.MT88.4 R160, [R217+0x5880] ;  /* 0x00588000d9a0783b */ /* 0x000e660000004200 */
[-C--:B------:R-:W-:Y:S08]  /*58d0*/  HMMA.16816.F32 R4, R204, R208.reuse, R4 ;  /* 0x000000d0cc04723c */ /* 0x080ff00000001804 */
[C---:B----4-:R-:W-:Y:S08]  /*58e0*/  HMMA.16816.F32 R8, R36.reuse, R208, R8 ;  /* 0x000000d02408723c */ /* 0x050ff00000001808 */
[-C--:B------:R-:W-:Y:S08]  /*58f0*/  HMMA.16816.F32 R12, R36, R210.reuse, R12 ;  /* 0x000000d2240c723c */ /* 0x080ff0000000180c */
[C---:B------:R-:W-:Y:S08]  /*5900*/  HMMA.16816.F32 R16, R204.reuse, R210, R16 ;  /* 0x000000d2cc10723c */ /* 0x040ff00000001810 */
[-C--:B-----5:R-:W-:Y:S08]  /*5910*/  HMMA.16816.F32 R20, R204, R48.reuse, R20 ;  /* 0x00000030cc14723c */ /* 0x0a0ff00000001814 */
[C---:B------:R-:W-:Y:S04]  /*5920*/  HMMA.16816.F32 R24, R36.reuse, R48, R24 ;  /* 0x000000302418723c */ /* 0x040fe80000001818 */
[----:B--2---:R-:W-:Y:S04]  /*5930*/  IADD3 R3, P5, R236, UR12, RZ ;  /* 0x0000000cec037c10 */ /* 0x004fe8000ffbe0ff */
[-C--:B------:R-:W-:Y:S07]  /*5940*/  HMMA.16816.F32 R28, R36, R50.reuse, R28 ;  /* 0x00000032241c723c */ /* 0x080fee000000181c */
[----:B------:R-:W-:Y:S01]  /*5950*/  IMAD.U32 R36, RZ, RZ, UR12 ;  /* 0x0000000cff247e24 */ /* 0x000fe2000f8e00ff */
[----:B------:R-:W-:Y:S01]  /*5960*/  HMMA.16816.F32 R32, R204, R50, R32 ;  /* 0x00000032cc20723c */ /* 0x000fe20000001820 */
[----:B------:R-:W-:Y:S03]  /*5970*/  UMOV UR12, UR20 ;  /* 0x00000014000c7c82 */ /* 0x000fe60008000000 */
[----:B---3--:R-:W-:Y:S02]  /*5980*/  LEA.HI.X.SX32 R36, R36, R2, 0x1, P5 ;  /* 0x0000000224247211 */ /* 0x008fe400028f0eff */
[C---:B------:R-:W-:Y:S02]  /*5990*/  LEA R2, P5, R3.reuse, c[0x0][0x220], 0x2 ;  /* 0x0000880003027a11 */ /* 0x040fe400078a10ff */
[-C--:B-1----:R-:W-:Y:S05]  /*59a0*/  HMMA.16816.F32 R4, R40, R44.reuse, R4 ;  /* 0x0000002c2804723c */ /* 0x082fea0000001804 */
[----:B------:R-:W-:Y:S02]  /*59b0*/  LEA.HI.X R3, R3, c[0x0][0x224], R36, 0x2, P5 ;  /* 0x0000890003037a11 */ /* 0x000fe400028f1424 */
[----:B------:R-:W-:Y:S01]  /*59c0*/  LDSM.16.MT88.4 R36, [R216+0x17880] ;  /* 0x01788000d824783b */ /* 0x000fe20000004200 */
        /* <DEDUP_REMOVED lines=156> */
.L_x_381:
[----:B------:R-:W-:Y:S05]  /*6390*/  @P1 EXIT ;  /* 0x000000000000194d */ /* 0x000fea0003800000 */
[----:B------:R-:W1:Y:S01]  /*63a0*/  S2R R0, SR_CTAID.Y ;  /* 0x0000000000007919 */ /* 0x000e620000002600 */
[----:B------:R-:W2:Y:S01]  /*63b0*/  S2UR UR5, SR_CTAID.X ;  /* 0x00000000000579c3 */ /* 0x000ea20000002500 */
[----:B------:R-:W-:Y:S02]  /*63c0*/  MOV R2, 0x1 ;  /* 0x0000000100027802 */ /* 0x000fe40000000f00 */
[----:B------:R-:W3:Y:S04]  /*63d0*/  S2R R11, SR_CTAID.Z ;  /* 0x00000000000b7919 */ /* 0x000ee80000002700 */
[----:B------:R-:W-:Y:S01]  /*63e0*/  BAR.SYNC.DEFER_BLOCKING 0x1, 0x100 ;  /* 0x0044000000007b1d */ /* 0x000fe20000010000 */
[----:B------:R-:W-:-:S13]  /*63f0*/  ISETP.NE.AND P1, PT, R2, c[0x0][0x338], PT ;  /* 0x0000ce0002007a0c */ /* 0x000fda0003f25270 */
[----:B-1----:R-:W-:Y:S01]  /*6400*/  @P1 IMAD.HI.U32 R3, R0, c[0x0][0x33c], RZ ;  /* 0x0000cf0000031a27 */ /* 0x002fe200078e00ff */
[----:B--2---:R-:W-:-:S04]  /*6410*/  UIMAD UR5, UR5, 0x3000, URZ ;  /* 0x00003000050578a4 */ /* 0x004fc8000f8e023f */
[----:B------:R-:W-:Y:S01]  /*6420*/  @P1 SHF.R.U32.HI R0, RZ, c[0x0][0x340], R3 ;  /* 0x0000d000ff001a19 */ /* 0x000fe20000011603 */
[----:B------:R-:W-:Y:S01]  /*6430*/  USHF.R.S32.HI UR4, URZ, 0x1f, UR5 ;  /* 0x0000001f3f047899 */ /* 0x000fe20008011405 */
[----:B------:R-:W-:Y:S02]  /*6440*/  IADD3 R2, P0, R246, UR5, RZ ;  /* 0x00000005f6027c10 */ /* 0x000fe4000ff1e0ff */
[----:B------:R-:W-:-:S03]  /*6450*/  SHF.R.S32.HI R4, RZ, 0x1f, R0 ;  /* 0x0000001fff047819 */ /* 0x000fc60000011400 */
[----:B------:R-:W-:Y:S02]  /*6460*/  LEA.HI.X.SX32 R3, R246, UR4, 0x1, P0 ;  /* 0x00000004f6037c11 */ /* 0x000fe400080f0eff */
[C---:B------:R-:W-:Y:S02]  /*6470*/  IMAD R6, R4.reuse, c[0x0][0x328], RZ ;  /* 0x0000ca0004067a24 */ /* 0x040fe400078e02ff */
[----:B------:R-:W-:Y:S02]  /*6480*/  IMAD R7, R4, c[0x0][0x300], RZ ;  /* 0x0000c00004077a24 */ /* 0x000fe400078e02ff */
[----:B------:R-:W-:-:S04]  /*6490*/  IMAD.WIDE.U32 R4, R0, c[0x0][0x328], R2 ;  /* 0x0000ca0000047a25 */ /* 0x000fc800078e0002 */
[----:B------:R-:W-:-:S04]  /*64a0*/  IMAD.WIDE.U32 R2, R0, c[0x0][0x300], R2 ;  /* 0x0000c00000027a25 */ /* 0x000fc800078e0002 */
[C---:B------:R-:W-:Y:S02]  /*64b0*/  IMAD R6, R0.reuse, c[0x0][0x32c], R6 ;  /* 0x0000cb0000067a24 */ /* 0x040fe400078e0206 */
[----:B------:R-:W-:Y:S01]  /*64c0*/  IMAD R0, R0, c[0x0][0x304], R7 ;  /* 0x0000c10000007a24 */ /* 0x000fe200078e0207 */
[----:B---3--:R-:W-:Y:S02]  /*64d0*/  SHF.R.S32.HI R7, RZ, 0x1f, R11 ;  /* 0x0000001fff077819 */ /* 0x008fe4000001140b */
[----:B------:R-:W-:Y:S02]  /*64e0*/  IADD3 R5, R5, R6, RZ ;  /* 0x0000000605057210 */ /* 0x000fe40007ffe0ff */
[----:B------:R-:W-:Y:S01]  /*64f0*/  IADD3 R3, R3, R0, RZ ;  /* 0x0000000003037210 */ /* 0x000fe20007ffe0ff */
[----:B------:R-:W-:Y:S02]  /*6500*/  IMAD R10, R7, c[0x0][0x330], RZ ;  /* 0x0000cc00070a7a24 */ /* 0x000fe400078e02ff */
[----:B------:R-:W-:-:S04]  /*6510*/  IMAD.WIDE.U32 R8, R11, c[0x0][0x330], R4 ;  /* 0x0000cc000b087a25 */ /* 0x000fc800078e0004 */
[----:B------:R-:W-:Y:S01]  /*6520*/  IMAD R10, R11, c[0x0][0x334], R10 ;  /* 0x0000cd000b0a7a24 */ /* 0x000fe200078e020a */
[----:B------:R-:W-:Y:S01]  /*6530*/  LEA R4, P1, R8, c[0x0][0x310], 0x2 ;  /* 0x0000c40008047a11 */ /* 0x000fe200078210ff */
[----:B------:R-:W-:Y:S02]  /*6540*/  IMAD R0, R7, c[0x0][0x308], RZ ;  /* 0x0000c20007007a24 */ /* 0x000fe400078e02ff */
[----:B------:R-:W-:Y:S01]  /*6550*/  IMAD.WIDE.U32 R6, R11, c[0x0][0x308], R2 ;  /* 0x0000c2000b067a25 */ /* 0x000fe200078e0002 */
[----:B------:R-:W-:-:S03]  /*6560*/  IADD3 R10, R9, R10, RZ ;  /* 0x0000000a090a7210 */ /* 0x000fc60007ffe0ff */
[----:B------:R-:W-:Y:S01]  /*6570*/  IMAD R0, R11, c[0x0][0x30c], R0 ;  /* 0x0000c3000b007a24 */ /* 0x000fe200078e0200 */
[----:B------:R-:W-:Y:S02]  /*6580*/  LEA.HI.X R5, R8, c[0x0][0x314], R10, 0x2, P1 ;  /* 0x0000c50008057a11 */ /* 0x000fe400008f140a */
[C---:B------:R-:W-:Y:S02]  /*6590*/  LEA R2, P0, R6.reuse, c[0x0][0x2e8], 0x2 ;  /* 0x0000ba0006027a11 */ /* 0x040fe400078010ff */
[----:B------:R-:W-:Y:S01]  /*65a0*/  IADD3 R0, R7, R0, RZ ;  /* 0x0000000007007210 */ /* 0x000fe20007ffe0ff */
[----:B------:R-:W-:Y:S03]  /*65b0*/  RED.E.ADD.F32.FTZ.RN.STRONG.GPU [R4.64], R52 ;  /* 0x000000340400798e */ /* 0x000fe6000c10e798 */
[----:B------:R-:W-:Y:S01]  /*65c0*/  LEA.HI.X R3, R6, c[0x0][0x2ec], R0, 0x2, P0 ;  /* 0x0000bb0006037a11 */ /* 0x000fe200000f1400 */
        /* <DEDUP_REMOVED lines=96> */
.L_x_401:
        /* <DEDUP_REMOVED lines=11> */
.L_x_2297:


//--------------------- .text._ZN7cutlass13device_kernelIN5flash19enable_sm80_to_sm89INS1_16FlashAttnBwdSm80INS1_25CollectiveMainloopBwdSm80ILi2ELi1EN4cute5tupleIJNS5_1CILi64EEENS7_ILi96EEENS7_ILi128EEEEEENS_6half_tEfNS_4arch4Sm80ELb0ELb1ELb0ELb0ELb1ELb0ELb0ELb0ELi2ELi2ELi2ELi2ELb1EEENS1_24CollectiveEpilogueBwdGQAISB_fSE_Li256ELb0ELb1EEENS1_19SingleTileSchedulerILb0ELb0ELb0ELi96EEEEEEEEEvNT_6ParamsE --------------------------
	.section	.text._ZN7cutlass13device_kernelIN5flash19enable_sm80_to_sm89INS1_16FlashAttnBwdSm80INS1_25CollectiveMainloopBwdSm80ILi2ELi1EN4cute5tupleIJNS5_1CILi64EEENS7_ILi96EEENS7_ILi128EEEEEENS_6half_tEfNS_4arch4Sm80ELb0ELb1ELb0ELb0ELb1ELb0ELb0ELb0ELi2ELi2ELi2ELi2ELb1EEENS1_24CollectiveEpilogueBwdGQAISB_fSE_Li256ELb0ELb1EEENS1_19SingleTileSchedulerILb0ELb0ELb0ELi96EEEEEEEEEvNT_6ParamsE,"ax",@progbits
	.sectioninfo	@"SHI_REGISTERS=255"
	.align	128
.text._ZN7cutlass13device_kernelIN5flash19enable_sm80_to_sm89INS1_16FlashAttnBwdSm80INS1_25CollectiveMainloopBwdSm80ILi2ELi1EN4cute5tupleIJNS5_1CILi64EEENS7_ILi96EEENS7_ILi128EEEEEENS_6half_tEfNS_4arch4Sm80ELb0ELb1ELb0ELb0ELb1ELb0ELb0ELb0ELi2ELi2ELi2ELi2ELb1EEENS1_24CollectiveEpilogueBwdGQAISB_fSE_Li256ELb0ELb1EEENS1_19SingleTileSchedulerILb0ELb0ELb0ELi96EEEEEEEEEvNT_6ParamsE:
        .type           _ZN7cutlass13device_kernelIN5flash19enable_sm80_to_sm89INS1_16FlashAttnBwdSm80INS1_25CollectiveMainloopBwdSm80ILi2ELi1EN4cute5tupleIJNS5_1CILi64EEENS7_ILi96EEENS7_ILi128EEEEEENS_6half_tEfNS_4arch4Sm80ELb0ELb1ELb0ELb0ELb1ELb0ELb0ELb0ELi2ELi2ELi2ELi2ELb1EEENS1_24CollectiveEpilogueBwdGQAISB_fSE_Li256ELb0ELb1EEENS1_19SingleTileSchedulerILb0ELb0ELb0ELi96EEEEEEEEEvNT_6ParamsE,@function
        .size           _ZN7cutlass13device_kernelIN5flash19enable_sm80_to_sm89INS1_16FlashAttnBwdSm80INS1_25CollectiveMainloopBwdSm80ILi2ELi1EN4cute5tupleIJNS5_1CILi64EEENS7_ILi96EEENS7_ILi128EEEEEENS_6half_tEfNS_4arch4Sm80ELb0ELb1ELb0ELb0ELb1ELb0ELb0ELb0ELi2ELi2ELi2ELi2ELb1EEENS1_24CollectiveEpilogueBwdGQAISB_fSE_Li256ELb0ELb1EEENS1_19SingleTileSchedulerILb0ELb0ELb0ELi96EEEEEEEEEvNT_6ParamsE,(.L_x_2298 - _ZN7cutlass13device_kernelIN5flash19enable_sm80_to_sm89INS1_16FlashAttnBwdSm80INS1_25CollectiveMainloopBwdSm80ILi2ELi1EN4cute5tupleIJNS5_1CILi64EEENS7_ILi96EEENS7_ILi128EEEEEENS_6half_tEfNS_4arch4Sm80ELb0ELb1ELb0ELb0ELb1ELb0ELb0ELb0ELi2ELi2ELi2ELi2ELb1EEENS1_24CollectiveEpilogueBwdGQAISB_fSE_Li256ELb0ELb1EEENS1_19SingleTileSchedulerILb0ELb0ELb0ELi96EEEEEEEEEvNT_6ParamsE)
        .other          _ZN7cutlass13device_kernelIN5flash19enable_sm80_to_sm89INS1_16FlashAttnBwdSm80INS1_25CollectiveMainloopBwdSm80ILi2ELi1EN4cute5tupleIJNS5_1CILi64EEENS7_ILi96EEENS7_ILi128EEEEEENS_6half_tEfNS_4arch4Sm80ELb0ELb1ELb0ELb0ELb1ELb0ELb0ELb0ELi2ELi2ELi2ELi2ELb1EEENS1_24CollectiveEpilogueBwdGQAISB_fSE_Li256ELb0ELb1EEENS1_19SingleTileSchedulerILb0ELb0ELb0ELi96EEEEEEEEEvNT_6ParamsE,@"STO_CUDA_ENTRY STV_DEFAULT"
_ZN7cutlass13device_kernelIN5flash19enable_sm80_to_sm89INS1_16FlashAttnBwdSm80INS1_25CollectiveMainloopBwdSm80ILi2ELi1EN4cute5tupleIJNS5_1CILi64EEENS7_ILi96EEENS7_ILi128EEEEEENS_6half_tEfNS_4arch4Sm80ELb0ELb1ELb0ELb0ELb1ELb0ELb0ELb0ELi2ELi2ELi2ELi2ELb1EEENS1_24CollectiveEpilogueBwdGQAISB_fSE_Li256ELb0ELb1EEENS1_19SingleTileSchedulerILb0ELb0ELb0ELi96EEEEEEEEEvNT_6ParamsE:
        /* <DEDUP_REMOVED lines=26> */
.L_x_402:
        /* <DEDUP_REMOVED lines=204> */
[C---:B------:R-:W-:Y:S01]  /*0e60*/  ISETP.LT.OR P3, PT, R15.reuse, 0x21, P6 ;  /* 0x000000210f00780c */ /* 0x040fe20003761670 */
[C---:B------:R-:W-:Y:S01]  /*0e70*/  IMAD R7, R28.reuse, c[0x0][0x21c], R7 ;  /* 0x000087001c077a24 */ /* 0x040fe200078e0207 */
        /* <DEDUP_REMOVED lines=10> */
[----:B------:R-:W-:Y:S01]  /*0f20*/  IMAD.WIDE.U32 R246, R28, c[0x0][0x188], R12 ;  /* 0x000062001cf67a25 */ /* 0x000fe200078e000c */
        /* <DEDUP_REMOVED lines=340> */
.L_x_422:
        /* <DEDUP_REMOVED lines=144> */
.L_x_406:
[----:B------:R-:W-:Y:S04]  /*2d70*/  MOV R3, 0x1 ;  /* 0x0000000100037802 */ /* 0x000fe80000000f00 */
[----:B------:R-:W-:Y:S11]  /*2d80*/  ISETP.NE.AND P0, PT, R3, c[0x0][0x2a8], PT ;  /* 0x0000aa0003007a0c */ /* 0x000ff60003f05270 */
[----:B------:R-:W-:Y:S02]  /*2d90*/  @!UPT UIADD3 URZ, URZ, URZ, URZ ;  /* 0x0000003f3f3ff290 */ /* 0x000fe4000fffe03f */
[----:B------:R-:W-:Y:S05]  /*2da0*/  @P0 IMAD.HI.U32 R3, R2, c[0x0][0x2ac], RZ ;  /* 0x0000ab0002030a27 */ /* 0x000fea00078e00ff */
[----:B------:R-:W-:Y:S02]  /*2db0*/  @P0 SHF.R.U32.HI R2, RZ, c[0x0][0x2b0], R3 ;  /* 0x0000ac00ff020a19 */ /* 0x000fe40000011603 */
.L_x_407:
[----:B------:R-:W-:Y:S05]  /*2dc0*/  BSYNC B0 ;  /* 0x0000000000007941 */ /* 0x000fea0003800000 */
.L_x_405:
[----:B------:R-:W-:Y:S01]  /*2dd0*/  IADD3 R3, R0, c[0x0][0x2a4], R230 ;  /* 0x0000a90000037a10 */ /* 0x000fe20007ffe0e6 */
[----:B------:R-:W-:Y:S01]  /*2de0*/  IMAD R2, R2, c[0x0][0x2a8], R236 ;  /* 0x0000aa0002027a24 */ /* 0x000fe200078e02ec */
[----:B------:R-:W-:Y:S02]  /*2df0*/  IADD3 R145, R0, UR16, R230 ;  /* 0x0000001000917c10 */ /* 0x000fe4000fffe0e6 */
[----:B------:R-:W-:Y:S02]  /*2e00*/  IMNMX R3, R235, R3, PT ;  /* 0x00000003eb037217 */ /* 0x000fe40003800200 */
[----:B------:R-:W-:Y:S02]  /*2e10*/  IADD3 R146, R2, c[0x0][0x2a8], RZ ;  /* 0x0000aa0002927a10 */ /* 0x000fe40007ffe0ff */
[----:B------:R-:W-:Y:S02]  /*2e20*/  IMNMX R145, R145, R2, !PT ;  /* 0x0000000291917217 */ /* 0x000fe40007800200 */
[----:B------:R-:W-:Y:S02]  /*2e30*/  IMNMX R146, R3, R146, PT ;  /* 0x0000009203927217 */ /* 0x000fe40003800200 */
.L_x_404:
        /* <DEDUP_REMOVED lines=21> */
.L_x_410:
[----:B------:R-:W-:Y:S04]  /*2f90*/  MOV R28, 0x1 ;  /* 0x00000001001c7802 */ /* 0x000fe80000000f00 */
[----:B------:R-:W-:Y:S11]  /*2fa0*/  ISETP.NE.AND P0, PT, R28, c[0x0][0x2a8], PT ;  /* 0x0000aa001c007a0c */ /* 0x000ff60003f05270 */
[----:B------:R-:W-:Y:S02]  /*2fb0*/  @!UPT UIADD3 URZ, URZ, URZ, URZ ;  /* 0x0000003f3f3ff290 */ /* 0x000fe4000fffe03f */
[----:B------:R-:W-:Y:S05]  /*2fc0*/  @P0 IMAD.HI.U32 R28, R2, c[0x0][0x2ac], RZ ;  /* 0x0000ab00021c0a27 */ /* 0x000fea00078e00ff */
[----:B------:R-:W-:Y:S02]  /*2fd0*/  @P0 SHF.R.U32.HI R2, RZ, c[0x0][0x2b0], R28 ;  /* 0x0000ac00ff020a19 */ /* 0x000fe4000001161c */
.L_x_411:
[----:B------:R-:W-:Y:S05]  /*2fe0*/  BSYNC B0 ;  /* 0x0000000000007941 */ /* 0x000fea0003800000 */
.L_x_409:
[----:B------:R-:W-:Y:S05]  /*2ff0*/  IMAD R2, R2, c[0x0][0x2a8], R236 ;  /* 0x0000aa0002027a24 */ /* 0x000fea00078e02ec */
[----:B------:R-:W-:Y:S02]  /*3000*/  IADD3 R28, R2, c[0x0][0x2a8], RZ ;  /* 0x0000aa00021c7a10 */ /* 0x000fe40007ffe0ff */
[----:B------:R-:W-:Y:S02]  /*3010*/  IMNMX R3, R3, R2, !PT ;  /* 0x0000000203037217 */ /* 0x000fe40007800200 */
[----:B------:R-:W-:Y:S02]  /*3020*/  IMNMX R140, R140, R28, PT ;  /* 0x0000001c8c8c7217 */ /* 0x000fe40003800200 */
.L_x_408:
        /* <DEDUP_REMOVED lines=21> */
.L_x_414:
[----:B------:R-:W-:Y:S04]  /*3180*/  MOV R28, 0x1 ;  /* 0x00000001001c7802 */ /* 0x000fe80000000f00 */
[----:B------:R-:W-:Y:S11]  /*3190*/  ISETP.NE.AND P0, PT, R28, c[0x0][0x2a8], PT ;  /* 0x0000aa001c007a0c */ /* 0x000ff60003f05270 */
[----:B------:R-:W-:Y:S02]  /*31a0*/  @!UPT UIADD3 URZ, URZ, URZ, URZ ;  /* 0x0000003f3f3ff290 */ /* 0x000fe4000fffe03f */
[----:B------:R-:W-:Y:S05]  /*31b0*/  @P0 IMAD.HI.U32 R28, R2, c[0x0][0x2ac], RZ ;  /* 0x0000ab00021c0a27 */ /* 0x000fea00078e00ff */
[----:B------:R-:W-:Y:S02]  /*31c0*/  @P0 SHF.R.U32.HI R2, RZ, c[0x0][0x2b0], R28 ;  /* 0x0000ac00ff020a19 */ /* 0x000fe4000001161c */
.L_x_415:
[----:B------:R-:W-:Y:S05]  /*31d0*/  BSYNC B0 ;  /* 0x0000000000007941 */ /* 0x000fea0003800000 */
.L_x_413:
[----:B------:R-:W-:Y:S05]  /*31e0*/  IMAD R2, R2, c[0x0][0x2a8], R236 ;  /* 0x0000aa0002027a24 */ /* 0x000fea00078e02ec */
[----:B------:R-:W-:Y:S02]  /*31f0*/  IADD3 R28, R2, c[0x0][0x2a8], RZ ;  /* 0x0000aa00021c7a10 */ /* 0x000fe40007ffe0ff */
[----:B------:R-:W-:Y:S02]  /*3200*/  IMNMX R143, R143, R2, !PT ;  /* 0x000000028f8f7217 */ /* 0x000fe40007800200 */
[----:B------:R-:W-:Y:S02]  /*3210*/  IMNMX R144, R144, R28, PT ;  /* 0x0000001c90907217 */ /* 0x000fe40003800200 */
.L_x_412:
        /* <DEDUP_REMOVED lines=21> */
.L_x_418:
[----:B------:R-:W-:Y:S04]  /*3370*/  MOV R2, 0x1 ;  /* 0x0000000100027802 */ /* 0x000fe80000000f00 */
[----:B------:R-:W-:Y:S11]  /*3380*/  ISETP.NE.AND P0, PT, R2, c[0x0][0x2a8], PT ;  /* 0x0000aa0002007a0c */ /* 0x000ff60003f05270 */
[----:B------:R-:W-:Y:S02]  /*3390*/  @!UPT UIADD3 URZ, URZ, URZ, URZ ;  /* 0x0000003f3f3ff290 */ /* 0x000fe4000fffe03f */
[----:B------:R-:W-:Y:S05]  /*33a0*/  @P0 IMAD.HI.U32 R2, R0, c[0x0][0x2ac], RZ ;  /* 0x0000ab0000020a27 */ /* 0x000fea00078e00ff */
[----:B------:R-:W-:Y:S02]  /*33b0*/  @P0 SHF.R.U32.HI R0, RZ, c[0x0][0x2b0], R2 ;  /* 0x0000ac00ff000a19 */ /* 0x000fe40000011602 */
.L_x_419:
[----:B------:R-:W-:Y:S05]  /*33c0*/  BSYNC B0 ;  /* 0x0000000000007941 */ /* 0x000fea0003800000 */
.L_x_417:
[----:B------:R-:W-:Y:S05]  /*33d0*/  IMAD R0, R0, c[0x0][0x2a8], R236 ;  /* 0x0000aa0000007a24 */ /* 0x000fea00078e02ec */
[----:B------:R-:W-:Y:S02]  /*33e0*/  IADD3 R2, R0, c[0x0][0x2a8], RZ ;  /* 0x0000aa0000027a10 */ /* 0x000fe40007ffe0ff */
[----:B------:R-:W-:Y:S02]  /*33f0*/  IMNMX R141, R141, R0, !PT ;  /* 0x000000008d8d7217 */ /* 0x000fe40007800200 */
[----:B------:R-:W-:Y:S02]  /*3400*/  IMNMX R142, R142, R2, PT ;  /* 0x000000028e8e7217 */ /* 0x000fe40003800200 */
.L_x_416:
        /* <DEDUP_REMOVED lines=74> */
.L_x_420:
        /* <DEDUP_REMOVED lines=443> */
.L_x_421:
        /* <DEDUP_REMOVED lines=235> */
.L_x_403:
[----:B------:R-:W-:Y:S05]  /*6310*/  @P1 EXIT ;  /* 0x000000000000194d */ /* 0x000fea0003800000 */
[----:B------:R-:W1:Y:S01]  /*6320*/  S2UR UR6, SR_CTAID.X ;  /* 0x00000000000679c3 */ /* 0x000e620000002500 */
[----:B------:R-:W2:Y:S01]  /*6330*/  S2R R2, SR_CTAID.Y ;  /* 0x0000000000027919 */ /* 0x000ea20000002600 */
[----:B------:R-:W-:Y:S01]  /*6340*/  IMAD.MOV.U32 R0, RZ, RZ, c[0x0][0x338] ;  /* 0x0000ce00ff007624 */ /* 0x000fe200078e00ff */
[----:B------:R-:W-:Y:S01]  /*6350*/  ULDC UR5, c[0x0][0x358] ;  /* 0x0000d60000057ab9 */ /* 0x000fe20000000800 */
[----:B------:R-:W-:Y:S01]  /*6360*/  BSSY B0, `(.L_x_423) ;  /* 0x000001e000007945 */ /* 0x000fe20003800000 */
[----:B------:R-:W3:Y:S01]  /*6370*/  S2R R15, SR_CTAID.Z ;  /* 0x00000000000f7919 */ /* 0x000ee20000002700 */
[----:B------:R-:W-:-:S03]  /*6380*/  ULDC UR4, c[0x0][0x2f4] ;  /* 0x0000bd0000047ab9 */ /* 0x000fc60000000800 */
[----:B------:R-:W-:Y:S01]  /*6390*/  BAR.SYNC.DEFER_BLOCKING 0x1, 0x100 ;  /* 0x0044000000007b1d */ /* 0x000fe20000010000 */
[----:B------:R-:W-:Y:S01]  /*63a0*/  ISETP.NE.AND P0, PT, R0, 0x1, PT ;  /* 0x000000010000780c */ /* 0x000fe20003f05270 */
[----:B-1----:R-:W-:-:S12]  /*63b0*/  UIMAD UR5, UR6, UR5, URZ ;  /* 0x00000005060572a4 */ /* 0x002fd8000f8e023f */
[----:B--2---:R-:W-:Y:S01]  /*63c0*/  @P0 IMAD.HI.U32 R0, R2, c[0x0][0x33c], RZ ;  /* 0x0000cf0002000a27 */ /* 0x004fe200078e00ff */
[----:B------:R-:W-:-:S03]  /*63d0*/  UIMAD UR5, UR5, UR4, URZ ;  /* 0x00000004050572a4 */ /* 0x000fc6000f8e023f */
[----:B------:R-:W-:Y:S01]  /*63e0*/  IMAD.MOV.U32 R7, RZ, RZ, R2 ;  /* 0x000000ffff077224 */ /* 0x000fe200078e0002 */
[----:B------:R-:W-:Y:S01]  /*63f0*/  @P0 SHF.R.U32.HI R7, RZ, c[0x0][0x340], R0 ;  /* 0x0000d000ff070a19 */ /* 0x000fe20000011600 */
[----:B---3--:R-:W-:Y:S01]  /*6400*/  IMAD R3, R15, c[0x0][0x2f4], RZ ;  /* 0x0000bd000f037a24 */ /* 0x008fe200078e02ff */
[----:B------:R-:W-:Y:S01]  /*6410*/  USHF.R.S32.HI UR4, URZ, 0x1f, UR5 ;  /* 0x0000001f3f047899 */ /* 0x000fe20008011405 */
[----:B------:R-:W-:Y:S02]  /*6420*/  SHF.R.S32.HI R16, RZ, 0x1f, R15 ;  /* 0x0000001fff107819 */ /* 0x000fe4000001140f */
[--C-:B------:R-:W-:Y:S01]  /*6430*/  SHF.R.S32.HI R10, RZ, 0x1f, R7.reuse ;  /* 0x0000001fff0a7819 */ /* 0x100fe20000011407 */
[----:B------:R-:W-:Y:S01]  /*6440*/  IMAD.MOV R6, RZ, RZ, -R7 ;  /* 0x000000ffff067224 */ /* 0x000fe200078e0a07 */
[----:B------:R-:W-:Y:S02]  /*6450*/  SHF.R.S32.HI R14, RZ, 0x1f, R3 ;  /* 0x0000001fff0e7819 */ /* 0x000fe40000011403 */
[----:B------:R-:W-:Y:S01]  /*6460*/  IADD3 R0, P1, P0, R3, UR5, R7 ;  /* 0x0000000503007c10 */ /* 0x000fe2000f83e007 */
[----:B------:R-:W-:-:S03]  /*6470*/  IMAD R6, R6, c[0x0][0x338], R2 ;  /* 0x0000ce0006067a24 */ /* 0x000fc600078e0202 */
[----:B------:R-:W-:Y:S01]  /*6480*/  IADD3.X R14, R14, UR4, R10, P1, P0 ;  /* 0x000000040e0e7c10 */ /* 0x000fe20008fe040a */
[----:B------:R-:W-:Y:S01]  /*6490*/  IMAD.SHL.U32 R11, R0, 0x4, RZ ;  /* 0x00000004000b7824 */ /* 0x000fe200078e00ff */
[----:B------:R-:W-:Y:S02]  /*64a0*/  ISETP.NE.AND P1, PT, R242, RZ, PT ;  /* 0x000000fff200720c */ /* 0x000fe40003f25270 */
[----:B------:R-:W-:Y:S02]  /*64b0*/  SHF.L.U64.HI R14, R0, 0x2, R14 ;  /* 0x00000002000e7819 */ /* 0x000fe4000001020e */
[----:B------:R-:W-:-:S04]  /*64c0*/  IADD3 R4, P0, R11, c[0x0][0x350], RZ ;  /* 0x0000d4000b047a10 */ /* 0x000fc80007f1e0ff */
[----:B------:R-:W-:-:S05]  /*64d0*/  IADD3.X R5, R14, c[0x0][0x354], RZ, P0, !PT ;  /* 0x0000d5000e057a10 */ /* 0x000fca00007fe4ff */
[----:B------:R-:W-:Y:S05]  /*64e0*/  @P1 BRA `(.L_x_424) ;  /* 0x0000005000001947 */ /* 0x000fea0003800000 */
.L_x_425:
[----:B------:R-:W2:Y:S01]  /*64f0*/  LDG.E.STRONG.GPU R0, [R4.64] ;  /* 0x0000000e04007981 */ /* 0x000ea2000c1ef900 */
[----:B------:R-:W-:Y:S01]  /*6500*/  YIELD ;  /* 0x0000000000007946 */ /* 0x000fe20003800000 */
[----:B--2---:R-:W-:Y:S01]  /*6510*/  ISETP.NE.AND P0, PT, R0, R6, PT ;  /* 0x000000060000720c */ /* 0x004fe20003f05270 */
[----:B------:R-:W-:-:S12]  /*6520*/  CCTL.IVALL ;  /* 0x00000000ff00798f */ /* 0x000fd80002000000 */
[----:B------:R-:W-:Y:S05]  /*6530*/  @P0 BRA `(.L_x_425) ;  /* 0xffffffb000000947 */ /* 0x000fea000383ffff */
.L_x_424:
[----:B------:R-:W-:Y:S05]  /*6540*/  BSYNC B0 ;  /* 0x0000000000007941 */ /* 0x000fea0003800000 */
.L_x_423:
[----:B------:R-:W-:Y:S01]  /*6550*/  MOV R17, 0xffffffff ;  /* 0xffffffff00117802 */ /* 0x000fe20000000f00 */
[----:B------:R-:W-:Y:S05]  /*6560*/  BRA.CONV ~URZ, `(.L_x_426) ;  /* 0x000000237f007947 */ /* 0x000fea000b800000 */
[----:B------:R-:W-:Y:S02]  /*6570*/  MOV R2, 0x6590 ;  /* 0x0000659000027802 */ /* 0x000fe40000000f00 */
[----:B------:R-:W-:Y:S05]  /*6580*/  CALL.REL.NOINC `($__internal_2_$__cuda_sm70_warpsync) ;  /* 0x00000a8000007944 */ /* 0x000fea0003c00000 */
.L_x_426:
[----:B------:R-:W-:Y:S01]  /*6590*/  UIMAD UR5, UR6, 0x3000, URZ ;  /* 0x00003000060578a4 */ /* 0x000fe2000f8e023f */
[----:B------:R-:W-:Y:S01]  /*65a0*/  IMAD R0, R10, c[0x0][0x328], RZ ;  /* 0x0000ca000a007a24 */ /* 0x000fe200078e02ff */
[----:B------:R-:W-:-:S06]  /*65b0*/  NOP ;  /* 0x0000000000007918 */ /* 0x000fcc0000000000 */
[----:B------:R-:W-:Y:S01]  /*65c0*/  USHF.R.S32.HI UR4, URZ, 0x1f, UR5 ;  /* 0x0000001f3f047899 */ /* 0x000fe20008011405 */
[----:B------:R-:W-:Y:S01]  /*65d0*/  IADD3 R8, P0, R242, UR5, RZ ;  /* 0x00000005f2087c10 */ /* 0x000fe2000ff1e0ff */
[----:B------:R-:W-:Y:S02]  /*65e0*/  IMAD R0, R7, c[0x0][0x32c], R0 ;  /* 0x0000cb0007007a24 */ /* 0x000fe400078e0200 */
[----:B------:R-:W-:Y:S02]  /*65f0*/  IMAD R12, R16, c[0x0][0x330], RZ ;  /* 0x0000cc00100c7a24 */ /* 0x000fe400078e02ff */
[----:B------:R-:W-:-:S05]  /*6600*/  LEA.HI.X.SX32 R9, R242, UR4, 0x1, P0 ;  /* 0x00000004f2097c11 */ /* 0x000fca00080f0eff */
        /* <DEDUP_REMOVED lines=56> */
[----:B-1----:R-:W-:Y:S02]  /*6990*/  MOV R2, 0x69b0 ;  /* 0x000069b000027802 */ /* 0x002fe40000000f00 */
[----:B------:R-:W-:Y:S05]  /*69a0*/  CALL.REL.NOINC `($__internal_2_$__cuda_sm70_warpsync) ;  /* 0x0000066000007944 */ /* 0x000fea0003c00000 */
.L_x_427:
        /* <DEDUP_REMOVED lines=12> */
.L_x_429:
[----:B------:R-:W-:Y:S05]  /*6a70*/  BSYNC B0 ;  /* 0x0000000000007941 */ /* 0x000fea0003800000 */
.L_x_428:
[----:B--2---:R-:W-:Y:S01]  /*6a80*/  IADD3 R4, P0, R11, c[0x0][0x348], RZ ;  /* 0x0000d2000b047a10 */ /* 0x004fe20007f1e0ff */
[----:B------:R-:W-:Y:S03]  /*6a90*/  BSSY B0, `(.L_x_430) ;  /* 0x0000008000007945 */ /* 0x000fe60003800000 */
[----:B------:R-:W-:Y:S01]  /*6aa0*/  IADD3.X R5, R14, c[0x0][0x34c], RZ, P0, !PT ;  /* 0x0000d3000e057a10 */ /* 0x000fe200007fe4ff */
[----:B------:R-:W-:Y:S05]  /*6ab0*/  @P1 BRA `(.L_x_431) ;  /* 0x0000005000001947 */ /* 0x000fea0003800000 */
.L_x_432:
[----:B------:R-:W2:Y:S01]  /*6ac0*/  LDG.E.STRONG.GPU R0, [R4.64] ;  /* 0x0000000e04007981 */ /* 0x000ea2000c1ef900 */
[----:B------:R-:W-:Y:S01]  /*6ad0*/  YIELD ;  /* 0x0000000000007946 */ /* 0x000fe20003800000 */
[----:B--2---:R-:W-:Y:S01]  /*6ae0*/  ISETP.NE.AND P0, PT, R0, R6, PT ;  /* 0x000000060000720c */ /* 0x004fe20003f05270 */
[----:B------:R-:W-:-:S12]  /*6af0*/  CCTL.IVALL ;  /* 0x00000000ff00798f */ /* 0x000fd80002000000 */
[----:B------:R-:W-:Y:S05]  /*6b00*/  @P0 BRA `(.L_x_432) ;  /* 0xffffffb000000947 */ /* 0x000fea000383ffff */
.L_x_431:
[----:B------:R-:W-:Y:S05]  /*6b10*/  BSYNC B0 ;  /* 0x0000000000007941 */ /* 0x000fea0003800000 */
.L_x_430:
[----:B------:R-:W-:Y:S05]  /*6b20*/  BRA.CONV ~URZ, `(.L_x_433) ;  /* 0x000000237f007947 */ /* 0x000fea000b800000 */
[----:B-1----:R-:W-:Y:S02]  /*6b30*/  MOV R2, 0x6b50 ;  /* 0x00006b5000027802 */ /* 0x002fe40000000f00 */
[----:B------:R-:W-:Y:S05]  /*6b40*/  CALL.REL.NOINC `($__internal_2_$__cuda_sm70_warpsync) ;  /* 0x000004c000007944 */ /* 0x000fea0003c00000 */
.L_x_433:
        /* <DEDUP_REMOVED lines=64> */
.L_x_434:
        /* <DEDUP_REMOVED lines=12> */
        .weak           $__internal_2_$__cuda_sm70_warpsync
        .type           $__internal_2_$__cuda_sm70_warpsync,@function
        .size           $__internal_2_$__cuda_sm70_warpsync,(.L_x_2298 - $__internal_2_$__cuda_sm70_warpsync)
$__internal_2_$__cuda_sm70_warpsync:
[----:B------:R-:W-:Y:S01]  /*7010*/  MOV R3, 0x0 ;  /* 0x0000000000037802 */ /* 0x000fe20000000f00 */
[----:B------:R-:W-:Y:S04]  /*7020*/  WARPSYNC R17 ;  /* 0x0000001100007348 */ /* 0x000fe80003800000 */
[----:B------:R-:W-:Y:S05]  /*7030*/  RET.REL.NODEC R2 `(_ZN7cutlass13device_kernelIN5flash19enable_sm80_to_sm89INS1_16FlashAttnBwdSm80INS1_25CollectiveMainloopBwdSm80ILi2ELi1EN4cute5tupleIJNS5_1CILi64EEENS7_ILi96EEENS7_ILi128EEEEEENS_6half_tEfNS_4arch4Sm80ELb0ELb1ELb0ELb0ELb1ELb0ELb0ELb0ELi2ELi2ELi2ELi2ELb1EEENS1_24CollectiveEpilogueBwdGQAISB_fSE_Li256ELb0ELb1EEENS1_19SingleTileSchedulerILb0ELb0ELb0ELi96EEEEEEEEEvNT_6ParamsE) ;  /* 0xffff8fc002007950 */ /* 0x000fea0003c3ffff */
.L_x_435:
        /* <DEDUP_REMOVED lines=12> */
.L_x_2298:


//--------------------- .text._ZN7cutlass13device_kernelIN5flash19enable_sm80_to_sm89INS1_16FlashAttnBwdSm80INS1_25CollectiveMainloopBwdSm80ILi2ELi1EN4cute5tupleIJNS5_1CILi64EEENS7_ILi96EEENS7_ILi128EEEEEENS_6half_tEfNS_4arch4Sm80ELb0ELb1ELb0ELb1ELb0ELb0ELb0ELb0ELi2ELi2ELi2ELi2ELb1EEENS1_21CollectiveEpilogueBwdISB_SC_SE_Li256ELb1ELb0ELi4EEENS1_19SingleTileSchedulerILb1ELb0ELb0ELi96EEEEEEEEEvNT_6ParamsE --------------------------
	.section	.text._ZN7cutlass13device_kernelIN5flash19enable_sm80_to_sm89INS1_16FlashAttnBwdSm80INS1_25CollectiveMainloopBwdSm80ILi2ELi1EN4cute5tupleIJNS5_1CILi64EEENS7_ILi96EEENS7_ILi128EEEEEENS_6half_tEfNS_4arch4Sm80ELb0ELb1ELb0ELb1ELb0ELb0ELb0ELb0ELi2ELi2ELi2ELi2ELb1EEENS1_21CollectiveEpilogueBwdISB_SC_SE_Li256ELb1ELb0ELi4EEENS1_19SingleTileSchedulerILb1ELb0ELb0ELi96EEEEEEEEEvNT_6ParamsE,"ax",@progbits
	.sectioninfo	@"SHI_REGISTERS=255"
	.align	128
.text._ZN7cutlass13device_kernelIN5flash19enable_sm80_to_sm89INS1_16FlashAttnBwdSm80INS1_25CollectiveMainloopBwdSm80ILi2ELi1EN4cute5tupleIJNS5_1CILi64EEENS7_ILi96EEENS7_ILi128EEEEEENS_6half_tEfNS_4arch4Sm80ELb0ELb1ELb0ELb1ELb0ELb0ELb0ELb0ELi2ELi2ELi2ELi2ELb1EEENS1_21CollectiveEpilogueBwdISB_SC_SE_Li256ELb1ELb0ELi4EEENS1_19SingleTileSchedulerILb1ELb0ELb0ELi96EEEEEEEEEvNT_6ParamsE:
        .type           _ZN7cutlass13device_kernelIN5flash19enable_sm80_to_sm89INS1_16FlashAttnBwdSm80INS1_25CollectiveMainloopBwdSm80ILi2ELi1EN4cute5tupleIJNS5_1CILi64EEENS7_ILi96EEENS7_ILi128EEEEEENS_6half_tEfNS_4arch4Sm80ELb0ELb1ELb0ELb1ELb0ELb0ELb0ELb0ELi2ELi2ELi2ELi2ELb1EEENS1_21CollectiveEpilogueBwdISB_SC_SE_Li256ELb1ELb0ELi4EEENS1_19SingleTileSchedulerILb1ELb0ELb0ELi96EEEEEEEEEvNT_6ParamsE,@function
        .size           _ZN7cutlass13device_kernelIN5flash19enable_sm80_to_sm89INS1_16FlashAttnBwdSm80INS1_25CollectiveMainloopBwdSm80ILi2ELi1EN4cute5tupleIJNS5_1CILi64EEENS7_ILi96EEENS7_ILi128EEEEEENS_6half_tEfNS_4arch4Sm80ELb0ELb1ELb0ELb1ELb0ELb0ELb0ELb0ELi2ELi2ELi2ELi2ELb1EEENS1_21CollectiveEpilogueBwdISB_SC_SE_Li256ELb1ELb0ELi4EEENS1_19SingleTileSchedulerILb1ELb0ELb0ELi96EEEEEEEEEvNT_6ParamsE,(.L_x_2300 - _ZN7cutlass13device_kernelIN5flash19enable_sm80_to_sm89INS1_16FlashAttnBwdSm80INS1_25CollectiveMainloopBwdSm80ILi2ELi1EN4cute5tupleIJNS5_1CILi64EEENS7_ILi96EEENS7_ILi128EEEEEENS_6half_tEfNS_4arch4Sm80ELb0ELb1ELb0ELb1ELb0ELb0ELb0ELb0ELi2ELi2ELi2ELi2ELb1EEENS1_21CollectiveEpilogueBwdISB_SC_SE_Li256ELb1ELb0ELi4EEENS1_19SingleTileSchedulerILb1ELb0ELb0ELi96EEEEEEEEEvNT_6ParamsE)
        .other          _ZN7cutlass13device_kernelIN5flash19enable_sm80_to_sm89INS1_16FlashAttnBwdSm80INS1_25CollectiveMainloopBwdSm80ILi2ELi1EN4cute5tupleIJNS5_1CILi64EEENS7_ILi96EEENS7_ILi128EEEEEENS_6half_tEfNS_4arch4Sm80ELb0ELb1ELb0ELb1ELb0ELb0ELb0ELb0ELi2ELi2ELi2ELi2ELb1EEENS1_21CollectiveEpilogueBwdISB_SC_SE_Li256ELb1ELb0ELi4EEENS1_19SingleTileSchedulerILb1ELb0ELb0ELi96EEEEEEEEEvNT_6ParamsE,@"STO_CUDA_ENTRY STV_DEFAULT"
_ZN7cutlass13device_kernelIN5flash19enable_sm80_to_sm89INS1_16FlashAttnBwdSm80INS1_25CollectiveMainloopBwdSm80ILi2ELi1EN4cute5tupleIJNS5_1CILi64EEENS7_ILi96EEENS7_ILi128EEEEEENS_6half_tEfNS_4arch4Sm80ELb0ELb1ELb0ELb1ELb0ELb0ELb0ELb0ELi2ELi2ELi2ELi2ELb1EEENS1_21CollectiveEpilogueBwdISB_SC_SE_Li256ELb1ELb0ELi4EEENS1_19SingleTileSchedulerILb1ELb0ELb0ELi96EEEEEEEEEvNT_6ParamsE:
[----:B------:R-:W-:Y:S02]  /*0000*/  MOV R1, c[0x0][0x28] ;  /* 0x00000a0000017a02 */ /* 0x000fe40000000f00 */
[----:B------:R-:W1:Y:S01]  /*0010*/  S2R R82, SR_TID.X ;  /* 0x0000000000527919 */ /* 0x000e620000002100 */
[----:B------:R-:W2:Y:S01]  /*0020*/  S2UR UR17, SR_CTAID.Z ;  /* 0x00000000001179c3 */ /* 0x000ea20000002700 */
[----:B------:R-:W-:Y:S01]  /*0030*/  UMOV UR6, 0x4 ;  /* 0x0000000400067882 */ /* 0x000fe20000000000 */
[----:B------:R-:W-:Y:S01]  /*0040*/  IADD3 R1, R1, -0x28, RZ ;  /* 0xffffffd801017810 */ /* 0x000fe20007ffe0ff */
[----:B------:R-:W3:Y:S01]  /*0050*/  S2R R80, SR_CTAID.Y ;  /* 0x0000000000507919 */ /* 0x000ee20000002600 */
[----:B------:R-:W-:Y:S02]  /*0060*/  ULDC.64 UR4, c[0x0][0x3c0] ;  /* 0x0000f00000047ab9 */ /* 0x000fe40000000a00 */
[----:B------:R-:W-:Y:S02]  /*0070*/  ULDC.64 UR18, c[0x0][0x118] ;  /* 0x0000460000127ab9 */ /* 0x000fe40000000a00 */
[----:B------:R-:W4:Y:S01]  /*0080*/  S2UR UR12, SR_CTAID.X ;  /* 0x00000000000c79c3 */ /* 0x000f220000002500 */
[----:B-1----:R-:W-:Y:S01]  /*0090*/  SHF.R.U32.HI R0, RZ, 0x5, R82 ;  /* 0x00000005ff007819 */ /* 0x002fe20000011652 */
[----:B--2---:R-:W-:-:S05]  /*00a0*/  UIMAD.WIDE UR4, UR17, UR6, UR4 ;  /* 0x00000006110472a5 */ /* 0x004fca000f8e0204 */
[----:B------:R-:W1:Y:S02]  /*00b0*/  SHFL.IDX PT, R0, R0, RZ, 0x1f ;  /* 0x00001fff00007589 */ /* 0x000e6400000e0000 */
[----:B-1----:R-:W-:-:S13]  /*00c0*/  ISETP.NE.AND P0, PT, R0, RZ, PT ;  /* 0x000000ff0000720c */ /* 0x002fda0003f05270 */
[----:B----4-:R-:W-:Y:S05]  /*00d0*/  @!P0 BRA `(.L_x_436) ;  /* 0x000001a000008947 */ /* 0x010fea0003800000 */
[----:B---3--:R-:W-:-:S04]  /*00e0*/  ISETP.NE.U32.AND P0, PT, RZ, c[0x0][0x3c0], PT ;  /* 0x0000f000ff007a0c */ /* 0x008fc80003f05070 */
[----:B------:R-:W-:-:S13]  /*00f0*/  ISETP.NE.AND.EX P0, PT, RZ, c[0x0][0x3c4], PT, P0 ;  /* 0x0000f100ff007a0c */ /* 0x000fda0003f05300 */
[----:B------:R-:W-:Y:S05]  /*0100*/  @!P0 BRA `(.L_x_437) ;  /* 0x0000005000008947 */ /* 0x000fea0003800000 */
[----:B------:R-:W-:Y:S02]  /*0110*/  MOV R2, UR4 ;  /* 0x0000000400027c02 */ /* 0x000fe40008000f00 */
[----:B------:R-:W-:-:S05]  /*0120*/  MOV R3, UR5 ;  /* 0x0000000500037c02 */ /* 0x000fca0008000f00 */
[----:B------:R-:W2:Y:S02]  /*0130*/  LDG.E R0, [R2.64] ;  /* 0x0000001202007981 */ /* 0x000ea4000c1e1900 */
[----:B--2---:R1:W2:Y:S02]  /*0140*/  R2UR UR5, R0 ;  /* 0x00000000000573c2 */ /* 0x0042a400000e0000 */
[----:B-12---:R-:W-:Y:S05]  /*0150*/  BRA `(.L_x_438) ;  /* 0x000000e000007947 */ /* 0x006fea0003800000 */
.L_x_437:
[----:B------:R-:W-:-:S04]  /*0160*/  ISETP.NE.U32.AND P0, PT, RZ, c[0x0][0x3b8], PT ;  /* 0x0000ee00ff007a0c */ /* 0x000fc80003f05070 */
[----:B------:R-:W-:-:S13]  /*0170*/  ISETP.NE.AND.EX P0, PT, RZ, c[0x0][0x3bc], PT, P0 ;  /* 0x0000ef00ff007a0c */ /* 0x000fda0003f05300 */
[----:B------:R-:W-:Y:S05]  /*0180*/  @!P0 BRA `(.L_x_439) ;  /* 0x000000a000008947 */ /* 0x000fea0003800000 */
[----:B------:R-:W-:Y:S02]  /*0190*/  ULDC.64 UR4, c[0x0][0x3b8] ;  /* 0x0000ee0000047ab9 */ /* 0x000fe40000000a00 */
[----:B------:R-:W-:-:S06]  /*01a0*/  UIMAD.WIDE UR4, UR17, UR6, UR4 ;  /* 0x00000006110472a5 */ /* 0x000fcc000f8e0204 */
[----:B------:R-:W-:Y:S02]  /*01b0*/  MOV R2, UR4 ;  /* 0x0000000400027c02 */ /* 0x000fe40008000f00 */
[----:B------:R-:W-:-:S05]  /*01c0*/  MOV R3, UR5 ;  /* 0x0000000500037c02 */ /* 0x000fca0008000f00 */
[----:B------:R1:W2:Y:S04]  /*01d0*/  LDG.E R0, [R2.64] ;  /* 0x0000001202007981 */ /* 0x0002a8000c1e1900 */
[----:B-1----:R-:W3:Y:S01]  /*01e0*/  LDG.E R2, [R2.64+0x4] ;  /* 0x0000041202027981 */ /* 0x002ee2000c1e1900 */
[----:B--2---:R-:W1:Y:S08]  /*01f0*/  R2UR UR5, R0 ;  /* 0x00000000000573c2 */ /* 0x004e7000000e0000 */
[----:B---3--:R-:W1:Y:S02]  /*0200*/  R2UR UR4, R2 ;  /* 0x00000000020473c2 */ /* 0x008e6400000e0000 */
[----:B-1----:R-:W-:Y:S01]  /*0210*/  UIADD3 UR5, -UR5, UR4, URZ ;  /* 0x0000000405057290 */ /* 0x002fe2000fffe13f */
[----:B------:R-:W-:Y:S05]  /*0220*/  BRA `(.L_x_438) ;  /* 0x0000001000007947 */ /* 0x000fea0003800000 */
.L_x_439:
[----:B------:R-:W-:Y:S02]  /*0230*/  ULDC UR5, c[0x0][0x3a4] ;  /* 0x0000e90000057ab9 */ /* 0x000fe40000000800 */
.L_x_438:
[----:B------:R-:W-:-:S04]  /*0240*/  UIMAD UR4, UR12, 0x60, URZ ;  /* 0x000000600c0478a4 */ /* 0x000fc8000f8e023f */
[----:B------:R-:W-:-:S04]  /*0250*/  UISETP.GE.AND UP0, UPT, UR4, UR5, UPT ;  /* 0x000000050400728c */ /* 0x000fc8000bf06270 */
[----:B------:R-:W-:Y:S01]  /*0260*/  USEL UR17, UR17, 0xffffffff, !UP0 ;  /* 0xffffffff11117887 */ /* 0x000fe2000c000000 */
[----:B------:R-:W-:Y:S05]  /*0270*/  BRA `(.L_x_440) ;  /* 0x0000019000007947 */ /* 0x000fea0003800000 */
.L_x_436:
        /* <DEDUP_REMOVED lines=8> */
.L_x_441:
        /* <DEDUP_REMOVED lines=13> */
.L_x_443:
[----:B------:R-:W-:Y:S02]  /*03d0*/  ULDC UR5, c[0x0][0x3a4] ;  /* 0x0000e90000057ab9 */ /* 0x000fe40000000800 */
.L_x_442:
[----:B------:R-:W-:-:S04]  /*03e0*/  UIMAD UR4, UR12, 0x60, URZ ;  /* 0x000000600c0478a4 */ /* 0x000fc8000f8e023f */
[----:B------:R-:W-:-:S04]  /*03f0*/  UISETP.GE.AND UP0, UPT, UR4, UR5, UPT ;  /* 0x000000050400728c */ /* 0x000fc8000bf06270 */
[----:B------:R-:W-:-:S06]  /*0400*/  USEL UR17, UR17, 0xffffffff, !UP0 ;  /* 0xffffffff11117887 */ /* 0x000fcc000c000000 */
.L_x_440:
[----:B------:R-:W-:-:S13]  /*0410*/  ISETP.LE.AND P0, PT, RZ, UR17, PT ;  /* 0x00000011ff007c0c */ /* 0x000fda000bf03270 */
[----:B------:R-:W-:Y:S05]  /*0420*/  @!P0 EXIT ;  /* 0x000000000000894d */ /* 0x000fea0003800000 */
[----:B------:R-:W-:Y:S02]  /*0430*/  ULDC.64 UR4, c[0x0][0x2c8] ;  /* 0x0000b20000047ab9 */ /* 0x000fe40000000a00 */
[----:B------:R-:W-:Y:S02]  /*0440*/  UISETP.NE.U32.AND UP2, UPT, URZ, UR4, UPT ;  /* 0x000000043f00728c */ /* 0x000fe4000bf45070 */
[----:B------:R-:W-:Y:S02]  /*0450*/  ULDC.64 UR8, c[0x0][0x2c8] ;  /* 0x0000b20000087ab9 */ /* 0x000fe40000000a00 */
[----:B------:R-:W-:Y:S02]  /*0460*/  UISETP.NE.AND.EX UP2, UPT, URZ, UR5, UPT, UP2 ;  /* 0x000000053f00728c */ /* 0x000fe4000bf45320 */
[----:B------:R-:W-:Y:S02]  /*0470*/  UIMAD.WIDE UR8, UR17, UR6, UR8 ;  /* 0x00000006110872a5 */ /* 0x000fe4000f8e0208 */
[----:B------:R-:W-:-:S02]  /*0480*/  ULDC.64 UR4, c[0x0][0x2d8] ;  /* 0x0000b60000047ab9 */ /* 0x000fc40000000a00 */
[----:B------:R-:W-:Y:S01]  /*0490*/  PLOP3.LUT P2, PT, PT, PT, UP2, 0x80, 0x0 ;  /* 0x000000000000781c */ /* 0x000fe20003f4f028 */
[----:B------:R-:W-:Y:S01]  /*04a0*/  UISETP.NE.U32.AND UP0, UPT, URZ, UR4, UPT ;  /* 0x000000043f00728c */ /* 0x000fe2000bf05070 */
[----:B------:R-:W-:Y:S02]  /*04b0*/  IMAD.U32 R6, RZ, RZ, UR8 ;  /* 0x00000008ff067e24 */ /* 0x000fe4000f8e00ff */
[----:B------:R-:W-:Y:S01]  /*04c0*/  IMAD.U32 R7, RZ, RZ, UR9 ;  /* 0x00000009ff077e24 */ /* 0x000fe2000f8e00ff */
[----:B------:R-:W-:-:S08]  /*04d0*/  UISETP.NE.AND.EX UP0, UPT, URZ, UR5, UPT, UP0 ;  /* 0x000000053f00728c */ /* 0x000fd0000bf05300 */
[----:B------:R-:W2:Y:S01]  /*04e0*/  @P2 LDG.E R4, [R6.64] ;  /* 0x0000001206042981 */ /* 0x000ea2000c1e1900 */
[----:B------:R-:W-:Y:S01]  /*04f0*/  ULDC.64 UR4, c[0x0][0x2d8] ;  /* 0x0000b60000047ab9 */ /* 0x000fe20000000a00 */
[----:B------:R-:W-:Y:S01]  /*0500*/  PLOP3.LUT P0, PT, PT, PT, UP0, 0x80, 0x0 ;  /* 0x000000000000781c */ /* 0x000fe20003f0f008 */
[----:B------:R-:W-:-:S06]  /*0510*/  @UP0 UIMAD.WIDE UR4, UR17, UR6, UR4 ;  /* 0x00000006110402a5 */ /* 0x000fcc000f8e0204 */
[----:B------:R-:W-:Y:S01]  /*0520*/  MOV R2, UR4 ;  /* 0x0000000400027c02 */ /* 0x000fe20008000f00 */
[----:B------:R-:W-:Y:S01]  /*0530*/  IMAD.U32 R3, RZ, RZ, UR5 ;  /* 0x00000005ff037e24 */ /* 0x000fe2000f8e00ff */
[----:B------:R-:W-:Y:S02]  /*0540*/  ULDC.64 UR4, c[0x0][0x2d0] ;  /* 0x0000b40000047ab9 */ /* 0x000fe40000000a00 */
[----:B------:R-:W-:Y:S01]  /*0550*/  UISETP.NE.U32.AND UP1, UPT, URZ, UR4, UPT ;  /* 0x000000043f00728c */ /* 0x000fe2000bf25070 */
[----:B------:R-:W-:Y:S01]  /*0560*/  MOV R5, RZ ;  /* 0x000000ff00057202 */ /* 0x000fe20000000f00 */
[----:B------:R1:W3:Y:S01]  /*0570*/  @P0 LDG.E R0, [R2.64] ;  /* 0x0000001202000981 */ /* 0x0002e2000c1e1900 */
[----:B------:R-:W-:Y:S01]  /*0580*/  IMAD.MOV.U32 R9, RZ, RZ, RZ ;  /* 0x000000ffff097224 */ /* 0x000fe200078e00ff */
[----:B------:R-:W-:-:S03]  /*0590*/  UISETP.NE.AND.EX UP1, UPT, URZ, UR5, UPT, UP1 ;  /* 0x000000053f00728c */ /* 0x000fc6000bf25310 */
[----:B------:R-:W-:Y:S01]  /*05a0*/  ULDC.64 UR4, c[0x0][0x2d0] ;  /* 0x0000b40000047ab9 */ /* 0x000fe20000000a00 */
[----:B------:R4:W5:Y:S01]  /*05b0*/  @P2 LDG.E R5, [R6.64] ;  /* 0x0000001206052981 */ /* 0x000962000c1e1900 */
[----:B------:R-:W-:Y:S01]  /*05c0*/  UIMAD.WIDE UR4, UR17, UR6, UR4 ;  /* 0x00000006110472a5 */ /* 0x000fe2000f8e0204 */
[----:B------:R-:W-:-:S05]  /*05d0*/  PLOP3.LUT P1, PT, PT, PT, UP1, 0x80, 0x0 ;  /* 0x000000000000781c */ /* 0x000fca0003f2f018 */
[----:B-1----:R-:W-:Y:S01]  /*05e0*/  MOV R2, UR4 ;  /* 0x0000000400027c02 */ /* 0x002fe20008000f00 */
[----:B------:R-:W-:-:S07]  /*05f0*/  IMAD.U32 R3, RZ, RZ, UR5 ;  /* 0x00000005ff037e24 */ /* 0x000fce000f8e00ff */
[----:B------:R4:W5:Y:S01]  /*0600*/  @P1 LDG.E R9, [R2.64] ;  /* 0x0000001202091981 */ /* 0x000962000c1e1900 */
[----:B------:R-:W-:Y:S02]  /*0610*/  ULDC UR16, c[0x0][0x168] ;  /* 0x00005a0000107ab9 */ /* 0x000fe40000000800 */
[----:B------:R-:W-:Y:S02]  /*0620*/  UMOV UR20, URZ ;  /* 0x0000003f00147c82 */ /* 0x000fe40008000000 */
[----:B------:R-:W-:Y:S01]  /*0630*/  ULDC UR15, c[0x0][0x198] ;  /* 0x00006600000f7ab9 */ /* 0x000fe20000000800 */
[----:B--2---:R-:W1:Y:S02]  /*0640*/  @P2 R2UR UR5, R4 ;  /* 0x00000000040523c2 */ /* 0x004e6400000e0000 */
[----:B-1----:R-:W-:-:S04]  /*0650*/  @UP2 ULEA UR5, UR17, UR5, 0x6 ;  /* 0x0000000511052291 */ /* 0x002fc8000f8e303f */
[----:B------:R-:W-:-:S04]  /*0660*/  @UP2 USHF.R.S32.HI UR4, URZ, 0x1f, UR5 ;  /* 0x0000001f3f042899 */ /* 0x000fc80008011405 */
[----:B------:R-:W-:Y:S01]  /*0670*/  @UP2 ULEA.HI UR4, UR4, UR5, URZ, 0x6 ;  /* 0x0000000504042291 */ /* 0x000fe2000f8f303f */
[----:B---3--:R4:W1:Y:S03]  /*0680*/  @P0 R2UR UR16, R0 ;  /* 0x00000000001003c2 */ /* 0x00886600000e0000 */
[----:B------:R-:W-:Y:S01]  /*0690*/  @UP2 ULOP3.LUT UR20, UR4, 0xffffffc0, URZ, 0xc0, !UPT ;  /* 0xffffffc004142892 */ /* 0x000fe2000f8ec03f */
[----:B------:R-:W-:Y:S06]  /*06a0*/  @P0 BRA `(.L_x_444) ;  /* 0x0000006000000947 */ /* 0x000fec0003800000 */
[----:B------:R-:W-:Y:S05]  /*06b0*/  @!P2 BRA `(.L_x_444) ;  /* 0x000000500000a947 */ /* 0x000fea0003800000 */
[----:B------:R-:W2:Y:S04]  /*06c0*/  LDG.E R4, [R6.64] ;  /* 0x0000001206047981 */ /* 0x000ea8000c1e1900 */
[----:B----4-:R-:W3:Y:S01]  /*06d0*/  LDG.E R0, [R6.64+0x4] ;  /* 0x0000041206007981 */ /* 0x010ee2000c1e1900 */
[----:B-12---:R-:W1:Y:S08]  /*06e0*/  R2UR UR16, R4 ;  /* 0x00000000041073c2 */ /* 0x006e7000000e0000 */
[----:B---3--:R-:W1:Y:S02]  /*06f0*/  R2UR UR4, R0 ;  /* 0x00000000000473c2 */ /* 0x008e6400000e0000 */
[----:B-1----:R-:W-:-:S06]  /*0700*/  UIADD3 UR16, -UR16, UR4, URZ ;  /* 0x0000000410107290 */ /* 0x002fcc000fffe13f */
.L_x_444:
[----:B------:R-:W-:-:S04]  /*0710*/  ISETP.NE.U32.AND P0, PT, RZ, c[0x0][0x2e0], PT ;  /* 0x0000b800ff007a0c */ /* 0x000fc80003f05070 */
[----:B------:R-:W-:-:S13]  /*0720*/  ISETP.NE.AND.EX P0, PT, RZ, c[0x0][0x2e4], PT, P0 ;  /* 0x0000b900ff007a0c */ /* 0x000fda0003f05300 */
[----:B------:R-:W-:Y:S05]  /*0730*/  @!P0 BRA `(.L_x_445) ;  /* 0x0000007000008947 */ /* 0x000fea0003800000 */
[----:B------:R-:W-:Y:S02]  /*0740*/  ULDC.64 UR4, c[0x0][0x2e0] ;  /* 0x0000b80000047ab9 */ /* 0x000fe40000000a00 */
[----:B------:R-:W-:-:S06]  /*0750*/  UIMAD.WIDE UR4, UR17, UR6, UR4 ;  /* 0x00000006110472a5 */ /* 0x000fcc000f8e0204 */
[----:B----4-:R-:W-:Y:S02]  /*0760*/  MOV R2, UR4 ;  /* 0x0000000400027c02 */ /* 0x010fe40008000f00 */
[----:B------:R-:W-:-:S05]  /*0770*/  MOV R3, UR5 ;  /* 0x0000000500037c02 */ /* 0x000fca0008000f00 */
[----:B------:R-:W2:Y:S02]  /*0780*/  LDG.E R0, [R2.64] ;  /* 0x0000001202007981 */ /* 0x000ea4000c1e1900 */
[----:B--2---:R2:W3:Y:S02]  /*0790*/  R2UR UR15, R0 ;  /* 0x00000000000f73c2 */ /* 0x0044e400000e0000 */
[----:B--23--:R-:W-:Y:S05]  /*07a0*/  BRA `(.L_x_446) ;  /* 0x0000006000007947 */ /* 0x00cfea0003800000 */
.L_x_445:
[----:B------:R-:W-:Y:S05]  /*07b0*/  @!P1 BRA `(.L_x_446) ;  /* 0x0000005000009947 */ /* 0x000fea0003800000 */
[----:B----4-:R2:W3:Y:S04]  /*07c0*/  LDG.E R0, [R2.64] ;  /* 0x0000001202007981 */ /* 0x0104e8000c1e1900 */
[----:B--2---:R-:W2:Y:S01]  /*07d0*/  LDG.E R2, [R2.64+0x4] ;  /* 0x0000041202027981 */ /* 0x004ea2000c1e1900 */
[----:B---3--:R-:W3:Y:S08]  /*07e0*/  R2UR UR15, R0 ;  /* 0x00000000000f73c2 */ /* 0x008ef000000e0000 */
[----:B--2---:R-:W3:Y:S02]  /*07f0*/  R2UR UR4, R2 ;  /* 0x00000000020473c2 */ /* 0x004ee400000e0000 */
[----:B---3--:R-:W-:-:S06]  /*0800*/  UIADD3 UR15, -UR15, UR4, URZ ;  /* 0x000000040f0f7290 */ /* 0x008fcc000fffe13f */
.L_x_446:
[----:B-1----:R-:W-:Y:S01]  /*0810*/  UIADD3 UR5, UR16, 0x3f, URZ ;  /* 0x0000003f10057890 */ /* 0x002fe2000fffe03f */
[----:B------:R-:W-:-:S03]  /*0820*/  ISETP.LE.AND P0, PT, RZ, UR12, PT ;  /* 0x0000000cff007c0c */ /* 0x000fc6000bf03270 */
[----:B------:R-:W-:-:S04]  /*0830*/  USHF.R.S32.HI UR4, URZ, 0x1f, UR5 ;  /* 0x0000001f3f047899 */ /* 0x000fc80008011405 */
[----:B------:R-:W-:-:S04]  /*0840*/  ULEA.HI UR4, UR4, UR5, URZ, 0x6 ;  /* 0x0000000504047291 */ /* 0x000fc8000f8f303f */
[----:B------:R-:W-:Y:S02]  /*0850*/  USHF.R.S32.HI UR14, URZ, 0x6, UR4 ;  /* 0x000000063f0e7899 */ /* 0x000fe40008011404 */
[----:B------:R-:W-:Y:S05]  /*0860*/  @!P0 BRA `(.L_x_447) ;  /* 0x0000009000008947 */ /* 0x000fea0003800000 */
[----:B------:R-:W-:Y:S02]  /*0870*/  UIADD3 UR4, -UR15, 0x9f, UR16 ;  /* 0x0000009f0f047890 */ /* 0x000fe4000fffe110 */
[----:B------:R-:W-:Y:S02]  /*0880*/  ULDC UR5, c[0x0][0x2a0] ;  /* 0x0000a80000057ab9 */ /* 0x000fe40000000800 */
[----:B------:R-:W-:-:S04]  /*0890*/  UIMAD UR4, UR12, 0x60, UR4 ;  /* 0x000000600c0478a4 */ /* 0x000fc8000f8e0204 */
[----:B------:R-:W-:-:S04]  /*08a0*/  UIADD3 UR5, UR4, UR5, URZ ;  /* 0x0000000504057290 */ /* 0x000fc8000fffe03f */
[----:B------:R-:W-:-:S04]  /*08b0*/  USHF.R.S32.HI UR4, URZ, 0x1f, UR5 ;  /* 0x0000001f3f047899 */ /* 0x000fc80008011405 */
[----:B------:R-:W-:-:S04]  /*08c0*/  ULEA.HI UR4, UR4, UR5, URZ, 0x6 ;  /* 0x0000000504047291 */ /* 0x000fc8000f8f303f */
[----:B------:R-:W-:-:S04]  /*08d0*/  USHF.R.S32.HI UR4, URZ, 0x6, UR4 ;  /* 0x000000063f047899 */ /* 0x000fc80008011404 */
[----:B------:R-:W-:-:S04]  /*08e0*/  UISETP.LT.AND UP0, UPT, UR14, UR4, UPT ;  /* 0x000000040e00728c */ /* 0x000fc8000bf01270 */
[----:B------:R-:W-:Y:S02]  /*08f0*/  USEL UR14, UR14, UR4, UP0 ;  /* 0x000000040e0e7287 */ /* 0x000fe40008000000 */
.L_x_447:
[----:B------:R-:W-:Y:S01]  /*0900*/  UIADD3 UR4, -UR15, UR16, URZ ;  /* 0x000000100f047290 */ /* 0x000fe2000fffe13f */
[----:B------:R-:W-:Y:S01]  /*0910*/  PLOP3.LUT P1, PT, PT, PT, PT, 0x80, 0x0 ;  /* 0x000000000000781c */ /* 0x000fe20003f2f070 */
[----:B------:R-:W-:Y:S01]  /*0920*/  ULDC UR5, c[0x0][0x2a4] ;  /* 0x0000a90000057ab9 */ /* 0x000fe20000000800 */
[----:B------:R-:W-:Y:S01]  /*0930*/  CS2R R122, SRZ ;  /* 0x00000000007a7805 */ /* 0x000fe2000001ff00 */
[----:B------:R-:W-:Y:S01]  /*0940*/  UIMAD UR4, UR12, 0x60, UR4 ;  /* 0x000000600c0478a4 */ /* 0x000fe2000f8e0204 */
[----:B------:R-:W-:Y:S01]  /*0950*/  CS2R R120, SRZ ;  /* 0x0000000000787805 */ /* 0x000fe2000001ff00 */
[----:B------:R-:W-:Y:S01]  /*0960*/  CS2R R126, SRZ ;  /* 0x00000000007e7805 */ /* 0x000fe2000001ff00 */
[----:B------:R-:W-:Y:S01]  /*0970*/  CS2R R124, SRZ ;  /* 0x00000000007c7805 */ /* 0x000fe2000001ff00 */
[----:B------:R-:W-:Y:S01]  /*0980*/  UIADD3 UR5, UR4, -UR5, URZ ;  /* 0x8000000504057290 */ /* 0x000fe2000fffe03f */
[----:B----4-:R-:W-:Y:S01]  /*0990*/  IMAD.MOV.U32 R7, RZ, RZ, RZ ;  /* 0x000000ffff077224 */ /* 0x010fe200078e00ff */
[----:B------:R-:W-:Y:S01]  /*09a0*/  MOV R8, RZ ;  /* 0x000000ff00087202 */ /* 0x000fe20000000f00 */
[----:B------:R-:W-:Y:S01]  /*09b0*/  IMAD.MOV.U32 R130, RZ, RZ, RZ ;  /* 0x000000ffff827224 */ /* 0x000fe200078e00ff */
[----:B------:R-:W-:Y:S01]  /*09c0*/  USHF.R.S32.HI UR4, URZ, 0x1f, UR5 ;  /* 0x0000001f3f047899 */ /* 0x000fe20008011405 */
[----:B------:R-:W-:Y:S01]  /*09d0*/  IMAD.MOV.U32 R128, RZ, RZ, RZ ;  /* 0x000000ffff807224 */ /* 0x000fe200078e00ff */
[----:B------:R-:W-:Y:S01]  /*09e0*/  CS2R R118, SRZ ;  /* 0x0000000000767805 */ /* 0x000fe2000001ff00 */
        /* <DEDUP_REMOVED lines=58> */
[----:B------:R-:W-:Y:S01]  /*0d90*/  USHF.L.U32 UR4, UR20, 0x7, URZ ;  /* 0x0000000714047899 */ /* 0x000fe2000800063f */
[----:B------:R-:W1:Y:S01]  /*0da0*/  S2R R14, SR_CTAID.X ;  /* 0x00000000000e7919 */ /* 0x000e620000002500 */
[----:B------:R-:W-:Y:S01]  /*0db0*/  SHF.R.S32.HI R32, RZ, 0x1f, R82 ;  /* 0x0000001fff207819 */ /* 0x000fe20000011452 */
[----:B------:R-:W-:Y:S01]  /*0dc0*/  IMAD.MOV.U32 R8, RZ, RZ, R80 ;  /* 0x000000ffff087224 */ /* 0x000fe200078e0050 */
[----:B------:R-:W-:Y:S01]  /*0dd0*/  ISETP.NE.AND P1, PT, R0, 0x1, PT ;  /* 0x000000010000780c */ /* 0x000fe20003f25270 */
[----:B------:R-:W-:Y:S01]  /*0de0*/  IMAD.MOV.U32 R0, RZ, RZ, 0x1 ;  /* 0x00000001ff007424 */ /* 0x000fe200078e00ff */
[----:B------:R-:W-:Y:S01]  /*0df0*/  SHF.R.S32.HI R4, RZ, 0x1f, R82 ;  /* 0x0000001fff047819 */ /* 0x000fe20000011452 */
[----:B------:R-:W-:Y:S01]  /*0e00*/  USHF.R.S32.HI UR10, URZ, 0x1f, UR17 ;  /* 0x0000001f3f0a7899 */ /* 0x000fe20008011411 */
[----:B------:R-:W-:Y:S01]  /*0e10*/  IADD3 R20, P0, R82, UR4, RZ ;  /* 0x0000000452147c10 */ /* 0x000fe2000ff1e0ff */
[----:B------:R-:W-:Y:S01]  /*0e20*/  USEL UR9, UR17, URZ, !UP1 ;  /* 0x0000003f11097287 */ /* 0x000fe2000c800000 */
[----:B------:R-:W-:Y:S01]  /*0e30*/  ISETP.LE.AND P4, PT, R0, c[0x0][0x2a8], PT ;  /* 0x0000aa0000007a0c */ /* 0x000fe20003f83270 */
[----:B------:R-:W-:Y:S01]  /*0e40*/  IMAD.U32 R0, RZ, RZ, UR4 ;  /* 0x00000004ff007e24 */ /* 0x000fe2000f8e00ff */
[CC--:B------:R-:W-:Y:S01]  /*0e50*/  LEA.HI R202, R32.reuse, R82.reuse, RZ, 0x3 ;  /* 0x0000005220ca7211 */ /* 0x0c0fe200078f18ff */
[----:B------:R-:W-:Y:S01]  /*0e60*/  USEL UR8, UR10, URZ, !UP1 ;  /* 0x0000003f0a087287 */ /* 0x000fe2000c800000 */
[----:B------:R-:W-:Y:S01]  /*0e70*/  LEA.HI R2, R32, R82, RZ, 0x6 ;  /* 0x0000005220027211 */ /* 0x000fe200078f30ff */
[----:B------:R-:W-:Y:S01]  /*0e80*/  ULDC.64 UR4, c[0x0][0x1e8] ;  /* 0x00007a0000047ab9 */ /* 0x000fe20000000a00 */
[----:B------:R-:W-:Y:S01]  /*0e90*/  LEA.HI.X.SX32 R21, R0, R4, 0x1, P0 ;  /* 0x0000000400157211 */ /* 0x000fe200000f0eff */
[----:B------:R-:W-:Y:S01]  /*0ea0*/  @P1 IMAD.HI.U32 R3, R80, c[0x0][0x24c], RZ ;  /* 0x0000930050031a27 */ /* 0x000fe200078e00ff */
[----:B------:R-:W-:Y:S01]  /*0eb0*/  SHF.R.S32.HI R252, RZ, 0x3, R202 ;  /* 0x00000003fffc7819 */ /* 0x000fe200000114ca */
[----:B------:R-:W-:Y:S01]  /*0ec0*/  UIMAD UR4, UR8, UR4, URZ ;  /* 0x00000004080472a4 */ /* 0x000fe2000f8e023f */
[----:B------:R-:W-:Y:S01]  /*0ed0*/  LOP3.LUT R0, R202, 0xfffffff8, RZ, 0xc0, !PT ;  /* 0xfffffff8ca007812 */ /* 0x000fe200078ec0ff */
[----:B------:R-:W-:Y:S01]  /*0ee0*/  USEL UR11, UR17, URZ, !UP2 ;  /* 0x0000003f110b7287 */ /* 0x000fe2000d000000 */
[----:B------:R-:W-:Y:S01]  /*0ef0*/  @P1 SHF.R.U32.HI R8, RZ, c[0x0][0x250], R3 ;  /* 0x00009400ff081a19 */ /* 0x000fe20000011603 */
[----:B------:R-:W-:Y:S01]  /*0f00*/  IMAD.SHL.U32 R4, R252, 0x40, RZ ;  /* 0x00000040fc047824 */ /* 0x000fe200078e00ff */
[----:B------:R-:W-:Y:S01]  /*0f10*/  SHF.R.S32.HI R23, RZ, 0x6, R2 ;  /* 0x00000006ff177819 */ /* 0x000fe20000011402 */
[----:B------:R-:W-:Y:S01]  /*0f20*/  IMAD.IADD R22, R82, 0x1, -R0 ;  /* 0x0000000152167824 */ /* 0x000fe200078e0a00 */
[----:B------:R-:W-:Y:S01]  /*0f30*/  SHF.R.S32.HI R3, RZ, 0x1f, R252 ;  /* 0x0000001fff037819 */ /* 0x000fe200000114fc */
[----:B------:R-:W-:Y:S01]  /*0f40*/  UIMAD UR21, UR9, UR5, UR4 ;  /* 0x00000005091572a4 */ /* 0x000fe2000f8e0204 */
[----:B-----5:R-:W-:Y:S01]  /*0f50*/  IADD3 R6, P1, R252, R5, RZ ;  /* 0x00000005fc067210 */ /* 0x020fe20007f3e0ff */
[----:B------:R-:W-:Y:S01]  /*0f60*/  IMAD.SHL.U32 R16, R22, 0x8, RZ ;  /* 0x0000000816107824 */ /* 0x000fe200078e00ff */
[----:B------:R-:W-:Y:S01]  /*0f70*/  IADD3 R2, P0, R252, R9, RZ ;  /* 0x00000009fc027210 */ /* 0x000fe20007f1e0ff */
[----:B------:R-:W-:Y:S01]  /*0f80*/  IMAD.SHL.U32 R28, R23, 0x200, RZ ;  /* 0x00000200171c7824 */ /* 0x000fe200078e00ff */
[-C--:B------:R-:W-:Y:S01]  /*0f90*/  LEA.HI.X.SX32 R0, R5, R3.reuse, 0x1, P1 ;  /* 0x0000000305007211 */ /* 0x080fe200008f0eff */
[----:B------:R-:W-:Y:S01]  /*0fa0*/  ULDC.64 UR4, c[0x0][0x1b8] ;  /* 0x00006e0000047ab9 */ /* 0x000fe20000000a00 */
[----:B------:R-:W-:Y:S01]  /*0fb0*/  LEA.HI.X.SX32 R3, R9, R3, 0x1, P0 ;  /* 0x0000000309037211 */ /* 0x000fe200000f0eff */
[----:B------:R-:W-:Y:S01]  /*0fc0*/  UIMAD UR4, UR8, UR4, URZ ;  /* 0x00000004080472a4 */ /* 0x000fe2000f8e023f */
[----:B------:R-:W-:Y:S01]  /*0fd0*/  LOP3.LUT R4, R4, 0x1c0, RZ, 0xc0, !PT ;  /* 0x000001c004047812 */ /* 0x000fe200078ec0ff */
[----:B------:R-:W-:Y:S01]  /*0fe0*/  USEL UR10, UR10, URZ, !UP2 ;  /* 0x0000003f0a0a7287 */ /* 0x000fe2000d000000 */
[----:B------:R-:W-:Y:S01]  /*0ff0*/  SHF.R.S32.HI R7, RZ, 0x1f, R8 ;  /* 0x0000001fff077819 */ /* 0x000fe20000011408 */
[----:B-1----:R-:W-:Y:S01]  /*1000*/  IMAD.WIDE R14, R14, 0x60, R2 ;  /* 0x000000600e0e7825 */ /* 0x002fe200078e0202 */
[--C-:B------:R-:W-:Y:S01]  /*1010*/  SHF.R.S32.HI R17, RZ, 0x1f, R16.reuse ;  /* 0x0000001fff117819 */ /* 0x100fe20000011410 */
[----:B------:R-:W-:Y:S01]  /*1020*/  UIMAD UR5, UR9, UR5, UR4 ;  /* 0x00000005090572a4 */ /* 0x000fe2000f8e0204 */
[----:B------:R-:W-:Y:S01]  /*1030*/  LOP3.LUT R5, R4, 0x38, R16, 0xf8, !PT ;  /* 0x0000003804057812 */ /* 0x000fe200078ef810 */
[C---:B------:R-:W-:Y:S01]  /*1040*/  IMAD R2, R0.reuse, c[0x0][0x178], RZ ;  /* 0x00005e0000027a24 */ /* 0x040fe200078e02ff */
[----:B------:R-:W-:Y:S01]  /*1050*/  SHF.R.U32.HI R4, RZ, 0x3, R4 ;  /* 0x00000003ff047819 */ /* 0x000fe20000011604 */
[----:B------:R-:W-:Y:S01]  /*1060*/  IMAD R0, R0, c[0x0][0x208], RZ ;  /* 0x0000820000007a24 */ /* 0x000fe200078e02ff */
[----:B------:R-:W-:Y:S01]  /*1070*/  ULDC.64 UR6, c[0x0][0x218] ;  /* 0x0000860000067ab9 */ /* 0x000fe20000000a00 */
[----:B------:R-:W-:Y:S01]  /*1080*/  IMAD R9, R6, c[0x0][0x17c], R2 ;  /* 0x00005f0006097a24 */ /* 0x000fe200078e0202 */
[----:B------:R-:W-:Y:S01]  /*1090*/  LOP3.LUT R240, R28, R5, R4, 0xf6, !PT ;  /* 0x000000051cf07212 */ /* 0x000fe200078ef604 */
[C---:B------:R-:W-:Y:S01]  /*10a0*/  IMAD R10, R7.reuse, c[0x0][0x1e0], RZ ;  /* 0x00007800070a7a24 */ /* 0x040fe200078e02ff */
[----:B------:R-:W-:Y:S01]  /*10b0*/  UIMAD UR6, UR10, UR6, URZ ;  /* 0x000000060a0672a4 */ /* 0x000fe2000f8e023f */
[C---:B------:R-:W-:Y:S01]  /*10c0*/  IMAD R11, R6.reuse, c[0x0][0x20c], R0 ;  /* 0x00008300060b7a24 */ /* 0x040fe200078e0200 */
[----:B------:R-:W-:Y:S01]  /*10d0*/  UIMAD UR12, UR12, -0x60, URZ ;  /* 0xffffffa00c0c78a4 */ /* 0x000fe2000f8e023f */
[--C-:B------:R-:W-:Y:S01]  /*10e0*/  IMAD.WIDE.U32 R2, R6, c[0x0][0x208], R16.reuse ;  /* 0x0000820006027a25 */ /* 0x100fe200078e0010 */
[----:B------:R-:W-:Y:S01]  /*10f0*/  UIMAD UR7, UR11, UR7, UR6 ;  /* 0x000000070b0772a4 */ /* 0x000fe2000f8e0206 */
[C---:B------:R-:W-:Y:S01]  /*1100*/  ISETP.GE.AND P3, PT, R16.reuse, c[0x0][0x1cc], PT ;  /* 0x0000730010007a0c */ /* 0x040fe20003f66270 */
[----:B------:R-:W-:Y:S01]  /*1110*/  UMOV UR22, 0x6 ;  /* 0x0000000600167882 */ /* 0x000fe20000000000 */
[----:B------:R-:W-:Y:S01]  /*1120*/  IMAD R0, R7, c[0x0][0x1b0], RZ ;  /* 0x00006c0007007a24 */ /* 0x000fe200078e02ff */
[----:B------:R-:W-:Y:S01]  /*1130*/  IADD3 R31, R16, 0x40, RZ ;  /* 0x00000040101f7810 */ /* 0x000fe20007ffe0ff */
[----:B------:R-:W-:Y:S01]  /*1140*/  IMAD.WIDE.U32 R4, R6, c[0x0][0x178], R16 ;  /* 0x00005e0006047a25 */ /* 0x000fe200078e0010 */
[----:B------:R-:W-:Y:S01]  /*1150*/  CS2R R130, SRZ ;  /* 0x0000000000827805 */ /* 0x000fe2000001ff00 */
[----:B------:R-:W-:Y:S01]  /*1160*/  CS2R R128, SRZ ;  /* 0x0000000000807805 */ /* 0x000fe2000001ff00 */
[----:B------:R-:W-:Y:S01]  /*1170*/  ISETP.GE.AND P2, PT, R31, c[0x0][0x1cc], PT ;  /* 0x000073001f007a0c */ /* 0x000fe20003f46270 */
[C---:B------:R-:W-:Y:S01]  /*1180*/  IMAD R18, R8.reuse, c[0x0][0x1e4], R10 ;  /* 0x0000790008127a24 */ /* 0x040fe200078e020a */
[----:B------:R-:W-:Y:S01]  /*1190*/  CS2R R126, SRZ ;  /* 0x00000000007e7805 */ /* 0x000fe2000001ff00 */
[----:B------:R-:W-:Y:S01]  /*11a0*/  IMAD.IADD R7, R3, 0x1, R11 ;  /* 0x0000000103077824 */ /* 0x000fe200078e020b */
[----:B------:R-:W-:Y:S01]  /*11b0*/  CS2R R124, SRZ ;  /* 0x00000000007c7805 */ /* 0x000fe2000001ff00 */
[C---:B------:R-:W-:Y:S01]  /*11c0*/  IMAD.WIDE.U32 R10, R8.reuse, c[0x0][0x1e0], R16 ;  /* 0x00007800080a7a25 */ /* 0x040fe200078e0010 */
[----:B------:R-:W-:Y:S01]  /*11d0*/  CS2R R122, SRZ ;  /* 0x00000000007a7805 */ /* 0x000fe2000001ff00 */
[----:B------:R-:W-:Y:S01]  /*11e0*/  CS2R R120, SRZ ;  /* 0x0000000000787805 */ /* 0x000fe2000001ff00 */
[----:B------:R-:W-:Y:S01]  /*11f0*/  CS2R R118, SRZ ;  /* 0x0000000000767805 */ /* 0x000fe2000001ff00 */
[----:B------:R-:W-:Y:S01]  /*1200*/  IMAD.IADD R9, R5, 0x1, R9 ;  /* 0x0000000105097824 */ /* 0x000fe200078e0209 */
[----:B------:R-:W-:Y:S01]  /*1210*/  CS2R R116, SRZ ;  /* 0x0000000000747805 */ /* 0x000fe2000001ff00 */
[----:B------:R-:W-:Y:S01]  /*1220*/  IMAD.IADD R5, R11, 0x1, R18 ;  /* 0x000000010b057824 */ /* 0x000fe200078e0212 */
[----:B------:R-:W-:Y:S01]  /*1230*/  SHF.R.S32.HI R18, RZ, 0x1f, R80 ;  /* 0x0000001fff127819 */ /* 0x000fe20000011450 */
        /* <DEDUP_REMOVED lines=8> */
[----:B------:R-:W-:Y:S01]  /*12c0*/  IMAD R0, R18, c[0x0][0x180], RZ ;  /* 0x0000600012007a24 */ /* 0x000fe200078e02ff */
[----:B------:R-:W-:Y:S01]  /*12d0*/  CS2R R104, SRZ ;  /* 0x0000000000687805 */ /* 0x000fe2000001ff00 */
[----:B------:R-:W-:Y:S01]  /*12e0*/  IMAD.MOV.U32 R6, RZ, RZ, R2 ;  /* 0x000000ffff067224 */ /* 0x000fe200078e0002 */
[----:B------:R-:W-:Y:S01]  /*12f0*/  CS2R R102, SRZ ;  /* 0x0000000000667805 */ /* 0x000fe2000001ff00 */
[----:B------:R-:W-:Y:S01]  /*1300*/  IMAD.MOV.U32 R2, RZ, RZ, R12 ;  /* 0x000000ffff027224 */ /* 0x000fe200078e000c */
[----:B------:R-:W-:Y:S01]  /*1310*/  CS2R R100, SRZ ;  /* 0x0000000000647805 */ /* 0x000fe2000001ff00 */
[----:B------:R-:W-:Y:S01]  /*1320*/  IMAD.MOV.U32 R8, RZ, RZ, R4 ;  /* 0x000000ffff087224 */ /* 0x000fe200078e0004 */
[----:B------:R-:W-:Y:S01]  /*1330*/  CS2R R98, SRZ ;  /* 0x0000000000627805 */ /* 0x000fe2000001ff00 */
[----:B------:R-:W-:Y:S01]  /*1340*/  IMAD R12, R80, c[0x0][0x184], R0 ;  /* 0x00006100500c7a24 */ /* 0x000fe200078e0200 */
[----:B------:R-:W-:Y:S01]  /*1350*/  CS2R R96, SRZ ;  /* 0x0000000000607805 */ /* 0x000fe2000001ff00 */
[----:B------:R-:W-:Y:S01]  /*1360*/  IMAD.MOV.U32 R4, RZ, RZ, R10 ;  /* 0x000000ffff047224 */ /* 0x000fe200078e000a */
[----:B------:R-:W-:Y:S01]  /*1370*/  CS2R R94, SRZ ;  /* 0x00000000005e7805 */ /* 0x000fe2000001ff00 */
[----:B------:R-:W-:Y:S01]  /*1380*/  IMAD.U32 R0, RZ, RZ, UR9 ;  /* 0x00000009ff007e24 */ /* 0x000fe2000f8e00ff */
[----:B------:R-:W-:Y:S01]  /*1390*/  ULDC.64 UR8, c[0x0][0x208] ;  /* 0x0000820000087ab9 */ /* 0x000fe20000000a00 */
[----:B------:R-:W-:Y:S01]  /*13a0*/  IMAD R10, R18, c[0x0][0x210], RZ ;  /* 0x00008400120a7a24 */ /* 0x000fe200078e02ff */
[----:B------:R-:W-:Y:S01]  /*13b0*/  USHF.L.U32 UR4, UR8, 0x6, URZ ;  /* 0x0000000608047899 */ /* 0x000fe2000800063f */
[----:B------:R-:W-:Y:S01]  /*13c0*/  IMAD.WIDE.U32 R8, R80, c[0x0][0x180], R8 ;  /* 0x0000600050087a25 */ /* 0x000fe200078e0008 */
[----:B------:R-:W-:Y:S01]  /*13d0*/  USHF.L.U64.HI UR6, UR8, UR22, UR9 ;  /* 0x0000001608067299 */ /* 0x000fe20008010209 */
[----:B------:R-:W-:Y:S01]  /*13e0*/  CS2R R92, SRZ ;  /* 0x00000000005c7805 */ /* 0x000fe2000001ff00 */
[----:B------:R-:W-:Y:S01]  /*13f0*/  CS2R R90, SRZ ;  /* 0x00000000005a7805 */ /* 0x000fe2000001ff00 */
[C---:B------:R-:W-:Y:S01]  /*1400*/  IMAD.WIDE.U32 R4, R0.reuse, c[0x0][0x1e8], R4 ;  /* 0x00007a0000047a25 */ /* 0x040fe200078e0004 */
[----:B------:R-:W-:Y:S01]  /*1410*/  UIMAD UR6, UR6, UR13, URZ ;  /* 0x0000000d060672a4 */ /* 0x000fe2000f8e023f */
[----:B------:R-:W-:Y:S01]  /*1420*/  CS2R R88, SRZ ;  /* 0x0000000000587805 */ /* 0x000fe2000001ff00 */
[----:B------:R-:W-:Y:S01]  /*1430*/  CS2R R86, SRZ ;  /* 0x0000000000567805 */ /* 0x000fe2000001ff00 */
[----:B------:R-:W-:Y:S01]  /*1440*/  IMAD.WIDE.U32 R2, R0, c[0x0][0x1b8], R2 ;  /* 0x00006e0000027a25 */ /* 0x000fe200078e0002 */
[----:B------:R-:W-:Y:S01]  /*1450*/  IADD3 R5, R5, UR21, RZ ;  /* 0x0000001505057c10 */ /* 0x000fe2000fffe0ff */
[----:B------:R-:W-:Y:S01]  /*1460*/  USHF.R.S32.HI UR21, URZ, 0x1f, UR13 ;  /* 0x0000001f3f157899 */ /* 0x000fe2000801140d */
[----:B------:R-:W-:Y:S01]  /*1470*/  CS2R R84, SRZ ;  /* 0x0000000000547805 */ /* 0x000fe2000001ff00 */
[C---:B------:R-:W-:Y:S01]  /*1480*/  IMAD R10, R80.reuse, c[0x0][0x214], R10 ;  /* 0x00008500500a7a24 */ /* 0x040fe200078e020a */
[----:B------:R-:W-:Y:S01]  /*1490*/  IADD3 R3, R3, UR5, RZ ;  /* 0x0000000503037c10 */ /* 0x000fe2000fffe0ff */
[----:B------:R-:W-:Y:S01]  /*14a0*/  IMAD.IADD R13, R9, 0x1, R12 ;  /* 0x00000001090d7824 */ /* 0x000fe200078e020c */
[----:B------:R-:W-:Y:S01]  /*14b0*/  UIMAD UR6, UR21, UR4, UR6 ;  /* 0x00000004150672a4 */ /* 0x000fe2000f8e0206 */
[----:B------:R-:W-:Y:S01]  /*14c0*/  IMAD.WIDE.U32 R6, R80, c[0x0][0x210], R6 ;  /* 0x0000840050067a25 */ /* 0x000fe200078e0006 */
[----:B------:R-:W-:Y:S01]  /*14d0*/  CS2R R78, SRZ ;  /* 0x00000000004e7805 */ /* 0x000fe2000001ff00 */
[----:B------:R-:W-:Y:S01]  /*14e0*/  CS2R R76, SRZ ;  /* 0x00000000004c7805 */ /* 0x000fe2000001ff00 */
[----:B------:R-:W-:Y:S01]  /*14f0*/  CS2R R74, SRZ ;  /* 0x00000000004a7805 */ /* 0x000fe2000001ff00 */
[----:B------:R-:W-:Y:S01]  /*1500*/  IMAD.MOV.U32 R12, RZ, RZ, R8 ;  /* 0x000000ffff0c7224 */ /* 0x000fe200078e0008 */
[----:B------:R-:W-:Y:S01]  /*1510*/  CS2R R72, SRZ ;  /* 0x0000000000487805 */ /* 0x000fe2000001ff00 */
[----:B------:R-:W-:Y:S01]  /*1520*/  IMAD R8, R15, c[0x0][0x1d8], RZ ;  /* 0x000076000f087a24 */ /* 0x000fe200078e02ff */
[----:B------:R-:W-:Y:S01]  /*1530*/  CS2R R70, SRZ ;  /* 0x0000000000467805 */ /* 0x000fe2000001ff00 */
[----:B------:R-:W-:Y:S01]  /*1540*/  IMAD.IADD R7, R7, 0x1, R10 ;  /* 0x0000000107077824 */ /* 0x000fe200078e020a */
[----:B------:R-:W-:Y:S01]  /*1550*/  CS2R R68, SRZ ;  /* 0x0000000000447805 */ /* 0x000fe2000001ff00 */
[----:B------:R-:W-:Y:S01]  /*1560*/  IMAD R0, R15, c[0x0][0x1a8], RZ ;  /* 0x00006a000f007a24 */ /* 0x000fe200078e02ff */
[----:B------:R-:W-:Y:S01]  /*1570*/  CS2R R66, SRZ ;  /* 0x0000000000427805 */ /* 0x000fe2000001ff00 */
[----:B------:R-:W-:Y:S01]  /*1580*/  IMAD.U32 R26, RZ, RZ, UR11 ;  /* 0x0000000bff1a7e24 */ /* 0x000fe2000f8e00ff */
[----:B------:R-:W-:Y:S01]  /*1590*/  CS2R R64, SRZ ;  /* 0x0000000000407805 */ /* 0x000fe2000001ff00 */
[----:B------:R-:W-:Y:S01]  /*15a0*/  IMAD.U32 R10, RZ, RZ, UR15 ;  /* 0x0000000fff0a7e24 */ /* 0x000fe2000f8e00ff */
[----:B------:R-:W-:Y:S01]  /*15b0*/  CS2R R62, SRZ ;  /* 0x00000000003e7805 */ /* 0x000fe2000001ff00 */
[C---:B------:R-:W-:Y:S01]  /*15c0*/  IMAD R17, R14.reuse, c[0x0][0x1dc], R8 ;  /* 0x000077000e117a24 */ /* 0x040fe200078e0208 */
[----:B------:R-:W-:Y:S01]  /*15d0*/  CS2R R60, SRZ ;  /* 0x00000000003c7805 */ /* 0x000fe2000001ff00 */
[----:B------:R-:W-:Y:S01]  /*15e0*/  IMAD.WIDE.U32 R8, R14, c[0x0][0x1d8], R4 ;  /* 0x000076000e087a25 */ /* 0x000fe200078e0004 */
[----:B------:R-:W-:Y:S01]  /*15f0*/  IADD3 R10, R10, UR12, -R252 ;  /* 0x0000000c0a0a7c10 */ /* 0x000fe2000fffe8fc */
[----:B------:R-:W-:Y:S01]  /*1600*/  CS2R R58, SRZ ;  /* 0x00000000003a7805 */ /* 0x000fe2000001ff00 */
[----:B------:R-:W-:Y:S01]  /*1610*/  CS2R R56, SRZ ;  /* 0x0000000000387805 */ /* 0x000fe2000001ff00 */
[----:B------:R-:W-:Y:S01]  /*1620*/  IMAD R15, R14, c[0x0][0x1ac], R0 ;  /* 0x00006b000e0f7a24 */ /* 0x000fe200078e0200 */
[----:B------:R-:W-:Y:S01]  /*1630*/  ISETP.LT.OR P6, PT, R10, 0x1, P3 ;  /* 0x000000010a00780c */ /* 0x000fe20001fc1670 */
[----:B------:R-:W-:Y:S01]  /*1640*/  IMAD.WIDE.U32 R4, R14, c[0x0][0x1a8], R2 ;  /* 0x00006a000e047a25 */ /* 0x000fe200078e0002 */
[----:B------:R-:W-:Y:S01]  /*1650*/  LEA R2, P1, R8, c[0x0][0x1c0], 0x1 ;  /* 0x0000700008027a11 */ /* 0x000fe200078208ff */
[----:B------:R-:W-:Y:S01]  /*1660*/  CS2R R54, SRZ ;  /* 0x0000000000367805 */ /* 0x000fe2000001ff00 */
[----:B------:R-:W-:Y:S01]  /*1670*/  ISETP.LT.OR P5, PT, R10, 0x1, P2 ;  /* 0x000000010a00780c */ /* 0x000fe200017a1670 */
[----:B------:R-:W-:Y:S01]  /*1680*/  IMAD.WIDE.U32 R250, R26, c[0x0][0x218], R6 ;  /* 0x000086001afa7a25 */ /* 0x000fe200078e0006 */
[C---:B------:R-:W-:Y:S01]  /*1690*/  LEA R6, P0, R4.reuse, c[0x0][0x190], 0x1 ;  /* 0x0000640004067a11 */ /* 0x040fe200078008ff */
[----:B------:R-:W-:Y:S01]  /*16a0*/  CS2R R52, SRZ ;  /* 0x0000000000347805 */ /* 0x000fe2000001ff00 */
[----:B------:R-:W-:Y:S01]  /*16b0*/  CS2R R50, SRZ ;  /* 0x0000000000327805 */ /* 0x000fe2000001ff00 */
[----:B------:R-:W-:Y:S01]  /*16c0*/  IMAD.IADD R5, R5, 0x1, R15 ;  /* 0x0000000105057824 */ /* 0x000fe200078e020f */
[----:B------:R-:W-:Y:S01]  /*16d0*/  IADD3 R247, R251, UR7, RZ ;  /* 0x00000007fbf77c10 */ /* 0x000fe2000fffe0ff */
[----:B------:R-:W-:Y:S01]  /*16e0*/  IMAD.U32 R11, RZ, RZ, UR4 ;  /* 0x00000004ff0b7e24 */ /* 0x000fe2000f8e00ff */
[----:B------:R-:W-:Y:S01]  /*16f0*/  ULDC.64 UR4, c[0x0][0x1d8] ;  /* 0x0000760000047ab9 */ /* 0x000fe20000000a00 */
[----:B------:R-:W-:Y:S01]  /*1700*/  IMAD.MOV.U32 R246, RZ, RZ, R250 ;  /* 0x000000fffff67224 */ /* 0x000fe200078e00fa */
[----:B------:R-:W-:Y:S01]  /*1710*/  LEA.HI.X R7, R4, c[0x0][0x194], R5, 0x1, P0 ;  /* 0x0000650004077a11 */ /* 0x000fe200000f0c05 */
[----:B------:R-:W-:Y:S01]  /*1720*/  IMAD.IADD R0, R9, 0x1, R17 ;  /* 0x0000000109007824 */ /* 0x000fe200078e0211 */
[----:B------:R-:W-:Y:S01]  /*1730*/  USHF.L.U32 UR23, UR4, 0x6, URZ ;  /* 0x0000000604177899 */ /* 0x000fe2000800063f */
[----:B------:R-:W-:Y:S01]  /*1740*/  IMAD.WIDE.U32 R4, R11, UR13, R246 ;  /* 0x0000000d0b047c25 */ /* 0x000fe2000f8e00f6 */
[----:B------:R-:W-:Y:S01]  /*1750*/  USHF.L.U64.HI UR24, UR4, UR22, UR5 ;  /* 0x0000001604187299 */ /* 0x000fe20008010205 */
[----:B------:R-:W-:Y:S01]  /*1760*/  CS2R R48, SRZ ;  /* 0x0000000000307805 */ /* 0x000fe2000001ff00 */
[----:B------:R-:W-:Y:S01]  /*1770*/  LEA.HI.X R3, R8, c[0x0][0x1c4], R0, 0x1, P1 ;  /* 0x0000710008037a11 */ /* 0x000fe200008f0c00 */
[----:B------:R-:W-:Y:S01]  /*1780*/  IMAD.SHL.U32 R240, R240, 0x2, RZ ;  /* 0x00000002f0f07824 */ /* 0x000fe200078e00ff */
[----:B------:R-:W-:Y:S01]  /*1790*/  IADD3 R0, R5, UR6, RZ ;  /* 0x0000000605007c10 */ /* 0x000fe2000fffe0ff */
[----:B------:R-:W-:Y:S01]  /*17a0*/  IMAD.U32 R8, RZ, RZ, UR23 ;  /* 0x00000017ff087e24 */ /* 0x000fe2000f8e00ff */
[----:B------:R-:W-:Y:S01]  /*17b0*/  LEA R14, P0, R4, c[0x0][0x1f0], 0x1 ;  /* 0x00007c00040e7a11 */ /* 0x000fe200078008ff */
[----:B------:R-:W-:Y:S01]  /*17c0*/  ULDC.64 UR4, c[0x0][0x188] ;  /* 0x0000620000047ab9 */ /* 0x000fe20000000a00 */
[----:B------:R-:W-:Y:S01]  /*17d0*/  @!PT LDS RZ, [RZ] ;  /* 0x00000000fffff984 */ /* 0x000fe20000000800 */
[----:B------:R-:W-:Y:S01]  /*17e0*/  @!PT LDS RZ, [RZ] ;  /* 0x00000000fffff984 */ /* 0x000fe20000000800 */
[----:B------:R-:W-:Y:S01]  /*17f0*/  @!PT LDS RZ, [RZ] ;  /* 0x00000000fffff984 */ /* 0x000fe20000000800 */
[----:B------:R1:W-:Y:S01]  /*1800*/  LDGSTS.E.BYPASS.LTC128B.128 [R240+0x6080], [R2.64], !P6 ;  /* 0x0608000002f07fae */ /* 0x0003e2000f101d52 */
[----:B------:R-:W-:Y:S01]  /*1810*/  ISETP.LT.OR P6, PT, R10, 0x21, P3 ;  /* 0x000000210a00780c */ /* 0x000fe20001fc1670 */
[----:B------:R-:W-:Y:S01]  /*1820*/  UIMAD UR4, UR10, UR4, URZ ;  /* 0x000000040a0472a4 */ /* 0x000fe2000f8e023f */
[----:B------:R-:W-:Y:S01]  /*1830*/  LEA.HI.X R15, R4, c[0x0][0x1f4], R0, 0x1, P0 ;  /* 0x00007d00040f7a11 */ /* 0x000fe200000f0c00 */
[----:B------:R1:W-:Y:S01]  /*1840*/  LDGSTS.E.BYPASS.LTC128B.128 [R240+0x9080], [R2.64+0x80], !P5 ;  /* 0x0908008002f07fae */ /* 0x0003e2000e901d52 */
[----:B------:R-:W-:Y:S01]  /*1850*/  IADD3 R4, P0, R2, UR23, RZ ;  /* 0x0000001702047c10 */ /* 0x000fe2000ff1e0ff */
[----:B------:R-:W-:Y:S01]  /*1860*/  IMAD.SHL.U32 R19, R82, 0x4, RZ ;  /* 0x0000000452137824 */ /* 0x000fe200078e00ff */
[----:B------:R-:W-:Y:S01]  /*1870*/  ISETP.LT.OR P5, PT, R10, 0x21, P2 ;  /* 0x000000210a00780c */ /* 0x000fe200017a1670 */
[----:B------:R-:W-:Y:S01]  /*1880*/  ULDC.64 UR6, c[0x0][0x1a8] ;  /* 0x00006a0000067ab9 */ /* 0x000fe20000000a00 */
[----:B------:R-:W-:Y:S01]  /*1890*/  IADD3.X R5, R3, UR24, RZ, P0, !PT ;  /* 0x0000001803057c10 */ /* 0x000fe200087fe4ff */
[----:B------:R-:W-:Y:S01]  /*18a0*/  USHF.L.U64.HI UR7, UR6, UR22, UR7 ;  /* 0x0000001606077299 */ /* 0x000fe20008010207 */
[----:B------:R-:W-:Y:S01]  /*18b0*/  IADD3 R8, P1, P0, R8, 0x80, R2 ;  /* 0x0000008008087810 */ /* 0x000fe2000783e002 */
[----:B------:R-:W-:Y:S01]  /*18c0*/  UIMAD UR22, UR11, UR5, UR4 ;  /* 0x000000050b1672a4 */ /* 0x000fe2000f8e0204 */
[C---:B------:R-:W-:Y:S01]  /*18d0*/  ISETP.LT.OR P3, PT, R10.reuse, 0x41, P3 ;  /* 0x000000410a00780c */ /* 0x040fe20001f61670 */
[----:B------:R2:W-:Y:S01]  /*18e0*/  LDGSTS.E.BYPASS.LTC128B.128 [R240+0x7080], [R4.64], !P6 ;  /* 0x0708000004f07fae */ /* 0x0005e2000f101d52 */
[----:B------:R-:W-:Y:S01]  /*18f0*/  ISETP.LT.OR P2, PT, R10, 0x41, P2 ;  /* 0x000000410a00780c */ /* 0x000fe20001741670 */
[----:B------:R-:W-:Y:S01]  /*1900*/  ULDC.64 UR4, c[0x0][0x178] ;  /* 0x00005e0000047ab9 */ /* 0x000fe20000000a00 */
[----:B------:R-:W-:Y:S01]  /*1910*/  IADD3.X R9, RZ, UR24, R3, P1, P0 ;  /* 0x00000018ff097c10 */ /* 0x000fe20008fe0403 */
[----:B------:R-:W-:Y:S01]  /*1920*/  UIMAD UR21, UR21, UR4, URZ ;  /* 0x00000004151572a4 */ /* 0x000fe2000f8e023f */
[----:B------:R-:W-:Y:S01]  /*1930*/  IMAD.WIDE.U32 R248, R26, c[0x0][0x188], R12 ;  /* 0x000062001af87a25 */ /* 0x000fe200078e000c */
[----:B------:R-:W-:Y:S01]  /*1940*/  USHF.L.U32 UR6, UR6, 0x6, URZ ;  /* 0x0000000606067899 */ /* 0x000fe2000800063f */
[----:B------:R-:W-:Y:S01]  /*1950*/  CS2R R46, SRZ ;  /* 0x00000000002e7805 */ /* 0x000fe2000001ff00 */
[----:B------:R3:W-:Y:S01]  /*1960*/  LDGSTS.E.BYPASS.LTC128B.128 [R240+0xa080], [R8.64], !P5 ;  /* 0x0a08000008f07fae */ /* 0x0007e2000e901d52 */
[----:B------:R-:W-:Y:S01]  /*1970*/  UIMAD UR21, UR13, UR5, UR21 ;  /* 0x000000050d1572a4 */ /* 0x000fe2000f8e0215 */
[C---:B------:R-:W-:Y:S01]  /*1980*/  IMAD R27, R18.reuse, c[0x0][0x270], RZ ;  /* 0x00009c00121b7a24 */ /* 0x040fe200078e02ff */
[----:B------:R-:W-:Y:S01]  /*1990*/  IADD3 R245, R249, UR22, RZ ;  /* 0x00000016f9f57c10 */ /* 0x000fe2000fffe0ff */
[C---:B------:R-:W-:Y:S01]  /*19a0*/  IMAD R29, R18.reuse, c[0x0][0x288], RZ ;  /* 0x0000a200121d7a24 */ /* 0x040fe200078e02ff */
[----:B------:R-:W-:Y:S01]  /*19b0*/  CS2R R44, SRZ ;  /* 0x00000000002c7805 */ /* 0x000fe2000001ff00 */
[----:B------:R-:W-:Y:S01]  /*19c0*/  IMAD R30, R18, c[0x0][0x238], RZ ;  /* 0x00008e00121e7a24 */ /* 0x000fe200078e02ff */
[----:B------:R-:W-:Y:S01]  /*19d0*/  CS2R R42, SRZ ;  /* 0x00000000002a7805 */ /* 0x000fe2000001ff00 */
[----:B------:R-:W-:Y:S01]  /*19e0*/  IMAD.WIDE.U32 R24, R80, c[0x0][0x238], R20 ;  /* 0x00008e0050187a25 */ /* 0x000fe200078e0014 */
[----:B-1----:R-:W-:Y:S01]  /*19f0*/  IADD3 R2, P0, R4, UR23, RZ ;  /* 0x0000001704027c10 */ /* 0x002fe2000ff1e0ff */
[----:B------:R-:W-:Y:S01]  /*1a00*/  USHF.R.S32.HI UR23, URZ, 0x1f, UR20 ;  /* 0x0000001f3f177899 */ /* 0x000fe20008011414 */
[----:B------:R-:W-:Y:S01]  /*1a10*/  CS2R R40, SRZ ;  /* 0x0000000000287805 */ /* 0x000fe2000001ff00 */
[----:B------:R-:W-:Y:S01]  /*1a20*/  IMAD.MOV.U32 R226, RZ, RZ, 0x40 ;  /* 0x00000040ffe27424 */ /* 0x000fe200078e00ff */
[----:B------:R-:W-:Y:S01]  /*1a30*/  IADD3.X R3, R5, UR24, RZ, P0, !PT ;  /* 0x0000001805037c10 */ /* 0x000fe200087fe4ff */
[----:B------:R-:W-:Y:S01]  /*1a40*/  UIMAD.WIDE.U32 UR24, UR13, UR4, URZ ;  /* 0x000000040d1872a5 */ /* 0x000fe2000f8e003f */
[----:B------:R-:W-:Y:S01]  /*1a50*/  IMAD.MOV.U32 R228, RZ, RZ, 0x20 ;  /* 0x00000020ffe47424 */ /* 0x000fe200078e00ff */
[----:B------:R-:W-:Y:S01]  /*1a60*/  CS2R R38, SRZ ;  /* 0x0000000000267805 */ /* 0x000fe2000001ff00 */
[C---:B------:R-:W-:Y:S01]  /*1a70*/  IMAD R27, R80.reuse, c[0x0][0x274], R27 ;  /* 0x00009d00501b7a24 */ /* 0x040fe200078e021b */
[----:B------:R1:W-:Y:S01]  /*1a80*/  LDGSTS.E.BYPASS.LTC128B.128 [R240+0x8080], [R2.64], !P3 ;  /* 0x0808000002f07fae */ /* 0x0003e2000d901d52 */
[C---:B--2---:R-:W-:Y:S01]  /*1a90*/  IADD3 R4, P0, R19.reuse, UR20, RZ ;  /* 0x0000001413047c10 */ /* 0x044fe2000ff1e0ff */
[----:B------:R-:W-:Y:S01]  /*1aa0*/  UIADD3 UR21, UR25, UR21, URZ ;  /* 0x0000001519157290 */ /* 0x000fe2000fffe03f */
[----:B------:R-:W-:Y:S01]  /*1ab0*/  IMAD R29, R80, c[0x0][0x28c], R29 ;  /* 0x0000a300501d7a24 */ /* 0x000fe200078e021d */
[----:B------:R1:W-:Y:S01]  /*1ac0*/  LDGSTS.E.BYPASS.LTC128B.128 [R240+0xb080], [R2.64+0x80], !P2 ;  /* 0x0b08008002f07fae */ /* 0x0003e2000d101d52 */
[----:B------:R-:W-:Y:S01]  /*1ad0*/  LEA.HI.X.SX32 R5, R19, UR23, 0x1, P0 ;  /* 0x0000001713057c11 */ /* 0x000fe200080f0eff */
[----:B------:R-:W-:Y:S01]  /*1ae0*/  USHF.L.U32 UR20, UR13, 0x6, URZ ;  /* 0x000000060d147899 */ /* 0x000fe2000800063f */
[----:B------:R-:W-:Y:S01]  /*1af0*/  ISETP.GE.AND P0, PT, R16, c[0x0][0x19c], PT ;  /* 0x0000670010007a0c */ /* 0x000fe20003f06270 */
[----:B------:R-:W-:Y:S01]  /*1b00*/  IMAD.U32 R0, RZ, RZ, UR21 ;  /* 0x00000015ff007e24 */ /* 0x000fe2000f8e00ff */
[----:B------:R-:W-:Y:S01]  /*1b10*/  ISETP.GE.AND P2, PT, R31, c[0x0][0x19c], PT ;  /* 0x000067001f007a0c */ /* 0x000fe20003f46270 */
[----:B---3--:R-:W-:Y:S01]  /*1b20*/  IMAD.U32 R8, RZ, RZ, UR24 ;  /* 0x00000018ff087e24 */ /* 0x008fe2000f8e00ff */
[C---:B------:R-:W-:Y:S01]  /*1b30*/  ISETP.LT.OR P6, PT, R10.reuse, 0x1, P0 ;  /* 0x000000010a00780c */ /* 0x040fe200007c1670 */
[----:B------:R-:W-:Y:S01]  /*1b40*/  IMAD.U32 R9, RZ, RZ, UR25 ;  /* 0x00000019ff097e24 */ /* 0x000fe2000f8e00ff */
[----:B------:R-:W-:Y:S01]  /*1b50*/  ISETP.LT.OR P5, PT, R10, 0x1, P2 ;  /* 0x000000010a00780c */ /* 0x000fe200017a1670 */
[--C-:B------:R-:W-:Y:S01]  /*1b60*/  IMAD.WIDE.U32 R18, R80, c[0x0][0x270], R4.reuse ;  /* 0x00009c0050127a25 */ /* 0x100fe200078e0004 */
[----:B------:R-:W-:Y:S01]  /*1b70*/  LEA R9, P3, R8, R248, 0x6 ;  /* 0x000000f808097211 */ /* 0x000fe200078630ff */
[----:B------:R-:W0:Y:S01]  /*1b80*/  LDGDEPBAR ;  /* 0x00000000000079af */ /* 0x000e220000000000 */
[----:B------:R-:W-:Y:S01]  /*1b90*/  USHF.R.S32.HI UR21, URZ, 0x1f, UR20 ;  /* 0x0000001f3f157899 */ /* 0x000fe20008011414 */
[----:B------:R-:W-:Y:S01]  /*1ba0*/  IMAD.WIDE.U32 R20, R80, c[0x0][0x288], R4 ;  /* 0x0000a20050147a25 */ /* 0x000fe200078e0004 */
[----:B------:R-:W-:Y:S01]  /*1bb0*/  LEA.HI.X R11, R8, R245, R0, 0x6, P3 ;  /* 0x000000f5080b7211 */ /* 0x000fe200018f3400 */
[----:B------:R-:W-:Y:S01]  /*1bc0*/  CS2R R36, SRZ ;  /* 0x0000000000247805 */ /* 0x000fe2000001ff00 */
[----:B------:R-:W-:Y:S01]  /*1bd0*/  UISETP.GE.AND UP6, UPT, UR12, 0x1, UPT ;  /* 0x000000010c00788c */ /* 0x000fe2000bfc6270 */
[----:B------:R-:W-:Y:S01]  /*1be0*/  IMAD.U32 R4, RZ, RZ, UR6 ;  /* 0x00000006ff047e24 */ /* 0x000fe2000f8e00ff */
[----:B------:R-:W-:Y:S01]  /*1bf0*/  UISETP.GE.AND UP5, UPT, UR12, 0x2, UPT ;  /* 0x000000020c00788c */ /* 0x000fe2000bfa6270 */
[----:B------:R2:W-:Y:S01]  /*1c00*/  LDGSTS.E.BYPASS.LTC128B.128 [R240+0x80], [R6.64], !P6 ;  /* 0x0008000006f07fae */ /* 0x0005e2000f101d52 */
[----:B------:R-:W-:Y:S01]  /*1c10*/  IMAD.SHL.U32 R0, R22, 0x40, RZ ;  /* 0x0000004016007824 */ /* 0x000fe200078e00ff */
[----:B------:R-:W-:Y:S01]  /*1c20*/  ISETP.GE.AND P6, PT, R16, c[0x0][0x16c], PT ;  /* 0x00005b0010007a0c */ /* 0x000fe20003fc6270 */
[----:B------:R-:W-:Y:S01]  /*1c30*/  IMAD.U32 R17, RZ, RZ, UR20 ;  /* 0x00000014ff117e24 */ /* 0x000fe2000f8e00ff */
[----:B------:R2:W-:Y:S01]  /*1c40*/  LDGSTS.E.BYPASS.LTC128B.128 [R240+0x3080], [R6.64+0x80], !P5 ;  /* 0x0308008006f07fae */ /* 0x0005e2000e901d52 */
[----:B------:R-:W-:Y:S01]  /*1c50*/  IADD3 R4, P5, P3, R4, 0x80, R6 ;  /* 0x0000008004047810 */ /* 0x000fe20007bbe006 */
[----:B------:R-:W-:Y:S01]  /*1c60*/  IMAD R30, R80, c[0x0][0x23c], R30 ;  /* 0x00008f00501e7a24 */ /* 0x000fe200078e021e */
[----:B-1----:R-:W-:Y:S01]  /*1c70*/  IADD3 R2, P1, R6, UR6, RZ ;  /* 0x0000000606027c10 */ /* 0x002fe2000ff3e0ff */
[----:B------:R-:W-:Y:S01]  /*1c80*/  IMAD.MOV.U32 R231, RZ, RZ, 0x10 ;  /* 0x00000010ffe77424 */ /* 0x000fe200078e00ff */
[----:B------:R-:W-:Y:S01]  /*1c90*/  IADD3.X R5, RZ, UR7, R7, P5, P3 ;  /* 0x00000007ff057c10 */ /* 0x000fe2000afe6407 */
[----:B------:R-:W-:Y:S01]  /*1ca0*/  IMAD.MOV.U32 R220, RZ, RZ, RZ ;  /* 0x000000ffffdc7224 */ /* 0x000fe200078e00ff */
[----:B------:R-:W-:Y:S01]  /*1cb0*/  IADD3.X R3, R7, UR7, RZ, P1, !PT ;  /* 0x0000000707037c10 */ /* 0x000fe20008ffe4ff */
[----:B------:R-:W-:Y:S01]  /*1cc0*/  UISETP.GE.AND UP4, UPT, UR12, 0x21, UPT ;  /* 0x000000210c00788c */ /* 0x000fe2000bf86270 */
[C---:B------:R-:W-:Y:S01]  /*1cd0*/  ISETP.LT.OR P1, PT, R10.reuse, 0x21, P0 ;  /* 0x000000210a00780c */ /* 0x040fe20000721670 */
[----:B------:R-:W-:Y:S01]  /*1ce0*/  UISETP.GE.AND UP3, UPT, UR12, 0x22, UPT ;  /* 0x000000220c00788c */ /* 0x000fe2000bf66270 */
[C---:B------:R-:W-:Y:S01]  /*1cf0*/  ISETP.LT.OR P3, PT, R10.reuse, 0x21, P2 ;  /* 0x000000210a00780c */ /* 0x040fe20001761670 */
[----:B------:R-:W-:Y:S01]  /*1d00*/  UISETP.GE.AND UP2, UPT, UR12, 0x41, UPT ;  /* 0x000000410c00788c */ /* 0x000fe2000bf46270 */
[C---:B------:R-:W-:Y:S01]  /*1d10*/  ISETP.LT.OR P0, PT, R10.reuse, 0x41, P0 ;  /* 0x000000410a00780c */ /* 0x040fe20000701670 */
[----:B------:R-:W-:Y:S01]  /*1d20*/  UISETP.GE.AND UP1, UPT, UR12, 0x42, UPT ;  /* 0x000000420c00788c */ /* 0x000fe2000bf26270 */
[----:B------:R-:W-:-:S02]  /*1d30*/  ISETP.LT.OR P2, PT, R10, 0x41, P2 ;  /* 0x000000410a00780c */ /* 0x000fc40001741670 */
[----:B------:R-:W-:Y:S02]  /*1d40*/  ISETP.GE.AND P5, PT, R31, c[0x0][0x16c], PT ;  /* 0x00005b001f007a0c */ /* 0x000fe40003fa6270 */
[----:B------:R-:W-:-:S03]  /*1d50*/  LOP3.LUT R0, R0, 0x1c0, RZ, 0xc0, !PT ;  /* 0x000001c000007812 */ /* 0x000fc600078ec0ff */
[----:B------:R1:W-:Y:S01]  /*1d60*/  LDGSTS.E.BYPASS.LTC128B.128 [R240+0x1080], [R2.64], !P1 ;  /* 0x0108000002f07fae */ /* 0x0003e2000c901d52 */
[----:B------:R-:W-:Y:S02]  /*1d70*/  LOP3.LUT R8, R0, 0x8, R202, 0xf8, !PT ;  /* 0x0000000800087812 */ /* 0x000fe400078ef8ca */
[----:B------:R-:W-:Y:S01]  /*1d80*/  SHF.R.U32.HI R0, RZ, 0x3, R0 ;  /* 0x00000003ff007819 */ /* 0x000fe20000011600 */
[----:B------:R3:W-:Y:S01]  /*1d90*/  LDGSTS.E.BYPASS.LTC128B.128 [R240+0x4080], [R4.64], !P3 ;  /* 0x0408000004f07fae */ /* 0x0007e2000d901d52 */
[----:B--2---:R-:W-:Y:S02]  /*1da0*/  SEL R6, RZ, 0x1, P6 ;  /* 0x00000001ff067807 */ /* 0x004fe40003000000 */
[----:B------:R-:W-:Y:S02]  /*1db0*/  SEL R7, RZ, 0x2, P5 ;  /* 0x00000002ff077807 */ /* 0x000fe40002800000 */
[----:B------:R-:W-:Y:S02]  /*1dc0*/  LOP3.LUT R0, R28, R8, R0, 0xf6, !PT ;  /* 0x000000081c007212 */ /* 0x000fe400078ef600 */
[----:B------:R-:W-:Y:S01]  /*1dd0*/  LEA.HI R28, R32, R82, RZ, 0x5 ;  /* 0x00000052201c7211 */ /* 0x000fe200078f28ff */
[----:B------:R-:W-:-:S02]  /*1de0*/  IMAD.IADD R6, R7, 0x1, R6 ;  /* 0x0000000107067824 */ /* 0x000fc400078e0206 */
[----:B------:R-:W-:Y:S02]  /*1df0*/  IMAD.U32 R7, RZ, RZ, UR4 ;  /* 0x00000004ff077e24 */ /* 0x000fe4000f8e00ff */
[----:B------:R-:W-:Y:S01]  /*1e00*/  IMAD.SHL.U32 R222, R0, 0x2, RZ ;  /* 0x0000000200de7824 */ /* 0x000fe200078e00ff */
[----:B------:R-:W-:Y:S02]  /*1e10*/  LOP3.LUT P3, RZ, R6, 0x1, RZ, 0xc0, !PT ;  /* 0x0000000106ff7812 */ /* 0x000fe4000786c0ff */
[----:B-1----:R-:W-:Y:S01]  /*1e20*/  IADD3 R2, P1, R2, UR6, RZ ;  /* 0x0000000602027c10 */ /* 0x002fe2000ff3e0ff */
[----:B------:R-:W-:Y:S02]  /*1e30*/  UMOV UR6, 0x5 ;  /* 0x0000000500067882 */ /* 0x000fe40000000000 */
[----:B------:R-:W-:Y:S01]  /*1e40*/  USHF.L.U64.HI UR9, UR8, UR6, UR9 ;  /* 0x0000000608097299 */ /* 0x000fe20008010209 */
[----:B------:R-:W-:Y:S01]  /*1e50*/  IADD3.X R3, R3, UR7, RZ, P1, !PT ;  /* 0x0000000703037c10 */ /* 0x000fe20008ffe4ff */
[----:B---3--:R-:W-:Y:S01]  /*1e60*/  IMAD.U32 R4, RZ, RZ, UR5 ;  /* 0x00000005ff047e24 */ /* 0x008fe2000f8e00ff */
[----:B------:R-:W-:Y:S01]  /*1e70*/  LEA R12, P1, R9, c[0x0][0x160], 0x1 ;  /* 0x00005800090c7a11 */ /* 0x000fe200078208ff */
[----:B------:R-:W-:-:S02]  /*1e80*/  USHF.L.U32 UR8, UR8, 0x5, URZ ;  /* 0x0000000508087899 */ /* 0x000fc4000800063f */
[----:B------:R1:W-:Y:S01]  /*1e90*/  LDGSTS.E.BYPASS.LTC128B.128 [R240+0x2080], [R2.64], !P0 ;  /* 0x0208000002f07fae */ /* 0x0003e2000c101d52 */
[----:B------:R-:W-:Y:S01]  /*1ea0*/  LEA.HI.X R13, R9, c[0x0][0x164], R11, 0x1, P1 ;  /* 0x00005900090d7a11 */ /* 0x000fe200008f0c0b */
[----:B------:R-:W-:Y:S01]  /*1eb0*/  ULDC.64 UR6, c[0x0][0x278] ;  /* 0x00009e0000067ab9 */ /* 0x000fe20000000a00 */
[C---:B------:R-:W-:Y:S01]  /*1ec0*/  LEA R8, P1, R7.reuse, R12, 0x6 ;  /* 0x0000000c07087211 */ /* 0x040fe200078230ff */
[----:B------:R1:W-:Y:S01]  /*1ed0*/  LDGSTS.E.BYPASS.LTC128B.128 [R240+0x5080], [R2.64+0x80], !P2 ;  /* 0x0508008002f07fae */ /* 0x0003e2000d101d52 */
[C---:B------:R-:W-:Y:S01]  /*1ee0*/  LOP3.LUT P2, RZ, R22.reuse, 0x2, RZ, 0xc0, !PT ;  /* 0x0000000216ff7812 */ /* 0x040fe2000784c0ff */
[----:B------:R-:W-:Y:S01]  /*1ef0*/  UIMAD UR6, UR10, UR6, URZ ;  /* 0x000000060a0672a4 */ /* 0x000fe2000f8e023f */
[----:B------:R-:W-:Y:S01]  /*1f00*/  LEA.HI.X R9, R7, R13, R4, 0x6, P1 ;  /* 0x0000000d07097211 */ /* 0x000fe200008f3404 */
[----:B------:R-:W0:Y:S01]  /*1f10*/  LDGDEPBAR ;  /* 0x00000000000079af */ /* 0x000e220000000000 */
[----:B------:R-:W-:Y:S01]  /*1f20*/  LOP3.LUT P1, RZ, R22, 0x4, RZ, 0xc0, !PT ;  /* 0x0000000416ff7812 */ /* 0x000fe2000782c0ff */
[----:B------:R-:W-:Y:S01]  /*1f30*/  UIMAD UR7, UR11, UR7, UR6 ;  /* 0x000000070b0772a4 */ /* 0x000fe2000f8e0206 */
[----:B------:R-:W-:Y:S01]  /*1f40*/  SEL R0, R228, 0xffffffe0, !P2 ;  /* 0xffffffe0e4007807 */ /* 0x000fe20005000000 */
[----:B------:R-:W-:Y:S01]  /*1f50*/  IMAD.U32 R5, RZ, RZ, UR8 ;  /* 0x00000008ff057e24 */ /* 0x000fe2000f8e00ff */
[----:B------:R-:W-:Y:S01]  /*1f60*/  SEL R226, R226, 0xffffffc0, !P1 ;  /* 0xffffffc0e2e27807 */ /* 0x000fe20004800000 */
[----:B------:R-:W-:Y:S01]  /*1f70*/  IMAD.SHL.U32 R22, R22, 0x20, RZ ;  /* 0x0000002016167824 */ /* 0x000fe200078e00ff */
[----:B------:R-:W-:Y:S01]  /*1f80*/  LOP3.LUT P0, RZ, R6, 0x2, RZ, 0xc0, !PT ;  /* 0x0000000206ff7812 */ /* 0x000fe2000780c0ff */
[C---:B------:R-:W-:Y:S01]  /*1f90*/  IMAD.IADD R224, R222.reuse, 0x1, R0 ;  /* 0x00000001dee07824 */ /* 0x040fe200078e0200 */
[----:B------:R-:W-:Y:S01]  /*1fa0*/  SHF.R.S32.HI R4, RZ, 0x5, R28 ;  /* 0x00000005ff047819 */ /* 0x000fe2000001141c */
[----:B------:R-:W-:-:S02]  /*1fb0*/  IMAD.IADD R223, R222, 0x1, R226 ;  /* 0x00000001dedf7824 */ /* 0x000fc400078e02e2 */
[----:B------:R-:W-:Y:S01]  /*1fc0*/  IMAD.IADD R226, R226, 0x1, R224 ;  /* 0x00000001e2e27824 */ /* 0x000fe200078e02e0 */
[----:B------:R-:W-:Y:S01]  /*1fd0*/  LEA.HI R11, R28, R4, RZ, 0x1 ;  /* 0x000000041c0b7211 */ /* 0x000fe200078f08ff */
[----:B------:R-:W-:-:S03]  /*1fe0*/  IMAD.IADD R0, R0, 0x1, R223 ;  /* 0x0000000100007824 */ /* 0x000fc600078e02df */
[----:B------:R-:W-:-:S05]  /*1ff0*/  LOP3.LUT R11, R11, 0xfffffffe, RZ, 0xc0, !PT ;  /* 0xfffffffe0b0b7812 */ /* 0x000fca00078ec0ff */
[----:B------:R-:W-:Y:S01]  /*2000*/  IMAD.IADD R11, R4, 0x1, -R11 ;  /* 0x00000001040b7824 */ /* 0x000fe200078e0a0b */
[----:B-1----:R-:W-:Y:S01]  /*2010*/  IADD3 R2, -R252, UR16, -R17 ;  /* 0x00000010fc027c10 */ /* 0x002fe2000fffe911 */
[----:B------:R-:W-:-:S04]  /*2020*/  DEPBAR.LE SB0, 0x1 ;  /* 0x000080400000791a */ /* 0x000fc80000000000 */
[----:B------:R-:W-:Y:S01]  /*2030*/  BAR.SYNC.DEFER_BLOCKING 0x0 ;  /* 0x0000000000007b1d */ /* 0x000fe20000010000 */
[C---:B------:R-:W-:Y:S01]  /*2040*/  ISETP.LT.OR P2, PT, R2.reuse, 0x1, !P3 ;  /* 0x000000010200780c */ /* 0x040fe20005f41670 */
[----:B------:R-:W-:Y:S01]  /*2050*/  IMAD.IADD R3, R19, 0x1, R27 ;  /* 0x0000000113037824 */ /* 0x000fe200078e021b */
[C---:B------:R-:W-:Y:S01]  /*2060*/  ISETP.LT.OR P1, PT, R2.reuse, 0x1, !P0 ;  /* 0x000000010200780c */ /* 0x040fe20004721670 */
[----:B------:R-:W-:Y:S01]  /*2070*/  IMAD.U32 R4, RZ, RZ, UR9 ;  /* 0x00000009ff047e24 */ /* 0x000fe2000f8e00ff */
[C---:B------:R-:W-:Y:S01]  /*2080*/  ISETP.LT.OR P3, PT, R2.reuse, 0x21, !P3 ;  /* 0x000000210200780c */ /* 0x040fe20005f61670 */
[----:B------:R-:W-:Y:S01]  /*2090*/  IMAD.SHL.U32 R225, R11, 0x200, RZ ;  /* 0x000002000be17824 */ /* 0x000fe200078e00ff */
[----:B------:R-:W-:Y:S01]  /*20a0*/  ISETP.LT.OR P0, PT, R2, 0x21, !P0 ;  /* 0x000000210200780c */ /* 0x000fe20004701670 */
[----:B------:R-:W-:Y:S01]  /*20b0*/  IMAD.MOV.U32 R2, RZ, RZ, R18 ;  /* 0x000000ffff027224 */ /* 0x000fe200078e0012 */
[CC--:B------:R-:W-:Y:S02]  /*20c0*/  LEA.HI R19, R32.reuse, R82.reuse, RZ, 0x2 ;  /* 0x0000005220137211 */ /* 0x0c0fe400078f10ff */
[----:B------:R-:W-:Y:S01]  /*20d0*/  LEA.HI R18, R32, R82, RZ, 0x4 ;  /* 0x0000005220127211 */ /* 0x000fe200078f20ff */
[----:B------:R-:W-:Y:S01]  /*20e0*/  IMAD.WIDE.U32 R34, R26, c[0x0][0x278], R2 ;  /* 0x00009e001a227a25 */ /* 0x000fe200078e0002 */
[----:B------:R-:W-:-:S02]  /*20f0*/  SHF.R.S32.HI R7, RZ, 0x2, R19 ;  /* 0x00000002ff077819 */ /* 0x000fc40000011413 */
[----:B------:R-:W-:Y:S02]  /*2100*/  SHF.R.S32.HI R6, RZ, 0x4, R18 ;  /* 0x00000004ff067819 */ /* 0x000fe40000011412 */
[----:B------:R-:W-:Y:S01]  /*2110*/  IADD3 R33, R35, UR7, RZ ;  /* 0x0000000723217c10 */ /* 0x000fe2000fffe0ff */
[----:B------:R-:W-:Y:S01]  /*2120*/  STL.64 [R1+0x8], R34 ;  /* 0x0000082201007387 */ /* 0x000fe20000100a00 */
[----:B------:R-:W-:Y:S01]  /*2130*/  LEA.HI R10, R18, R6, RZ, 0x1 ;  /* 0x00000006120a7211 */ /* 0x000fe200078f08ff */
[----:B------:R-:W-:Y:S02]  /*2140*/  ULDC.64 UR6, c[0x0][0x290] ;  /* 0x0000a40000067ab9 */ /* 0x000fe40000000a00 */
[----:B------:R-:W-:Y:S01]  /*2150*/  STL [R1+0x14], R33 ;  /* 0x0000142101007387 */ /* 0x000fe20000100800 */
[----:B------:R-:W-:Y:S01]  /*2160*/  LOP3.LUT R10, R10, 0xfffffffe, RZ, 0xc0, !PT ;  /* 0xfffffffe0a0a7812 */ /* 0x000fe200078ec0ff */
[----:B------:R-:W-:Y:S02]  /*2170*/  UIMAD UR6, UR10, UR6, URZ ;  /* 0x000000060a0672a4 */ /* 0x000fe4000f8e023f */
[----:B------:R-:W1:Y:S02]  /*2180*/  LDSM.16.M88.2 R172, [R0+0x6080] ;  /* 0x0060800000ac783b */ /* 0x000e640000000100 */
[----:B------:R-:W-:Y:S01]  /*2190*/  IMAD.IADD R10, R6, 0x1, -R10 ;  /* 0x00000001060a7824 */ /* 0x000fe200078e0a0a */
[----:B------:R-:W-:Y:S01]  /*21a0*/  UIMAD UR6, UR11, UR7, UR6 ;  /* 0x000000070b0672a4 */ /* 0x000fe2000f8e0206 */
[----:B------:R-:W2:Y:S01]  /*21b0*/  LDSM.16.M88.2 R174, [R0+0x7080] ;  /* 0x0070800000ae783b */ /* 0x000ea20000000100 */
[----:B------:R-:W-:-:S02]  /*21c0*/  IMAD.MOV.U32 R6, RZ, RZ, R20 ;  /* 0x000000ffff067224 */ /* 0x000fc400078e0014 */
[----:B------:R-:W-:Y:S01]  /*21d0*/  IMAD.SHL.U32 R221, R10, 0x8, RZ ;  /* 0x000000080add7824 */ /* 0x000fe200078e00ff */
[----:B------:R-:W3:Y:S04]  /*21e0*/  LDSM.16.M88.2 R176, [R0+0x8080] ;  /* 0x0080800000b0783b */ /* 0x000ee80000000100 */
[----:B------:R-:W4:Y:S01]  /*21f0*/  LDSM.16.M88.2 R196, [R0+0x9080] ;  /* 0x0090800000c4783b */ /* 0x000f220000000100 */
[----:B------:R-:W-:-:S03]  /*2200*/  LOP3.LUT R221, R221, 0x8, RZ, 0xc0, !PT ;  /* 0x00000008dddd7812 */ /* 0x000fc600078ec0ff */
[----:B------:R-:W1:Y:S04]  /*2210*/  LDSM.16.M88.2 R198, [R0+0xa080] ;  /* 0x00a0800000c6783b */ /* 0x000e680000000100 */
[----:B------:R2:W1:Y:S04]  /*2220*/  LDSM.16.M88.2 R200, [R0+0xb080] ;  /* 0x00b0800000c8783b */ /* 0x0004680000000100 */
[----:B------:R-:W1:Y:S04]  /*2230*/  LDSM.16.M88.2 R154, [R222+0x6080] ;  /* 0x00608000de9a783b */ /* 0x000e680000000100 */
[----:B------:R-:W1:Y:S04]  /*2240*/  LDSM.16.M88.2 R156, [R222+0x7080] ;  /* 0x00708000de9c783b */ /* 0x000e680000000100 */
[----:B------:R-:W1:Y:S04]  /*2250*/  LDSM.16.M88.2 R158, [R222+0x8080] ;  /* 0x00808000de9e783b */ /* 0x000e680000000100 */
[----:B------:R-:W1:Y:S04]  /*2260*/  LDSM.16.M88.2 R160, [R224+0x6080] ;  /* 0x00608000e0a0783b */ /* 0x000e680000000100 */
[----:B------:R-:W1:Y:S01]  /*2270*/  LDSM.16.M88.2 R162, [R224+0x7080] ;  /* 0x00708000e0a2783b */ /* 0x000e620000000100 */
[----:B--2---:R-:W-:-:S03]  /*2280*/  SHF.R.S32.HI R0, RZ, 0x1f, R19 ;  /* 0x0000001fff007819 */ /* 0x004fc60000011413 */
[----:B------:R-:W2:Y:S01]  /*2290*/  LDSM.16.M88.2 R164, [R224+0x8080] ;  /* 0x00808000e0a4783b */ /* 0x000ea20000000100 */
[----:B------:R-:W-:-:S03]  /*22a0*/  LEA.HI R0, R0, R7, RZ, 0x3 ;  /* 0x0000000700007211 */ /* 0x000fc600078f18ff */
[----:B------:R-:W1:Y:S01]  /*22b0*/  LDSM.16.M88.2 R178, [R222+0x9080] ;  /* 0x00908000deb2783b */ /* 0x000e620000000100 */
[----:B------:R-:W-:-:S03]  /*22c0*/  LOP3.LUT R0, R0, 0xfffffff8, RZ, 0xc0, !PT ;  /* 0xfffffff800007812 */ /* 0x000fc600078ec0ff */
[----:B------:R-:W1:Y:S04]  /*22d0*/  LDSM.16.M88.2 R180, [R222+0xa080] ;  /* 0x00a08000deb4783b */ /* 0x000e680000000100 */
[----:B------:R-:W1:Y:S01]  /*22e0*/  LDSM.16.M88.2 R182, [R222+0xb080] ;  /* 0x00b08000deb6783b */ /* 0x000e620000000100 */
[----:B------:R-:W-:Y:S02]  /*22f0*/  IMAD.IADD R3, R7, 0x1, -R0 ;  /* 0x0000000107037824 */ /* 0x000fe400078e0a00 */
[----:B------:R-:W-:Y:S01]  /*2300*/  IMAD.IADD R7, R21, 0x1, R29 ;  /* 0x0000000115077824 */ /* 0x000fe200078e021d */
        /* <DEDUP_REMOVED lines=14> */
[----:B------:R-:W-:-:S03]  /*23f0*/  ISETP.GE.AND P2, PT, R16, c[0x0][0x1fc], PT ;  /* 0x00007f0010007a0c */ /* 0x000fc60003f46270 */
[----:B------:R1:W-:Y:S01]  /*2400*/  LDGSTS.E.BYPASS.LTC128B.128 [R240+0x8080], [R12.64+0x80], !P1 ;  /* 0x080800800cf07fae */ /* 0x0003e2000c901d52 */
[----:B------:R-:W-:Y:S02]  /*2410*/  ISETP.GE.AND P1, PT, R16, c[0x0][0x1fc], PT ;  /* 0x00007f0010007a0c */ /* 0x000fe40003f26270 */
[----:B------:R-:W-:Y:S01]  /*2420*/  SHF.R.S32.HI R16, RZ, 0x1f, R23 ;  /* 0x0000001fff107819 */ /* 0x000fe20000011417 */
[----:B------:R1:W-:Y:S01]  /*2430*/  LDGSTS.E.BYPASS.LTC128B.128 [R240+0x7080], [R8.64], !P3 ;  /* 0x0708000008f07fae */ /* 0x0003e2000d901d52 */
[C---:B------:R-:W-:Y:S02]  /*2440*/  ISETP.GT.AND P3, PT, R82.reuse, 0xf, PT ;  /* 0x0000000f5200780c */ /* 0x040fe40003f64270 */
[----:B------:R-:W-:Y:S01]  /*2450*/  SEL R244, RZ, 0x1, P2 ;  /* 0x00000001fff47807 */ /* 0x000fe20001000000 */
[----:B------:R1:W-:Y:S10]  /*2460*/  LDGSTS.E.BYPASS.LTC128B.128 [R240+0x9080], [R8.64+0x80], !P0 ;  /* 0x0908008008f07fae */ /* 0x0003f4000c101d52 */
[----:B------:R-:W-:-:S02]  /*2470*/  @!P3 IMAD.SHL.U32 R21, R82, 0x10, RZ ;  /* 0x000000105215b824 */ /* 0x000fc400078e00ff */
[----:B-1----:R-:W-:-:S05]  /*2480*/  IMAD.U32 R8, RZ, RZ, UR8 ;  /* 0x00000008ff087e24 */ /* 0x002fca000f8e00ff */
[----:B------:R-:W-:-:S04]  /*2490*/  LEA R8, P0, R8, R14, 0x1 ;  /* 0x0000000e08087211 */ /* 0x000fc800078008ff */
[----:B------:R-:W-:Y:S01]  /*24a0*/  LEA.HI.X R9, R5, R15, R4, 0x1, P0 ;  /* 0x0000000f05097211 */ /* 0x000fe200000f0c04 */
[----:B------:R-:W-:Y:S01]  /*24b0*/  IMAD.IADD R5, R25, 0x1, R30 ;  /* 0x0000000119057824 */ /* 0x000fe200078e021e */
[----:B------:R-:W-:Y:S01]  /*24c0*/  @!P3 IADD3 R0, P0, R34, UR20, RZ ;  /* 0x000000142200bc10 */ /* 0x000fe2000ff1e0ff */
[----:B------:R-:W-:Y:S01]  /*24d0*/  IMAD.MOV.U32 R4, RZ, RZ, R24 ;  /* 0x000000ffff047224 */ /* 0x000fe200078e0018 */
[----:B------:R-:W-:Y:S02]  /*24e0*/  CS2R R34, SRZ ;  /* 0x0000000000227805 */ /* 0x000fe4000001ff00 */
[----:B------:R-:W-:Y:S01]  /*24f0*/  @!P3 IADD3.X R2, R33, UR21, RZ, P0, !PT ;  /* 0x000000152102bc10 */ /* 0x000fe200087fe4ff */
[----:B------:R-:W-:Y:S01]  /*2500*/  IMAD.WIDE.U32 R80, R26, c[0x0][0x240], R4 ;  /* 0x000090001a507a25 */ /* 0x000fe200078e0004 */
[----:B------:R-:W-:-:S03]  /*2510*/  @!P3 LEA R12, P0, R0, c[0x0][0x258], 0x2 ;  /* 0x00009600000cba11 */ /* 0x000fc600078010ff */
[----:B------:R-:W-:Y:S01]  /*2520*/  IMAD.WIDE.U32 R32, R26, c[0x0][0x290], R6 ;  /* 0x0000a4001a207a25 */ /* 0x000fe200078e0006 */
[----:B------:R-:W-:Y:S02]  /*2530*/  @!P3 LEA.HI.X R13, R0, c[0x0][0x25c], R2, 0x2, P0 ;  /* 0x00009700000dba11 */ /* 0x000fe400000f1402 */
[----:B------:R-:W-:Y:S01]  /*2540*/  IADD3 R0, -R17, UR16, -R252 ;  /* 0x0000001011007c10 */ /* 0x000fe2000fffe9fc */
[----:B------:R-:W-:Y:S01]  /*2550*/  IMAD.SHL.U32 R7, R3, 0x20, RZ ;  /* 0x0000002003077824 */ /* 0x000fe200078e00ff */
[----:B------:R-:W-:Y:S01]  /*2560*/  LEA.HI R2, R16, R23, RZ, 0x2 ;  /* 0x0000001710027211 */ /* 0x000fe200078f10ff */
[----:B------:R1:W-:Y:S01]  /*2570*/  @!P3 LDGSTS.E.BYPASS.LTC128B.128 [R21+0x12080], [R12.64] ;  /* 0x120800000c15bfae */ /* 0x0003e2000b901d52 */
[----:B------:R-:W-:Y:S01]  /*2580*/  ISETP.LT.OR P2, PT, R0, 0x1, P1 ;  /* 0x000000010000780c */ /* 0x000fe20000f41670 */
[----:B------:R-:W-:Y:S01]  /*2590*/  IMAD.SHL.U32 R6, R10, 0x20, RZ ;  /* 0x000000200a067824 */ /* 0x000fe200078e00ff */
[----:B------:R-:W-:Y:S01]  /*25a0*/  LOP3.LUT R17, R28, 0xffffffe0, RZ, 0xc0, !PT ;  /* 0xffffffe01c117812 */ /* 0x000fe200078ec0ff */
[----:B------:R-:W0:Y:S01]  /*25b0*/  LDGDEPBAR ;  /* 0x00000000000079af */ /* 0x000e220000000000 */
[----:B------:R-:W-:-:S02]  /*25c0*/  ISETP.GE.AND P0, PT, R31, c[0x0][0x1fc], PT ;  /* 0x00007f001f007a0c */ /* 0x000fc40003f06270 */
[----:B------:R-:W-:Y:S01]  /*25d0*/  LOP3.LUT R16, R2, 0x1ffffffc, RZ, 0xc0, !PT ;  /* 0x1ffffffc02107812 */ /* 0x000fe200078ec0ff */
[----:B------:R-:W-:Y:S01]  /*25e0*/  IMAD.IADD R2, R82, 0x1, -R17 ;  /* 0x0000000152027824 */ /* 0x000fe200078e0a11 */
[----:B------:R-:W-:Y:S01]  /*25f0*/  SEL R20, RZ, 0xffffffff, P0 ;  /* 0xffffffffff147807 */ /* 0x000fe20000000000 */
[----:B------:R1:W-:Y:S01]  /*2600*/  STL.64 [R1], R32 ;  /* 0x0000002001007387 */ /* 0x0003e20000100a00 */
[----:B------:R-:W-:Y:S01]  /*2610*/  ISETP.GE.AND P0, PT, R31, c[0x0][0x1fc], PT ;  /* 0x00007f001f007a0c */ /* 0x000fe20003f06270 */
[C---:B------:R-:W-:Y:S01]  /*2620*/  IMAD.IADD R16, R23.reuse, 0x1, -R16 ;  /* 0x0000000117107824 */ /* 0x040fe200078e0a10 */
[----:B------:R-:W-:Y:S01]  /*2630*/  SHF.R.S32.HI R238, RZ, 0x1f, R2 ;  /* 0x0000001fffee7819 */ /* 0x000fe20000011402 */
[----:B------:R2:W-:Y:S01]  /*2640*/  LDGSTS.E.BYPASS.LTC128B.128 [R240+0xe080], [R14.64], !P2 ;  /* 0x0e0800000ef07fae */ /* 0x0005e2000d101d52 */
[----:B------:R-:W-:Y:S01]  /*2650*/  ISETP.LT.OR P2, PT, R0, 0x1, P0 ;  /* 0x000000010000780c */ /* 0x000fe20000741670 */
[----:B------:R-:W-:Y:S01]  /*2660*/  IMAD.SHL.U32 R23, R23, 0x8, RZ ;  /* 0x0000000817177824 */ /* 0x000fe200078e00ff */
[----:B------:R-:W-:Y:S01]  /*2670*/  LEA.HI R238, R238, R2, RZ, 0x2 ;  /* 0x00000002eeee7211 */ /* 0x000fe200078f10ff */
[----:B------:R2:W-:Y:S01]  /*2680*/  STL.64 [R1+0x18], R80 ;  /* 0x0000185001007387 */ /* 0x0005e20000100a00 */
[----:B------:R-:W-:-:S02]  /*2690*/  ISETP.LT.OR P1, PT, R0, 0x21, P1 ;  /* 0x000000210000780c */ /* 0x000fc40000f21670 */
[----:B------:R-:W-:Y:S02]  /*26a0*/  LOP3.LUT R5, R238, 0x7ffffffc, RZ, 0xc0, !PT ;  /* 0x7ffffffcee057812 */ /* 0x000fe400078ec0ff */
[----:B------:R-:W-:Y:S01]  /*26b0*/  ISETP.LT.OR P0, PT, R0, 0x21, P0 ;  /* 0x000000210000780c */ /* 0x000fe20000701670 */
[----:B------:R-:W-:Y:S01]  /*26c0*/  IMAD.SHL.U32 R0, R11, 0x10, RZ ;  /* 0x000000100b007824 */ /* 0x000fe200078e00ff */
[----:B------:R-:W-:Y:S01]  /*26d0*/  LOP3.LUT R4, R23, 0x18, RZ, 0xc0, !PT ;  /* 0x0000001817047812 */ /* 0x000fe200078ec0ff */
[----:B------:R-:W-:Y:S01]  /*26e0*/  IMAD.IADD R5, R2, 0x1, -R5 ;  /* 0x0000000102057824 */ /* 0x000fe200078e0a05 */
[----:B------:R-:W-:Y:S01]  /*26f0*/  LOP3.LUT R2, R19, 0x3ffffffc, RZ, 0xc0, !PT ;  /* 0x3ffffffc13027812 */ /* 0x000fe200078ec0ff */
[----:B------:R2:W-:Y:S01]  /*2700*/  LDGSTS.E.BYPASS.LTC128B.128 [R240+0x10080], [R14.64+0x80], !P2 ;  /* 0x100800800ef07fae */ /* 0x0005e2000d101d52 */
[C---:B------:R-:W-:Y:S01]  /*2710*/  LOP3.LUT P2, RZ, R3.reuse, 0x1, RZ, 0xc0, !PT ;  /* 0x0000000103ff7812 */ /* 0x040fe2000784c0ff */
[----:B------:R-:W-:Y:S01]  /*2720*/  IMAD.SHL.U32 R3, R3, 0x4, RZ ;  /* 0x0000000403037824 */ /* 0x000fe200078e00ff */
[----:B------:R-:W-:Y:S01]  /*2730*/  LOP3.LUT R7, R4, 0xe0, R7, 0xf8, !PT ;  /* 0x000000e004077812 */ /* 0x000fe200078ef807 */
[----:B------:R-:W-:Y:S01]  /*2740*/  IMAD.IADD R2, R82, 0x1, -R2 ;  /* 0x0000000152027824 */ /* 0x000fe200078e0a02 */
[----:B------:R-:W-:Y:S01]  /*2750*/  LEA.HI.SX32 R238, R238, R0, 0x1e ;  /* 0x00000000eeee7211 */ /* 0x000fe200078ff2ff */
[----:B------:R-:W-:Y:S01]  /*2760*/  IMAD R16, R16, 0x4, R5 ;  /* 0x0000000410107824 */ /* 0x000fe200078e0205 */
[----:B------:R-:W-:Y:S01]  /*2770*/  LOP3.LUT R0, R0, 0x10, RZ, 0xc0, !PT ;  /* 0x0000001000007812 */ /* 0x000fe200078ec0ff */
[----:B------:R-:W-:Y:S01]  /*2780*/  IMAD.SHL.U32 R5, R10, 0x100, RZ ;  /* 0x000001000a057824 */ /* 0x000fe200078e00ff */
[----:B-1----:R-:W-:Y:S01]  /*2790*/  LOP3.LUT R12, R4, 0x20, R6, 0xf8, !PT ;  /* 0x00000020040c7812 */ /* 0x002fe200078ef806 */
[----:B------:R-:W-:Y:S01]  /*27a0*/  IMAD.SHL.U32 R6, R20, 0x2, RZ ;  /* 0x0000000214067824 */ /* 0x000fe200078e00ff */
[----:B------:R-:W-:Y:S01]  /*27b0*/  LOP3.LUT R4, R7, 0x18, R3, 0x78, !PT ;  /* 0x0000001807047812 */ /* 0x000fe200078e7803 */
[----:B------:R1:W-:Y:S01]  /*27c0*/  LDGSTS.E.BYPASS.LTC128B.128 [R240+0xf080], [R8.64], !P1 ;  /* 0x0f08000008f07fae */ /* 0x0003e2000c901d52 */
[----:B------:R-:W-:Y:S01]  /*27d0*/  LOP3.LUT R3, R0, 0xe0, R22, 0xf8, !PT ;  /* 0x000000e000037812 */ /* 0x000fe200078ef816 */
[----:B------:R-:W-:Y:S01]  /*27e0*/  IMAD R0, R2, 0x2, R225 ;  /* 0x0000000202007824 */ /* 0x000fe200078e02e1 */
[----:B------:R-:W-:Y:S01]  /*27f0*/  LOP3.LUT R2, R18, 0xfffffff0, RZ, 0xc0, !PT ;  /* 0xfffffff012027812 */ /* 0x000fe200078ec0ff */
[----:B------:R1:W-:Y:S01]  /*2800*/  LDGSTS.E.BYPASS.LTC128B.128 [R240+0x11080], [R8.64+0x80], !P0 ;  /* 0x1108008008f07fae */ /* 0x0003e2000c101d52 */
[----:B------:R-:W-:Y:S01]  /*2810*/  LOP3.LUT R244, R6, 0x2, R244, 0xe2, !PT ;  /* 0x0000000206f47812 */ /* 0x000fe200078ee2f4 */
[----:B------:R-:W-:Y:S01]  /*2820*/  IMAD.IADD R236, R0, 0x1, R4 ;  /* 0x0000000100ec7824 */ /* 0x000fe200078e0204 */
[----:B------:R-:W-:Y:S01]  /*2830*/  LOP3.LUT R5, R3, 0x100, R5, 0xf8, !PT ;  /* 0x0000010003057812 */ /* 0x000fe200078ef805 */
[----:B------:R-:W-:Y:S01]  /*2840*/  IMAD.IADD R0, R82, 0x1, -R2 ;  /* 0x0000000152007824 */ /* 0x000fe200078e0a02 */
[----:B------:R-:W-:Y:S01]  /*2850*/  IADD3 R27, R33, UR6, RZ ;  /* 0x00000006211b7c10 */ /* 0x000fe2000fffe0ff */
[----:B------:R-:W-:Y:S01]  /*2860*/  ULDC.64 UR6, c[0x0][0x240] ;  /* 0x0000900000067ab9 */ /* 0x000fe20000000a00 */
[----:B------:R-:W-:Y:S01]  /*2870*/  IADD3 R3, P1, R32, UR20, RZ ;  /* 0x0000001420037c10 */ /* 0x000fe2000ff3e0ff */
[C---:B------:R-:W-:Y:S01]  /*2880*/  IMAD.SHL.U32 R6, R0.reuse, 0x20, RZ ;  /* 0x0000002000067824 */ /* 0x040fe200078e00ff */
[----:B------:R-:W-:Y:S01]  /*2890*/  SHF.R.S32.HI R4, RZ, 0x1f, R0 ;  /* 0x0000001fff047819 */ /* 0x000fe20000011400 */
[C---:B------:R-:W-:Y:S01]  /*28a0*/  IMAD.SHL.U32 R7, R0.reuse, 0x4, RZ ;  /* 0x0000000400077824 */ /* 0x040fe200078e00ff */
[----:B------:R-:W-:Y:S01]  /*28b0*/  LOP3.LUT P0, RZ, R0, 0x4, RZ, 0xc0, !PT ;  /* 0x0000000400ff7812 */ /* 0x000fe2000780c0ff */
[----:B------:R-:W-:Y:S01]  /*28c0*/  UIMAD UR10, UR10, UR6, URZ ;  /* 0x000000060a0a72a4 */ /* 0x000fe2000f8e023f */
[----:B------:R-:W-:Y:S01]  /*28d0*/  LEA.HI R4, R4, R0, RZ, 0x3 ;  /* 0x0000000004047211 */ /* 0x000fe200078f18ff */
[----:B------:R-:W-:Y:S01]  /*28e0*/  IMAD.SHL.U32 R236, R236, 0x2, RZ ;  /* 0x00000002ecec7824 */ /* 0x000fe200078e00ff */
[----:B------:R2:W-:Y:S01]  /*28f0*/  STL [R1+0x10], R27 ;  /* 0x0000101b01007387 */ /* 0x0005e20000100800 */
[----:B------:R-:W-:Y:S01]  /*2900*/  UIMAD UR10, UR11, UR7, UR10 ;  /* 0x000000070b0a72a4 */ /* 0x000fe2000f8e020a */
[C---:B------:R-:W-:Y:S01]  /*2910*/  LOP3.LUT R2, R4.reuse, 0xfffffff8, RZ, 0xc0, !PT ;  /* 0xfffffff804027812 */ /* 0x040fe200078ec0ff */
[----:B------:R-:W-:Y:S01]  /*2920*/  IMAD.SHL.U32 R4, R4, 0x40, RZ ;  /* 0x0000004004047824 */ /* 0x000fe200078e00ff */
[----:B------:R-:W-:Y:S01]  /*2930*/  IADD3 R237, R236, 0x126c0, RZ ;  /* 0x000126c0eced7810 */ /* 0x000fe20007ffe0ff */
[----:B------:R-:W-:Y:S01]  /*2940*/  UIADD3 UR7, UR15, -UR16, URZ ;  /* 0x800000100f077290 */ /* 0x000fe2000fffe03f */
[----:B------:R-:W-:Y:S01]  /*2950*/  LOP3.LUT R202, R5, 0x8, R202, 0xf8, !PT ;  /* 0x0000000805ca7812 */ /* 0x000fe200078ef8ca */
[----:B------:R-:W-:Y:S01]  /*2960*/  IMAD.IADD R229, R0, 0x1, -R2 ;  /* 0x0000000100e57824 */ /* 0x000fe200078e0a02 */
[----:B------:R-:W-:Y:S01]  /*2970*/  LOP3.LUT R2, R221, 0x1e0, R6, 0xf8, !PT ;  /* 0x000001e0dd027812 */ /* 0x000fe200078ef806 */
[----:B------:R-:W-:Y:S01]  /*2980*/  UIADD3 UR15, UR12, UR15, URZ ;  /* 0x0000000f0c0f7290 */ /* 0x000fe2000fffe03f */
[----:B------:R-:W-:Y:S01]  /*2990*/  IADD3.X R0, R27, UR21, RZ, P1, !PT ;  /* 0x000000151b007c10 */ /* 0x000fe20008ffe4ff */
[----:B------:R-:W-:Y:S01]  /*29a0*/  USHF.L.U64.HI UR20, UR4, 0x5, UR5 ;  /* 0x0000000504147899 */ /* 0x000fe20008010205 */
[----:B------:R-:W-:Y:S01]  /*29b0*/  LEA R6, P1, R3, c[0x0][0x280], 0x2 ;  /* 0x0000a00003067a11 */ /* 0x000fe200078210ff */
[----:B-1----:R-:W-:Y:S01]  /*29c0*/  IMAD.SHL.U32 R8, R229, 0x40, RZ ;  /* 0x00000040e5087824 */ /* 0x002fe200078e00ff */
[----:B------:R-:W-:Y:S01]  /*29d0*/  LOP3.LUT R9, R2, 0x38, R7, 0x78, !PT ;  /* 0x0000003802097812 */ /* 0x000fe200078e7807 */
[----:B------:R-:W-:Y:S01]  /*29e0*/  UIADD3 UR5, -UR16, 0x1, UR15 ;  /* 0x0000000110057890 */ /* 0x000fe2000fffe10f */
[----:B------:R-:W-:Y:S01]  /*29f0*/  LEA.HI.X R7, R3, c[0x0][0x284], R0, 0x2, P1 ;  /* 0x0000a10003077a11 */ /* 0x000fe200008f1400 */
[----:B------:R-:W-:Y:S01]  /*2a00*/  IMAD.SHL.U32 R243, R16, 0x2, RZ ;  /* 0x0000000210f37824 */ /* 0x000fe200078e00ff */
[----:B------:R-:W-:Y:S01]  /*2a10*/  LOP3.LUT R3, R8, 0x1c0, RZ, 0xc0, !PT ;  /* 0x000001c008037812 */ /* 0x000fe200078ec0ff */
[----:B------:R-:W-:Y:S01]  /*2a20*/  USHF.L.U32 UR6, UR4, 0x5, URZ ;  /* 0x0000000504067899 */ /* 0x000fe2000800063f */
[----:B------:R-:W-:Y:S01]  /*2a30*/  ISETP.GE.AND P1, PT, R82, 0x10, PT ;  /* 0x000000105200780c */ /* 0x000fe20003f26270 */
[----:B------:R-:W-:Y:S01]  /*2a40*/  CS2R R32, SRZ ;  /* 0x0000000000207805 */ /* 0x000fe2000001ff00 */
[----:B------:R-:W-:Y:S01]  /*2a50*/  LOP3.LUT R0, R4, 0xfffffe00, RZ, 0xc0, !PT ;  /* 0xfffffe0004007812 */ /* 0x000fe200078ec0ff */
[----:B------:R-:W-:Y:S01]  /*2a60*/  ULDC UR4, c[0x0][0x2a0] ;  /* 0x0000a80000047ab9 */ /* 0x000fe20000000800 */
[----:B------:R-:W-:Y:S01]  /*2a70*/  SHF.R.U32.HI R4, RZ, 0x3, R3 ;  /* 0x00000003ff047819 */ /* 0x000fe20000011603 */
[----:B------:R-:W-:Y:S01]  /*2a80*/  ULOP3.LUT UR4, URZ, UR4, URZ, 0x33, !UPT ;  /* 0x000000043f047292 */ /* 0x000fe2000f8e333f */
[----:B------:R-:W-:Y:S01]  /*2a90*/  LOP3.LUT R5, R5, 0x1c0, RZ, 0xc0, !PT ;  /* 0x000001c005057812 */ /* 0x000fe200078ec0ff */
[----:B------:R-:W-:Y:S01]  /*2aa0*/  IMAD R2, R11, 0x400, R0 ;  /* 0x000004000b027824 */ /* 0x000fe200078e0200 */
[C---:B------:R-:W-:Y:S01]  /*2ab0*/  LOP3.LUT R221, R4.reuse, R3, R221, 0x1e, !PT ;  /* 0x0000000304dd7212 */ /* 0x040fe200078e1edd */
[----:B------:R-:W-:Y:S01]  /*2ac0*/  UMOV UR11, 0x1 ;  /* 0x00000001000b7882 */ /* 0x000fe20000000000 */
[----:B------:R-:W-:-:S02]  /*2ad0*/  LOP3.LUT R3, R4, R12, R3, 0x1e, !PT ;  /* 0x0000000c04037212 */ /* 0x000fc400078e1e03 */
[----:B------:R-:W-:Y:S01]  /*2ae0*/  SHF.R.U32.HI R5, RZ, 0x3, R5 ;  /* 0x00000003ff057819 */ /* 0x000fe20000011605 */
[----:B------:R-:W-:Y:S01]  /*2af0*/  IMAD.IADD R221, R2, 0x1, R221 ;  /* 0x0000000102dd7824 */ /* 0x000fe200078e02dd */
[----:B------:R-:W-:Y:S01]  /*2b00*/  LOP3.LUT R230, R3, R0, RZ, 0xfc, !PT ;  /* 0x0000000003e67212 */ /* 0x000fe200078efcff */
[----:B------:R-:W-:Y:S01]  /*2b10*/  @!P1 IMAD.SHL.U32 R2, R82, 0x10, RZ ;  /* 0x0000001052029824 */ /* 0x000fe200078e00ff */
[----:B------:R-:W-:Y:S02]  /*2b20*/  IADD3 R0, R236, 0x12480, RZ ;  /* 0x00012480ec007810 */ /* 0x000fe40007ffe0ff */
[----:B------:R-:W-:Y:S02]  /*2b30*/  LOP3.LUT R225, R9, R225, RZ, 0xfc, !PT ;  /* 0x000000e109e17212 */ /* 0x000fe400078efcff */
[----:B------:R1:W-:Y:S01]  /*2b40*/  @!P1 LDGSTS.E.BYPASS.LTC128B.128 [R2+0x12280], [R6.64] ;  /* 0x1228000006029fae */ /* 0x0003e2000b901d52 */
[----:B------:R-:W-:Y:S02]  /*2b50*/  @P2 IADD3 R237, R0, 0x1c0, RZ ;  /* 0x000001c000ed2810 */ /* 0x000fe40007ffe0ff */
[----:B------:R-:W-:Y:S01]  /*2b60*/  IADD3 R0, R240, 0x6080, RZ ;  /* 0x00006080f0007810 */ /* 0x000fe20007ffe0ff */
[----:B------:R-:W0:Y:S01]  /*2b70*/  LDGDEPBAR ;  /* 0x00000000000079af */ /* 0x000e220000000000 */
[----:B------:R-:W-:-:S02]  /*2b80*/  R2P PR, R229, 0x6 ;  /* 0x00000006e5007804 */ /* 0x000fc40000000000 */
[----:B------:R-:W-:Y:S01]  /*2b90*/  SEL R227, R231, 0xfffffff0, !P0 ;  /* 0xfffffff0e7e37807 */ /* 0x000fe20004000000 */
[----:B------:R-:W0:Y:S01]  /*2ba0*/  LDGDEPBAR ;  /* 0x00000000000079af */ /* 0x000e220000000000 */
[----:B------:R-:W-:Y:S02]  /*2bb0*/  LOP3.LUT R202, R5, R202, RZ, 0x3c, !PT ;  /* 0x000000ca05ca7212 */ /* 0x000fe400078e3cff */
[----:B------:R-:W-:Y:S02]  /*2bc0*/  SEL R228, R228, 0xffffffe0, !P2 ;  /* 0xffffffe0e4e47807 */ /* 0x000fe40005000000 */
[----:B------:R-:W-:Y:S01]  /*2bd0*/  SEL R231, R231, 0xfffffff0, !P1 ;  /* 0xfffffff0e7e77807 */ /* 0x000fe20004800000 */
[----:B------:R-:W-:Y:S01]  /*2be0*/  IMAD.SHL.U32 R202, R202, 0x2, RZ ;  /* 0x00000002caca7824 */ /* 0x000fe200078e00ff */
[----:B------:R-:W-:Y:S01]  /*2bf0*/  IADD3 R241, -R243, UR5, RZ ;  /* 0x00000005f3f17c10 */ /* 0x000fe2000fffe1ff */
[--C-:B------:R-:W-:Y:S01]  /*2c00*/  IMAD.IADD R232, R221, 0x1, R228.reuse ;  /* 0x00000001dde87824 */ /* 0x100fe200078e02e4 */
[----:B------:R-:W-:Y:S01]  /*2c10*/  LEA R225, R225, 0x15480, 0x1 ;  /* 0x00015480e1e17811 */ /* 0x000fe200078e08ff */
[----:B------:R-:W-:Y:S01]  /*2c20*/  IMAD.IADD R235, R231, 0x1, R228 ;  /* 0x00000001e7eb7824 */ /* 0x000fe200078e02e4 */
[----:B------:R-:W-:Y:S01]  /*2c30*/  IADD3 R242, -R243, UR15, RZ ;  /* 0x0000000ff3f27c10 */ /* 0x000fe2000fffe1ff */
[----:B------:R-:W-:Y:S01]  /*2c40*/  IMAD.IADD R234, R221, 0x1, R231 ;  /* 0x00000001ddea7824 */ /* 0x000fe200078e02e7 */
[----:B------:R-:W-:Y:S01]  /*2c50*/  IADD3 R239, R241, c[0x0][0x2a4], RZ ;  /* 0x0000a900f1ef7a10 */ /* 0x000fe20007ffe0ff */
[----:B------:R-:W-:Y:S01]  /*2c60*/  IMAD R227, R227, 0x2, R225 ;  /* 0x00000002e3e37824 */ /* 0x000fe200078e02e1 */
[----:B------:R-:W-:Y:S01]  /*2c70*/  IADD3 R243, -R243, UR12, RZ ;  /* 0x0000000cf3f37c10 */ /* 0x000fe2000fffe1ff */
[----:B------:R-:W-:Y:S01]  /*2c80*/  IMAD.IADD R233, R231, 0x1, R232 ;  /* 0x00000001e7e97824 */ /* 0x000fe200078e02e8 */
[----:B------:R-:W-:-:S02]  /*2c90*/  IADD3 R241, R241, UR4, RZ ;  /* 0x00000004f1f17c10 */ /* 0x000fc4000fffe0ff */
[----:B-1----:R-:W-:-:S05]  /*2ca0*/  IADD3 R2, R81, UR10, RZ ;  /* 0x0000000a51027c10 */ /* 0x002fca000fffe0ff */
[----:B------:R1:W-:Y:S04]  /*2cb0*/  STL [R1+0x20], R2 ;  /* 0x0000200201007387 */ /* 0x0003e80000100800 */
[----:B--234-:R1:W-:Y:S02]  /*2cc0*/  STL [R1+0x24], R0 ;  /* 0x0000240001007387 */ /* 0x01c3e40000100800 */
.L_x_467:
[----:B------:R-:W-:Y:S04]  /*2cd0*/  DEPBAR.LE SB0, 0x1 ;  /* 0x000080400000791a */ /* 0x000fe80000000000 */
[----:B------:R-:W-:Y:S01]  /*2ce0*/  BAR.SYNC.DEFER_BLOCKING 0x0 ;  /* 0x0000000000007b1d */ /* 0x000fe20000010000 */
[C---:B-1----:R-:W-:Y:S02]  /*2cf0*/  IMAD R0, R220.reuse, 0x2000, R221 ;  /* 0x00002000dc007824 */ /* 0x042fe400078e02dd */
[----:B------:R-:W-:Y:S03]  /*2d00*/  IMAD R148, R220, 0x2000, R231 ;  /* 0x00002000dc947824 */ /* 0x000fe600078e02e7 */
[----:B------:R-:W-:Y:S02]  /*2d10*/  SHF.L.U32 R0, R0, 0x1, RZ ;  /* 0x0000000100007819 */ /* 0x000fe400000006ff */
[CC--:B------:R-:W-:Y:S02]  /*2d20*/  IADD3 R203, R221.reuse, R148.reuse, RZ ;  /* 0x00000094ddcb7210 */ /* 0x0c0fe40007ffe0ff */
[----:B------:R-:W-:Y:S03]  /*2d30*/  IADD3 R148, R221, R148, R228 ;  /* 0x00000094dd947210 */ /* 0x000fe60007ffe0e4 */
        /* <DEDUP_REMOVED lines=13> */
[----:B------:R-:W-:Y:S04]  /*2e10*/  LDSM.16.M88.2 R146, [R223+0x2080] ;  /* 0x00208000df92783b */ /* 0x000fe80000000100 */
[----:B------:R-:W-:Y:S01]  /*2e20*/  LDSM.16.M88.2 R152, [R226+0x1080] ;  /* 0x00108000e298783b */ /* 0x000fe20000000100 */
[C---:B--2---:R-:W-:Y:S03]  /*2e30*/  HMMA.16816.F32 R8, R24.reuse, R2, RZ ;  /* 0x000000021808723c */ /* 0x044fe600000018ff */
[----:B------:R-:W1:Y:S05]  /*2e40*/  LDSM.16.M88.2 R2, [R224+0x2080] ;  /* 0x00208000e002783b */ /* 0x000e6a0000000100 */
[-C--:B---3--:R-:W-:Y:S08]  /*2e50*/  HMMA.16816.F32 R12, R24, R16.reuse, RZ ;  /* 0x00000010180c723c */ /* 0x088ff000000018ff */
[C---:B------:R-:W-:Y:S08]  /*2e60*/  HMMA.16816.F32 R16, R20.reuse, R16, RZ ;  /* 0x000000101410723c */ /* 0x040ff000000018ff */
[-C--:B----4-:R-:W-:Y:S08]  /*2e70*/  HMMA.16816.F32 R20, R20, R28.reuse, RZ ;  /* 0x0000001c1414723c */ /* 0x090ff000000018ff */
[----:B------:R-:W-:Y:S07]  /*2e80*/  HMMA.16816.F32 R24, R24, R28, RZ ;  /* 0x0000001c1818723c */ /* 0x000fee00000018ff */
[----:B------:R-:W-:Y:S01]  /*2e90*/  LEA R28, R220, R228, 0xd ;  /* 0x000000e4dc1c7211 */ /* 0x000fe200078e68ff */
[-C--:B-----5:R-:W-:Y:S05]  /*2ea0*/  HMMA.16816.F32 R4, R80, R30.reuse, R4 ;  /* 0x0000001e5004723c */ /* 0x0a0fea0000001804 */
[C---:B------:R-:W-:Y:S03]  /*2eb0*/  IMAD.IADD R28, R221.reuse, 0x1, R28 ;  /* 0x00000001dd1c7824 */ /* 0x040fe600078e021c */
[C---:B------:R-:W-:Y:S04]  /*2ec0*/  HMMA.16816.F32 R8, R132.reuse, R30, R8 ;  /* 0x0000001e8408723c */ /* 0x040fe80000001808 */
[----:B------:R-:W-:Y:S04]  /*2ed0*/  SHF.L.U32 R204, R28, 0x1, RZ ;  /* 0x000000011ccc7819 */ /* 0x000fe800000006ff */
[-C--:B------:R-:W-:Y:S01]  /*2ee0*/  HMMA.16816.F32 R12, R132, R136.reuse, R12 ;  /* 0x00000088840c723c */ /* 0x080fe2000000180c */
[----:B------:R-:W2:Y:S04]  /*2ef0*/  LDSM.16.M88.4 R28, [R204+0x6080] ;  /* 0x00608000cc1c783b */ /* 0x000ea80000000200 */
[----:B------:R-:W3:Y:S03]  /*2f00*/  LDSM.16.M88.4 R140, [R204+0x7080] ;  /* 0x00708000cc8c783b */ /* 0x000ee60000000200 */
[C---:B------:R-:W-:Y:S07]  /*2f10*/  HMMA.16816.F32 R16, R80.reuse, R136, R16 ;  /* 0x000000885010723c */ /* 0x040fee0000001810 */
[----:B------:R-:W-:Y:S01]  /*2f20*/  IMAD R136, R220, 0x2000, R235 ;  /* 0x00002000dc887824 */ /* 0x000fe200078e02eb */
[-C--:B-1----:R-:W-:Y:S04]  /*2f30*/  HMMA.16816.F32 R20, R80, R2.reuse, R20 ;  /* 0x000000025014723c */ /* 0x082fe80000001814 */
[----:B------:R-:W-:Y:S03]  /*2f40*/  IADD3 R136, R221, R136, RZ ;  /* 0x00000088dd887210 */ /* 0x000fe60007ffe0ff */
[----:B------:R-:W-:Y:S01]  /*2f50*/  IMAD.SHL.U32 R80, R148, 0x2, RZ ;  /* 0x0000000294507824 */ /* 0x000fe200078e00ff */
[----:B------:R-:W-:Y:S01]  /*2f60*/  HMMA.16816.F32 R24, R132, R2, R24 ;  /* 0x000000028418723c */ /* 0x000fe20000001818 */
[----:B------:R-:W-:Y:S03]  /*2f70*/  LDSM.16.M88.2 R2, [R226+0x2080] ;  /* 0x00208000e202783b */ /* 0x000fe60000000100 */
[----:B------:R-:W-:Y:S01]  /*2f80*/  SHF.L.U32 R205, R136, 0x1, RZ ;  /* 0x0000000188cd7819 */ /* 0x000fe200000006ff */
[----:B------:R-:W-:Y:S04]  /*2f90*/  LDSM.16.M88.4 R80, [R80+0x6080] ;  /* 0x006080005050783b */ /* 0x000fe80000000200 */
[----:B------:R-:W1:Y:S04]  /*2fa0*/  LDSM.16.M88.2 R136, [R226+0x80] ;  /* 0x00008000e288783b */ /* 0x000e680000000100 */
[----:B------:R-:W4:Y:S01]  /*2fb0*/  LDSM.16.M88.4 R148, [R205+0x7080] ;  /* 0x00708000cd94783b */ /* 0x000f220000000200 */
[-C--:B--2---:R-:W-:Y:S03]  /*2fc0*/  HMMA.16816.F32 R4, R28, R138.reuse, R4 ;  /* 0x0000008a1c04723c */ /* 0x084fe60000001804 */
[----:B------:R-:W-:Y:S04]  /*2fd0*/  LDSM.16.M88.2 R132, [R222+0x3080] ;  /* 0x00308000de84783b */ /* 0x000fe80000000100 */
[----:B------:R-:W-:Y:S01]  /*2fe0*/  LDSM.16.M88.2 R134, [R222+0x4080] ;  /* 0x00408000de86783b */ /* 0x000fe20000000100 */
[C---:B---3--:R-:W-:Y:S03]  /*2ff0*/  HMMA.16816.F32 R8, R140.reuse, R138, R8 ;  /* 0x0000008a8c08723c */ /* 0x048fe60000001808 */
[----:B------:R-:W-:Y:S05]  /*3000*/  LDSM.16.M88.2 R138, [R222+0x5080] ;  /* 0x00508000de8a783b */ /* 0x000fea0000000100 */
[-C--:B------:R-:W-:Y:S08]  /*3010*/  HMMA.16816.F32 R12, R140, R144.reuse, R12 ;  /* 0x000000908c0c723c */ /* 0x080ff0000000180c */
[C---:B------:R-:W-:Y:S08]  /*3020*/  HMMA.16816.F32 R16, R28.reuse, R144, R16 ;  /* 0x000000901c10723c */ /* 0x040ff00000001810 */
[-C--:B------:R-:W-:Y:S01]  /*3030*/  HMMA.16816.F32 R20, R28, R146.reuse, R20 ;  /* 0x000000921c14723c */ /* 0x080fe20000001814 */
[----:B------:R-:W2:Y:S07]  /*3040*/  LDSM.16.M88.4 R28, [R0+0x8080] ;  /* 0x00808000001c783b */ /* 0x000eae0000000200 */
[----:B------:R-:W-:Y:S01]  /*3050*/  HMMA.16816.F32 R24, R140, R146, R24 ;  /* 0x000000928c18723c */ /* 0x000fe20000001818 */
[----:B------:R3:W5:Y:S04]  /*3060*/  LDSM.16.M88.4 R140, [R0+0x9080] ;  /* 0x00908000008c783b */ /* 0x0007680000000200 */
[----:B------:R-:W-:Y:S03]  /*3070*/  LDSM.16.M88.4 R144, [R203+0x9080] ;  /* 0x00908000cb90783b */ /* 0x000fe60000000200 */
[-C--:B-1----:R-:W-:Y:S08]  /*3080*/  HMMA.16816.F32 R4, R80, R136.reuse, R4 ;  /* 0x000000885004723c */ /* 0x082ff00000001804 */
[C---:B----4-:R-:W-:Y:S01]  /*3090*/  HMMA.16816.F32 R8, R148.reuse, R136, R8 ;  /* 0x000000889408723c */ /* 0x050fe20000001808 */
[----:B------:R-:W-:Y:S07]  /*30a0*/  LDSM.16.M88.2 R136, [R224+0x4080] ;  /* 0x00408000e088783b */ /* 0x000fee0000000100 */
[-C--:B------:R-:W-:Y:S04]  /*30b0*/  HMMA.16816.F32 R12, R148, R152.reuse, R12 ;  /* 0x00000098940c723c */ /* 0x080fe8000000180c */
[----:B---3--:R-:W-:Y:S04]  /*30c0*/  IMAD R0, R220, 0x2000, R234 ;  /* 0x00002000dc007824 */ /* 0x008fe800078e02ea */
[C---:B------:R-:W-:Y:S04]  /*30d0*/  HMMA.16816.F32 R16, R80.reuse, R152, R16 ;  /* 0x000000985010723c */ /* 0x040fe80000001810 */
[----:B------:R-:W-:Y:S04]  /*30e0*/  SHF.L.U32 R0, R0, 0x1, RZ ;  /* 0x0000000100007819 */ /* 0x000fe800000006ff */
[-C--:B------:R-:W-:Y:S01]  /*30f0*/  HMMA.16816.F32 R20, R80, R2.reuse, R20 ;  /* 0x000000025014723c */ /* 0x080fe20000001814 */
[----:B------:R1:W-:Y:S07]  /*3100*/  LDSM.16.M88.4 R80, [R0+0x8080] ;  /* 0x008080000050783b */ /* 0x0003ee0000000200 */
[----:B------:R-:W-:Y:S01]  /*3110*/  HMMA.16816.F32 R24, R148, R2, R24 ;  /* 0x000000029418723c */ /* 0x000fe20000001818 */
[----:B------:R-:W3:Y:S04]  /*3120*/  LDSM.16.M88.2 R2, [R224+0x3080] ;  /* 0x00308000e002783b */ /* 0x000ee80000000100 */
[----:B------:R-:W4:Y:S03]  /*3130*/  LDSM.16.M88.2 R148, [R224+0x5080] ;  /* 0x00508000e094783b */ /* 0x000f260000000100 */
[-C--:B--2---:R-:W-:Y:S08]  /*3140*/  HMMA.16816.F32 R4, R28, R132.reuse, R4 ;  /* 0x000000841c04723c */ /* 0x084ff00000001804 */
[C---:B-----5:R-:W-:Y:S01]  /*3150*/  HMMA.16816.F32 R8, R140.reuse, R132, R8 ;  /* 0x000000848c08723c */ /* 0x060fe20000001808 */
[----:B------:R-:W-:Y:S03]  /*3160*/  LDSM.16.M88.2 R132, [R223+0x3080] ;  /* 0x00308000df84783b */ /* 0x000fe60000000100 */
[----:B-1----:R-:W-:Y:S04]  /*3170*/  IMAD R0, R220, 0x2000, R232 ;  /* 0x00002000dc007824 */ /* 0x002fe800078e02e8 */
[-C--:B------:R-:W-:Y:S04]  /*3180*/  HMMA.16816.F32 R12, R140, R134.reuse, R12 ;  /* 0x000000868c0c723c */ /* 0x080fe8000000180c */
[----:B------:R-:W-:Y:S04]  /*3190*/  SHF.L.U32 R0, R0, 0x1, RZ ;  /* 0x0000000100007819 */ /* 0x000fe800000006ff */
[C---:B------:R-:W-:Y:S01]  /*31a0*/  HMMA.16816.F32 R16, R28.reuse, R134, R16 ;  /* 0x000000861c10723c */ /* 0x040fe20000001810 */
[----:B------:R-:W-:Y:S07]  /*31b0*/  LDSM.16.M88.2 R134, [R223+0x4080] ;  /* 0x00408000df86783b */ /* 0x000fee0000000100 */
[-C--:B------:R-:W-:Y:S01]  /*31c0*/  HMMA.16816.F32 R20, R28, R138.reuse, R20 ;  /* 0x0000008a1c14723c */ /* 0x080fe20000001814 */
[----:B------:R1:W2:Y:S07]  /*31d0*/  LDSM.16.M88.4 R28, [R0+0x8080] ;  /* 0x00808000001c783b */ /* 0x0002ae0000000200 */
[----:B------:R-:W-:Y:S01]  /*31e0*/  HMMA.16816.F32 R24, R140, R138, R24 ;  /* 0x0000008a8c18723c */ /* 0x000fe20000001818 */
[----:B------:R-:W5:Y:S04]  /*31f0*/  LDSM.16.M88.4 R140, [R204+0x9080] ;  /* 0x00908000cc8c783b */ /* 0x000f680000000200 */
[----:B------:R-:W2:Y:S03]  /*3200*/  LDSM.16.M88.2 R138, [R223+0x5080] ;  /* 0x00508000df8a783b */ /* 0x000ea60000000100 */
[-C--:B---3--:R-:W-:Y:S08]  /*3210*/  HMMA.16816.F32 R4, R80, R2.reuse, R4 ;  /* 0x000000025004723c */ /* 0x088ff00000001804 */
[C---:B------:R-:W-:Y:S01]  /*3220*/  HMMA.16816.F32 R8, R144.reuse, R2, R8 ;  /* 0x000000029008723c */ /* 0x040fe20000001808 */
[----:B------:R-:W-:Y:S03]  /*3230*/  LDSM.16.M88.2 R2, [R226+0x3080] ;  /* 0x00308000e202783b */ /* 0x000fe60000000100 */
[----:B-1----:R-:W-:Y:S04]  /*3240*/  IMAD R0, R220, 0x2000, R233 ;  /* 0x00002000dc007824 */ /* 0x002fe800078e02e9 */
[-C--:B------:R-:W-:Y:S04]  /*3250*/  HMMA.16816.F32 R12, R144, R136.reuse, R12 ;  /* 0x00000088900c723c */ /* 0x080fe8000000180c */
[----:B------:R-:W-:Y:S04]  /*3260*/  SHF.L.U32 R0, R0, 0x1, RZ ;  /* 0x0000000100007819 */ /* 0x000fe800000006ff */
[C---:B------:R-:W-:Y:S01]  /*3270*/  HMMA.16816.F32 R16, R80.reuse, R136, R16 ;  /* 0x000000885010723c */ /* 0x040fe20000001810 */
[----:B------:R-:W-:Y:S07]  /*3280*/  LDSM.16.M88.2 R136, [R226+0x4080] ;  /* 0x00408000e288783b */ /* 0x000fee0000000100 */
[-C--:B----4-:R-:W-:Y:S01]  /*3290*/  HMMA.16816.F32 R20, R80, R148.reuse, R20 ;  /* 0x000000945014723c */ /* 0x090fe20000001814 */
[----:B------:R1:W3:Y:S07]  /*32a0*/  LDSM.16.M88.4 R80, [R0+0x8080] ;  /* 0x008080000050783b */ /* 0x0002ee0000000200 */
[----:B------:R-:W-:Y:S01]  /*32b0*/  HMMA.16816.F32 R24, R144, R148, R24 ;  /* 0x000000949018723c */ /* 0x000fe20000001818 */
[----:B------:R-:W4:Y:S04]  /*32c0*/  LDSM.16.M88.4 R144, [R205+0x9080] ;  /* 0x00908000cd90783b */ /* 0x000f280000000200 */
[----:B------:R-:W3:Y:S03]  /*32d0*/  LDSM.16.M88.2 R148, [R226+0x5080] ;  /* 0x00508000e294783b */ /* 0x000ee60000000100 */
[-C--:B--2---:R-:W-:Y:S08]  /*32e0*/  HMMA.16816.F32 R4, R28, R132.reuse, R4 ;  /* 0x000000841c04723c */ /* 0x084ff00000001804 */
[C---:B-----5:R-:W-:Y:S04]  /*32f0*/  HMMA.16816.F32 R8, R140.reuse, R132, R8 ;  /* 0x000000848c08723c */ /* 0x060fe80000001808 */
[--C-:B-1----:R-:W-:Y:S04]  /*3300*/  IMAD R0, R220, 0x40, R238.reuse ;  /* 0x00000040dc007824 */ /* 0x102fe800078e02ee */
[-C--:B------:R-:W-:Y:S01]  /*3310*/  HMMA.16816.F32 R12, R140, R134.reuse, R12 ;  /* 0x000000868c0c723c */ /* 0x080fe2000000180c */
[----:B------:R-:W1:Y:S04]  /*3320*/  LDS R150, [R0.X4+0x12080] ;  /* 0x0120800000967984 */ /* 0x000e680000004800 */
[----:B------:R-:W2:Y:S03]  /*3330*/  LDS R151, [R0.X4+0x120a0] ;  /* 0x0120a00000977984 */ /* 0x000ea60000004800 */
[C---:B------:R-:W-:Y:S01]  /*3340*/  HMMA.16816.F32 R16, R28.reuse, R134, R16 ;  /* 0x000000861c10723c */ /* 0x040fe20000001810 */
[----:B------:R-:W1:Y:S04]  /*3350*/  LDS R152, [R0.X4+0x12100] ;  /* 0x0121000000987984 */ /* 0x000e680000004800 */
[----:B------:R5:W1:Y:S03]  /*3360*/  LDS R153, [R0.X4+0x12120] ;  /* 0x0121200000997984 */ /* 0x000a660000004800 */
[-C--:B------:R-:W-:Y:S08]  /*3370*/  HMMA.16816.F32 R20, R28, R138.reuse, R20 ;  /* 0x0000008a1c14723c */ /* 0x080ff00000001814 */
[----:B------:R-:W-:Y:S08]  /*3380*/  HMMA.16816.F32 R24, R140, R138, R24 ;  /* 0x0000008a8c18723c */ /* 0x000ff00000001818 */
[-C--:B---3--:R-:W-:Y:S01]  /*3390*/  HMMA.16816.F32 R4, R80, R2.reuse, R4 ;  /* 0x000000025004723c */ /* 0x088fe20000001804 */
[----:B-----5:R-:W-:Y:S07]  /*33a0*/  MOV R0, UR13 ;  /* 0x0000000d00007c02 */ /* 0x020fee0008000f00 */
[C---:B----4-:R-:W-:Y:S04]  /*33b0*/  HMMA.16816.F32 R8, R144.reuse, R2, R8 ;  /* 0x000000029008723c */ /* 0x050fe80000001808 */
[----:B------:R-:W-:Y:S04]  /*33c0*/  IMAD R0, R0, 0x40, R238 ;  /* 0x0000004000007824 */ /* 0x000fe800078e02ee */
[-C--:B------:R-:W-:Y:S08]  /*33d0*/  HMMA.16816.F32 R12, R144, R136.reuse, R12 ;  /* 0x00000088900c723c */ /* 0x080ff0000000180c */
[C---:B------:R-:W-:Y:S08]  /*33e0*/  HMMA.16816.F32 R16, R80.reuse, R136, R16 ;  /* 0x000000885010723c */ /* 0x040ff00000001810 */
[-C--:B------:R-:W-:Y:S08]  /*33f0*/  HMMA.16816.F32 R20, R80, R148.reuse, R20 ;  /* 0x000000945014723c */ /* 0x080ff00000001814 */
[----:B------:R-:W-:Y:S07]  /*3400*/  HMMA.16816.F32 R24, R144, R148, R24 ;  /* 0x000000949018723c */ /* 0x000fee0000001818 */
[----:B------:R-:W-:Y:S01]  /*3410*/  IADD3 R145, R239, R0, RZ ;  /* 0x00000000ef917210 */ /* 0x000fe20007ffe0ff */
[----:B------:R-:W-:Y:S04]  /*3420*/  IMAD.IADD R144, R241, 0x1, R0 ;  /* 0x00000001f1907824 */ /* 0x000fe800078e0200 */
[----:B------:R-:W-:Y:S01]  /*3430*/  IMNMX R145, R242, R145, PT ;  /* 0x00000091f2917217 */ /* 0x000fe20003800200 */
[----:B------:R-:W-:-:S05]  /*3440*/  @!P4 BRA `(.L_x_449) ;  /* 0x000001a00000c947 */ /* 0x000fca0003800000 */
[----:B-12---:R-:W-:Y:S01]  /*3450*/  IADD3 R2, R0, UR7, RZ ;  /* 0x0000000700027c10 */ /* 0x006fe2000fffe0ff */
[----:B------:R-:W-:Y:S03]  /*3460*/  BSSY B0, `(.L_x_450) ;  /* 0x0000011000007945 */ /* 0x000fe60003800000 */
        /* <DEDUP_REMOVED lines=11> */
.L_x_451:
[----:B------:R-:W-:Y:S04]  /*3520*/  MOV R3, 0x1 ;  /* 0x0000000100037802 */ /* 0x000fe80000000f00 */
[----:B------:R-:W-:Y:S11]  /*3530*/  ISETP.NE.AND P0, PT, R3, c[0x0][0x2a8], PT ;  /* 0x0000aa0003007a0c */ /* 0x000ff60003f05270 */
[----:B------:R-:W-:Y:S02]  /*3540*/  @!UPT UIADD3 URZ, URZ, URZ, URZ ;  /* 0x0000003f3f3ff290 */ /* 0x000fe4000fffe03f */
[----:B------:R-:W-:Y:S05]  /*3550*/  @P0 IMAD.HI.U32 R3, R2, c[0x0][0x2ac], RZ ;  /* 0x0000ab0002030a27 */ /* 0x000fea00078e00ff */
[----:B------:R-:W-:Y:S02]  /*3560*/  @P0 SHF.R.U32.HI R2, RZ, c[0x0][0x2b0], R3 ;  /* 0x0000ac00ff020a19 */ /* 0x000fe40000011603 */
.L_x_452:
[----:B------:R-:W-:Y:S05]  /*3570*/  BSYNC B0 ;  /* 0x0000000000007941 */ /* 0x000fea0003800000 */
.L_x_450:
[----:B------:R-:W-:Y:S02]  /*3580*/  IMAD R2, R2, c[0x0][0x2a8], R243 ;  /* 0x0000aa0002027a24 */ /* 0x000fe400078e02f3 */
[--C-:B------:R-:W-:Y:S02]  /*3590*/  IMAD.IADD R3, R239, 0x1, R0.reuse ;  /* 0x00000001ef037824 */ /* 0x100fe400078e0200 */
[----:B------:R-:W-:Y:S01]  /*35a0*/  IMAD.IADD R144, R241, 0x1, R0 ;  /* 0x00000001f1907824 */ /* 0x000fe200078e0200 */
[----:B------:R-:W-:Y:S02]  /*35b0*/  IADD3 R145, R2, c[0x0][0x2a8], RZ ;  /* 0x0000aa0002917a10 */ /* 0x000fe40007ffe0ff */
[----:B------:R-:W-:Y:S02]  /*35c0*/  IMNMX R3, R242, R3, PT ;  /* 0x00000003f2037217 */ /* 0x000fe40003800200 */
[----:B------:R-:W-:Y:S02]  /*35d0*/  IMNMX R144, R144, R2, !PT ;  /* 0x0000000290907217 */ /* 0x000fe40007800200 */
[----:B------:R-:W-:Y:S02]  /*35e0*/  IMNMX R145, R3, R145, PT ;  /* 0x0000009103917217 */ /* 0x000fe40003800200 */
.L_x_449:
[----:B-12---:R-:W-:Y:S05]  /*35f0*/  IADD3 R28, R0, 0x8, RZ ;  /* 0x00000008001c7810 */ /* 0x006fea0007ffe0ff */
[--C-:B------:R-:W-:Y:S02]  /*3600*/  IMAD.IADD R3, R239, 0x1, R28.reuse ;  /* 0x00000001ef037824 */ /* 0x100fe400078e021c */
[----:B------:R-:W-:Y:S03]  /*3610*/  IMAD.IADD R2, R241, 0x1, R28 ;  /* 0x00000001f1027824 */ /* 0x000fe600078e021c */
[----:B------:R-:W-:Y:S01]  /*3620*/  IMNMX R3, R242, R3, PT ;  /* 0x00000003f2037217 */ /* 0x000fe20003800200 */
[----:B------:R-:W-:-:S05]  /*3630*/  @!P4 BRA `(.L_x_453) ;  /* 0x000001700000c947 */ /* 0x000fca0003800000 */
[----:B------:R-:W-:Y:S01]  /*3640*/  IADD3 R28, R28, UR7, RZ ;  /* 0x000000071c1c7c10 */ /* 0x000fe2000fffe0ff */
        /* <DEDUP_REMOVED lines=12> */
.L_x_455:
[----:B------:R-:W-:Y:S04]  /*3710*/  MOV R29, 0x1 ;  /* 0x00000001001d7802 */ /* 0x000fe80000000f00 */
[----:B------:R-:W-:Y:S11]  /*3720*/  ISETP.NE.AND P0, PT, R29, c[0x0][0x2a8], PT ;  /* 0x0000aa001d007a0c */ /* 0x000ff60003f05270 */
[----:B------:R-:W-:Y:S02]  /*3730*/  @!UPT UIADD3 URZ, URZ, URZ, URZ ;  /* 0x0000003f3f3ff290 */ /* 0x000fe4000fffe03f */
[----:B------:R-:W-:Y:S05]  /*3740*/  @P0 IMAD.HI.U32 R29, R28, c[0x0][0x2ac], RZ ;  /* 0x0000ab001c1d0a27 */ /* 0x000fea00078e00ff */
[----:B------:R-:W-:Y:S02]  /*3750*/  @P0 SHF.R.U32.HI R28, RZ, c[0x0][0x2b0], R29 ;  /* 0x0000ac00ff1c0a19 */ /* 0x000fe4000001161d */
.L_x_456:
[----:B------:R-:W-:Y:S05]  /*3760*/  BSYNC B0 ;  /* 0x0000000000007941 */ /* 0x000fea0003800000 */
.L_x_454:
[----:B------:R-:W-:Y:S05]  /*3770*/  IMAD R28, R28, c[0x0][0x2a8], R243 ;  /* 0x0000aa001c1c7a24 */ /* 0x000fea00078e02f3 */
[----:B------:R-:W-:Y:S02]  /*3780*/  IADD3 R29, R28, c[0x0][0x2a8], RZ ;  /* 0x0000aa001c1d7a10 */ /* 0x000fe40007ffe0ff */
[----:B------:R-:W-:Y:S02]  /*3790*/  IMNMX R2, R2, R28, !PT ;  /* 0x0000001c02027217 */ /* 0x000fe40007800200 */
[----:B------:R-:W-:Y:S02]  /*37a0*/  IMNMX R3, R3, R29, PT ;  /* 0x0000001d03037217 */ /* 0x000fe40003800200 */
.L_x_453:
[----:B------:R-:W-:Y:S05]  /*37b0*/  IADD3 R28, R0, 0x20, RZ ;  /* 0x00000020001c7810 */ /* 0x000fea0007ffe0ff */
        /* <DEDUP_REMOVED lines=17> */
.L_x_459:
[----:B------:R-:W-:Y:S04]  /*38d0*/  MOV R29, 0x1 ;  /* 0x00000001001d7802 */ /* 0x000fe80000000f00 */
[----:B------:R-:W-:Y:S11]  /*38e0*/  ISETP.NE.AND P0, PT, R29, c[0x0][0x2a8], PT ;  /* 0x0000aa001d007a0c */ /* 0x000ff60003f05270 */
[----:B------:R-:W-:Y:S02]  /*38f0*/  @!UPT UIADD3 URZ, URZ, URZ, URZ ;  /* 0x0000003f3f3ff290 */ /* 0x000fe4000fffe03f */
[----:B------:R-:W-:Y:S05]  /*3900*/  @P0 IMAD.HI.U32 R29, R28, c[0x0][0x2ac], RZ ;  /* 0x0000ab001c1d0a27 */ /* 0x000fea00078e00ff */
[----:B------:R-:W-:Y:S02]  /*3910*/  @P0 SHF.R.U32.HI R28, RZ, c[0x0][0x2b0], R29 ;  /* 0x0000ac00ff1c0a19 */ /* 0x000fe4000001161d */
.L_x_460:
[----:B------:R-:W-:Y:S05]  /*3920*/  BSYNC B0 ;  /* 0x0000000000007941 */ /* 0x000fea0003800000 */
.L_x_458:
[----:B------:R-:W-:Y:S05]  /*3930*/  IMAD R28, R28, c[0x0][0x2a8], R243 ;  /* 0x0000aa001c1c7a24 */ /* 0x000fea00078e02f3 */
[----:B------:R-:W-:Y:S02]  /*3940*/  IADD3 R29, R28, c[0x0][0x2a8], RZ ;  /* 0x0000aa001c1d7a10 */ /* 0x000fe40007ffe0ff */
[----:B------:R-:W-:Y:S02]  /*3950*/  IMNMX R141, R141, R28, !PT ;  /* 0x0000001c8d8d7217 */ /* 0x000fe40007800200 */
[----:B------:R-:W-:Y:S02]  /*3960*/  IMNMX R142, R142, R29, PT ;  /* 0x0000001d8e8e7217 */ /* 0x000fe40003800200 */
.L_x_457:
        /* <DEDUP_REMOVED lines=18> */
.L_x_463:
[----:B------:R-:W-:Y:S04]  /*3a90*/  MOV R28, 0x1 ;  /* 0x00000001001c7802 */ /* 0x000fe80000000f00 */
[----:B------:R-:W-:Y:S11]  /*3aa0*/  ISETP.NE.AND P0, PT, R28, c[0x0][0x2a8], PT ;  /* 0x0000aa001c007a0c */ /* 0x000ff60003f05270 */
[----:B------:R-:W-:Y:S02]  /*3ab0*/  @!UPT UIADD3 URZ, URZ, URZ, URZ ;  /* 0x0000003f3f3ff290 */ /* 0x000fe4000fffe03f */
[----:B------:R-:W-:Y:S05]  /*3ac0*/  @P0 IMAD.HI.U32 R28, R0, c[0x0][0x2ac], RZ ;  /* 0x0000ab00001c0a27 */ /* 0x000fea00078e00ff */
[----:B------:R-:W-:Y:S02]  /*3ad0*/  @P0 SHF.R.U32.HI R0, RZ, c[0x0][0x2b0], R28 ;  /* 0x0000ac00ff000a19 */ /* 0x000fe4000001161c */
.L_x_464:
[----:B------:R-:W-:Y:S05]  /*3ae0*/  BSYNC B0 ;  /* 0x0000000000007941 */ /* 0x000fea0003800000 */
.L_x_462:
[----:B------:R-:W-:Y:S05]  /*3af0*/  IMAD R0, R0, c[0x0][0x2a8], R243 ;  /* 0x0000aa0000007a24 */ /* 0x000fea00078e02f3 */
[----:B------:R-:W-:Y:S02]  /*3b00*/  IADD3 R28, R0, c[0x0][0x2a8], RZ ;  /* 0x0000aa00001c7a10 */ /* 0x000fe40007ffe0ff */
[----:B------:R-:W-:Y:S02]  /*3b10*/  IMNMX R140, R140, R0, !PT ;  /* 0x000000008c8c7217 */ /* 0x000fe40007800200 */
[----:B------:R-:W-:Y:S02]  /*3b20*/  IMNMX R143, R143, R28, PT ;  /* 0x0000001c8f8f7217 */ /* 0x000fe40003800200 */
.L_x_461:
        /* <DEDUP_REMOVED lines=11> */
[----:B------:R-:W3:Y:S04]  /*3be0*/  LDSM.16.M88.4 R80, [R80+0xf080] ;  /* 0x00f080005050783b */ /* 0x000ee80000000200 */
[----:B------:R1:W4:Y:S04]  /*3bf0*/  LDSM.16.M88.4 R132, [R0+0xe080] ;  /* 0x00e080000084783b */ /* 0x0003280000000200 */
[----:B------:R1:W1:Y:S01]  /*3c00*/  LDSM.16.M88.4 R136, [R0+0xf080] ;  /* 0x00f080000088783b */ /* 0x0002620000000200 */
[----:B------:R-:W-:-:S05]  /*3c10*/  @P0 BRA `(.L_x_465) ;  /* 0x0000030000000947 */ /* 0x000fca0003800000 */
[----:B------:R-:W5:Y:S01]  /*3c20*/  LDL R206, [R1+0x24] ;  /* 0x0000240001ce7983 */ /* 0x000f620000100800 */
[----:B------:R-:W-:Y:S01]  /*3c30*/  USHF.R.S32.HI UR12, URZ, 0x1f, UR10 ;  /* 0x0000001f3f0c7899 */ /* 0x000fe2000801140a */
[----:B------:R-:W-:Y:S01]  /*3c40*/  IMAD.U32 R204, RZ, RZ, UR11 ;  /* 0x0000000bffcc7e24 */ /* 0x000fe2000f8e00ff */
[----:B------:R-:W-:Y:S01]  /*3c50*/  ULDC.64 UR4, c[0x0][0x178] ;  /* 0x00005e0000047ab9 */ /* 0x000fe20000000a00 */
[----:B----4-:R-:W4:Y:S01]  /*3c60*/  LDL.64 R208, [R1+0x8] ;  /* 0x0000080001d07983 */ /* 0x010f220000100a00 */
[----:B------:R-:W-:Y:S01]  /*3c70*/  UIMAD UR12, UR12, UR4, URZ ;  /* 0x000000040c0c72a4 */ /* 0x000fe2000f8e023f */
[----:B------:R-:W-:Y:S01]  /*3c80*/  IMAD.U32 R203, RZ, RZ, UR13 ;  /* 0x0000000dffcb7e24 */ /* 0x000fe2000f8e00ff */
[----:B------:R-:W-:Y:S01]  /*3c90*/  UIMAD.WIDE.U32 UR22, UR10, UR4, URZ ;  /* 0x000000040a1672a5 */ /* 0x000fe2000f8e003f */
[----:B---3--:R-:W3:Y:S01]  /*3ca0*/  LDL R207, [R1+0x14] ;  /* 0x0000140001cf7983 */ /* 0x008ee20000100800 */
[----:B------:R-:W-:Y:S02]  /*3cb0*/  UIMAD UR12, UR10, UR5, UR12 ;  /* 0x000000050a0c72a4 */ /* 0x000fe4000f8e020c */
[----:B------:R-:W-:Y:S01]  /*3cc0*/  @!P3 LEA R205, R203, 0x40, 0x6 ;  /* 0x00000040cbcdb811 */ /* 0x000fe200078e30ff */
[----:B------:R-:W-:Y:S02]  /*3cd0*/  UIMAD UR5, UR10, -0x40, UR16 ;  /* 0xffffffc00a0578a4 */ /* 0x000fe4000f8e0210 */
[----:B------:R-:W-:Y:S02]  /*3ce0*/  USHF.L.U32 UR4, UR22, 0x6, URZ ;  /* 0x0000000616047899 */ /* 0x000fe4000800063f */
[----:B------:R-:W-:Y:S02]  /*3cf0*/  UIADD3 UR12, UR23, UR12, URZ ;  /* 0x0000000c170c7290 */ /* 0x000fe4000fffe03f */
[----:B------:R-:W-:Y:S02]  /*3d00*/  IADD3 R147, -R252, UR5, RZ ;  /* 0x00000005fc937c10 */ /* 0x000fe4000fffe1ff */
[----:B------:R-:W-:Y:S01]  /*3d10*/  IADD3 R146, P0, R248, UR4, RZ ;  /* 0x00000004f8927c10 */ /* 0x000fe2000ff1e0ff */
[----:B------:R-:W-:Y:S01]  /*3d20*/  USHF.L.U64.HI UR12, UR22, 0x6, UR12 ;  /* 0x00000006160c7899 */ /* 0x000fe2000801020c */
[C---:B------:R-:W-:Y:S02]  /*3d30*/  ISETP.LT.OR P2, PT, R147.reuse, 0x1, P6 ;  /* 0x000000019300780c */ /* 0x040fe40003741670 */
[----:B------:R-:W-:Y:S03]  /*3d40*/  ISETP.LT.OR P1, PT, R147, 0x1, P5 ;  /* 0x000000019300780c */ /* 0x000fe60002f21670 */
[----:B------:R-:W-:Y:S02]  /*3d50*/  IADD3.X R149, R245, UR12, RZ, P0, !PT ;  /* 0x0000000cf5957c10 */ /* 0x000fe400087fe4ff */
[C---:B------:R-:W-:Y:S04]  /*3d60*/  LEA R148, P0, R146.reuse, c[0x0][0x160], 0x1 ;  /* 0x0000580092947a11 */ /* 0x040fe800078008ff */
[----:B------:R-:W-:Y:S01]  /*3d70*/  LEA.HI.X R149, R146, c[0x0][0x164], R149, 0x1, P0 ;  /* 0x0000590092957a11 */ /* 0x000fe200000f0c95 */
[----:B-----5:R-:W-:Y:S02]  /*3d80*/  IMAD R146, R204, 0x4000, R206 ;  /* 0x00004000cc927824 */ /* 0x020fe400078e02ce */
[----:B------:R-:W-:Y:S01]  /*3d90*/  IMAD.U32 R204, RZ, RZ, UR6 ;  /* 0x00000006ffcc7e24 */ /* 0x000fe2000f8e00ff */
[C---:B----4-:R-:W-:Y:S02]  /*3da0*/  @!P3 IADD3 R203, P0, R205.reuse, R208, RZ ;  /* 0x000000d0cdcbb210 */ /* 0x050fe40007f1e0ff */
[----:B------:R-:W-:Y:S01]  /*3db0*/  @!PT LDS RZ, [RZ] ;  /* 0x00000000fffff984 */ /* 0x000fe20000000800 */
[----:B------:R-:W-:Y:S01]  /*3dc0*/  @!PT LDS RZ, [RZ] ;  /* 0x00000000fffff984 */ /* 0x000fe20000000800 */
[----:B------:R-:W-:Y:S01]  /*3dd0*/  @!PT LDS RZ, [RZ] ;  /* 0x00000000fffff984 */ /* 0x000fe20000000800 */
[----:B------:R3:W-:Y:S01]  /*3de0*/  LDGSTS.E.BYPASS.LTC128B.128 [R146], [R148.64], !P2 ;  /* 0x0000000094927fae */ /* 0x0007e2000d101d52 */
[----:B------:R-:W-:Y:S03]  /*3df0*/  IMAD.U32 R206, RZ, RZ, UR20 ;  /* 0x00000014ffce7e24 */ /* 0x000fe6000f8e00ff */
[----:B------:R3:W-:Y:S02]  /*3e00*/  LDGSTS.E.BYPASS.LTC128B.128 [R146+0x2000], [R148.64+0x80], !P1 ;  /* 0x0200008094927fae */ /* 0x0007e4000c901d52 */
[----:B---3--:R-:W-:Y:S02]  /*3e10*/  @!P3 LEA.HI.X.SX32 R148, R205, R207, 0x1, P0 ;  /* 0x000000cfcd94b211 */ /* 0x008fe400000f0eff */
[----:B------:R-:W3:Y:S01]  /*3e20*/  S2R R207, SR_TID.X ;  /* 0x0000000000cf7919 */ /* 0x000ee20000002100 */
[----:B------:R-:W-:Y:S02]  /*3e30*/  IADD3 R149, P2, P1, R248, UR4, R204 ;  /* 0x00000004f8957c10 */ /* 0x000fe4000f95e0cc */
[----:B------:R-:W-:Y:S02]  /*3e40*/  @!P3 LEA R204, P0, R203, c[0x0][0x258], 0x2 ;  /* 0x00009600cbccba11 */ /* 0x000fe400078010ff */
[----:B------:R-:W-:Y:S02]  /*3e50*/  IADD3.X R206, R245, UR12, R206, P2, P1 ;  /* 0x0000000cf5ce7c10 */ /* 0x000fe400097e24ce */
[C---:B------:R-:W-:Y:S02]  /*3e60*/  ISETP.LT.OR P2, PT, R147.reuse, 0x21, P6 ;  /* 0x000000219300780c */ /* 0x040fe40003741670 */
[----:B------:R-:W-:Y:S01]  /*3e70*/  ISETP.LT.OR P1, PT, R147, 0x21, P5 ;  /* 0x000000219300780c */ /* 0x000fe20002f21670 */
[----:B------:R-:W-:Y:S01]  /*3e80*/  IMAD.U32 R147, RZ, RZ, UR11 ;  /* 0x0000000bff937e24 */ /* 0x000fe2000f8e00ff */
[----:B------:R-:W-:Y:S02]  /*3e90*/  @!P3 LEA.HI.X R205, R203, c[0x0][0x25c], R148, 0x2, P0 ;  /* 0x00009700cbcdba11 */ /* 0x000fe400000f1494 */
[C---:B------:R-:W-:Y:S04]  /*3ea0*/  LEA R148, P0, R149.reuse, c[0x0][0x160], 0x1 ;  /* 0x0000580095947a11 */ /* 0x040fe800078008ff */
[----:B------:R-:W-:Y:S05]  /*3eb0*/  LEA.HI.X R149, R149, c[0x0][0x164], R206, 0x1, P0 ;  /* 0x0000590095957a11 */ /* 0x000fea00000f0cce */
[----:B------:R4:W-:Y:S01]  /*3ec0*/  LDGSTS.E.BYPASS.LTC128B.128 [R146+0x1000], [R148.64], !P2 ;  /* 0x0100000094927fae */ /* 0x0009e2000d101d52 */
[----:B---3--:R-:W-:Y:S03]  /*3ed0*/  IMAD.SHL.U32 R207, R207, 0x4, RZ ;  /* 0x00000004cfcf7824 */ /* 0x008fe600078e00ff */
[----:B------:R4:W-:Y:S01]  /*3ee0*/  LDGSTS.E.BYPASS.LTC128B.128 [R146+0x3000], [R148.64+0x80], !P1 ;  /* 0x0300008094927fae */ /* 0x0009e2000c901d52 */
[----:B------:R-:W-:Y:S04]  /*3ef0*/  @!P3 IMAD R147, R147, 0x40, R207 ;  /* 0x000000409393b824 */ /* 0x000fe800078e02cf */
[----:B------:R-:W-:Y:S05]  /*3f00*/  @!P3 IMAD.SHL.U32 R147, R147, 0x4, RZ ;  /* 0x000000049393b824 */ /* 0x000fea00078e00ff */
[----:B------:R4:W-:Y:S02]  /*3f10*/  @!P3 LDGSTS.E.BYPASS.LTC128B.128 [R147+0x12080], [R204.64] ;  /* 0x12080000cc93bfae */ /* 0x0009e4000b901d52 */
.L_x_465:
[----:B------:R-:W-:Y:S01]  /*3f20*/  PLOP3.LUT P1, PT, PT, PT, UP6, 0x40, 0x0 ;  /* 0x000000000000781c */ /* 0x000fe20003f2e868 */
[----:B------:R-:W0:Y:S01]  /*3f30*/  LDGDEPBAR ;  /* 0x00000000000079af */ /* 0x000e220000000000 */
[----:B------:R-:W-:Y:S02]  /*3f40*/  PLOP3.LUT P0, PT, PT, PT, UP5, 0x40, 0x0 ;  /* 0x000000000000781c */ /* 0x000fe40003f0e858 */
[C---:B------:R-:W-:Y:S02]  /*3f50*/  ISETP.GT.AND P1, PT, R144.reuse, RZ, P1 ;  /* 0x000000ff9000720c */ /* 0x040fe40000f24270 */
[----:B------:R-:W-:Y:S02]  /*3f60*/  ISETP.GT.AND P0, PT, R144, 0x1, P0 ;  /* 0x000000019000780c */ /* 0x000fe40000704270 */
[C---:B------:R-:W-:Y:S02]  /*3f70*/  ISETP.LT.OR P1, PT, R145.reuse, 0x1, P1 ;  /* 0x000000019100780c */ /* 0x040fe40000f21670 */
[----:B------:R-:W-:Y:S02]  /*3f80*/  ISETP.LT.OR P0, PT, R145, 0x2, P0 ;  /* 0x000000029100780c */ /* 0x000fe40000701670 */
[----:B----4-:R-:W-:Y:S02]  /*3f90*/  FSEL R147, R4, -INF , !P1 ;  /* 0xff80000004937808 */ /* 0x010fe40004800000 */
[----:B------:R-:W-:Y:S02]  /*3fa0*/  FSEL R146, R5, -INF , !P0 ;  /* 0xff80000005927808 */ /* 0x000fe40004000000 */
[----:B------:R-:W-:Y:S01]  /*3fb0*/  PLOP3.LUT P2, PT, PT, PT, UP6, 0x40, 0x0 ;  /* 0x000000000000781c */ /* 0x000fe20003f4e868 */
[--C-:B------:R-:W-:Y:S01]  /*3fc0*/  FFMA.FTZ R215, R147, c[0x0][0x29c], -R150.reuse ;  /* 0x0000a70093d77a23 */ /* 0x100fe20000010896 */
[----:B------:R-:W-:Y:S01]  /*3fd0*/  PLOP3.LUT P1, PT, PT, PT, UP5, 0x40, 0x0 ;  /* 0x000000000000781c */ /* 0x000fe20003f2e858 */
[--C-:B------:R-:W-:Y:S01]  /*3fe0*/  FFMA.FTZ R214, R146, c[0x0][0x29c], -R150.reuse ;  /* 0x0000a70092d67a23 */ /* 0x100fe20000010896 */
[----:B------:R-:W-:Y:S02]  /*3ff0*/  PLOP3.LUT P0, PT, PT, PT, UP4, 0x40, 0x0 ;  /* 0x000000000000781c */ /* 0x000fe40003f0e848 */
[C---:B------:R-:W-:Y:S02]  /*4000*/  ISETP.GT.AND P2, PT, R2.reuse, RZ, P2 ;  /* 0x000000ff0200720c */ /* 0x040fe40001744270 */
[----:B------:R-:W-:Y:S02]  /*4010*/  ISETP.GT.AND P1, PT, R2, 0x1, P1 ;  /* 0x000000010200780c */ /* 0x000fe40000f24270 */
[----:B------:R-:W-:Y:S02]  /*4020*/  ISETP.GT.AND P0, PT, R144, 0x20, P0 ;  /* 0x000000209000780c */ /* 0x000fe40000704270 */
[C---:B------:R-:W-:Y:S02]  /*4030*/  ISETP.LT.OR P2, PT, R3.reuse, 0x1, P2 ;  /* 0x000000010300780c */ /* 0x040fe40001741670 */
[----:B------:R-:W-:Y:S02]  /*4040*/  ISETP.LT.OR P1, PT, R3, 0x2, P1 ;  /* 0x000000020300780c */ /* 0x000fe40000f21670 */
[----:B------:R-:W-:Y:S02]  /*4050*/  ISETP.LT.OR P0, PT, R145, 0x21, P0 ;  /* 0x000000219100780c */ /* 0x000fe40000701670 */
[----:B------:R-:W-:Y:S02]  /*4060*/  FSEL R208, R6, -INF , !P2 ;  /* 0xff80000006d07808 */ /* 0x000fe40005000000 */
[----:B------:R-:W-:Y:S02]  /*4070*/  FSEL R207, R7, -INF , !P1 ;  /* 0xff80000007cf7808 */ /* 0x000fe40004800000 */
[-C--:B--2---:R-:W-:Y:S01]  /*4080*/  HMMA.16816.F32 R4, R28, R154.reuse, RZ ;  /* 0x0000009a1c04723c */ /* 0x084fe200000018ff */
[----:B------:R-:W-:Y:S02]  /*4090*/  PLOP3.LUT P1, PT, PT, PT, UP4, 0x40, 0x0 ;  /* 0x000000000000781c */ /* 0x000fe40003f2e848 */
[----:B------:R-:W-:Y:S01]  /*40a0*/  FSEL R16, R16, -INF , !P0 ;  /* 0xff80000010107808 */ /* 0x000fe20004000000 */
[--C-:B------:R-:W-:Y:S01]  /*40b0*/  FFMA.FTZ R207, R207, c[0x0][0x29c], -R151.reuse ;  /* 0x0000a700cfcf7a23 */ /* 0x100fe20000010897 */
[----:B------:R-:W-:Y:S02]  /*40c0*/  PLOP3.LUT P0, PT, PT, PT, UP3, 0x40, 0x0 ;  /* 0x000000000000781c */ /* 0x000fe40003f0e838 */
[----:B------:R-:W-:Y:S01]  /*40d0*/  PLOP3.LUT P2, PT, PT, PT, UP3, 0x40, 0x0 ;  /* 0x000000000000781c */ /* 0x000fe20003f4e838 */
[--C-:B------:R-:W-:Y:S01]  /*40e0*/  FFMA.FTZ R213, R16, c[0x0][0x29c], -R150.reuse ;  /* 0x0000a70010d57a23 */ /* 0x100fe20000010896 */
[C---:B------:R-:W-:Y:S02]  /*40f0*/  ISETP.GT.AND P1, PT, R2.reuse, 0x20, P1 ;  /* 0x000000200200780c */ /* 0x040fe40000f24270 */
[----:B------:R-:W-:Y:S02]  /*4100*/  ISETP.GT.AND P0, PT, R2, 0x21, P0 ;  /* 0x000000210200780c */ /* 0x000fe40000704270 */
[----:B------:R-:W-:Y:S02]  /*4110*/  ISETP.GT.AND P2, PT, R144, 0x21, P2 ;  /* 0x000000219000780c */ /* 0x000fe40001744270 */
[----:B------:R-:W-:Y:S02]  /*4120*/  ISETP.LT.OR P1, PT, R3, 0x21, P1 ;  /* 0x000000210300780c */ /* 0x000fe40000f21670 */
[----:B------:R-:W-:Y:S02]  /*4130*/  ISETP.LT.OR P2, PT, R145, 0x22, P2 ;  /* 0x000000229100780c */ /* 0x000fe40001741670 */
[----:B------:R-:W-:Y:S02]  /*4140*/  ISETP.LT.OR P0, PT, R3, 0x22, P0 ;  /* 0x000000220300780c */ /* 0x000fe40000701670 */
[----:B------:R-:W-:Y:S02]  /*4150*/  FSEL R17, R17, -INF , !P2 ;  /* 0xff80000011117808 */ /* 0x000fe40005000000 */
[----:B------:R-:W-:Y:S02]  /*4160*/  FSEL R204, R18, -INF , !P1 ;  /* 0xff80000012cc7808 */ /* 0x000fe40004800000 */
[----:B------:R-:W-:Y:S01]  /*4170*/  FSEL R203, R19, -INF , !P0 ;  /* 0xff80000013cb7808 */ /* 0x000fe20004000000 */
[--C-:B------:R-:W-:Y:S01]  /*4180*/  FFMA.FTZ R212, R17, c[0x0][0x29c], -R150.reuse ;  /* 0x0000a70011d47a23 */ /* 0x100fe20000010896 */
[----:B------:R-:W-:Y:S01]  /*4190*/  PLOP3.LUT P0, PT, PT, PT, UP2, 0x40, 0x0 ;  /* 0x000000000000781c */ /* 0x000fe20003f0e828 */
[--C-:B------:R-:W-:Y:S01]  /*41a0*/  FFMA.FTZ R204, R204, c[0x0][0x29c], -R151.reuse ;  /* 0x0000a700cccc7a23 */ /* 0x100fe20000010897 */
[----:B------:R-:W-:Y:S01]  /*41b0*/  PLOP3.LUT P2, PT, PT, PT, UP2, 0x40, 0x0 ;  /* 0x000000000000781c */ /* 0x000fe20003f4e828 */
[--C-:B------:R-:W-:Y:S01]  /*41c0*/  FFMA.FTZ R146, R203, c[0x0][0x29c], -R151.reuse ;  /* 0x0000a700cb927a23 */ /* 0x100fe20000010897 */
[----:B------:R-:W-:Y:S02]  /*41d0*/  PLOP3.LUT P1, PT, PT, PT, UP1, 0x40, 0x0 ;  /* 0x000000000000781c */ /* 0x000fe40003f2e818 */
[----:B------:R-:W-:Y:S02]  /*41e0*/  ISETP.GT.AND P0, PT, R2, 0x40, P0 ;  /* 0x000000400200780c */ /* 0x000fe40000704270 */
[C---:B------:R-:W-:Y:S01]  /*41f0*/  ISETP.GT.AND P2, PT, R144.reuse, 0x40, P2 ;  /* 0x000000409000780c */ /* 0x040fe20001744270 */
[----:B------:R-:W-:Y:S01]  /*4200*/  MUFU.EX2 R146, R146 ;  /* 0x0000009200927308 */ /* 0x000fe20000000800 */
[----:B------:R-:W-:Y:S02]  /*4210*/  ISETP.GT.AND P1, PT, R144, 0x41, P1 ;  /* 0x000000419000780c */ /* 0x000fe40000f24270 */
[C---:B------:R-:W-:Y:S02]  /*4220*/  ISETP.LT.OR P2, PT, R145.reuse, 0x41, P2 ;  /* 0x000000419100780c */ /* 0x040fe40001741670 */
[----:B------:R-:W-:Y:S02]  /*4230*/  ISETP.LT.OR P1, PT, R145, 0x42, P1 ;  /* 0x000000429100780c */ /* 0x000fe40000f21670 */
[----:B------:R-:W-:Y:S02]  /*4240*/  ISETP.LT.OR P0, PT, R3, 0x41, P0 ;  /* 0x000000410300780c */ /* 0x000fe40000701670 */
[----:B------:R-:W-:Y:S02]  /*4250*/  FSEL R20, R20, -INF , !P2 ;  /* 0xff80000014147808 */ /* 0x000fe40005000000 */
[----:B------:R-:W-:Y:S02]  /*4260*/  FSEL R21, R21, -INF , !P1 ;  /* 0xff80000015157808 */ /* 0x000fe40004800000 */
[----:B------:R-:W-:Y:S01]  /*4270*/  FSEL R144, R22, -INF , !P0 ;  /* 0xff80000016907808 */ /* 0x000fe20004000000 */
[--C-:B------:R-:W-:Y:S01]  /*4280*/  FFMA.FTZ R211, R20, c[0x0][0x29c], -R150.reuse ;  /* 0x0000a70014d37a23 */ /* 0x100fe20000010896 */
[----:B------:R-:W-:Y:S01]  /*4290*/  PLOP3.LUT P2, PT, PT, PT, UP1, 0x40, 0x0 ;  /* 0x000000000000781c */ /* 0x000fe20003f4e818 */
[----:B------:R-:W-:Y:S01]  /*42a0*/  FFMA.FTZ R150, R21, c[0x0][0x29c], -R150 ;  /* 0x0000a70015967a23 */ /* 0x000fe20000010896 */
[----:B------:R-:W-:Y:S01]  /*42b0*/  PLOP3.LUT P1, PT, PT, PT, UP6, 0x40, 0x0 ;  /* 0x000000000000781c */ /* 0x000fe20003f2e868 */
[----:B------:R-:W-:Y:S01]  /*42c0*/  FFMA.FTZ R144, R144, c[0x0][0x29c], -R151 ;  /* 0x0000a70090907a23 */ /* 0x000fe20000010897 */
[----:B------:R-:W-:Y:S02]  /*42d0*/  PLOP3.LUT P0, PT, PT, PT, UP5, 0x40, 0x0 ;  /* 0x000000000000781c */ /* 0x000fe40003f0e858 */
[----:B------:R-:W-:Y:S01]  /*42e0*/  ISETP.GT.AND P2, PT, R2, 0x41, P2 ;  /* 0x000000410200780c */ /* 0x000fe20001744270 */
[----:B------:R-:W-:Y:S01]  /*42f0*/  MUFU.EX2 R150, R150 ;  /* 0x0000009600967308 */ /* 0x000fe20000000800 */
[C---:B------:R-:W-:Y:S02]  /*4300*/  ISETP.GT.AND P1, PT, R141.reuse, RZ, P1 ;  /* 0x000000ff8d00720c */ /* 0x040fe40000f24270 */
[----:B------:R-:W-:Y:S02]  /*4310*/  ISETP.GT.AND P0, PT, R141, 0x1, P0 ;  /* 0x000000018d00780c */ /* 0x000fe40000704270 */
[----:B------:R-:W-:Y:S02]  /*4320*/  ISETP.LT.OR P2, PT, R3, 0x42, P2 ;  /* 0x000000420300780c */ /* 0x000fe40001741670 */
[C---:B------:R-:W-:Y:S02]  /*4330*/  ISETP.LT.OR P1, PT, R142.reuse, 0x1, P1 ;  /* 0x000000018e00780c */ /* 0x040fe40000f21670 */
[----:B------:R-:W-:Y:S02]  /*4340*/  ISETP.LT.OR P0, PT, R142, 0x2, P0 ;  /* 0x000000028e00780c */ /* 0x000fe40000701670 */
[----:B------:R-:W-:Y:S02]  /*4350*/  FSEL R148, R23, -INF , !P2 ;  /* 0xff80000017947808 */ /* 0x000fe40005000000 */
[----:B------:R-:W-:Y:S02]  /*4360*/  FSEL R149, R8, -INF , !P1 ;  /* 0xff80000008957808 */ /* 0x000fe40004800000 */
[----:B------:R-:W-:Y:S02]  /*4370*/  FSEL R145, R9, -INF , !P0 ;  /* 0xff80000009917808 */ /* 0x000fe40004000000 */
[----:B------:R-:W-:Y:S01]  /*4380*/  PLOP3.LUT P2, PT, PT, PT, UP6, 0x40, 0x0 ;  /* 0x000000000000781c */ /* 0x000fe20003f4e868 */
[--C-:B------:R-:W-:Y:S01]  /*4390*/  FFMA.FTZ R147, R149, c[0x0][0x29c], -R152.reuse ;  /* 0x0000a70095937a23 */ /* 0x100fe20000010898 */
[----:B------:R-:W-:Y:S02]  /*43a0*/  PLOP3.LUT P0, PT, PT, PT, UP4, 0x40, 0x0 ;  /* 0x000000000000781c */ /* 0x000fe40003f0e848 */
[----:B------:R-:W-:Y:S02]  /*43b0*/  PLOP3.LUT P1, PT, PT, PT, UP5, 0x40, 0x0 ;  /* 0x000000000000781c */ /* 0x000fe40003f2e858 */
[C---:B------:R-:W-:Y:S01]  /*43c0*/  ISETP.GT.AND P2, PT, R140.reuse, RZ, P2 ;  /* 0x000000ff8c00720c */ /* 0x040fe20001744270 */
[----:B------:R-:W-:Y:S01]  /*43d0*/  MUFU.EX2 R147, R147 ;  /* 0x0000009300937308 */ /* 0x000fe20000000800 */
[----:B------:R-:W-:Y:S02]  /*43e0*/  ISETP.GT.AND P0, PT, R141, 0x20, P0 ;  /* 0x000000208d00780c */ /* 0x000fe40000704270 */
[----:B------:R-:W-:Y:S02]  /*43f0*/  ISETP.GT.AND P1, PT, R140, 0x1, P1 ;  /* 0x000000018c00780c */ /* 0x000fe40000f24270 */
[C---:B------:R-:W-:Y:S02]  /*4400*/  ISETP.LT.OR P2, PT, R143.reuse, 0x1, P2 ;  /* 0x000000018f00780c */ /* 0x040fe40001741670 */
[----:B------:R-:W-:Y:S02]  /*4410*/  ISETP.LT.OR P1, PT, R143, 0x2, P1 ;  /* 0x000000028f00780c */ /* 0x000fe40000f21670 */
[----:B------:R-:W-:Y:S02]  /*4420*/  ISETP.LT.OR P0, PT, R142, 0x21, P0 ;  /* 0x000000218e00780c */ /* 0x000fe40000701670 */
[----:B------:R-:W-:Y:S02]  /*4430*/  FSEL R210, R10, -INF , !P2 ;  /* 0xff8000000ad27808 */ /* 0x000fe40005000000 */
[----:B------:R-:W-:Y:S02]  /*4440*/  FSEL R209, R11, -INF , !P1 ;  /* 0xff8000000bd17808 */ /* 0x000fe40004800000 */
[C---:B---3--:R-:W-:Y:S01]  /*4450*/  HMMA.16816.F32 R8, R80.reuse, R154, RZ ;  /* 0x0000009a5008723c */ /* 0x048fe200000018ff */
[----:B------:R-:W-:Y:S01]  /*4460*/  PLOP3.LUT P2, PT, PT, PT, UP3, 0x40, 0x0 ;  /* 0x000000000000781c */ /* 0x000fe20003f4e838 */
[--C-:B------:R-:W-:Y:S01]  /*4470*/  FFMA.FTZ R149, R210, c[0x0][0x29c], -R153.reuse ;  /* 0x0000a700d2957a23 */ /* 0x100fe20000010899 */
[----:B------:R-:W-:Y:S01]  /*4480*/  FSEL R2, R12, -INF , !P0 ;  /* 0xff8000000c027808 */ /* 0x000fe20004000000 */
[--C-:B------:R-:W-:Y:S01]  /*4490*/  FFMA.FTZ R209, R209, c[0x0][0x29c], -R153.reuse ;  /* 0x0000a700d1d17a23 */ /* 0x100fe20000010899 */
[----:B------:R-:W-:Y:S02]  /*44a0*/  PLOP3.LUT P1, PT, PT, PT, UP4, 0x40, 0x0 ;  /* 0x000000000000781c */ /* 0x000fe40003f2e848 */
[----:B------:R-:W-:Y:S01]  /*44b0*/  PLOP3.LUT P0, PT, PT, PT, UP3, 0x40, 0x0 ;  /* 0x000000000000781c */ /* 0x000fe20003f0e838 */
[--C-:B------:R-:W-:Y:S01]  /*44c0*/  FFMA.FTZ R203, R2, c[0x0][0x29c], -R152.reuse ;  /* 0x0000a70002cb7a23 */ /* 0x100fe20000010898 */
[----:B------:R-:W-:Y:S01]  /*44d0*/  ISETP.GT.AND P2, PT, R141, 0x21, P2 ;  /* 0x000000218d00780c */ /* 0x000fe20001744270 */
[----:B------:R-:W-:Y:S01]  /*44e0*/  MUFU.EX2 R149, R149 ;  /* 0x0000009500957308 */ /* 0x000fe20000000800 */
[C---:B------:R-:W-:Y:S02]  /*44f0*/  ISETP.GT.AND P1, PT, R140.reuse, 0x20, P1 ;  /* 0x000000208c00780c */ /* 0x040fe40000f24270 */
[----:B------:R-:W-:Y:S02]  /*4500*/  ISETP.GT.AND P0, PT, R140, 0x21, P0 ;  /* 0x000000218c00780c */ /* 0x000fe40000704270 */
[----:B------:R-:W-:Y:S02]  /*4510*/  ISETP.LT.OR P2, PT, R142, 0x22, P2 ;  /* 0x000000228e00780c */ /* 0x000fe40001741670 */
[C---:B------:R-:W-:Y:S02]  /*4520*/  ISETP.LT.OR P1, PT, R143.reuse, 0x21, P1 ;  /* 0x000000218f00780c */ /* 0x040fe40000f21670 */
[----:B------:R-:W-:Y:S02]  /*4530*/  ISETP.LT.OR P0, PT, R143, 0x22, P0 ;  /* 0x000000228f00780c */ /* 0x000fe40000701670 */
[----:B------:R-:W-:Y:S02]  /*4540*/  FSEL R3, R13, -INF , !P2 ;  /* 0xff8000000d037808 */ /* 0x000fe40005000000 */
[----:B------:R-:W-:Y:S02]  /*4550*/  FSEL R206, R14, -INF , !P1 ;  /* 0xff8000000ece7808 */ /* 0x000fe40004800000 */
[----:B------:R-:W-:Y:S02]  /*4560*/  FSEL R205, R15, -INF , !P0 ;  /* 0xff8000000fcd7808 */ /* 0x000fe40004000000 */
[-C--:B------:R-:W-:Y:S01]  /*4570*/  HMMA.16816.F32 R12, R80, R156.reuse, RZ ;  /* 0x0000009c500c723c */ /* 0x080fe200000018ff */
[--C-:B------:R-:W-:Y:S01]  /*4580*/  FFMA.FTZ R206, R206, c[0x0][0x29c], -R153.reuse ;  /* 0x0000a700cece7a23 */ /* 0x100fe20000010899 */
[----:B------:R-:W-:Y:S01]  /*4590*/  PLOP3.LUT P2, PT, PT, PT, UP2, 0x40, 0x0 ;  /* 0x000000000000781c */ /* 0x000fe20003f4e828 */
[----:B------:R-:W-:Y:S01]  /*45a0*/  FFMA.FTZ R205, R205, c[0x0][0x29c], -R153 ;  /* 0x0000a700cdcd7a23 */ /* 0x000fe20000010899 */
[----:B------:R-:W-:Y:S02]  /*45b0*/  PLOP3.LUT P0, PT, PT, PT, UP1, 0x40, 0x0 ;  /* 0x000000000000781c */ /* 0x000fe40003f0e818 */
[C---:B------:R-:W-:Y:S02]  /*45c0*/  ISETP.GT.AND P2, PT, R141.reuse, 0x40, P2 ;  /* 0x000000408d00780c */ /* 0x040fe40001744270 */
[C---:B------:R-:W-:Y:S02]  /*45d0*/  HMMA.16816.F32 R16, R28.reuse, R156, RZ ;  /* 0x0000009c1c10723c */ /* 0x040fe400000018ff */
[----:B------:R-:W-:Y:S02]  /*45e0*/  ISETP.LT.OR P1, PT, R142, 0x41, P2 ;  /* 0x000000418e00780c */ /* 0x000fe40001721670 */
[----:B------:R-:W-:Y:S01]  /*45f0*/  ISETP.GT.AND P0, PT, R141, 0x41, P0 ;  /* 0x000000418d00780c */ /* 0x000fe20000704270 */
[--C-:B------:R-:W-:Y:S01]  /*4600*/  FFMA.FTZ R141, R145, c[0x0][0x29c], -R152.reuse ;  /* 0x0000a700918d7a23 */ /* 0x100fe20000010898 */
[----:B------:R-:W-:Y:S02]  /*4610*/  FSEL R24, R24, -INF , !P1 ;  /* 0xff80000018187808 */ /* 0x000fe40004800000 */
[-C--:B------:R-:W-:Y:S01]  /*4620*/  HMMA.16816.F32 R20, R28, R158.reuse, RZ ;  /* 0x0000009e1c14723c */ /* 0x080fe200000018ff */
[----:B------:R-:W-:Y:S02]  /*4630*/  PLOP3.LUT P2, PT, PT, PT, UP2, 0x40, 0x0 ;  /* 0x000000000000781c */ /* 0x000fe40003f4e828 */
[----:B------:R-:W-:Y:S01]  /*4640*/  PLOP3.LUT P1, PT, PT, PT, UP1, 0x40, 0x0 ;  /* 0x000000000000781c */ /* 0x000fe20003f2e818 */
[--C-:B------:R-:W-:Y:S01]  /*4650*/  FFMA.FTZ R145, R24, c[0x0][0x29c], -R152.reuse ;  /* 0x0000a70018917a23 */ /* 0x100fe20000010898 */
[----:B------:R-:W-:Y:S01]  /*4660*/  ISETP.LT.OR P0, PT, R142, 0x42, P0 ;  /* 0x000000428e00780c */ /* 0x000fe20000701670 */
[--C-:B------:R-:W-:Y:S01]  /*4670*/  FFMA.FTZ R142, R208, c[0x0][0x29c], -R151.reuse ;  /* 0x0000a700d08e7a23 */ /* 0x100fe20000010897 */
[C---:B------:R-:W-:Y:S01]  /*4680*/  ISETP.GT.AND P2, PT, R140.reuse, 0x40, P2 ;  /* 0x000000408c00780c */ /* 0x040fe20001744270 */
[----:B------:R-:W-:Y:S02]  /*4690*/  HMMA.16816.F32 R28, R80, R158, RZ ;  /* 0x0000009e501c723c */ /* 0x000fe400000018ff */
[----:B------:R-:W-:Y:S01]  /*46a0*/  ISETP.GT.AND P1, PT, R140, 0x41, P1 ;  /* 0x000000418c00780c */ /* 0x000fe20000f24270 */
[----:B------:R-:W-:Y:S01]  /*46b0*/  MUFU.EX2 R145, R145 ;  /* 0x0000009100917308 */ /* 0x000fe20000000800 */
[----:B------:R-:W-:Y:S01]  /*46c0*/  IMAD.MOV.U32 R140, RZ, RZ, 0x40 ;  /* 0x00000040ff8c7424 */ /* 0x000fe200078e00ff */
[----:B------:R-:W-:Y:S01]  /*46d0*/  FSEL R25, R25, -INF , !P0 ;  /* 0xff80000019197808 */ /* 0x000fe20004000000 */
[----:B------:R-:W-:Y:S01]  /*46e0*/  FFMA.FTZ R151, R148, c[0x0][0x29c], -R151 ;  /* 0x0000a70094977a23 */ /* 0x000fe20000010897 */
[----:B------:R-:W-:Y:S01]  /*46f0*/  LOP3.LUT P0, RZ, R229, 0x4, RZ, 0xc0, !PT ;  /* 0x00000004e5ff7812 */ /* 0x000fe2000780c0ff */
[-C--:B------:R-:W-:Y:S05]  /*4700*/  HMMA.16816.F32 R4, R132, R160.reuse, R4 ;  /* 0x000000a08404723c */ /* 0x080fea0000001804 */
[C---:B------:R-:W-:Y:S01]  /*4710*/  ISETP.LT.OR P2, PT, R143.reuse, 0x41, P2 ;  /* 0x000000418f00780c */ /* 0x040fe20001741670 */
[----:B------:R-:W-:Y:S01]  /*4720*/  MUFU.EX2 R142, R142 ;  /* 0x0000008e008e7308 */ /* 0x000fe20000000800 */
[----:B------:R-:W-:Y:S01]  /*4730*/  ISETP.LT.OR P1, PT, R143, 0x42, P1 ;  /* 0x000000428f00780c */ /* 0x000fe20000f21670 */
[C---:B-1----:R-:W-:Y:S04]  /*4740*/  HMMA.16816.F32 R8, R136.reuse, R160, R8 ;  /* 0x000000a08808723c */ /* 0x042fe80000001808 */
[----:B------:R-:W-:Y:S01]  /*4750*/  SEL R140, R140, 0xffffffc0, !P0 ;  /* 0xffffffc08c8c7807 */ /* 0x000fe20004000000 */
[----:B------:R-:W-:Y:S01]  /*4760*/  FFMA.FTZ R143, R3, c[0x0][0x29c], -R152 ;  /* 0x0000a700038f7a23 */ /* 0x000fe20000010898 */
[----:B------:R-:W-:Y:S01]  /*4770*/  FSEL R26, R26, -INF , !P2 ;  /* 0xff8000001a1a7808 */ /* 0x000fe20005000000 */
[----:B------:R-:W-:Y:S01]  /*4780*/  IMAD.SHL.U32 R3, R221, 0x2, RZ ;  /* 0x00000002dd037824 */ /* 0x000fe200078e00ff */
[-C--:B------:R-:W-:Y:S01]  /*4790*/  HMMA.16816.F32 R12, R136, R162.reuse, R12 ;  /* 0x000000a2880c723c */ /* 0x080fe2000000180c */
[----:B------:R-:W-:Y:S01]  /*47a0*/  MUFU.EX2 R148, R144 ;  /* 0x0000009000947308 */ /* 0x000fe20000000800 */
[----:B------:R-:W-:Y:S02]  /*47b0*/  PLOP3.LUT P0, PT, PT, PT, UP0, 0x80, 0x0 ;  /* 0x000000000000781c */ /* 0x000fe40003f0f008 */
[----:B------:R-:W-:Y:S01]  /*47c0*/  FSEL R27, R27, -INF , !P1 ;  /* 0xff8000001b1b7808 */ /* 0x000fe20004800000 */
[----:B------:R-:W-:Y:S02]  /*47d0*/  IMAD.IADD R2, R3, 0x1, R140 ;  /* 0x0000000103027824 */ /* 0x000fe400078e028c */
[----:B------:R-:W-:Y:S01]  /*47e0*/  FFMA.FTZ R152, R25, c[0x0][0x29c], -R152 ;  /* 0x0000a70019987a23 */ /* 0x000fe20000010898 */
[C---:B------:R-:W-:Y:S02]  /*47f0*/  HMMA.16816.F32 R16, R132.reuse, R162, R16 ;  /* 0x000000a28410723c */ /* 0x040fe40000001810 */
[----:B------:R-:W-:Y:S01]  /*4800*/  LDSM.16.M88.4 R80, [R2+0xf080] ;  /* 0x00f080000250783b */ /* 0x000fe20000000200 */
[----:B------:R-:W-:Y:S01]  /*4810*/  MUFU.EX2 R144, R141 ;  /* 0x0000008d00907308 */ /* 0x000fe20000000800 */
[--C-:B------:R-:W-:Y:S02]  /*4820*/  FFMA.FTZ R208, R26, c[0x0][0x29c], -R153.reuse ;  /* 0x0000a7001ad07a23 */ /* 0x100fe40000010899 */
[----:B------:R-:W-:Y:S02]  /*4830*/  FFMA.FTZ R153, R27, c[0x0][0x29c], -R153 ;  /* 0x0000a7001b997a23 */ /* 0x000fe40000010899 */
[-C--:B------:R-:W-:Y:S02]  /*4840*/  HMMA.16816.F32 R20, R132, R164.reuse, R20 ;  /* 0x000000a48414723c */ /* 0x080fe40000001814 */
[----:B------:R-:W1:Y:S03]  /*4850*/  LDSM.16.M88.4 R24, [R2+0xe080] ;  /* 0x00e080000218783b */ /* 0x000e660000000200 */
[----:B------:R-:W-:Y:S02]  /*4860*/  MUFU.EX2 R141, R203 ;  /* 0x000000cb008d7308 */ /* 0x000fe40000000800 */
[----:B------:R-:W-:Y:S01]  /*4870*/  IMAD.IADD R132, R140, 0x1, R0 ;  /* 0x000000018c847824 */ /* 0x000fe200078e0200 */
[----:B------:R-:W-:Y:S07]  /*4880*/  HMMA.16816.F32 R28, R136, R164, R28 ;  /* 0x000000a4881c723c */ /* 0x000fee000000181c */
[----:B------:R-:W-:Y:S10]  /*4890*/  MUFU.EX2 R136, R215 ;  /* 0x000000d700887308 */ /* 0x000ff40000000800 */
[----:B------:R-:W2:Y:S10]  /*48a0*/  MUFU.EX2 R137, R214 ;  /* 0x000000d600897308 */ /* 0x000eb40000000800 */
[----:B------:R-:W-:Y:S01]  /*48b0*/  MUFU.EX2 R140, R211 ;  /* 0x000000d3008c7308 */ /* 0x000fe20000000800 */
[-C--:B-1----:R-:W-:Y:S09]  /*48c0*/  HMMA.16816.F32 R4, R24, R166.reuse, R4 ;  /* 0x000000a61804723c */ /* 0x082ff20000001804 */
[----:B------:R-:W-:Y:S01]  /*48d0*/  MUFU.EX2 R143, R143 ;  /* 0x0000008f008f7308 */ /* 0x000fe20000000800 */
[C---:B------:R-:W-:Y:S09]  /*48e0*/  HMMA.16816.F32 R8, R80.reuse, R166, R8 ;  /* 0x000000a65008723c */ /* 0x040ff20000001808 */
[----:B------:R-:W-:Y:S01]  /*48f0*/  MUFU.EX2 R138, R213 ;  /* 0x000000d5008a7308 */ /* 0x000fe20000000800 */
[-C--:B------:R-:W-:Y:S09]  /*4900*/  HMMA.16816.F32 R12, R80, R168.reuse, R12 ;  /* 0x000000a8500c723c */ /* 0x080ff2000000180c */
[----:B------:R-:W1:Y:S01]  /*4910*/  MUFU.EX2 R139, R212 ;  /* 0x000000d4008b7308 */ /* 0x000e620000000800 */
[C---:B------:R-:W-:Y:S08]  /*4920*/  HMMA.16816.F32 R16, R24.reuse, R168, R16 ;  /* 0x000000a81810723c */ /* 0x040ff00000001810 */
[-C--:B------:R-:W-:Y:S01]  /*4930*/  HMMA.16816.F32 R20, R24, R170.reuse, R20 ;  /* 0x000000aa1814723c */ /* 0x080fe20000001814 */
[----:B------:R-:W3:Y:S01]  /*4940*/  LDSM.16.M88.4 R24, [R132+0xe080] ;  /* 0x00e080008418783b */ /* 0x000ee20000000200 */
[----:B------:R-:W-:Y:S06]  /*4950*/  MUFU.EX2 R151, R151 ;  /* 0x0000009700977308 */ /* 0x000fec0000000800 */
[----:B------:R-:W-:Y:S01]  /*4960*/  HMMA.16816.F32 R28, R80, R170, R28 ;  /* 0x000000aa501c723c */ /* 0x000fe2000000181c */
[----:B------:R-:W4:Y:S03]  /*4970*/  LDSM.16.M88.4 R80, [R132+0xf080] ;  /* 0x00f080008450783b */ /* 0x000f260000000200 */
[----:B------:R-:W-:Y:S10]  /*4980*/  MUFU.EX2 R152, R152 ;  /* 0x0000009800987308 */ /* 0x000ff40000000800 */
[----:B------:R-:W-:Y:S01]  /*4990*/  MUFU.EX2 R153, R153 ;  /* 0x0000009900997308 */ /* 0x000fe20000000800 */
[-C--:B---3--:R-:W-:Y:S08]  /*49a0*/  HMMA.16816.F32 R4, R24, R172.reuse, R4 ;  /* 0x000000ac1804723c */ /* 0x088ff00000001804 */
[C---:B----4-:R-:W-:Y:S08]  /*49b0*/  HMMA.16816.F32 R8, R80.reuse, R172, R8 ;  /* 0x000000ac5008723c */ /* 0x050ff00000001808 */
[-C--:B------:R-:W-:Y:S08]  /*49c0*/  HMMA.16816.F32 R12, R80, R174.reuse, R12 ;  /* 0x000000ae500c723c */ /* 0x080ff0000000180c */
[C---:B------:R-:W-:Y:S08]  /*49d0*/  HMMA.16816.F32 R16, R24.reuse, R174, R16 ;  /* 0x000000ae1810723c */ /* 0x040ff00000001810 */
[-C--:B------:R-:W-:Y:S01]  /*49e0*/  HMMA.16816.F32 R20, R24, R176.reuse, R20 ;  /* 0x000000b01814723c */ /* 0x080fe20000001814 */
[----:B------:R-:W3:Y:S07]  /*49f0*/  LDSM.16.M88.4 R24, [R3+0x10080] ;  /* 0x010080000318783b */ /* 0x000eee0000000200 */
[----:B------:R-:W-:Y:S01]  /*4a00*/  HMMA.16816.F32 R28, R80, R176, R28 ;  /* 0x000000b0501c723c */ /* 0x000fe2000000181c */
[----:B------:R-:W4:Y:S08]  /*4a10*/  LDSM.16.M88.4 R80, [R3+0x11080] ;  /* 0x011080000350783b */ /* 0x000f300000000200 */
[----:B------:R-:W-:Y:S01]  /*4a20*/  LDS R3, [R238.X4+0x12280] ;  /* 0x01228000ee037984 */ /* 0x000fe20000004800 */
        /* <DEDUP_REMOVED lines=25> */
[----:B------:R-:W4:Y:S01]  /*4bc0*/  LDSM.16.M88.4 R132, [R132+0x11080] ;  /* 0x011080008484783b */ /* 0x000f220000000200 */
[----:B------:R-:W5:Y:S05]  /*4bd0*/  MUFU.EX2 R82, R207 ;  /* 0x000000cf00527308 */ /* 0x000f6a0000000800 */
[----:B--2---:R-:W-:Y:S02]  /*4be0*/  F2FP.PACK_AB R81, R137, R136 ;  /* 0x000000888951723e */ /* 0x004fe400000000ff */
[----:B-1----:R-:W-:Y:S03]  /*4bf0*/  F2FP.PACK_AB R80, R139, R138 ;  /* 0x0000008a8b50723e */ /* 0x002fe600000000ff */
[----:B------:R-:W1:Y:S01]  /*4c00*/  MUFU.EX2 R83, R204 ;  /* 0x000000cc00537308 */ /* 0x000e620000000800 */
[-C--:B---3--:R-:W-:Y:S08]  /*4c10*/  HMMA.16816.F32 R4, R24, R196.reuse, R4 ;  /* 0x000000c41804723c */ /* 0x088ff00000001804 */
[C---:B----4-:R-:W-:Y:S08]  /*4c20*/  HMMA.16816.F32 R8, R132.reuse, R196, R8 ;  /* 0x000000c48408723c */ /* 0x050ff00000001808 */
        /* <DEDUP_REMOVED lines=117> */
[----:B------:R-:W2:Y:S01]  /*5380*/  LDSM.16.MT88.4 R136, [R0+0x10880] ;  /* 0x010880000088783b */ /* 0x000ea20000004200 */
[-C--:B------:R-:W-:Y:S07]  /*5390*/  HMMA.16816.F32 R44, R16, R10.reuse, R44 ;  /* 0x0000000a102c723c */ /* 0x080fee000000182c */
[----:B------:R-:W-:Y:S01]  /*53a0*/  LDSM.16.MT88.4 R140, [R0+0xf880] ;  /* 0x00f88000008c783b */ /* 0x000fe20000004200 */
[-C--:B------:R-:W-:Y:S07]  /*53b0*/  HMMA.16816.F32 R48, R12, R10.reuse, R48 ;  /* 0x0000000a0c30723c */ /* 0x080fee0000001830 */
[----:B------:R-:W-:Y:S01]  /*53c0*/  LDSM.16.MT88.4 R144, [R202+0x14080] ;  /* 0x01408000ca90783b */ /* 0x000fe20000004200 */
[C---:B------:R-:W-:Y:S07]  /*53d0*/  HMMA.16816.F32 R52, R4.reuse, R10, R52 ;  /* 0x0000000a0434723c */ /* 0x040fee0000001834 */
[----:B------:R-:W-:Y:S01]  /*53e0*/  LDSM.16.MT88.4 R8, [R0+0xf080] ;  /* 0x00f080000008783b */ /* 0x000fe20000004200 */
[-C--:B---3--:R-:W-:Y:S07]  /*53f0*/  HMMA.16816.F32 R56, R4, R20.reuse, R56 ;  /* 0x000000140438723c */ /* 0x088fee0000001838 */
[----:B------:R-:W-:Y:S01]  /*5400*/  LDSM.16.MT88.4 R148, [R202+0x15080] ;  /* 0x01508000ca94783b */ /* 0x000fe20000004200 */
        /* <DEDUP_REMOVED lines=30> */
[-C--:B----4-:R-:W-:Y:S08]  /*55f0*/  HMMA.16816.F32 R56, R4, R20.reuse, R56 ;  /* 0x000000140438723c */ /* 0x090ff00000001838 */
[-C--:B------:R-:W-:Y:S01]  /*5600*/  HMMA.16816.F32 R60, R12, R20.reuse, R60 ;  /* 0x000000140c3c723c */ /* 0x080fe2000000183c */
[----:B------:R3:W4:Y:S07]  /*5610*/  LDSM.16.M88.4 R80, [R225] ;  /* 0x00000000e150783b */ /* 0x00072e0000000200 */
[C---:B------:R-:W-:Y:S01]  /*5620*/  HMMA.16816.F32 R64, R16.reuse, R20, R64 ;  /* 0x000000141040723c */ /* 0x040fe20000001840 */
[----:B------:R3:W2:Y:S07]  /*5630*/  LDSM.16.M88.4 R132, [R225+0x800] ;  /* 0x00080000e184783b */ /* 0x0006ae0000000200 */
[-C--:B------:R-:W-:Y:S01]  /*5640*/  HMMA.16816.F32 R68, R16, R22.reuse, R68 ;  /* 0x000000161044723c */ /* 0x080fe20000001844 */
[----:B------:R3:W2:Y:S07]  /*5650*/  LDSM.16.MT88.4 R16, [R0+0x80] ;  /* 0x000080000010783b */ /* 0x0006ae0000004200 */
[-C--:B------:R-:W-:Y:S01]  /*5660*/  HMMA.16816.F32 R72, R12, R22.reuse, R72 ;  /* 0x000000160c48723c */ /* 0x080fe20000001848 */
[----:B------:R3:W2:Y:S07]  /*5670*/  LDSM.16.MT88.4 R136, [R0+0x3080] ;  /* 0x003080000088783b */ /* 0x0006ae0000004200 */
[----:B------:R-:W-:Y:S01]  /*5680*/  HMMA.16816.F32 R76, R4, R22, R76 ;  /* 0x00000016044c723c */ /* 0x000fe2000000184c */
[----:B------:R3:W2:Y:S07]  /*5690*/  LDSM.16.M88.4 R204, [R227] ;  /* 0x00000000e3cc783b */ /* 0x0006ae0000000200 */
        /* <DEDUP_REMOVED lines=16> */
[----:B-1-34-:R-:W2:Y:S01]  /*57a0*/  LDL.64 R152, [R1] ;  /* 0x0000000001987983 */ /* 0x01aea20000100a00 */
[----:B------:R-:W-:Y:S01]  /*57b0*/  USHF.R.S32.HI UR12, URZ, 0x1f, UR10 ;  /* 0x0000001f3f0c7899 */ /* 0x000fe2000801140a */
[----:B------:R-:W-:Y:S01]  /*57c0*/  IMAD.U32 R5, RZ, RZ, UR8 ;  /* 0x00000008ff057e24 */ /* 0x000fe2000f8e00ff */
[----:B------:R-:W-:Y:S01]  /*57d0*/  ULDC.64 UR4, c[0x0][0x208] ;  /* 0x0000820000047ab9 */ /* 0x000fe20000000a00 */
[----:B------:R-:W3:Y:S01]  /*57e0*/  LDL R203, [R1+0x10] ;  /* 0x0000100001cb7983 */ /* 0x000ee20000100800 */
[----:B------:R-:W-:Y:S01]  /*57f0*/  UIMAD UR12, UR12, UR4, URZ ;  /* 0x000000040c0c72a4 */ /* 0x000fe2000f8e023f */
[----:B------:R-:W-:Y:S01]  /*5800*/  IMAD.U32 R10, RZ, RZ, UR9 ;  /* 0x00000009ff0a7e24 */ /* 0x000fe2000f8e00ff */
[----:B------:R-:W-:Y:S02]  /*5810*/  UIMAD.WIDE.U32 UR22, UR10, UR4, URZ ;  /* 0x000000040a1672a5 */ /* 0x000fe4000f8e003f */
[----:B------:R-:W-:Y:S02]  /*5820*/  UIMAD UR12, UR10, UR5, UR12 ;  /* 0x000000050a0c72a4 */ /* 0x000fe4000f8e020c */
[----:B------:R-:W-:Y:S02]  /*5830*/  USHF.L.U32 UR15, UR10, 0x6, URZ ;  /* 0x000000060a0f7899 */ /* 0x000fe4000800063f */
[----:B------:R-:W-:Y:S02]  /*5840*/  USHF.L.U32 UR4, UR22, 0x6, URZ ;  /* 0x0000000616047899 */ /* 0x000fe4000800063f */
[----:B------:R-:W-:Y:S02]  /*5850*/  UIADD3 UR12, UR23, UR12, URZ ;  /* 0x0000000c170c7290 */ /* 0x000fe4000fffe03f */
[----:B------:R-:W-:Y:S02]  /*5860*/  IMAD.U32 R6, RZ, RZ, UR15 ;  /* 0x0000000fff067e24 */ /* 0x000fe4000f8e00ff */
[----:B------:R-:W-:Y:S01]  /*5870*/  IADD3 R5, P2, P1, R250, UR4, R5 ;  /* 0x00000004fa057c10 */ /* 0x000fe2000f95e005 */
[----:B------:R-:W-:Y:S01]  /*5880*/  USHF.L.U64.HI UR12, UR22, 0x6, UR12 ;  /* 0x00000006160c7899 */ /* 0x000fe2000801020c */
[----:B------:R-:W-:Y:S05]  /*5890*/  IMAD.U32 R2, RZ, RZ, UR15 ;  /* 0x0000000fff027e24 */ /* 0x000fea000f8e00ff */
[----:B------:R-:W-:Y:S02]  /*58a0*/  IADD3.X R10, R247, UR12, R10, P2, P1 ;  /* 0x0000000cf70a7c10 */ /* 0x000fe400097e240a */
[----:B------:R-:W-:Y:S02]  /*58b0*/  IADD3 R2, -R252, UR16, -R2 ;  /* 0x00000010fc027c10 */ /* 0x000fe4000fffe902 */
[----:B------:R-:W-:Y:S02]  /*58c0*/  IADD3 R4, P2, R250, UR4, RZ ;  /* 0x00000004fa047c10 */ /* 0x000fe4000ff5e0ff */
[----:B--2---:R-:W-:Y:S04]  /*58d0*/  IADD3 R3, P0, R152, UR15, RZ ;  /* 0x0000000f98037c10 */ /* 0x004fe8000ff1e0ff */
[----:B---3--:R-:W-:Y:S02]  /*58e0*/  LEA.HI.X.SX32 R6, R6, R203, 0x1, P0 ;  /* 0x000000cb06067211 */ /* 0x008fe400000f0eff */
[----:B------:R-:W-:Y:S01]  /*58f0*/  LOP3.LUT P0, RZ, R244, 0x1, RZ, 0xc0, !PT ;  /* 0x00000001f4ff7812 */ /* 0x000fe2000780c0ff */
[----:B------:R-:W1:Y:S01]  /*5900*/  S2R R203, SR_TID.X ;  /* 0x0000000000cb7919 */ /* 0x000e620000002100 */
[C---:B------:R-:W-:Y:S04]  /*5910*/  LEA R8, P1, R3.reuse, c[0x0][0x280], 0x2 ;  /* 0x0000a00003087a11 */ /* 0x040fe800078210ff */
[----:B------:R-:W-:Y:S02]  /*5920*/  LEA.HI.X R9, R3, c[0x0][0x284], R6, 0x2, P1 ;  /* 0x0000a10003097a11 */ /* 0x000fe400008f1406 */
[----:B------:R-:W-:Y:S02]  /*5930*/  ISETP.LT.OR P1, PT, R2, 0x1, !P0 ;  /* 0x000000010200780c */ /* 0x000fe40004721670 */
[----:B------:R-:W-:Y:S02]  /*5940*/  IADD3.X R3, R247, UR12, RZ, P2, !PT ;  /* 0x0000000cf7037c10 */ /* 0x000fe400097fe4ff */
[----:B------:R-:W-:Y:S02]  /*5950*/  LEA R6, P2, R4, c[0x0][0x1f0], 0x1 ;  /* 0x00007c0004067a11 */ /* 0x000fe400078408ff */
[----:B------:R-:W-:Y:S02]  /*5960*/  ISETP.LT.OR P0, PT, R2, 0x21, !P0 ;  /* 0x000000210200780c */ /* 0x000fe40004701670 */
[----:B------:R-:W-:Y:S02]  /*5970*/  LEA.HI.X R7, R4, c[0x0][0x1f4], R3, 0x1, P2 ;  /* 0x00007d0004077a11 */ /* 0x000fe400010f0c03 */
[C---:B------:R-:W-:Y:S03]  /*5980*/  LEA R4, P2, R5.reuse, c[0x0][0x1f0], 0x1 ;  /* 0x00007c0005047a11 */ /* 0x040fe600078408ff */
[----:B------:R-:W-:Y:S01]  /*5990*/  @!PT LDS RZ, [RZ] ;  /* 0x00000000fffff984 */ /* 0x000fe20000000800 */
[----:B------:R-:W-:Y:S01]  /*59a0*/  @!PT LDS RZ, [RZ] ;  /* 0x00000000fffff984 */ /* 0x000fe20000000800 */
[----:B------:R-:W-:Y:S01]  /*59b0*/  @!PT LDS RZ, [RZ] ;  /* 0x00000000fffff984 */ /* 0x000fe20000000800 */
[----:B------:R2:W-:Y:S01]  /*59c0*/  LDGSTS.E.BYPASS.LTC128B.128 [R240+0xe080], [R6.64], !P1 ;  /* 0x0e08000006f07fae */ /* 0x0005e2000c901d52 */
[----:B------:R-:W-:Y:S02]  /*59d0*/  LEA.HI.X R5, R5, c[0x0][0x1f4], R10, 0x1, P2 ;  /* 0x00007d0005057a11 */ /* 0x000fe400010f0c0a */
[----:B------:R-:W-:Y:S04]  /*59e0*/  LOP3.LUT P2, RZ, R244, 0x2, RZ, 0xc0, !PT ;  /* 0x00000002f4ff7812 */ /* 0x000fe8000784c0ff */
[C---:B------:R-:W-:Y:S02]  /*59f0*/  ISETP.LT.OR P1, PT, R2.reuse, 0x1, !P2 ;  /* 0x000000010200780c */ /* 0x040fe40005721670 */
[----:B------:R-:W-:Y:S01]  /*5a00*/  ISETP.LT.OR P2, PT, R2, 0x21, !P2 ;  /* 0x000000210200780c */ /* 0x000fe20005741670 */
[----:B-1----:R-:W-:Y:S10]  /*5a10*/  @!P3 IMAD.SHL.U32 R2, R203, 0x10, RZ ;  /* 0x00000010cb02b824 */ /* 0x002ff400078e00ff */
[----:B------:R2:W-:Y:S04]  /*5a20*/  LDGSTS.E.BYPASS.LTC128B.128 [R240+0x10080], [R6.64+0x80], !P1 ;  /* 0x1008008006f07fae */ /* 0x0005e8000c901d52 */
[----:B------:R2:W-:Y:S04]  /*5a30*/  LDGSTS.E.BYPASS.LTC128B.128 [R240+0xf080], [R4.64], !P0 ;  /* 0x0f08000004f07fae */ /* 0x0005e8000c101d52 */
[----:B------:R2:W-:Y:S04]  /*5a40*/  LDGSTS.E.BYPASS.LTC128B.128 [R240+0x11080], [R4.64+0x80], !P2 ;  /* 0x1108008004f07fae */ /* 0x0005e8000d101d52 */
[----:B------:R2:W-:Y:S02]  /*5a50*/  @!P3 LDGSTS.E.BYPASS.LTC128B.128 [R2+0x12280], [R8.64] ;  /* 0x122800000802bfae */ /* 0x0005e4000b901d52 */
.L_x_466:
[-C--:B-1234-:R-:W-:Y:S01]  /*5a60*/  HMMA.16816.F32 R4, R80, R16.reuse, RZ ;  /* 0x000000105004723c */ /* 0x09efe200000018ff */
[----:B------:R-:W2:Y:S01]  /*5a70*/  LDL.64 R152, [R1+0x18] ;  /* 0x0000180001987983 */ /* 0x000ea20000100a00 */
[----:B------:R-:W-:Y:S01]  /*5a80*/  USHF.L.U32 UR13, UR13, 0xd, URZ ;  /* 0x0000000d0d0d7899 */ /* 0x000fe2000800063f */
[----:B------:R-:W-:Y:S01]  /*5a90*/  ISETP.GE.AND P1, PT, R220, 0x1, PT ;  /* 0x00000001dc00780c */ /* 0x000fe20003f26270 */
[----:B------:R-:W-:Y:S01]  /*5aa0*/  UISETP.GE.AND UP0, UPT, UR10, UR14, UPT ;  /* 0x0000000e0a00728c */ /* 0x000fe2000bf06270 */
[----:B------:R-:W3:Y:S01]  /*5ab0*/  LDL R2, [R1+0x20] ;  /* 0x0000200001027983 */ /* 0x000ee20000100800 */
[----:B------:R-:W-:Y:S02]  /*5ac0*/  UIADD3 UR4, UR11, 0x1, URZ ;  /* 0x000000010b047890 */ /* 0x000fe4000fffe03f */
[C---:B------:R-:W-:Y:S01]  /*5ad0*/  HMMA.16816.F32 R8, R132.reuse, R16, RZ ;  /* 0x000000108408723c */ /* 0x040fe200000018ff */
[----:B------:R-:W-:Y:S03]  /*5ae0*/  LDSM.16.M88.4 R140, [R225+0x1800] ;  /* 0x00180000e18c783b */ /* 0x000fe60000000200 */
[----:B------:R-:W-:Y:S01]  /*5af0*/  IMAD.U32 R3, RZ, RZ, UR13 ;  /* 0x0000000dff037e24 */ /* 0x000fe2000f8e00ff */
[----:B------:R-:W-:Y:S03]  /*5b00*/  LDSM.16.MT88.4 R144, [R0+0x4080] ;  /* 0x004080000090783b */ /* 0x000fe60000004200 */
[-C--:B------:R-:W-:Y:S01]  /*5b10*/  HMMA.16816.F32 R12, R132, R18.reuse, RZ ;  /* 0x00000012840c723c */ /* 0x080fe200000018ff */
[----:B------:R-:W-:Y:S04]  /*5b20*/  LDSM.16.M88.4 R148, [R227+0x1000] ;  /* 0x00100000e394783b */ /* 0x000fe80000000200 */
[----:B------:R-:W0:Y:S03]  /*5b30*/  LDGDEPBAR ;  /* 0x00000000000079af */ /* 0x000e260000000000 */
        /* <DEDUP_REMOVED lines=16> */
[----:B------:R-:W4:Y:S07]  /*5c40*/  LDSM.16.MT88.4 R204, [R0+0x1880] ;  /* 0x0018800000cc783b */ /* 0x000f2e0000004200 */
        /* <DEDUP_REMOVED lines=10> */
[----:B------:R-:W5:Y:S04]  /*5cf0*/  LDSM.16.M88.4 R132, [R225+0x2000] ;  /* 0x00200000e184783b */ /* 0x000f680000000200 */
[----:B------:R-:W5:Y:S03]  /*5d00*/  LDSM.16.M88.4 R144, [R225+0x2800] ;  /* 0x00280000e190783b */ /* 0x000f660000000200 */
[-C--:B----4-:R-:W-:Y:S08]  /*5d10*/  HMMA.16816.F32 R4, R148, R204.reuse, R4 ;  /* 0x000000cc9404723c */ /* 0x090ff00000001804 */
[C---:B------:R-:W-:Y:S08]  /*5d20*/  HMMA.16816.F32 R8, R208.reuse, R204, R8 ;  /* 0x000000ccd008723c */ /* 0x040ff00000001808 */
[-C--:B------:R-:W-:Y:S08]  /*5d30*/  HMMA.16816.F32 R12, R208, R206.reuse, R12 ;  /* 0x000000ced00c723c */ /* 0x080ff0000000180c */
[C---:B------:R-:W-:Y:S01]  /*5d40*/  HMMA.16816.F32 R16, R148.reuse, R206, R16 ;  /* 0x000000ce9410723c */ /* 0x040fe20000001810 */
[----:B------:R-:W-:Y:S07]  /*5d50*/  LDSM.16.MT88.4 R204, [R0+0x2880] ;  /* 0x0028800000cc783b */ /* 0x000fee0000004200 */
[-C--:B-1----:R-:W-:Y:S08]  /*5d60*/  HMMA.16816.F32 R20, R148, R136.reuse, R20 ;  /* 0x000000889414723c */ /* 0x082ff00000001814 */
[C---:B------:R-:W-:Y:S08]  /*5d70*/  HMMA.16816.F32 R24, R208.reuse, R136, R24 ;  /* 0x00000088d018723c */ /* 0x040ff00000001818 */
[-C--:B------:R-:W-:Y:S01]  /*5d80*/  HMMA.16816.F32 R28, R208, R138.reuse, R28 ;  /* 0x0000008ad01c723c */ /* 0x080fe2000000181c */
[----:B------:R-:W-:Y:S07]  /*5d90*/  LDSM.16.M88.4 R208, [R227+0x2800] ;  /* 0x00280000e3d0783b */ /* 0x000fee0000000200 */
[----:B------:R-:W-:Y:S01]  /*5da0*/  HMMA.16816.F32 R80, R148, R138, R80 ;  /* 0x0000008a9450723c */ /* 0x000fe20000001850 */
[----:B------:R-:W1:Y:S04]  /*5db0*/  LDSM.16.MT88.4 R136, [R0+0x5080] ;  /* 0x005080000088783b */ /* 0x000e680000004200 */
[----:B------:R-:W4:Y:S03]  /*5dc0*/  LDSM.16.M88.4 R148, [R227+0x2000] ;  /* 0x00200000e394783b */ /* 0x000f260000000200 */
[-C--:B-----5:R-:W-:Y:S08]  /*5dd0*/  HMMA.16816.F32 R4, R132, R140.reuse, R4 ;  /* 0x0000008c8404723c */ /* 0x0a0ff00000001804 */
[C---:B------:R-:W-:Y:S08]  /*5de0*/  HMMA.16816.F32 R8, R144.reuse, R140, R8 ;  /* 0x0000008c9008723c */ /* 0x040ff00000001808 */
[-C--:B------:R-:W-:Y:S08]  /*5df0*/  HMMA.16816.F32 R12, R144, R142.reuse, R12 ;  /* 0x0000008e900c723c */ /* 0x080ff0000000180c */
[C---:B------:R-:W-:Y:S01]  /*5e00*/  HMMA.16816.F32 R16, R132.reuse, R142, R16 ;  /* 0x0000008e8410723c */ /* 0x040fe20000001810 */
[----:B------:R2:W5:Y:S07]  /*5e10*/  LDSM.16.MT88.4 R140, [R0+0x5880] ;  /* 0x00588000008c783b */ /* 0x00056e0000004200 */
[-C--:B-1----:R-:W-:Y:S08]  /*5e20*/  HMMA.16816.F32 R20, R132, R136.reuse, R20 ;  /* 0x000000888414723c */ /* 0x082ff00000001814 */
[C---:B------:R-:W-:Y:S04]  /*5e30*/  HMMA.16816.F32 R24, R144.reuse, R136, R24 ;  /* 0x000000889018723c */ /* 0x040fe80000001818 */
[----:B--2---:R-:W-:Y:S04]  /*5e40*/  IADD3 R0, P0, R152, UR13, RZ ;  /* 0x0000000d98007c10 */ /* 0x004fe8000ff1e0ff */
[-C--:B------:R-:W-:Y:S01]  /*5e50*/  HMMA.16816.F32 R28, R144, R138.reuse, R28 ;  /* 0x0000008a901c723c */ /* 0x080fe2000000181c */
[----:B------:R-:W-:Y:S03]  /*5e60*/  UMOV UR13, UR10 ;  /* 0x0000000a000d7c82 */ /* 0x000fe60008000000 */
[----:B---3--:R-:W-:Y:S02]  /*5e70*/  LEA.HI.X.SX32 R3, R3, R2, 0x1, P0 ;  /* 0x0000000203037211 */ /* 0x008fe400000f0eff */
[C---:B------:R-:W-:Y:S02]  /*5e80*/  LEA R2, P0, R0.reuse, c[0x0][0x220], 0x2 ;  /* 0x0000880000027a11 */ /* 0x040fe400078010ff */
[----:B------:R-:W-:Y:S01]  /*5e90*/  HMMA.16816.F32 R80, R132, R138, R80 ;  /* 0x0000008a8450723c */ /* 0x000fe20000001850 */
[----:B------:R-:W-:Y:S03]  /*5ea0*/  LDSM.16.MT88.4 R132, [R202+0x17880] ;  /* 0x01788000ca84783b */ /* 0x000fe60000004200 */
[----:B------:R-:W-:Y:S01]  /*5eb0*/  LEA.HI.X R3, R0, c[0x0][0x224], R3, 0x2, P0 ;  /* 0x0000890000037a11 */ /* 0x000fe200000f1403 */
[----:B------:R-:W-:Y:S01]  /*5ec0*/  IMAD R0, R220, 0x2000, R230 ;  /* 0x00002000dc007824 */ /* 0x000fe200078e02e6 */
[----:B------:R-:W-:Y:S01]  /*5ed0*/  PLOP3.LUT P0, PT, PT, PT, UP0, 0x80, 0x0 ;  /* 0x000000000000781c */ /* 0x000fe20003f0f008 */
[----:B------:R-:W-:Y:S01]  /*5ee0*/  UISETP.GE.AND UP0, UPT, UR11, 0x1, UPT ;  /* 0x000000010b00788c */ /* 0x000fe2000bf06270 */
[-C--:B----4-:R-:W-:Y:S03]  /*5ef0*/  HMMA.16816.F32 R4, R148, R204.reuse, R4 ;  /* 0x000000cc9404723c */ /* 0x090fe60000001804 */
[----:B------:R-:W-:Y:S02]  /*5f00*/  USEL UR11, UR4, URZ, !UP0 ;  /* 0x0000003f040b7287 */ /* 0x000fe4000c000000 */
[----:B------:R-:W-:Y:S01]  /*5f10*/  IMAD.SHL.U32 R0, R0, 0x2, RZ ;  /* 0x0000000200007824 */ /* 0x000fe200078e00ff */
[----:B------:R-:W-:Y:S02]  /*5f20*/  IADD3 R220, R220, 0x1, RZ ;  /* 0x00000001dcdc7810 */ /* 0x000fe40007ffe0ff */
[C---:B------:R-:W-:Y:S02]  /*5f30*/  HMMA.16816.F32 R8, R208.reuse, R204, R8 ;  /* 0x000000ccd008723c */ /* 0x040fe40000001808 */
[----:B------:R-:W-:Y:S02]  /*5f40*/  LDSM.16.MT88.4 R136, [R0+0x8880] ;  /* 0x008880000088783b */ /* 0x000fe40000004200 */
[----:B------:R-:W-:Y:S04]  /*5f50*/  SEL R220, R220, RZ, !P1 ;  /* 0x000000ffdcdc7207 */ /* 0x000fe80004800000 */
[-C--:B------:R-:W-:Y:S07]  /*5f60*/  HMMA.16816.F32 R12, R208, R206.reuse, R12 ;  /* 0x000000ced00c723c */ /* 0x080fee000000180c */
        /* <DEDUP_REMOVED lines=153> */
.L_x_448:
[----:B------:R-:W-:Y:S05]  /*6900*/  @P1 BRA `(.L_x_468) ;  /* 0x0000193000001947 */ /* 0x000fea0003800000 */
[----:B------:R-:W1:Y:S01]  /*6910*/  S2R R28, SR_TID.X ;  /* 0x00000000001c7919 */ /* 0x000e620000002100 */
[----:B------:R-:W-:Y:S01]  /*6920*/  F2FP.PACK_AB R32, R33, R32 ;  /* 0x000000202120723e */ /* 0x000fe200000000ff */
[----:B------:R-:W-:Y:S01]  /*6930*/  ULDC.64 UR4, c[0x0][0x358] ;  /* 0x0000d60000047ab9 */ /* 0x000fe20000000a00 */
[----:B------:R-:W-:Y:S01]  /*6940*/  F2FP.PACK_AB R34, R35, R34 ;  /* 0x000000222322723e */ /* 0x000fe200000000ff */
[----:B------:R-:W-:Y:S01]  /*6950*/  UISETP.NE.U32.AND UP1, UPT, URZ, UR4, UPT ;  /* 0x000000043f00728c */ /* 0x000fe2000bf25070 */
[----:B------:R-:W-:Y:S01]  /*6960*/  F2FP.PACK_AB R52, R53, R52 ;  /* 0x000000343534723e */ /* 0x000fe200000000ff */
[----:B------:R-:W-:Y:S01]  /*6970*/  UMOV UR6, 0x4 ;  /* 0x0000000400067882 */ /* 0x000fe20000000000 */
[----:B------:R-:W-:Y:S01]  /*6980*/  F2FP.PACK_AB R54, R55, R54 ;  /* 0x000000363736723e */ /* 0x000fe200000000ff */
[----:B------:R-:W-:Y:S01]  /*6990*/  UISETP.NE.AND.EX UP1, UPT, URZ, UR5, UPT, UP1 ;  /* 0x000000053f00728c */ /* 0x000fe2000bf25310 */
[----:B------:R-:W-:-:S02]  /*69a0*/  F2FP.PACK_AB R36, R37, R36 ;  /* 0x000000242524723e */ /* 0x000fc400000000ff */
[----:B------:R-:W-:Y:S01]  /*69b0*/  F2FP.PACK_AB R38, R39, R38 ;  /* 0x000000262726723e */ /* 0x000fe200000000ff */
[----:B------:R-:W-:Y:S01]  /*69c0*/  ULDC.64 UR4, c[0x0][0x358] ;  /* 0x0000d60000047ab9 */ /* 0x000fe20000000a00 */
[----:B------:R-:W-:Y:S01]  /*69d0*/  F2FP.PACK_AB R48, R49, R48 ;  /* 0x000000303130723e */ /* 0x000fe200000000ff */
[----:B------:R-:W-:Y:S01]  /*69e0*/  UIMAD.WIDE UR4, UR17, UR6, UR4 ;  /* 0x00000006110472a5 */ /* 0x000fe2000f8e0204 */
[----:B------:R-:W-:Y:S02]  /*69f0*/  F2FP.PACK_AB R50, R51, R50 ;  /* 0x000000323332723e */ /* 0x000fe400000000ff */
[----:B------:R-:W-:Y:S02]  /*6a00*/  F2FP.PACK_AB R40, R41, R40 ;  /* 0x000000282928723e */ /* 0x000fe400000000ff */
[----:B------:R-:W-:Y:S02]  /*6a10*/  F2FP.PACK_AB R42, R43, R42 ;  /* 0x0000002a2b2a723e */ /* 0x000fe400000000ff */
[----:B------:R-:W-:-:S02]  /*6a20*/  F2FP.PACK_AB R44, R45, R44 ;  /* 0x0000002c2d2c723e */ /* 0x000fc400000000ff */
[----:B------:R-:W-:Y:S02]  /*6a30*/  F2FP.PACK_AB R46, R47, R46 ;  /* 0x0000002e2f2e723e */ /* 0x000fe400000000ff */
[----:B-1----:R-:W-:Y:S02]  /*6a40*/  SHF.R.S32.HI R27, RZ, 0x1f, R28 ;  /* 0x0000001fff1b7819 */ /* 0x002fe4000001141c */
[----:B------:R-:W-:Y:S02]  /*6a50*/  F2FP.PACK_AB R56, R57, R56 ;  /* 0x000000383938723e */ /* 0x000fe400000000ff */
[CC--:B------:R-:W-:Y:S02]  /*6a60*/  LEA.HI R4, R27.reuse, R28.reuse, RZ, 0x2 ;  /* 0x0000001c1b047211 */ /* 0x0c0fe400078f10ff */
[----:B------:R-:W-:Y:S02]  /*6a70*/  LEA.HI R2, R27, R28, RZ, 0x5 ;  /* 0x0000001c1b027211 */ /* 0x000fe400078f28ff */
[----:B------:R-:W-:-:S02]  /*6a80*/  SHF.R.S32.HI R6, RZ, 0x2, R4 ;  /* 0x00000002ff067819 */ /* 0x000fc40000011404 */
[----:B------:R-:W-:Y:S02]  /*6a90*/  SHF.R.S32.HI R0, RZ, 0x1f, R4 ;  /* 0x0000001fff007819 */ /* 0x000fe40000011404 */
[----:B------:R-:W-:Y:S02]  /*6aa0*/  SHF.R.S32.HI R3, RZ, 0x5, R2 ;  /* 0x00000005ff037819 */ /* 0x000fe40000011402 */
[----:B------:R-:W-:Y:S02]  /*6ab0*/  LEA.HI R0, R0, R6, RZ, 0x3 ;  /* 0x0000000600007211 */ /* 0x000fe400078f18ff */
[----:B-----5:R-:W-:Y:S02]  /*6ac0*/  LEA.HI R5, R27, R28, RZ, 0x6 ;  /* 0x0000001c1b057211 */ /* 0x020fe400078f30ff */
[----:B------:R-:W-:Y:S02]  /*6ad0*/  LOP3.LUT R0, R0, 0xfffffff8, RZ, 0xc0, !PT ;  /* 0xfffffff800007812 */ /* 0x000fe400078ec0ff */
[----:B------:R-:W-:-:S02]  /*6ae0*/  LOP3.LUT R4, R4, 0x3ffffffc, RZ, 0xc0, !PT ;  /* 0x3ffffffc04047812 */ /* 0x000fc400078ec0ff */
[----:B------:R-:W-:Y:S01]  /*6af0*/  SHF.R.U32.HI R5, RZ, 0x3, R5 ;  /* 0x00000003ff057819 */ /* 0x000fe20000011605 */
[----:B------:R-:W-:Y:S01]  /*6b00*/  IMAD.IADD R6, R6, 0x1, -R0 ;  /* 0x0000000106067824 */ /* 0x000fe200078e0a00 */
[----:B------:R-:W-:Y:S02]  /*6b10*/  LEA.HI R0, R2, R3, RZ, 0x1 ;  /* 0x0000000302007211 */ /* 0x000fe400078f08ff */
        /* <DEDUP_REMOVED lines=60> */
[----:B------:R-:W-:-:S03]  /*6ee0*/  PLOP3.LUT P1, PT, PT, PT, UP1, 0x80, 0x0 ;  /* 0x000000000000781c */ /* 0x000fc60003f2f018 */
        /* <DEDUP_REMOVED lines=33> */
[----:B------:R-:W-:Y:S04]  /*7100*/  STS [R2+0x4480], R5 ;  /* 0x0044800502007388 */ /* 0x000fe80000000800 */
[----:B------:R-:W-:Y:S04]  /*7110*/  STS [R0+0x5080], R10 ;  /* 0x0050800a00007388 */ /* 0x000fe80000000800 */
[----:B------:R3:W-:Y:S01]  /*7120*/  STS [R0+0x5480], R9 ;  /* 0x0054800900007388 */ /* 0x0007e20000000800 */
[----:B-1----:R-:W-:-:S03]  /*7130*/  IMAD.U32 R7, RZ, RZ, UR5 ;  /* 0x00000005ff077e24 */ /* 0x002fc6000f8e00ff */
[----:B------:R-:W-:Y:S04]  /*7140*/  STS [R2+0x5080], R4 ;  /* 0x0050800402007388 */ /* 0x000fe80000000800 */
[----:B------:R1:W-:Y:S01]  /*7150*/  STS [R2+0x5480], R3 ;  /* 0x0054800302007388 */ /* 0x0003e20000000800 */
[----:B--2---:R-:W-:-:S03]  /*7160*/  IMAD.U32 R6, RZ, RZ, UR4 ;  /* 0x00000004ff067e24 */ /* 0x004fc6000f8e00ff */
[----:B------:R-:W-:Y:S06]  /*7170*/  BAR.SYNC.DEFER_BLOCKING 0x1, 0x100 ;  /* 0x0044000000007b1d */ /* 0x000fec0000010000 */
[----:B------:R-:W-:Y:S02]  /*7180*/  ULDC.64 UR4, c[0x0][0x360] ;  /* 0x0000d80000047ab9 */ /* 0x000fe40000000a00 */
[----:B------:R-:W-:Y:S01]  /*7190*/  UISETP.NE.U32.AND UP0, UPT, URZ, UR4, UPT ;  /* 0x000000043f00728c */ /* 0x000fe2000bf05070 */
[----:B---3--:R-:W2:Y:S03]  /*71a0*/  @P1 LDG.E R0, [R6.64] ;  /* 0x0000001206001981 */ /* 0x008ea6000c1e1900 */
[----:B------:R-:W-:Y:S01]  /*71b0*/  UISETP.NE.AND.EX UP0, UPT, URZ, UR5, UPT, UP0 ;  /* 0x000000053f00728c */ /* 0x000fe2000bf05300 */
[----:B------:R-:W-:-:S02]  /*71c0*/  IMAD.MOV.U32 R5, RZ, RZ, c[0x0][0x2f0] ;  /* 0x0000bc00ff057624 */ /* 0x000fc400078e00ff */
[----:B------:R-:W-:-:S03]  /*71d0*/  ULDC.64 UR4, c[0x0][0x360] ;  /* 0x0000d80000047ab9 */ /* 0x000fc60000000a00 */
[----:B------:R-:W-:-:S05]  /*71e0*/  PLOP3.LUT P0, PT, PT, PT, UP0, 0x80, 0x0 ;  /* 0x000000000000781c */ /* 0x000fca0003f0f008 */
[----:B------:R-:W-:-:S06]  /*71f0*/  @UP0 UIMAD.WIDE UR4, UR17, UR6, UR4 ;  /* 0x00000006110402a5 */ /* 0x000fcc000f8e0204 */
[----:B-1----:R-:W-:Y:S02]  /*7200*/  IMAD.U32 R2, RZ, RZ, UR4 ;  /* 0x00000004ff027e24 */ /* 0x002fe4000f8e00ff */
[----:B------:R-:W-:-:S05]  /*7210*/  IMAD.U32 R3, RZ, RZ, UR5 ;  /* 0x00000005ff037e24 */ /* 0x000fca000f8e00ff */
[----:B------:R1:W5:Y:S01]  /*7220*/  @P0 LDG.E R5, [R2.64] ;  /* 0x0000001202050981 */ /* 0x000362000c1e1900 */
[----:B------:R-:W-:Y:S02]  /*7230*/  UMOV UR8, URZ ;  /* 0x0000003f00087c82 */ /* 0x000fe40008000000 */
[----:B------:R-:W-:Y:S01]  /*7240*/  UMOV UR9, URZ ;  /* 0x0000003f00097c82 */ /* 0x000fe20008000000 */
[----:B--2---:R-:W2:Y:S02]  /*7250*/  @P1 R2UR UR5, R0 ;  /* 0x00000000000513c2 */ /* 0x004ea400000e0000 */
[----:B--2---:R-:W-:Y:S02]  /*7260*/  @UP1 USHF.R.S32.HI UR4, URZ, 0x1f, UR5 ;  /* 0x0000001f3f041899 */ /* 0x004fe40008011405 */
[----:B------:R-:W-:-:S05]  /*7270*/  @UP1 UMOV UR8, UR5 ;  /* 0x0000000500081c82 */ /* 0x000fca0008000000 */
[----:B------:R-:W-:Y:S01]  /*7280*/  @UP1 UMOV UR9, UR4 ;  /* 0x0000000400091c82 */ /* 0x000fe20008000000 */
[----:B------:R-:W-:Y:S05]  /*7290*/  @P0 BRA `(.L_x_469) ;  /* 0x0000004000000947 */ /* 0x000fea0003800000 */
[----:B-1----:R-:W-:Y:S05]  /*72a0*/  @!P1 BRA `(.L_x_469) ;  /* 0x0000003000009947 */ /* 0x002fea0003800000 */
[----:B------:R-:W2:Y:S04]  /*72b0*/  LDG.E R0, [R6.64] ;  /* 0x0000001206007981 */ /* 0x000ea8000c1e1900 */
[----:B------:R-:W2:Y:S02]  /*72c0*/  LDG.E R2, [R6.64+0x4] ;  /* 0x0000041206027981 */ /* 0x000ea4000c1e1900 */
[----:B--2--5:R-:W-:Y:S02]  /*72d0*/  IADD3 R5, -R0, R2, RZ ;  /* 0x0000000200057210 */ /* 0x024fe40007ffe1ff */
.L_x_469:
[CC--:B-1----:R-:W-:Y:S01]  /*72e0*/  LEA.HI R2, R27.reuse, R28.reuse, RZ, 0x4 ;  /* 0x0000001c1b027211 */ /* 0x0c2fe200078f20ff */
[----:B------:R-:W1:Y:S01]  /*72f0*/  S2R R8, SR_CTAID.X ;  /* 0x0000000000087919 */ /* 0x000e620000002500 */
[----:B------:R-:W-:Y:S01]  /*7300*/  USHF.R.S32.HI UR6, URZ, 0x1f, UR17 ;  /* 0x0000001f3f067899 */ /* 0x000fe20008011411 */
[----:B------:R-:W-:Y:S01]  /*7310*/  BSSY B0, `(.L_x_470) ;  /* 0x000003e000007945 */ /* 0x000fe20003800000 */
[----:B------:R-:W-:Y:S01]  /*7320*/  LOP3.LUT R0, R2, 0xfffffff0, RZ, 0xc0, !PT ;  /* 0xfffffff002007812 */ /* 0x000fe200078ec0ff */
[----:B------:R-:W2:Y:S01]  /*7330*/  S2R R37, SR_CTAID.Y ;  /* 0x0000000000257919 */ /* 0x000ea20000002600 */
[----:B------:R-:W-:Y:S01]  /*7340*/  SHF.R.S32.HI R14, RZ, 0x4, R2 ;  /* 0x00000004ff0e7819 */ /* 0x000fe20000011402 */
[----:B------:R-:W-:Y:S01]  /*7350*/  USEL UR17, UR17, URZ, !UP1 ;  /* 0x0000003f11117287 */ /* 0x000fe2000c800000 */
[----:B------:R-:W-:Y:S01]  /*7360*/  LEA.HI R2, R27, R28, RZ, 0x7 ;  /* 0x0000001c1b027211 */ /* 0x000fe200078f38ff */
[----:B------:R-:W-:Y:S01]  /*7370*/  IMAD.IADD R0, R28, 0x1, -R0 ;  /* 0x000000011c007824 */ /* 0x000fe200078e0a00 */
[----:B------:R-:W-:Y:S01]  /*7380*/  USEL UR6, UR6, URZ, !UP1 ;  /* 0x0000003f06067287 */ /* 0x000fe2000c800000 */
[----:B------:R-:W-:Y:S01]  /*7390*/  IMAD.SHL.U32 R6, R14, 0x40, RZ ;  /* 0x000000400e067824 */ /* 0x000fe200078e00ff */
[----:B------:R-:W-:Y:S01]  /*73a0*/  ULDC.64 UR4, c[0x0][0x340] ;  /* 0x0000d00000047ab9 */ /* 0x000fe20000000a00 */
[----:B------:R-:W-:Y:S01]  /*73b0*/  IMAD.SHL.U32 R3, R2, 0x4, RZ ;  /* 0x0000000402037824 */ /* 0x000fe200078e00ff */
[----:B------:R-:W-:Y:S01]  /*73c0*/  SHF.R.S32.HI R4, RZ, 0x1f, R0 ;  /* 0x0000001fff047819 */ /* 0x000fe20000011400 */
[----:B------:R-:W-:Y:S01]  /*73d0*/  IMAD.SHL.U32 R12, R0, 0x8, RZ ;  /* 0x00000008000c7824 */ /* 0x000fe200078e00ff */
[----:B------:R-:W-:Y:S01]  /*73e0*/  UIMAD UR4, UR6, UR4, URZ ;  /* 0x00000004060472a4 */ /* 0x000fe2000f8e023f */
[----:B------:R-:W-:Y:S01]  /*73f0*/  IMAD.U32 R36, RZ, RZ, UR17 ;  /* 0x00000011ff247e24 */ /* 0x000fe2000f8e00ff */
[----:B------:R-:W-:-:S02]  /*7400*/  LEA.HI R2, R4, R0, RZ, 0x3 ;  /* 0x0000000004027211 */ /* 0x000fc400078f18ff */
[----:B------:R-:W-:Y:S01]  /*7410*/  LOP3.LUT R0, R6, 0x1c0, RZ, 0xc0, !PT ;  /* 0x000001c006007812 */ /* 0x000fe200078ec0ff */
[----:B------:R-:W-:Y:S01]  /*7420*/  UIMAD UR4, UR17, UR5, UR4 ;  /* 0x00000005110472a4 */ /* 0x000fe2000f8e0204 */
[----:B------:R-:W-:Y:S02]  /*7430*/  LOP3.LUT R3, R3, 0xfffffe00, RZ, 0xc0, !PT ;  /* 0xfffffe0003037812 */ /* 0x000fe400078ec0ff */
[----:B------:R-:W-:Y:S01]  /*7440*/  LOP3.LUT R4, R0, 0x38, R12, 0xf8, !PT ;  /* 0x0000003800047812 */ /* 0x000fe200078ef80c */
[----:B-1---5:R-:W-:Y:S01]  /*7450*/  IMAD R5, R8, -0x60, R5 ;  /* 0xffffffa008057824 */ /* 0x022fe200078e0205 */
[----:B------:R-:W-:Y:S02]  /*7460*/  SHF.R.S32.HI R2, RZ, 0x3, R2 ;  /* 0x00000003ff027819 */ /* 0x000fe40000011402 */
[----:B------:R-:W-:Y:S02]  /*7470*/  SHF.R.U32.HI R0, RZ, 0x3, R0 ;  /* 0x00000003ff007819 */ /* 0x000fe40000011600 */
[----:B--2---:R-:W-:Y:S01]  /*7480*/  SHF.R.S32.HI R38, RZ, 0x1f, R37 ;  /* 0x0000001fff267819 */ /* 0x004fe20000011425 */
[----:B------:R-:W-:Y:S01]  /*7490*/  IMAD R2, R2, 0x1800, R3 ;  /* 0x0000180002027824 */ /* 0x000fe200078e0203 */
[----:B------:R-:W-:-:S02]  /*74a0*/  LOP3.LUT R0, R4, R0, RZ, 0x3c, !PT ;  /* 0x0000000004007212 */ /* 0x000fc400078e3cff */
[----:B------:R-:W-:Y:S01]  /*74b0*/  IMNMX R15, R5, 0x60, PT ;  /* 0x00000060050f7817 */ /* 0x000fe20003800200 */
[----:B------:R-:W-:Y:S01]  /*74c0*/  IMAD R4, R38, c[0x0][0x338], RZ ;  /* 0x0000ce0026047a24 */ /* 0x000fe200078e02ff */
[----:B------:R-:W-:Y:S01]  /*74d0*/  SHF.R.S32.HI R13, RZ, 0x1f, R12 ;  /* 0x0000001fff0d7819 */ /* 0x000fe2000001140c */
[----:B------:R-:W-:Y:S01]  /*74e0*/  IMAD.IADD R0, R2, 0x1, R0 ;  /* 0x0000000102007824 */ /* 0x000fe200078e0200 */
[C---:B------:R-:W-:Y:S01]  /*74f0*/  IADD3 R6, P0, R14.reuse, UR8, RZ ;  /* 0x000000080e067c10 */ /* 0x040fe2000ff1e0ff */
[C---:B------:R-:W-:Y:S01]  /*7500*/  IMAD R4, R37.reuse, c[0x0][0x33c], R4 ;  /* 0x0000cf0025047a24 */ /* 0x040fe200078e0204 */
[----:B------:R-:W-:Y:S01]  /*7510*/  ISETP.GE.AND P5, PT, R14, R15, PT ;  /* 0x0000000f0e00720c */ /* 0x000fe20003fa6270 */
[----:B------:R-:W-:Y:S01]  /*7520*/  IMAD.SHL.U32 R0, R0, 0x2, RZ ;  /* 0x0000000200007824 */ /* 0x000fe200078e00ff */
[----:B------:R-:W-:Y:S01]  /*7530*/  LEA.HI.X.SX32 R7, R14, UR9, 0x1, P0 ;  /* 0x000000090e077c11 */ /* 0x000fe200080f0eff */
[----:B------:R-:W-:Y:S01]  /*7540*/  IMAD.WIDE.U32 R2, R37, c[0x0][0x338], R12 ;  /* 0x0000ce0025027a25 */ /* 0x000fe200078e000c */
[----:B------:R-:W-:-:S02]  /*7550*/  ISETP.GE.OR P0, PT, R12, c[0x0][0x324], P5 ;  /* 0x0000c9000c007a0c */ /* 0x000fc40002f06670 */
[----:B------:R1:W2:Y:S01]  /*7560*/  LDS.128 R20, [R0+0x6880] ;  /* 0x0068800000147984 */ /* 0x0002a20000000c00 */
[----:B------:R-:W-:Y:S02]  /*7570*/  IMAD.IADD R3, R3, 0x1, R4 ;  /* 0x0000000103037824 */ /* 0x000fe400078e0204 */
[----:B------:R-:W-:Y:S01]  /*7580*/  IMAD.WIDE R6, R8, 0x60, R6 ;  /* 0x0000006008067825 */ /* 0x000fe200078e0206 */
[----:B------:R1:W3:Y:S03]  /*7590*/  LDS.128 R24, [R0+0x7080] ;  /* 0x0070800000187984 */ /* 0x0002e60000000c00 */
[----:B------:R-:W-:Y:S01]  /*75a0*/  IMAD.WIDE.U32 R10, R36, c[0x0][0x340], R2 ;  /* 0x0000d000240a7a25 */ /* 0x000fe200078e0002 */
[----:B------:R1:W4:Y:S04]  /*75b0*/  LDS.128 R28, [R0+0x7880] ;  /* 0x00788000001c7984 */ /* 0x0003280000000c00 */
[----:B------:R1:W1:Y:S01]  /*75c0*/  LDS.128 R32, [R0+0x8080] ;  /* 0x0080800000207984 */ /* 0x0002620000000c00 */
[----:B------:R-:W-:-:S03]  /*75d0*/  IADD3 R9, R11, UR4, RZ ;  /* 0x000000040b097c10 */ /* 0x000fc6000fffe0ff */
        /* <DEDUP_REMOVED lines=17> */
.L_x_471:
[----:B--2---:R-:W-:Y:S05]  /*76f0*/  BSYNC B0 ;  /* 0x0000000000007941 */ /* 0x004fea0003800000 */
.L_x_470:
        /* <DEDUP_REMOVED lines=16> */
.L_x_473:
[----:B------:R-:W-:Y:S05]  /*7800*/  BSYNC B0 ;  /* 0x0000000000007941 */ /* 0x000fea0003800000 */
.L_x_472:
        /* <DEDUP_REMOVED lines=16> */
.L_x_475:
[----:B------:R-:W-:Y:S05]  /*7910*/  BSYNC B0 ;  /* 0x0000000000007941 */ /* 0x000fea0003800000 */
.L_x_474:
        /* <DEDUP_REMOVED lines=16> */
.L_x_477:
[----:B------:R-:W-:Y:S05]  /*7a20*/  BSYNC B0 ;  /* 0x0000000000007941 */ /* 0x000fea0003800000 */
.L_x_476:
        /* <DEDUP_REMOVED lines=16> */
.L_x_479:
[----:B------:R-:W-:Y:S05]  /*7b30*/  BSYNC B0 ;  /* 0x0000000000007941 */ /* 0x000fea0003800000 */
.L_x_478:
        /* <DEDUP_REMOVED lines=16> */
.L_x_481:
[----:B------:R-:W-:Y:S05]  /*7c40*/  BSYNC B0 ;  /* 0x0000000000007941 */ /* 0x000fea0003800000 */
.L_x_480:
[----:B------:R-:W-:Y:S01]  /*7c50*/  IMAD R0, R38, c[0x0][0x308], RZ ;  /* 0x0000c20026007a24 */ /* 0x000fe200078e02ff */
[----:B------:R-:W-:Y:S01]  /*7c60*/  ULDC.64 UR4, c[0x0][0x310] ;  /* 0x0000c40000047ab9 */ /* 0x000fe20000000a00 */
[C---:B-1----:R-:W-:Y:S01]  /*7c70*/  IMAD.WIDE.U32 R2, R37.reuse, c[0x0][0x308], R12 ;  /* 0x0000c20025027a25 */ /* 0x042fe200078e000c */
[----:B------:R-:W-:Y:S01]  /*7c80*/  ISETP.GE.OR P5, PT, R12, c[0x0][0x2f4], P5 ;  /* 0x0000bd000c007a0c */ /* 0x000fe20002fa6670 */
[----:B------:R-:W-:Y:S01]  /*7c90*/  UIMAD UR4, UR6, UR4, URZ ;  /* 0x00000004060472a4 */ /* 0x000fe2000f8e023f */
[----:B------:R-:W-:Y:S01]  /*7ca0*/  BSSY B0, `(.L_x_482) ;  /* 0x000000f000007945 */ /* 0x000fe20003800000 */
[----:B------:R-:W-:Y:S02]  /*7cb0*/  IMAD R0, R37, c[0x0][0x30c], R0 ;  /* 0x0000c30025007a24 */ /* 0x000fe400078e0200 */
[----:B------:R-:W-:-:S03]  /*7cc0*/  UIMAD UR4, UR17, UR5, UR4 ;  /* 0x00000005110472a4 */ /* 0x000fc6000f8e0204 */
[----:B------:R-:W-:-:S05]  /*7cd0*/  IADD3 R3, R3, R0, RZ ;  /* 0x0000000003037210 */ /* 0x000fca0007ffe0ff */
[----:B------:R-:W-:-:S05]  /*7ce0*/  IMAD.WIDE.U32 R10, R36, c[0x0][0x310], R2 ;  /* 0x0000c400240a7a25 */ /* 0x000fca00078e0002 */
[----:B------:R-:W-:Y:S01]  /*7cf0*/  IADD3 R9, R11, UR4, RZ ;  /* 0x000000040b097c10 */ /* 0x000fe2000fffe0ff */
        /* <DEDUP_REMOVED lines=9> */
.L_x_483:
[----:B------:R-:W-:Y:S05]  /*7d90*/  BSYNC B0 ;  /* 0x0000000000007941 */ /* 0x000fea0003800000 */
.L_x_482:
        /* <DEDUP_REMOVED lines=14> */
.L_x_485:
[----:B------:R-:W-:Y:S05]  /*7e80*/  BSYNC B0 ;  /* 0x0000000000007941 */ /* 0x000fea0003800000 */
.L_x_484:
        /* <DEDUP_REMOVED lines=14> */
.L_x_487:
[----:B------:R-:W-:Y:S05]  /*7f70*/  BSYNC B0 ;  /* 0x0000000000007941 */ /* 0x000fea0003800000 */
.L_x_486:
        /* <DEDUP_REMOVED lines=14> */
.L_x_489:
[----:B------:R-:W-:Y:S05]  /*8060*/  BSYNC B0 ;  /* 0x0000000000007941 */ /* 0x000fea0003800000 */
.L_x_488:
        /* <DEDUP_REMOVED lines=14> */
.L_x_491:
[----:B------:R-:W-:Y:S05]  /*8150*/  BSYNC B0 ;  /* 0x0000000000007941 */ /* 0x000fea0003800000 */
.L_x_490:
        /* <DEDUP_REMOVED lines=14> */
.L_x_468:
[----:B------:R-:W-:Y:S02]  /*8240*/  ULDC.64 UR4, c[0x0][0x358] ;  /* 0x0000d60000047ab9 */ /* 0x000fe40000000a00 */
[----:B------:R-:W-:Y:S02]  /*8250*/  UISETP.NE.U32.AND UP1, UPT, URZ, UR4, UPT ;  /* 0x000000043f00728c */ /* 0x000fe4000bf25070 */
[----:B------:R-:W-:Y:S02]  /*8260*/  UMOV UR6, 0x4 ;  /* 0x0000000400067882 */ /* 0x000fe40000000000 */
[----:B------:R-:W-:-:S03]  /*8270*/  UISETP.NE.AND.EX UP1, UPT, URZ, UR5, UPT, UP1 ;  /* 0x000000053f00728c */ /* 0x000fc6000bf25310 */
[----:B------:R-:W-:Y:S02]  /*8280*/  ULDC.64 UR4, c[0x0][0x358] ;  /* 0x0000d60000047ab9 */ /* 0x000fe40000000a00 */
[----:B------:R-:W-:Y:S01]  /*8290*/  UIMAD.WIDE UR4, UR17, UR6, UR4 ;  /* 0x00000006110472a5 */ /* 0x000fe2000f8e0204 */
[----:B------:R-:W-:-:S05]  /*82a0*/  PLOP3.LUT P1, PT, PT, PT, UP1, 0x80, 0x0 ;  /* 0x000000000000781c */ /* 0x000fca0003f2f018 */
[----:B------:R-:W-:Y:S01]  /*82b0*/  IMAD.U32 R4, RZ, RZ, UR4 ;  /* 0x00000004ff047e24 */ /* 0x000fe2000f8e00ff */
[----:B-----5:R-:W-:Y:S01]  /*82c0*/  MOV R5, UR5 ;  /* 0x0000000500057c02 */ /* 0x020fe20008000f00 */
[----:B------:R-:W-:-:S06]  /*82d0*/  ULDC.64 UR4, c[0x0][0x360] ;  /* 0x0000d80000047ab9 */ /* 0x000fcc0000000a00 */
[----:B------:R-:W2:Y:S01]  /*82e0*/  @P1 LDG.E R0, [R4.64] ;  /* 0x0000001204001981 */ /* 0x000ea2000c1e1900 */
[----:B------:R-:W-:Y:S01]  /*82f0*/  UISETP.NE.U32.AND UP0, UPT, URZ, UR4, UPT ;  /* 0x000000043f00728c */ /* 0x000fe2000bf05070 */
[----:B------:R-:W-:-:S03]  /*8300*/  IMAD.MOV.U32 R6, RZ, RZ, c[0x0][0x2f0] ;  /* 0x0000bc00ff067624 */ /* 0x000fc600078e00ff */
[----:B------:R-:W-:-:S03]  /*8310*/  UISETP.NE.AND.EX UP0, UPT, URZ, UR5, UPT, UP0 ;  /* 0x000000053f00728c */ /* 0x000fc6000bf05300 */
[----:B------:R-:W-:-:S03]  /*8320*/  ULDC.64 UR4, c[0x0][0x360] ;  /* 0x0000d80000047ab9 */ /* 0x000fc60000000a00 */
[----:B------:R-:W-:-:S05]  /*8330*/  PLOP3.LUT P0, PT, PT, PT, UP0, 0x80, 0x0 ;  /* 0x000000000000781c */ /* 0x000fca0003f0f008 */
[----:B------:R-:W-:-:S06]  /*8340*/  @UP0 UIMAD.WIDE UR4, UR17, UR6, UR4 ;  /* 0x00000006110402a5 */ /* 0x000fcc000f8e0204 */
[----:B------:R-:W-:Y:S01]  /*8350*/  MOV R2, UR4 ;  /* 0x0000000400027c02 */ /* 0x000fe20008000f00 */
        /* <DEDUP_REMOVED lines=13> */
.L_x_492:
[----:B-1----:R-:W1:Y:S01]  /*8430*/  S2R R0, SR_TID.X ;  /* 0x0000000000007919 */ /* 0x002e620000002100 */
[----:B------:R-:W-:Y:S01]  /*8440*/  USHF.R.S32.HI UR6, URZ, 0x1f, UR17 ;  /* 0x0000001f3f067899 */ /* 0x000fe20008011411 */
[----:B------:R-:W-:Y:S01]  /*8450*/  BSSY B0, `(.L_x_493) ;  /* 0x0000026000007945 */ /* 0x000fe20003800000 */
[----:B------:R-:W-:Y:S01]  /*8460*/  USEL UR17, UR17, URZ, !UP1 ;  /* 0x0000003f11117287 */ /* 0x000fe2000c800000 */
[----:B------:R-:W2:Y:S01]  /*8470*/  S2R R17, SR_CTAID.Y ;  /* 0x0000000000117919 */ /* 0x000ea20000002600 */
[----:B------:R-:W-:-:S02]  /*8480*/  USEL UR6, UR6, URZ, !UP1 ;  /* 0x0000003f06067287 */ /* 0x000fc4000c800000 */
[----:B------:R-:W-:Y:S01]  /*8490*/  ULDC.64 UR4, c[0x0][0x310] ;  /* 0x0000c40000047ab9 */ /* 0x000fe20000000a00 */
[----:B------:R-:W3:Y:S01]  /*84a0*/  S2R R10, SR_CTAID.X ;  /* 0x00000000000a7919 */ /* 0x000ee20000002500 */
[----:B------:R-:W-:Y:S01]  /*84b0*/  UIMAD UR4, UR6, UR4, URZ ;  /* 0x00000004060472a4 */ /* 0x000fe2000f8e023f */
[----:B------:R-:W-:-:S03]  /*84c0*/  IMAD.U32 R16, RZ, RZ, UR17 ;  /* 0x00000011ff107e24 */ /* 0x000fc6000f8e00ff */
[----:B------:R-:W-:Y:S01]  /*84d0*/  UIMAD UR4, UR17, UR5, UR4 ;  /* 0x00000005110472a4 */ /* 0x000fe2000f8e0204 */
[----:B-1----:R-:W-:-:S04]  /*84e0*/  SHF.R.S32.HI R14, RZ, 0x1f, R0 ;  /* 0x0000001fff0e7819 */ /* 0x002fc80000011400 */
[----:B------:R-:W-:Y:S02]  /*84f0*/  LEA.HI R14, R14, R0, RZ, 0x4 ;  /* 0x000000000e0e7211 */ /* 0x000fe400078f20ff */
[----:B--2---:R-:W-:Y:S02]  /*8500*/  SHF.R.S32.HI R18, RZ, 0x1f, R17 ;  /* 0x0000001fff127819 */ /* 0x004fe40000011411 */
[----:B------:R-:W-:Y:S01]  /*8510*/  LOP3.LUT R4, R14, 0x1ffffff0, RZ, 0xc0, !PT ;  /* 0x1ffffff00e047812 */ /* 0x000fe200078ec0ff */
[----:B---3-5:R-:W-:Y:S01]  /*8520*/  IMAD R15, R10, -0x60, R6 ;  /* 0xffffffa00a0f7824 */ /* 0x028fe200078e0206 */
[----:B------:R-:W-:-:S03]  /*8530*/  SHF.R.S32.HI R14, RZ, 0x4, R14 ;  /* 0x00000004ff0e7819 */ /* 0x000fc6000001140e */
[----:B------:R-:W-:Y:S01]  /*8540*/  IMAD.IADD R4, R0, 0x1, -R4 ;  /* 0x0000000100047824 */ /* 0x000fe200078e0a04 */
[----:B------:R-:W-:Y:S01]  /*8550*/  IADD3 R6, P0, R14, UR8, RZ ;  /* 0x000000080e067c10 */ /* 0x000fe2000ff1e0ff */
[----:B------:R-:W-:Y:S01]  /*8560*/  IMAD R0, R18, c[0x0][0x308], RZ ;  /* 0x0000c20012007a24 */ /* 0x000fe200078e02ff */
[----:B------:R-:W-:Y:S01]  /*8570*/  ISETP.GE.AND P5, PT, R14, R15, PT ;  /* 0x0000000f0e00720c */ /* 0x000fe20003fa6270 */
[----:B------:R-:W-:Y:S01]  /*8580*/  IMAD.SHL.U32 R4, R4, 0x8, RZ ;  /* 0x0000000804047824 */ /* 0x000fe200078e00ff */
[----:B------:R-:W-:Y:S01]  /*8590*/  LEA.HI.X.SX32 R7, R14, UR9, 0x1, P0 ;  /* 0x000000090e077c11 */ /* 0x000fe200080f0eff */
[----:B------:R-:W-:-:S03]  /*85a0*/  IMAD R0, R17, c[0x0][0x30c], R0 ;  /* 0x0000c30011007a24 */ /* 0x000fc600078e0200 */
[----:B------:R-:W-:Y:S02]  /*85b0*/  SHF.R.S32.HI R5, RZ, 0x1f, R4 ;  /* 0x0000001fff057819 */ /* 0x000fe40000011404 */
[----:B------:R-:W-:-:S03]  /*85c0*/  ISETP.GE.OR P0, PT, R4, c[0x0][0x2f4], P5 ;  /* 0x0000bd0004007a0c */ /* 0x000fc60002f06670 */
[----:B------:R-:W-:-:S04]  /*85d0*/  IMAD.WIDE.U32 R2, R17, c[0x0][0x308], R4 ;  /* 0x0000c20011027a25 */ /* 0x000fc800078e0004 */
[----:B------:R-:W-:-:S04]  /*85e0*/  IMAD.IADD R3, R0, 0x1, R3 ;  /* 0x0000000100037824 */ /* 0x000fc800078e0203 */
[----:B------:R-:W-:-:S04]  /*85f0*/  IMAD.WIDE.U32 R8, R16, c[0x0][0x310], R2 ;  /* 0x0000c40010087a25 */ /* 0x000fc800078e0002 */
[----:B------:R-:W-:Y:S01]  /*8600*/  IMAD.WIDE R2, R10, 0x60, R6 ;  /* 0x000000600a027825 */ /* 0x000fe200078e0206 */
        /* <DEDUP_REMOVED lines=10> */
.L_x_494:
[----:B------:R-:W-:Y:S05]  /*86b0*/  BSYNC B0 ;  /* 0x0000000000007941 */ /* 0x000fea0003800000 */
.L_x_493:
        /* <DEDUP_REMOVED lines=16> */
.L_x_496:
[----:B------:R-:W-:Y:S05]  /*87c0*/  BSYNC B0 ;  /* 0x0000000000007941 */ /* 0x000fea0003800000 */
.L_x_495:
        /* <DEDUP_REMOVED lines=16> */
.L_x_498:
[----:B------:R-:W-:Y:S05]  /*88d0*/  BSYNC B0 ;  /* 0x0000000000007941 */ /* 0x000fea0003800000 */
.L_x_497:
        /* <DEDUP_REMOVED lines=16> */
.L_x_500:
[----:B------:R-:W-:Y:S05]  /*89e0*/  BSYNC B0 ;  /* 0x0000000000007941 */ /* 0x000fea0003800000 */
.L_x_499:
        /* <DEDUP_REMOVED lines=16> */
.L_x_502:
[----:B------:R-:W-:Y:S05]  /*8af0*/  BSYNC B0 ;  /* 0x0000000000007941 */ /* 0x000fea0003800000 */
.L_x_501:
        /* <DEDUP_REMOVED lines=15> */
.L_x_504:
[----:B------:R-:W-:Y:S05]  /*8bf0*/  BSYNC B0 ;  /* 0x0000000000007941 */ /* 0x000fea0003800000 */
.L_x_503:
        /* <DEDUP_REMOVED lines=8> */
[----:B------:R-:W-:-:S05]  /*8c80*/  IADD3 R9, R0, R9, RZ ;  /* 0x0000000900097210 */ /* 0x000fca0007ffe0ff */
        /* <DEDUP_REMOVED lines=11> */
.L_x_506:
[----:B------:R-:W-:Y:S05]  /*8d40*/  BSYNC B0 ;  /* 0x0000000000007941 */ /* 0x000fea0003800000 */
.L_x_505:
        /* <DEDUP_REMOVED lines=14> */
.L_x_508:
[----:B------:R-:W-:Y:S05]  /*8e30*/  BSYNC B0 ;  /* 0x0000000000007941 */ /* 0x000fea0003800000 */
.L_x_507:
        /* <DEDUP_REMOVED lines=14> */
.L_x_510:
[----:B------:R-:W-:Y:S05]  /*8f20*/  BSYNC B0 ;  /* 0x0000000000007941 */ /* 0x000fea0003800000 */
.L_x_509:
        /* <DEDUP_REMOVED lines=14> */
.L_x_512:
[----:B------:R-:W-:Y:S05]  /*9010*/  BSYNC B0 ;  /* 0x0000000000007941 */ /* 0x000fea0003800000 */
.L_x_511:
        /* <DEDUP_REMOVED lines=14> */
.L_x_514:
[----:B------:R-:W-:Y:S05]  /*9100*/  BSYNC B0 ;  /* 0x0000000000007941 */ /* 0x000fea0003800000 */
.L_x_513:
        /* <DEDUP_REMOVED lines=13> */
.L_x_515:
        /* <DEDUP_REMOVED lines=10> */
.L_x_2300:


//--------------------- .text._ZN7cutlass13device_kernelIN5flash19enable_sm80_to_sm89INS1_16FlashAttnBwdSm80INS1_25CollectiveMainloopBwdSm80ILi2ELi1EN4cute5tupleIJNS5_1CILi64EEENS7_ILi96EEENS7_ILi128EEEEEENS_6half_tEfNS_4arch4Sm80ELb0ELb1ELb0ELb1ELb1ELb0ELb0ELb0ELi2ELi2ELi2ELi2ELb1EEENS1_21CollectiveEpilogueBwdISB_SC_SE_Li256ELb1ELb0ELi4EEENS1_19SingleTileSchedulerILb1ELb0ELb0ELi96EEEEEEEEEvNT_6ParamsE --------------------------
	.section	.text._ZN7cutlass13device_kernelIN5flash19enable_sm80_to_sm89INS1_16FlashAttnBwdSm80INS1_25CollectiveMainloopBwdSm80ILi2ELi1EN4cute5tupleIJNS5_1CILi64EEENS7_ILi96EEENS7_ILi128EEEEEENS_6half_tEfNS_4arch4Sm80ELb0ELb1ELb0ELb1ELb1ELb0ELb0ELb0ELi2ELi2ELi2ELi2ELb1EEENS1_21CollectiveEpilogueBwdISB_SC_SE_Li256ELb1ELb0ELi4EEENS1_19SingleTileSchedulerILb1ELb0ELb0ELi96EEEEEEEEEvNT_6ParamsE,"ax",@progbits
	.sectioninfo	@"SHI_REGISTERS=255"
	.align	128
.text._ZN7cutlass13device_kernelIN5flash19enable_sm80_to_sm89INS1_16FlashAttnBwdSm80INS1_25CollectiveMainloopBwdSm80ILi2ELi1EN4cute5tupleIJNS5_1CILi64EEENS7_ILi96EEENS7_ILi128EEEEEENS_6half_tEfNS_4arch4Sm80ELb0ELb1ELb0ELb1ELb1ELb0ELb0ELb0ELi2ELi2ELi2ELi2ELb1EEENS1_21CollectiveEpilogueBwdISB_SC_SE_Li256ELb1ELb0ELi4EEENS1_19SingleTileSchedulerILb1ELb0ELb0ELi96EEEEEEEEEvNT_6ParamsE:
        .type           _ZN7cutlass13device_kernelIN5flash19enable_sm80_to_sm89INS1_16FlashAttnBwdSm80INS1_25CollectiveMainloopBwdSm80ILi2ELi1EN4cute5tupleIJNS5_1CILi64EEENS7_ILi96EEENS7_ILi128EEEEEENS_6half_tEfNS_4arch4Sm80ELb0ELb1ELb0ELb1ELb1ELb0ELb0ELb0ELi2ELi2ELi2ELi2ELb1EEENS1_21CollectiveEpilogueBwdISB_SC_SE_Li256ELb1ELb0ELi4EEENS1_19SingleTileSchedulerILb1ELb0ELb0ELi96EEEEEEEEEvNT_6ParamsE,@function
        .size           _ZN7cutlass13device_kernelIN5flash19enable_sm80_to_sm89INS1_16FlashAttnBwdSm80INS1_25CollectiveMainloopBwdSm80ILi2ELi1EN4cute5tupleIJNS5_1CILi64EEENS7_ILi96EEENS7_ILi128EEEEEENS_6half_tEfNS_4arch4Sm80ELb0ELb1ELb0ELb1ELb1ELb0ELb0ELb0ELi2ELi2ELi2ELi2ELb1EEENS1_21CollectiveEpilogueBwdISB_SC_SE_Li256ELb1ELb0ELi4EEENS1_19SingleTileSchedulerILb1ELb0ELb0ELi96EEEEEEEEEvNT_6ParamsE,(.L_x_2301 - _ZN7cutlass13device_kernelIN5flash19enable_sm80_to_sm89INS1_16FlashAttnBwdSm80INS1_25CollectiveMainloopBwdSm80ILi2ELi1EN4cute5tupleIJNS5_1CILi64EEENS7_ILi96EEENS7_ILi128EEEEEENS_6half_tEfNS_4arch4Sm80ELb0ELb1ELb0ELb1ELb1ELb0ELb0ELb0ELi2ELi2ELi2ELi2ELb1EEENS1_21CollectiveEpilogueBwdISB_SC_SE_Li256ELb1ELb0ELi4EEENS1_19SingleTileSchedulerILb1ELb0ELb0ELi96EEEEEEEEEvNT_6ParamsE)
        .other          _ZN7cutlass13device_kernelIN5flash19enable_sm80_to_sm89INS1_16FlashAttnBwdSm80INS1_25CollectiveMainloopBwdSm80ILi2ELi1EN4cute5tupleIJNS5_1CILi64EEENS7_ILi96EEENS7_ILi128EEEEEENS_6half_tEfNS_4arch4Sm80ELb0ELb1ELb0ELb1ELb1ELb0ELb0ELb0ELi2ELi2ELi2ELi2ELb1EEENS1_21CollectiveEpilogueBwdISB_SC_SE_Li256ELb1ELb0ELi4EEENS1_19SingleTileSchedulerILb1ELb0ELb0ELi96EEEEEEEEEvNT_6ParamsE,@"STO_CUDA_ENTRY STV_DEFAULT"
_ZN7cutlass13device_kernelIN5flash19enable_sm80_to_sm89INS1_16FlashAttnBwdSm80INS1_25CollectiveMainloopBwdSm80ILi2ELi1EN4cute5tupleIJNS5_1CILi64EEENS7_ILi96EEENS7_ILi128EEEEEENS_6half_tEfNS_4arch4Sm80ELb0ELb1ELb0ELb1ELb1ELb0ELb0ELb0ELi2ELi2ELi2ELi2ELb1EEENS1_21CollectiveEpilogueBwdISB_SC_SE_Li256ELb1ELb0ELi4EEENS1_19SingleTileSchedulerILb1ELb0ELb0ELi96EEEEEEEEEvNT_6ParamsE:
        /* <DEDUP_REMOVED lines=22> */
.L_x_517:
        /* <DEDUP_REMOVED lines=13> */
.L_x_519:
[----:B------:R-:W-:Y:S02]  /*0230*/  ULDC UR5, c[0x0][0x3a4] ;  /* 0x0000e90000057ab9 */ /* 0x000fe40000000800 */
.L_x_518:
[----:B------:R-:W-:-:S04]  /*0240*/  UIMAD UR4, UR12, 0x60, URZ ;  /* 0x000000600c0478a4 */ /* 0x000fc8000f8e023f */
[----:B------:R-:W-:-:S04]  /*0250*/  UISETP.GE.AND UP0, UPT, UR4, UR5, UPT ;  /* 0x000000050400728c */ /* 0x000fc8000bf06270 */
[----:B------:R-:W-:Y:S01]  /*0260*/  USEL UR17, UR17, 0xffffffff, !UP0 ;  /* 0xffffffff11117887 */ /* 0x000fe2000c000000 */
[----:B------:R-:W-:Y:S05]  /*0270*/  BRA `(.L_x_520) ;  /* 0x0000019000007947 */ /* 0x000fea0003800000 */
.L_x_516:
        /* <DEDUP_REMOVED lines=8> */
.L_x_521:
        /* <DEDUP_REMOVED lines=13> */
.L_x_523:
[----:B------:R-:W-:Y:S02]  /*03d0*/  ULDC UR5, c[0x0][0x3a4] ;  /* 0x0000e90000057ab9 */ /* 0x000fe40000000800 */
.L_x_522:
[----:B------:R-:W-:-:S04]  /*03e0*/  UIMAD UR4, UR12, 0x60, URZ ;  /* 0x000000600c0478a4 */ /* 0x000fc8000f8e023f */
[----:B------:R-:W-:-:S04]  /*03f0*/  UISETP.GE.AND UP0, UPT, UR4, UR5, UPT ;  /* 0x000000050400728c */ /* 0x000fc8000bf06270 */
[----:B------:R-:W-:-:S06]  /*0400*/  USEL UR17, UR17, 0xffffffff, !UP0 ;  /* 0xffffffff11117887 */ /* 0x000fcc000c000000 */
.L_x_520:
        /* <DEDUP_REMOVED lines=48> */
.L_x_524:
        /* <DEDUP_REMOVED lines=10> */
.L_x_525:
[----:B------:R-:W-:Y:S05]  /*07b0*/  @!P1 BRA `(.L_x_526) ;  /* 0x0000005000009947 */ /* 0x000fea0003800000 */
[----:B----4-:R2:W3:Y:S04]  /*07c0*/  LDG.E R0, [R2.64] ;  /* 0x0000001202007981 */ /* 0x0104e8000c1e1900 */
[----:B--2---:R-:W2:Y:S01]  /*07d0*/  LDG.E R2, [R2.64+0x4] ;  /* 0x0000041202027981 */ /* 0x004ea2000c1e1900 */
[----:B---3--:R-:W3:Y:S08]  /*07e0*/  R2UR UR15, R0 ;  /* 0x00000000000f73c2 */ /* 0x008ef000000e0000 */
[----:B--2---:R-:W3:Y:S02]  /*07f0*/  R2UR UR4, R2 ;  /* 0x00000000020473c2 */ /* 0x004ee400000e0000 */
[----:B---3--:R-:W-:-:S06]  /*0800*/  UIADD3 UR15, -UR15, UR4, URZ ;  /* 0x000000040f0f7290 */ /* 0x008fcc000fffe13f */
.L_x_526:
        /* <DEDUP_REMOVED lines=15> */
.L_x_527:
        /* <DEDUP_REMOVED lines=573> */
.L_x_547:
        /* <DEDUP_REMOVED lines=133> */
.L_x_531:
[----:B------:R-:W-:Y:S04]  /*3520*/  MOV R3, 0x1 ;  /* 0x0000000100037802 */ /* 0x000fe80000000f00 */
[----:B------:R-:W-:Y:S11]  /*3530*/  ISETP.NE.AND P0, PT, R3, c[0x0][0x2a8], PT ;  /* 0x0000aa0003007a0c */ /* 0x000ff60003f05270 */
[----:B------:R-:W-:Y:S02]  /*3540*/  @!UPT UIADD3 URZ, URZ, URZ, URZ ;  /* 0x0000003f3f3ff290 */ /* 0x000fe4000fffe03f */
[----:B------:R-:W-:Y:S05]  /*3550*/  @P0 IMAD.HI.U32 R3, R2, c[0x0][0x2ac], RZ ;  /* 0x0000ab0002030a27 */ /* 0x000fea00078e00ff */
[----:B------:R-:W-:Y:S02]  /*3560*/  @P0 SHF.R.U32.HI R2, RZ, c[0x0][0x2b0], R3 ;  /* 0x0000ac00ff020a19 */ /* 0x000fe40000011603 */
.L_x_532:
[----:B------:R-:W-:Y:S05]  /*3570*/  BSYNC B0 ;  /* 0x0000000000007941 */ /* 0x000fea0003800000 */
.L_x_530:
[----:B------:R-:W-:Y:S02]  /*3580*/  IMAD R2, R2, c[0x0][0x2a8], R243 ;  /* 0x0000aa0002027a24 */ /* 0x000fe400078e02f3 */
[--C-:B------:R-:W-:Y:S02]  /*3590*/  IMAD.IADD R3, R239, 0x1, R0.reuse ;  /* 0x00000001ef037824 */ /* 0x100fe400078e0200 */
[----:B------:R-:W-:Y:S01]  /*35a0*/  IMAD.IADD R144, R241, 0x1, R0 ;  /* 0x00000001f1907824 */ /* 0x000fe200078e0200 */
[----:B------:R-:W-:Y:S02]  /*35b0*/  IADD3 R145, R2, c[0x0][0x2a8], RZ ;  /* 0x0000aa0002917a10 */ /* 0x000fe40007ffe0ff */
[----:B------:R-:W-:Y:S02]  /*35c0*/  IMNMX R3, R242, R3, PT ;  /* 0x00000003f2037217 */ /* 0x000fe40003800200 */
[----:B------:R-:W-:Y:S02]  /*35d0*/  IMNMX R144, R144, R2, !PT ;  /* 0x0000000290907217 */ /* 0x000fe40007800200 */
[----:B------:R-:W-:Y:S02]  /*35e0*/  IMNMX R145, R3, R145, PT ;  /* 0x0000009103917217 */ /* 0x000fe40003800200 */
.L_x_529:
        /* <DEDUP_REMOVED lines=18> */
.L_x_535:
[----:B------:R-:W-:Y:S04]  /*3710*/  MOV R29, 0x1 ;  /* 0x00000001001d7802 */ /* 0x000fe80000000f00 */
[----:B------:R-:W-:Y:S11]  /*3720*/  ISETP.NE.AND P0, PT, R29, c[0x0][0x2a8], PT ;  /* 0x0000aa001d007a0c */ /* 0x000ff60003f05270 */
[----:B------:R-:W-:Y:S02]  /*3730*/  @!UPT UIADD3 URZ, URZ, URZ, URZ ;  /* 0x0000003f3f3ff290 */ /* 0x000fe4000fffe03f */
[----:B------:R-:W-:Y:S05]  /*3740*/  @P0 IMAD.HI.U32 R29, R28, c[0x0][0x2ac], RZ ;  /* 0x0000ab001c1d0a27 */ /* 0x000fea00078e00ff */
[----:B------:R-:W-:Y:S02]  /*3750*/  @P0 SHF.R.U32.HI R28, RZ, c[0x0][0x2b0], R29 ;  /* 0x0000ac00ff1c0a19 */ /* 0x000fe4000001161d */
.L_x_536:
[----:B------:R-:W-:Y:S05]  /*3760*/  BSYNC B0 ;  /* 0x0000000000007941 */ /* 0x000fea0003800000 */
.L_x_534:
[----:B------:R-:W-:Y:S05]  /*3770*/  IMAD R28, R28, c[0x0][0x2a8], R243 ;  /* 0x0000aa001c1c7a24 */ /* 0x000fea00078e02f3 */
[----:B------:R-:W-:Y:S02]  /*3780*/  IADD3 R29, R28, c[0x0][0x2a8], RZ ;  /* 0x0000aa001c1d7a10 */ /* 0x000fe40007ffe0ff */
[----:B------:R-:W-:Y:S02]  /*3790*/  IMNMX R2, R2, R28, !PT ;  /* 0x0000001c02027217 */ /* 0x000fe40007800200 */
[----:B------:R-:W-:Y:S02]  /*37a0*/  IMNMX R3, R3, R29, PT ;  /* 0x0000001d03037217 */ /* 0x000fe40003800200 */
.L_x_533:
        /* <DEDUP_REMOVED lines=18> */
.L_x_539:
[----:B------:R-:W-:Y:S04]  /*38d0*/  MOV R29, 0x1 ;  /* 0x00000001001d7802 */ /* 0x000fe80000000f00 */
[----:B------:R-:W-:Y:S11]  /*38e0*/  ISETP.NE.AND P0, PT, R29, c[0x0][0x2a8], PT ;  /* 0x0000aa001d007a0c */ /* 0x000ff60003f05270 */
[----:B------:R-:W-:Y:S02]  /*38f0*/  @!UPT UIADD3 URZ, URZ, URZ, URZ ;  /* 0x0000003f3f3ff290 */ /* 0x000fe4000fffe03f */
[----:B------:R-:W-:Y:S05]  /*3900*/  @P0 IMAD.HI.U32 R29, R28, c[0x0][0x2ac], RZ ;  /* 0x0000ab001c1d0a27 */ /* 0x000fea00078e00ff */
[----:B------:R-:W-:Y:S02]  /*3910*/  @P0 SHF.R.U32.HI R28, RZ, c[0x0][0x2b0], R29 ;  /* 0x0000ac00ff1c0a19 */ /* 0x000fe4000001161d */
.L_x_540:
[----:B------:R-:W-:Y:S05]  /*3920*/  BSYNC B0 ;  /* 0x0000000000007941 */ /* 0x000fea0003800000 */
.L_x_538:
[----:B------:R-:W-:Y:S05]  /*3930*/  IMAD R28, R28, c[0x0][0x2a8], R243 ;  /* 0x0000aa001c1c7a24 */ /* 0x000fea00078e02f3 */
[----:B------:R-:W-:Y:S02]  /*3940*/  IADD3 R29, R28, c[0x0][0x2a8], RZ ;  /* 0x0000aa001c1d7a10 */ /* 0x000fe40007ffe0ff */
[----:B------:R-:W-:Y:S02]  /*3950*/  IMNMX R141, R141, R28, !PT ;  /* 0x0000001c8d8d7217 */ /* 0x000fe40007800200 */
[----:B------:R-:W-:Y:S02]  /*3960*/  IMNMX R142, R142, R29, PT ;  /* 0x0000001d8e8e7217 */ /* 0x000fe40003800200 */
.L_x_537:
        /* <DEDUP_REMOVED lines=18> */
.L_x_543:
[----:B------:R-:W-:Y:S04]  /*3a90*/  MOV R28, 0x1 ;  /* 0x00000001001c7802 */ /* 0x000fe80000000f00 */
[----:B------:R-:W-:Y:S11]  /*3aa0*/  ISETP.NE.AND P0, PT, R28, c[0x0][0x2a8], PT ;  /* 0x0000aa001c007a0c */ /* 0x000ff60003f05270 */
[----:B------:R-:W-:Y:S02]  /*3ab0*/  @!UPT UIADD3 URZ, URZ, URZ, URZ ;  /* 0x0000003f3f3ff290 */ /* 0x000fe4000fffe03f */
[----:B------:R-:W-:Y:S05]  /*3ac0*/  @P0 IMAD.HI.U32 R28, R0, c[0x0][0x2ac], RZ ;  /* 0x0000ab00001c0a27 */ /* 0x000fea00078e00ff */
[----:B------:R-:W-:Y:S02]  /*3ad0*/  @P0 SHF.R.U32.HI R0, RZ, c[0x0][0x2b0], R28 ;  /* 0x0000ac00ff000a19 */ /* 0x000fe4000001161c */
.L_x_544:
[----:B------:R-:W-:Y:S05]  /*3ae0*/  BSYNC B0 ;  /* 0x0000000000007941 */ /* 0x000fea0003800000 */
.L_x_542:
[----:B------:R-:W-:Y:S05]  /*3af0*/  IMAD R0, R0, c[0x0][0x2a8], R243 ;  /* 0x0000aa0000007a24 */ /* 0x000fea00078e02f3 */
[----:B------:R-:W-:Y:S02]  /*3b00*/  IADD3 R28, R0, c[0x0][0x2a8], RZ ;  /* 0x0000aa00001c7a10 */ /* 0x000fe40007ffe0ff */
[----:B------:R-:W-:Y:S02]  /*3b10*/  IMNMX R140, R140, R0, !PT ;  /* 0x000000008c8c7217 */ /* 0x000fe40007800200 */
[----:B------:R-:W-:Y:S02]  /*3b20*/  IMNMX R143, R143, R28, PT ;  /* 0x0000001c8f8f7217 */ /* 0x000fe40003800200 */
.L_x_541:
        /* <DEDUP_REMOVED lines=63> */
.L_x_545:
        /* <DEDUP_REMOVED lines=436> */
.L_x_546:
        /* <DEDUP_REMOVED lines=234> */
.L_x_528:
        /* <DEDUP_REMOVED lines=158> */
.L_x_549:
        /* <DEDUP_REMOVED lines=65> */
.L_x_551:
[----:B--2---:R-:W-:Y:S05]  /*76f0*/  BSYNC B0 ;  /* 0x0000000000007941 */ /* 0x004fea0003800000 */
.L_x_550:
        /* <DEDUP_REMOVED lines=16> */
.L_x_553:
[----:B------:R-:W-:Y:S05]  /*7800*/  BSYNC B0 ;  /* 0x0000000000007941 */ /* 0x000fea0003800000 */
.L_x_552:
        /* <DEDUP_REMOVED lines=16> */
.L_x_555:
[----:B------:R-:W-:Y:S05]  /*7910*/  BSYNC B0 ;  /* 0x0000000000007941 */ /* 0x000fea0003800000 */
.L_x_554:
        /* <DEDUP_REMOVED lines=16> */
.L_x_557:
[----:B------:R-:W-:Y:S05]  /*7a20*/  BSYNC B0 ;  /* 0x0000000000007941 */ /* 0x000fea0003800000 */
.L_x_556:
        /* <DEDUP_REMOVED lines=16> */
.L_x_559:
[----:B------:R-:W-:Y:S05]  /*7b30*/  BSYNC B0 ;  /* 0x0000000000007941 */ /* 0x000fea0003800000 */
.L_x_558:
        /* <DEDUP_REMOVED lines=16> */
.L_x_561:
[----:B------:R-:W-:Y:S05]  /*7c40*/  BSYNC B0 ;  /* 0x0000000000007941 */ /* 0x000fea0003800000 */
.L_x_560:
        /* <DEDUP_REMOVED lines=20> */
.L_x_563:
[----:B------:R-:W-:Y:S05]  /*7d90*/  BSYNC B0 ;  /* 0x0000000000007941 */ /* 0x000fea0003800000 */
.L_x_562:
        /* <DEDUP_REMOVED lines=14> */
.L_x_565:
[----:B------:R-:W-:Y:S05]  /*7e80*/  BSYNC B0 ;  /* 0x0000000000007941 */ /* 0x000fea0003800000 */
.L_x_564:
        /* <DEDUP_REMOVED lines=14> */
.L_x_567:
[----:B------:R-:W-:Y:S05]  /*7f70*/  BSYNC B0 ;  /* 0x0000000000007941 */ /* 0x000fea0003800000 */
.L_x_566:
        /* <DEDUP_REMOVED lines=14> */
.L_x_569:
[----:B------:R-:W-:Y:S05]  /*8060*/  BSYNC B0 ;  /* 0x0000000000007941 */ /* 0x000fea0003800000 */
.L_x_568:
        /* <DEDUP_REMOVED lines=14> */
.L_x_571:
[----:B------:R-:W-:Y:S05]  /*8150*/  BSYNC B0 ;  /* 0x0000000000007941 */ /* 0x000fea0003800000 */
.L_x_570:
        /* <DEDUP_REMOVED lines=14> */
.L_x_548:
        /* <DEDUP_REMOVED lines=31> */
.L_x_572:
        /* <DEDUP_REMOVED lines=40> */
.L_x_574:
[----:B------:R-:W-:Y:S05]  /*86b0*/  BSYNC B0 ;  /* 0x0000000000007941 */ /* 0x000fea0003800000 */
.L_x_573:
        /* <DEDUP_REMOVED lines=16> */
.L_x_576:
[----:B------:R-:W-:Y:S05]  /*87c0*/  BSYNC B0 ;  /* 0x0000000000007941 */ /* 0x000fea0003800000 */
.L_x_575:
        /* <DEDUP_REMOVED lines=16> */
.L_x_578:
[----:B------:R-:W-:Y:S05]  /*88d0*/  BSYNC B0 ;  /* 0x0000000000007941 */ /* 0x000fea0003800000 */
.L_x_577:
        /* <DEDUP_REMOVED lines=16> */
.L_x_580:
[----:B------:R-:W-:Y:S05]  /*89e0*/  BSYNC B0 ;  /* 0x0000000000007941 */ /* 0x000fea0003800000 */
.L_x_579:
        /* <DEDUP_REMOVED lines=16> */
.L_x_582:
[----:B------:R-:W-:Y:S05]  /*8af0*/  BSYNC B0 ;  /* 0x0000000000007941 */ /* 0x000fea0003800000 */
.L_x_581:
        /* <DEDUP_REMOVED lines=15> */
.L_x_584:
[----:B------:R-:W-:Y:S05]  /*8bf0*/  BSYNC B0 ;  /* 0x0000000000007941 */ /* 0x000fea0003800000 */
.L_x_583:
        /* <DEDUP_REMOVED lines=20> */
.L_x_586:
[----:B------:R-:W-:Y:S05]  /*8d40*/  BSYNC B0 ;  /* 0x0000000000007941 */ /* 0x000fea0003800000 */
.L_x_585:
        /* <DEDUP_REMOVED lines=14> */
.L_x_588:
[----:B------:R-:W-:Y:S05]  /*8e30*/  BSYNC B0 ;  /* 0x0000000000007941 */ /* 0x000fea0003800000 */
.L_x_587:
        /* <DEDUP_REMOVED lines=14> */
.L_x_590:
[----:B------:R-:W-:Y:S05]  /*8f20*/  BSYNC B0 ;  /* 0x0000000000007941 */ /* 0x000fea0003800000 */
.L_x_589:
        /* <DEDUP_REMOVED lines=14> */
.L_x_592:
[----:B------:R-:W-:Y:S05]  /*9010*/  BSYNC B0 ;  /* 0x0000000000007941 */ /* 0x000fea0003800000 */
.L_x_591:
        /* <DEDUP_REMOVED lines=14> */
.L_x_594:
[----:B------:R-:W-:Y:S05]  /*9100*/  BSYNC B0 ;  /* 0x0000000000007941 */ /* 0x000fea0003800000 */
.L_x_593:
        /* <DEDUP_REMOVED lines=13> */
.L_x_595:
        /* <DEDUP_REMOVED lines=10> */
.L_x_2301:


//--------------------- .text._ZN7cutlass13device_kernelIN5flash19enable_sm80_to_sm89INS1_16FlashAttnBwdSm80INS1_25CollectiveMainloopBwdSm80ILi2ELi1EN4cute5tupleIJNS5_1CILi64EEENS7_ILi96EEENS7_ILi128EEEEEENS_6half_tEfNS_4arch4Sm80ELb0ELb1ELb0ELb1ELb0ELb0ELb0ELb0ELi2ELi2ELi2ELi2ELb1EEENS1_24CollectiveEpilogueBwdGQAISB_fSE_Li256ELb1ELb0EEENS1_19SingleTileSchedulerILb1ELb0ELb0ELi96EEEEEEEEEvNT_6ParamsE --------------------------
	.section	.text._ZN7cutlass13device_kernelIN5flash19enable_sm80_to_sm89INS1_16FlashAttnBwdSm80INS1_25CollectiveMainloopBwdSm80ILi2ELi1EN4cute5tupleIJNS5_1CILi64EEENS7_ILi96EEENS7_ILi128EEEEEENS_6half_tEfNS_4arch4Sm80ELb0ELb1ELb0ELb1ELb0ELb0ELb0ELb0ELi2ELi2ELi2ELi2ELb1EEENS1_24CollectiveEpilogueBwdGQAISB_fSE_Li256ELb1ELb0EEENS1_19SingleTileSchedulerILb1ELb0ELb0ELi96EEEEEEEEEvNT_6ParamsE,"ax",@progbits
	.sectioninfo	@"SHI_REGISTERS=255"
	.align	128
.text._ZN7cutlass13device_kernelIN5flash19enable_sm80_to_sm89INS1_16FlashAttnBwdSm80INS1_25CollectiveMainloopBwdSm80ILi2ELi1EN4cute5tupleIJNS5_1CILi64EEENS7_ILi96EEENS7_ILi128EEEEEENS_6half_tEfNS_4arch4Sm80ELb0ELb1ELb0ELb1ELb0ELb0ELb0ELb0ELi2ELi2ELi2ELi2ELb1EEENS1_24CollectiveEpilogueBwdGQAISB_fSE_Li256ELb1ELb0EEENS1_19SingleTileSchedulerILb1ELb0ELb0ELi96EEEEEEEEEvNT_6ParamsE:
        .type           _ZN7cutlass13device_kernelIN5flash19enable_sm80_to_sm89INS1_16FlashAttnBwdSm80INS1_25CollectiveMainloopBwdSm80ILi2ELi1EN4cute5tupleIJNS5_1CILi64EEENS7_ILi96EEENS7_ILi128EEEEEENS_6half_tEfNS_4arch4Sm80ELb0ELb1ELb0ELb1ELb0ELb0ELb0ELb0ELi2ELi2ELi2ELi2ELb1EEENS1_24CollectiveEpilogueBwdGQAISB_fSE_Li256ELb1ELb0EEENS1_19SingleTileSchedulerILb1ELb0ELb0ELi96EEEEEEEEEvNT_6ParamsE,@function
        .size           _ZN7cutlass13device_kernelIN5flash19enable_sm80_to_sm89INS1_16FlashAttnBwdSm80INS1_25CollectiveMainloopBwdSm80ILi2ELi1EN4cute5tupleIJNS5_1CILi64EEENS7_ILi96EEENS7_ILi128EEEEEENS_6half_tEfNS_4arch4Sm80ELb0ELb1ELb0ELb1ELb0ELb0ELb0ELb0ELi2ELi2ELi2ELi2ELb1EEENS1_24CollectiveEpilogueBwdGQAISB_fSE_Li256ELb1ELb0EEENS1_19SingleTileSchedulerILb1ELb0ELb0ELi96EEEEEEEEEvNT_6ParamsE,(.L_x_2302 - _ZN7cutlass13device_kernelIN5flash19enable_sm80_to_sm89INS1_16FlashAttnBwdSm80INS1_25CollectiveMainloopBwdSm80ILi2ELi1EN4cute5tupleIJNS5_1CILi64EEENS7_ILi96EEENS7_ILi128EEEEEENS_6half_tEfNS_4arch4Sm80ELb0ELb1ELb0ELb1ELb0ELb0ELb0ELb0ELi2ELi2ELi2ELi2ELb1EEENS1_24CollectiveEpilogueBwdGQAISB_fSE_Li256ELb1ELb0EEENS1_19SingleTileSchedulerILb1ELb0ELb0ELi96EEEEEEEEEvNT_6ParamsE)
        .other          _ZN7cutlass13device_kernelIN5flash19enable_sm80_to_sm89INS1_16FlashAttnBwdSm80INS1_25CollectiveMainloopBwdSm80ILi2ELi1EN4cute5tupleIJNS5_1CILi64EEENS7_ILi96EEENS7_ILi128EEEEEENS_6half_tEfNS_4arch4Sm80ELb0ELb1ELb0ELb1ELb0ELb0ELb0ELb0ELi2ELi2ELi2ELi2ELb1EEENS1_24CollectiveEpilogueBwdGQAISB_fSE_Li256ELb1ELb0EEENS1_19SingleTileSchedulerILb1ELb0ELb0ELi96EEEEEEEEEvNT_6ParamsE,@"STO_CUDA_ENTRY STV_DEFAULT"
_ZN7cutlass13device_kernelIN5flash19enable_sm80_to_sm89INS1_16FlashAttnBwdSm80INS1_25CollectiveMainloopBwdSm80ILi2ELi1EN4cute5tupleIJNS5_1CILi64EEENS7_ILi96EEENS7_ILi128EEEEEENS_6half_tEfNS_4arch4Sm80ELb0ELb1ELb0ELb1ELb0ELb0ELb0ELb0ELi2ELi2ELi2ELi2ELb1EEENS1_24CollectiveEpilogueBwdGQAISB_fSE_Li256ELb1ELb0EEENS1_19SingleTileSchedulerILb1ELb0ELb0ELi96EEEEEEEEEvNT_6ParamsE:
        /* <DEDUP_REMOVED lines=22> */
.L_x_597:
        /* <DEDUP_REMOVED lines=13> */
.L_x_599:
[----:B------:R-:W-:Y:S02]  /*0230*/  ULDC UR5, c[0x0][0x3ac] ;  /* 0x0000eb0000057ab9 */ /* 0x000fe40000000800 */
.L_x_598:
[----:B------:R-:W-:-:S04]  /*0240*/  UIMAD UR4, UR10, 0x60, URZ ;  /* 0x000000600a0478a4 */ /* 0x000fc8000f8e023f */
[----:B------:R-:W-:-:S04]  /*0250*/  UISETP.GE.AND UP0, UPT, UR4, UR5, UPT ;  /* 0x000000050400728c */ /* 0x000fc8000bf06270 */
[----:B------:R-:W-:Y:S01]  /*0260*/  USEL UR15, UR15, 0xffffffff, !UP0 ;  /* 0xffffffff0f0f7887 */ /* 0x000fe2000c000000 */
[----:B------:R-:W-:Y:S05]  /*0270*/  BRA `(.L_x_600) ;  /* 0x0000019000007947 */ /* 0x000fea0003800000 */
.L_x_596:
        /* <DEDUP_REMOVED lines=8> */
.L_x_601:
        /* <DEDUP_REMOVED lines=13> */
.L_x_603:
[----:B------:R-:W-:Y:S02]  /*03d0*/  ULDC UR5, c[0x0][0x3ac] ;  /* 0x0000eb0000057ab9 */ /* 0x000fe40000000800 */
.L_x_602:
[----:B------:R-:W-:-:S04]  /*03e0*/  UIMAD UR4, UR10, 0x60, URZ ;  /* 0x000000600a0478a4 */ /* 0x000fc8000f8e023f */
[----:B------:R-:W-:-:S04]  /*03f0*/  UISETP.GE.AND UP0, UPT, UR4, UR5, UPT ;  /* 0x000000050400728c */ /* 0x000fc8000bf06270 */
[----:B------:R-:W-:-:S06]  /*0400*/  USEL UR15, UR15, 0xffffffff, !UP0 ;  /* 0xffffffff0f0f7887 */ /* 0x000fcc000c000000 */
.L_x_600:
        /* <DEDUP_REMOVED lines=8> */
[----:B------:R-:W-:Y:S01]  /*0490*/  UISETP.NE.U32.AND UP1, UPT, URZ, UR4, UPT ;  /* 0x000000043f00728c */ /* 0x000fe2000bf25070 */
[----:B------:R-:W-:Y:S01]  /*04a0*/  PLOP3.LUT P2, PT, PT, PT, UP2, 0x80, 0x0 ;  /* 0x000000000000781c */ /* 0x000fe20003f4f028 */
[----:B------:R-:W-:Y:S01]  /*04b0*/  IMAD.U32 R8, RZ, RZ, UR8 ;  /* 0x00000008ff087e24 */ /* 0x000fe2000f8e00ff */
[----:B------:R-:W-:Y:S01]  /*04c0*/  ULDC.64 UR12, c[0x0][0x2d0] ;  /* 0x0000b400000c7ab9 */ /* 0x000fe20000000a00 */
[----:B------:R-:W-:Y:S01]  /*04d0*/  IMAD.U32 R9, RZ, RZ, UR9 ;  /* 0x00000009ff097e24 */ /* 0x000fe2000f8e00ff */
[----:B------:R-:W-:Y:S02]  /*04e0*/  UISETP.NE.AND.EX UP1, UPT, URZ, UR5, UPT, UP1 ;  /* 0x000000053f00728c */ /* 0x000fe4000bf25310 */
[----:B------:R-:W-:Y:S02]  /*04f0*/  UIMAD.WIDE UR12, UR15, UR6, UR12 ;  /* 0x000000060f0c72a5 */ /* 0x000fe4000f8e020c */
[----:B------:R-:W-:Y:S02]  /*0500*/  ULDC.64 UR4, c[0x0][0x2d8] ;  /* 0x0000b60000047ab9 */ /* 0x000fe40000000a00 */
[----:B------:R-:W-:Y:S01]  /*0510*/  PLOP3.LUT P1, PT, PT, PT, UP1, 0x80, 0x0 ;  /* 0x000000000000781c */ /* 0x000fe20003f2f018 */
[----:B------:R-:W-:-:S02]  /*0520*/  UISETP.NE.U32.AND UP0, UPT, URZ, UR4, UPT ;  /* 0x000000043f00728c */ /* 0x000fc4000bf05070 */
[----:B------:R-:W2:Y:S01]  /*0530*/  @P2 LDG.E R0, [R8.64] ;  /* 0x0000001208002981 */ /* 0x000ea2000c1e1900 */
[----:B------:R-:W-:Y:S01]  /*0540*/  MOV R2, UR12 ;  /* 0x0000000c00027c02 */ /* 0x000fe20008000f00 */
[----:B------:R-:W-:Y:S01]  /*0550*/  IMAD.U32 R3, RZ, RZ, UR13 ;  /* 0x0000000dff037e24 */ /* 0x000fe2000f8e00ff */
[----:B------:R-:W-:Y:S01]  /*0560*/  UISETP.NE.AND.EX UP0, UPT, URZ, UR5, UPT, UP0 ;  /* 0x000000053f00728c */ /* 0x000fe2000bf05300 */
[----:B------:R-:W3:Y:S02]  /*0570*/  @P2 LDG.E R5, [R8.64] ;  /* 0x0000001208052981 */ /* 0x000ee4000c1e1900 */
[----:B------:R-:W-:-:S03]  /*0580*/  ULDC.64 UR4, c[0x0][0x2d8] ;  /* 0x0000b60000047ab9 */ /* 0x000fc60000000a00 */
[----:B------:R-:W-:Y:S01]  /*0590*/  PLOP3.LUT P0, PT, PT, PT, UP0, 0x80, 0x0 ;  /* 0x000000000000781c */ /* 0x000fe20003f0f008 */
[----:B------:R-:W4:Y:S04]  /*05a0*/  @P1 LDG.E R4, [R2.64] ;  /* 0x0000001202041981 */ /* 0x000f28000c1e1900 */
[----:B------:R-:W-:-:S06]  /*05b0*/  @UP0 UIMAD.WIDE UR4, UR15, UR6, UR4 ;  /* 0x000000060f0402a5 */ /* 0x000fcc000f8e0204 */
[----:B------:R-:W-:Y:S01]  /*05c0*/  MOV R6, UR4 ;  /* 0x0000000400067c02 */ /* 0x000fe20008000f00 */
[----:B------:R-:W-:-:S05]  /*05d0*/  IMAD.U32 R7, RZ, RZ, UR5 ;  /* 0x00000005ff077e24 */ /* 0x000fca000f8e00ff */
[----:B------:R-:W5:Y:S01]  /*05e0*/  @P0 LDG.E R6, [R6.64] ;  /* 0x0000001206060981 */ /* 0x000f62000c1e1900 */
[----:B------:R-:W-:Y:S02]  /*05f0*/  ULDC UR14, c[0x0][0x168] ;  /* 0x00005a00000e7ab9 */ /* 0x000fe40000000800 */
[----:B------:R-:W-:Y:S02]  /*0600*/  UMOV UR20, URZ ;  /* 0x0000003f00147c82 */ /* 0x000fe40008000000 */
[----:B------:R-:W-:Y:S02]  /*0610*/  UMOV UR16, URZ ;  /* 0x0000003f00107c82 */ /* 0x000fe40008000000 */
[----:B------:R-:W-:Y:S02]  /*0620*/  UMOV UR17, URZ ;  /* 0x0000003f00117c82 */ /* 0x000fe40008000000 */
[----:B------:R-:W-:Y:S01]  /*0630*/  ULDC UR13, c[0x0][0x198] ;  /* 0x00006600000d7ab9 */ /* 0x000fe20000000800 */
[----:B--2---:R-:W1:Y:S08]  /*0640*/  @P2 R2UR UR5, R0 ;  /* 0x00000000000523c2 */ /* 0x004e7000000e0000 */
[----:B---3--:R-:W2:Y:S08]  /*0650*/  @P2 R2UR UR11, R5 ;  /* 0x00000000050b23c2 */ /* 0x008eb000000e0000 */
[----:B----4-:R-:W3:Y:S01]  /*0660*/  @P1 R2UR UR9, R4 ;  /* 0x00000000040913c2 */ /* 0x010ee200000e0000 */
[----:B-1----:R-:W-:-:S04]  /*0670*/  @UP2 ULEA UR5, UR15, UR5, 0x6 ;  /* 0x000000050f052291 */ /* 0x002fc8000f8e303f */
[----:B------:R-:W-:-:S04]  /*0680*/  @UP2 USHF.R.S32.HI UR4, URZ, 0x1f, UR5 ;  /* 0x0000001f3f042899 */ /* 0x000fc80008011405 */
[----:B------:R-:W-:Y:S02]  /*0690*/  @UP2 ULEA.HI UR4, UR4, UR5, URZ, 0x6 ;  /* 0x0000000504042291 */ /* 0x000fe4000f8f303f */
[----:B--2---:R-:W-:Y:S02]  /*06a0*/  @UP2 USHF.R.S32.HI UR8, URZ, 0x1f, UR11 ;  /* 0x0000001f3f082899 */ /* 0x004fe4000801140b */
[----:B---3--:R-:W-:Y:S02]  /*06b0*/  @UP1 USHF.R.S32.HI UR7, URZ, 0x1f, UR9 ;  /* 0x0000001f3f071899 */ /* 0x008fe40008011409 */
[----:B------:R-:W-:Y:S01]  /*06c0*/  @UP2 ULOP3.LUT UR20, UR4, 0xffffffc0, URZ, 0xc0, !UPT ;  /* 0xffffffc004142892 */ /* 0x000fe2000f8ec03f */
[----:B-----5:R1:W2:Y:S01]  /*06d0*/  @P0 R2UR UR14, R6 ;  /* 0x00000000060e03c2 */ /* 0x0202a200000e0000 */
[----:B------:R-:W-:Y:S02]  /*06e0*/  UMOV UR5, URZ ;  /* 0x0000003f00057c82 */ /* 0x000fe40008000000 */
[----:B------:R-:W-:-:S02]  /*06f0*/  UMOV UR4, URZ ;  /* 0x0000003f00047c82 */ /* 0x000fc40008000000 */
[----:B------:R-:W-:Y:S02]  /*0700*/  @UP2 UMOV UR4, UR11 ;  /* 0x0000000b00042c82 */ /* 0x000fe40008000000 */
[----:B------:R-:W-:Y:S02]  /*0710*/  @UP2 UMOV UR5, UR8 ;  /* 0x0000000800052c82 */ /* 0x000fe40008000000 */
[----:B------:R-:W-:Y:S02]  /*0720*/  @UP1 UMOV UR16, UR9 ;  /* 0x0000000900101c82 */ /* 0x000fe40008000000 */
[----:B------:R-:W-:Y:S01]  /*0730*/  @UP1 UMOV UR17, UR7 ;  /* 0x0000000700111c82 */ /* 0x000fe20008000000 */
[----:B------:R-:W-:Y:S05]  /*0740*/  @P0 BRA `(.L_x_604) ;  /* 0x0000006000000947 */ /* 0x000fea0003800000 */
[----:B------:R-:W-:Y:S05]  /*0750*/  @!P2 BRA `(.L_x_604) ;  /* 0x000000500000a947 */ /* 0x000fea0003800000 */
[----:B------:R-:W3:Y:S04]  /*0760*/  LDG.E R4, [R8.64] ;  /* 0x0000001208047981 */ /* 0x000ee8000c1e1900 */
[----:B------:R-:W4:Y:S01]  /*0770*/  LDG.E R0, [R8.64+0x4] ;  /* 0x0000041208007981 */ /* 0x000f22000c1e1900 */
[----:B--23--:R-:W2:Y:S08]  /*0780*/  R2UR UR14, R4 ;  /* 0x00000000040e73c2 */ /* 0x00ceb000000e0000 */
[----:B----4-:R-:W2:Y:S02]  /*0790*/  R2UR UR7, R0 ;  /* 0x00000000000773c2 */ /* 0x010ea400000e0000 */
[----:B--2---:R-:W-:-:S06]  /*07a0*/  UIADD3 UR14, -UR14, UR7, URZ ;  /* 0x000000070e0e7290 */ /* 0x004fcc000fffe13f */
.L_x_604:
[----:B------:R-:W-:-:S04]  /*07b0*/  ISETP.NE.U32.AND P0, PT, RZ, c[0x0][0x2e0], PT ;  /* 0x0000b800ff007a0c */ /* 0x000fc80003f05070 */
[----:B------:R-:W-:-:S13]  /*07c0*/  ISETP.NE.AND.EX P0, PT, RZ, c[0x0][0x2e4], PT, P0 ;  /* 0x0000b900ff007a0c */ /* 0x000fda0003f05300 */
[----:B------:R-:W-:Y:S05]  /*07d0*/  @!P0 BRA `(.L_x_605) ;  /* 0x0000007000008947 */ /* 0x000fea0003800000 */
[----:B------:R-:W-:Y:S02]  /*07e0*/  ULDC.64 UR8, c[0x0][0x2e0] ;  /* 0x0000b80000087ab9 */ /* 0x000fe40000000a00 */
[----:B------:R-:W-:-:S06]  /*07f0*/  UIMAD.WIDE UR8, UR15, UR6, UR8 ;  /* 0x000000060f0872a5 */ /* 0x000fcc000f8e0208 */
[----:B------:R-:W-:Y:S02]  /*0800*/  MOV R2, UR8 ;  /* 0x0000000800027c02 */ /* 0x000fe40008000f00 */
[----:B------:R-:W-:-:S05]  /*0810*/  MOV R3, UR9 ;  /* 0x0000000900037c02 */ /* 0x000fca0008000f00 */
[----:B------:R-:W3:Y:S02]  /*0820*/  LDG.E R0, [R2.64] ;  /* 0x0000001202007981 */ /* 0x000ee4000c1e1900 */
[----:B---3--:R3:W4:Y:S02]  /*0830*/  R2UR UR13, R0 ;  /* 0x00000000000d73c2 */ /* 0x00872400000e0000 */
[----:B---34-:R-:W-:Y:S05]  /*0840*/  BRA `(.L_x_606) ;  /* 0x0000006000007947 */ /* 0x018fea0003800000 */
.L_x_605:
[----:B------:R-:W-:Y:S05]  /*0850*/  @!P1 BRA `(.L_x_606) ;  /* 0x0000005000009947 */ /* 0x000fea0003800000 */
[----:B------:R3:W4:Y:S04]  /*0860*/  LDG.E R0, [R2.64] ;  /* 0x0000001202007981 */ /* 0x000728000c1e1900 */
[----:B---3--:R-:W3:Y:S01]  /*0870*/  LDG.E R2, [R2.64+0x4] ;  /* 0x0000041202027981 */ /* 0x008ee2000c1e1900 */
[----:B----4-:R-:W4:Y:S08]  /*0880*/  R2UR UR13, R0 ;  /* 0x00000000000d73c2 */ /* 0x010f3000000e0000 */
[----:B---3--:R-:W4:Y:S02]  /*0890*/  R2UR UR6, R2 ;  /* 0x00000000020673c2 */ /* 0x008f2400000e0000 */
[----:B----4-:R-:W-:-:S06]  /*08a0*/  UIADD3 UR13, -UR13, UR6, URZ ;  /* 0x000000060d0d7290 */ /* 0x010fcc000fffe13f */
.L_x_606:
[----:B--2---:R-:W-:Y:S01]  /*08b0*/  UIADD3 UR7, UR14, 0x3f, URZ ;  /* 0x0000003f0e077890 */ /* 0x004fe2000fffe03f */
        /* <DEDUP_REMOVED lines=14> */
.L_x_607:
        /* <DEDUP_REMOVED lines=9> */
[----:B------:R-:W-:Y:S01]  /*0a30*/  CS2R R130, SRZ ;  /* 0x0000000000827805 */ /* 0x000fe2000001ff00 */
[----:B------:R-:W-:Y:S01]  /*0a40*/  CS2R R128, SRZ ;  /* 0x0000000000807805 */ /* 0x000fe2000001ff00 */
        /* <DEDUP_REMOVED lines=50> */
[----:B------:R-:W2:Y:S01]  /*0d70*/  S2R R14, SR_CTAID.X ;  /* 0x00000000000e7919 */ /* 0x000ea20000002500 */
[----:B------:R-:W-:Y:S01]  /*0d80*/  IMAD.MOV.U32 R0, RZ, RZ, c[0x0][0x248] ;  /* 0x00009200ff007624 */ /* 0x000fe200078e00ff */
[----:B------:R-:W-:Y:S01]  /*0d90*/  USHF.L.U32 UR6, UR20, 0x7, URZ ;  /* 0x0000000714067899 */ /* 0x000fe2000800063f */
[--C-:B------:R-:W-:Y:S01]  /*0da0*/  SHF.R.S32.HI R32, RZ, 0x1f, R34.reuse ;  /* 0x0000001fff207819 */ /* 0x100fe20000011422 */
[----:B------:R-:W-:Y:S01]  /*0db0*/  IMAD.MOV.U32 R3, RZ, RZ, 0x1 ;  /* 0x00000001ff037424 */ /* 0x000fe200078e00ff */
[----:B------:R-:W-:Y:S01]  /*0dc0*/  SHF.R.S32.HI R2, RZ, 0x1f, R34 ;  /* 0x0000001fff027819 */ /* 0x000fe20000011422 */
[----:B-1----:R-:W-:Y:S01]  /*0dd0*/  IMAD.MOV.U32 R6, RZ, RZ, R28 ;  /* 0x000000ffff067224 */ /* 0x002fe200078e001c */
[----:B------:R-:W-:Y:S01]  /*0de0*/  ISETP.NE.AND P1, PT, R0, 0x1, PT ;  /* 0x000000010000780c */ /* 0x000fe20003f25270 */
[----:B------:R-:W-:Y:S01]  /*0df0*/  IMAD.U32 R0, RZ, RZ, UR6 ;  /* 0x00000006ff007e24 */ /* 0x000fe2000f8e00ff */
[----:B------:R-:W-:Y:S01]  /*0e00*/  LEA.HI R216, R32, R34, RZ, 0x3 ;  /* 0x0000002220d87211 */ /* 0x000fe200078f18ff */
[----:B------:R-:W-:Y:S01]  /*0e10*/  USEL UR9, UR15, URZ, !UP1 ;  /* 0x0000003f0f097287 */ /* 0x000fe2000c800000 */
[----:B------:R-:W-:Y:S01]  /*0e20*/  IADD3 R20, P0, R34, UR6, RZ ;  /* 0x0000000622147c10 */ /* 0x000fe2000ff1e0ff */
[----:B------:R-:W-:Y:S01]  /*0e30*/  ULDC.64 UR6, c[0x0][0x218] ;  /* 0x0000860000067ab9 */ /* 0x000fe20000000a00 */
[----:B------:R-:W-:Y:S01]  /*0e40*/  SHF.R.S32.HI R248, RZ, 0x3, R216 ;  /* 0x00000003fff87819 */ /* 0x000fe200000114d8 */
[----:B------:R-:W-:Y:S01]  /*0e50*/  UIMAD UR10, UR10, -0x60, URZ ;  /* 0xffffffa00a0a78a4 */ /* 0x000fe2000f8e023f */
[----:B------:R-:W-:Y:S01]  /*0e60*/  LEA.HI.X.SX32 R21, R0, R2, 0x1, P0 ;  /* 0x0000000200157211 */ /* 0x000fe200000f0eff */
[----:B------:R-:W-:Y:S01]  /*0e70*/  UMOV UR22, 0x6 ;  /* 0x0000000600167882 */ /* 0x000fe20000000000 */
[----:B------:R-:W-:Y:S01]  /*0e80*/  LOP3.LUT R0, R216, 0xfffffff8, RZ, 0xc0, !PT ;  /* 0xfffffff8d8007812 */ /* 0x000fe200078ec0ff */
[----:B------:R-:W-:Y:S01]  /*0e90*/  IMAD.SHL.U32 R19, R34, 0x4, RZ ;  /* 0x0000000422137824 */ /* 0x000fe200078e00ff */
[----:B------:R-:W-:Y:S01]  /*0ea0*/  SHF.R.S32.HI R7, RZ, 0x1f, R248 ;  /* 0x0000001fff077819 */ /* 0x000fe200000114f8 */
[----:B------:R-:W-:Y:S01]  /*0eb0*/  @P1 IMAD.HI.U32 R5, R28, c[0x0][0x24c], RZ ;  /* 0x000093001c051a27 */ /* 0x000fe200078e00ff */
[----:B------:R-:W-:Y:S01]  /*0ec0*/  IADD3 R2, P0, R248, UR16, RZ ;  /* 0x00000010f8027c10 */ /* 0x000fe2000ff1e0ff */
[----:B------:R-:W-:Y:S01]  /*0ed0*/  USHF.R.S32.HI UR16, URZ, 0x1f, UR15 ;  /* 0x0000001f3f107899 */ /* 0x000fe2000801140f */
[----:B------:R-:W-:Y:S01]  /*0ee0*/  ISETP.LE.AND P4, PT, R3, c[0x0][0x2a8], PT ;  /* 0x0000aa0003007a0c */ /* 0x000fe20003f83270 */
[----:B------:R-:W-:Y:S01]  /*0ef0*/  IMAD.IADD R22, R34, 0x1, -R0 ;  /* 0x0000000122167824 */ /* 0x000fe200078e0a00 */
[----:B------:R-:W-:Y:S01]  /*0f00*/  LEA.HI R4, R32, R34, RZ, 0x6 ;  /* 0x0000002220047211 */ /* 0x000fe200078f30ff */
[----:B------:R-:W-:Y:S01]  /*0f10*/  IMAD.SHL.U32 R0, R248, 0x40, RZ ;  /* 0x00000040f8007824 */ /* 0x000fe200078e00ff */
[----:B------:R-:W-:Y:S01]  /*0f20*/  IADD3.X R3, R7, UR17, RZ, P0, !PT ;  /* 0x0000001107037c10 */ /* 0x000fe200087fe4ff */
[----:B------:R-:W-:Y:S01]  /*0f30*/  IMAD.SHL.U32 R16, R22, 0x8, RZ ;  /* 0x0000000816107824 */ /* 0x000fe200078e00ff */
[----:B------:R-:W-:Y:S01]  /*0f40*/  SHF.R.S32.HI R23, RZ, 0x6, R4 ;  /* 0x00000006ff177819 */ /* 0x000fe20000011404 */
[----:B------:R-:W-:Y:S01]  /*0f50*/  USEL UR8, UR16, URZ, !UP1 ;  /* 0x0000003f10087287 */ /* 0x000fe2000c800000 */
[----:B------:R-:W-:Y:S01]  /*0f60*/  LOP3.LUT R0, R0, 0x1c0, RZ, 0xc0, !PT ;  /* 0x000001c000007812 */ /* 0x000fe200078ec0ff */
[----:B--2---:R-:W-:Y:S01]  /*0f70*/  IMAD.WIDE R14, R14, 0x60, R2 ;  /* 0x000000600e0e7825 */ /* 0x004fe200078e0202 */
[----:B------:R-:W-:Y:S01]  /*0f80*/  IADD3 R2, P0, R248, UR4, RZ ;  /* 0x00000004f8027c10 */ /* 0x000fe2000ff1e0ff */
[----:B------:R-:W-:Y:S01]  /*0f90*/  USEL UR17, UR15, URZ, !UP2 ;  /* 0x0000003f0f117287 */ /* 0x000fe2000d000000 */
[----:B------:R-:W-:Y:S01]  /*0fa0*/  LOP3.LUT R4, R0, 0x38, R16, 0xf8, !PT ;  /* 0x0000003800047812 */ /* 0x000fe200078ef810 */
[----:B------:R-:W-:Y:S01]  /*0fb0*/  IMAD.SHL.U32 R26, R23, 0x200, RZ ;  /* 0x00000200171a7824 */ /* 0x000fe200078e00ff */
[----:B------:R-:W-:Y:S01]  /*0fc0*/  SHF.R.U32.HI R3, RZ, 0x3, R0 ;  /* 0x00000003ff037819 */ /* 0x000fe20000011600 */
[----:B------:R-:W-:Y:S01]  /*0fd0*/  USEL UR16, UR16, URZ, !UP2 ;  /* 0x0000003f10107287 */ /* 0x000fe2000d000000 */
[----:B------:R-:W-:Y:S01]  /*0fe0*/  IADD3.X R0, R7, UR5, RZ, P0, !PT ;  /* 0x0000000507007c10 */ /* 0x000fe200087fe4ff */
[----:B------:R-:W-:Y:S01]  /*0ff0*/  ULDC.64 UR4, c[0x0][0x1e8] ;  /* 0x00007a0000047ab9 */ /* 0x000fe20000000a00 */
[----:B------:R-:W-:Y:S01]  /*1000*/  @P1 SHF.R.U32.HI R6, RZ, c[0x0][0x250], R5 ;  /* 0x00009400ff061a19 */ /* 0x000fe20000011605 */
[----:B------:R-:W-:Y:S01]  /*1010*/  UIMAD UR4, UR8, UR4, URZ ;  /* 0x00000004080472a4 */ /* 0x000fe2000f8e023f */
[----:B------:R-:W-:Y:S01]  /*1020*/  LOP3.LUT R236, R26, R4, R3, 0xf6, !PT ;  /* 0x000000041aec7212 */ /* 0x000fe200078ef603 */
[C---:B------:R-:W-:Y:S01]  /*1030*/  IMAD R3, R0.reuse, c[0x0][0x178], RZ ;  /* 0x00005e0000037a24 */ /* 0x040fe200078e02ff */
[----:B------:R-:W-:Y:S01]  /*1040*/  SHF.R.S32.HI R17, RZ, 0x1f, R16 ;  /* 0x0000001fff117819 */ /* 0x000fe20000011410 */
[----:B------:R-:W-:Y:S01]  /*1050*/  IMAD R0, R0, c[0x0][0x208], RZ ;  /* 0x0000820000007a24 */ /* 0x000fe200078e02ff */
[----:B------:R-:W-:Y:S01]  /*1060*/  SHF.R.S32.HI R7, RZ, 0x1f, R6 ;  /* 0x0000001fff077819 */ /* 0x000fe20000011406 */
[C---:B------:R-:W-:Y:S01]  /*1070*/  IMAD R8, R2.reuse, c[0x0][0x17c], R3 ;  /* 0x00005f0002087a24 */ /* 0x040fe200078e0203 */
[----:B------:R-:W-:Y:S01]  /*1080*/  UIMAD UR21, UR9, UR5, UR4 ;  /* 0x00000005091572a4 */ /* 0x000fe2000f8e0204 */
[C---:B------:R-:W-:Y:S01]  /*1090*/  IMAD R10, R2.reuse, c[0x0][0x20c], R0 ;  /* 0x00008300020a7a24 */ /* 0x040fe200078e0200 */
[----:B------:R-:W-:Y:S01]  /*10a0*/  UIMAD UR6, UR16, UR6, URZ ;  /* 0x00000006100672a4 */ /* 0x000fe2000f8e023f */
[--C-:B------:R-:W-:Y:S01]  /*10b0*/  IMAD.WIDE.U32 R4, R2, c[0x0][0x178], R16.reuse ;  /* 0x00005e0002047a25 */ /* 0x100fe200078e0010 */
[----:B------:R-:W-:Y:S01]  /*10c0*/  ULDC.64 UR4, c[0x0][0x1b8] ;  /* 0x00006e0000047ab9 */ /* 0x000fe20000000a00 */
[----:B------:R-:W-:Y:S01]  /*10d0*/  ISETP.GE.AND P3, PT, R16, c[0x0][0x1cc], PT ;  /* 0x0000730010007a0c */ /* 0x000fe20003f66270 */
[----:B------:R-:W-:Y:S01]  /*10e0*/  UIMAD UR4, UR8, UR4, URZ ;  /* 0x00000004080472a4 */ /* 0x000fe2000f8e023f */
[----:B------:R-:W-:Y:S01]  /*10f0*/  IMAD.WIDE.U32 R2, R2, c[0x0][0x208], R16 ;  /* 0x0000820002027a25 */ /* 0x000fe200078e0010 */
[----:B------:R-:W-:Y:S01]  /*1100*/  UIMAD UR7, UR17, UR7, UR6 ;  /* 0x00000007110772a4 */ /* 0x000fe2000f8e0206 */
[----:B------:R-:W-:Y:S01]  /*1110*/  IADD3 R31, R16, 0x40, RZ ;  /* 0x00000040101f7810 */ /* 0x000fe20007ffe0ff */
[----:B------:R-:W-:Y:S01]  /*1120*/  UIMAD UR5, UR9, UR5, UR4 ;  /* 0x00000005090572a4 */ /* 0x000fe2000f8e0204 */
[C---:B------:R-:W-:Y:S01]  /*1130*/  IMAD R9, R7.reuse, c[0x0][0x1e0], RZ ;  /* 0x0000780007097a24 */ /* 0x040fe200078e02ff */
[----:B------:R-:W-:Y:S01]  /*1140*/  CS2R R130, SRZ ;  /* 0x0000000000827805 */ /* 0x000fe2000001ff00 */
[----:B------:R-:W-:Y:S01]  /*1150*/  IMAD R0, R7, c[0x0][0x1b0], RZ ;  /* 0x00006c0007007a24 */ /* 0x000fe200078e02ff */
[----:B------:R-:W-:Y:S01]  /*1160*/  ISETP.GE.AND P2, PT, R31, c[0x0][0x1cc], PT ;  /* 0x000073001f007a0c */ /* 0x000fe20003f46270 */
[----:B------:R-:W-:Y:S01]  /*1170*/  IMAD.IADD R7, R3, 0x1, R10 ;  /* 0x0000000103077824 */ /* 0x000fe200078e020a */
[----:B------:R-:W-:Y:S01]  /*1180*/  CS2R R128, SRZ ;  /* 0x0000000000807805 */ /* 0x000fe2000001ff00 */
[C---:B------:R-:W-:Y:S01]  /*1190*/  IMAD R18, R6.reuse, c[0x0][0x1e4], R9 ;  /* 0x0000790006127a24 */ /* 0x040fe200078e0209 */
        /* <DEDUP_REMOVED lines=15> */
[----:B------:R-:W-:Y:S01]  /*1290*/  IMAD.MOV.U32 R8, RZ, RZ, R4 ;  /* 0x000000ffff087224 */ /* 0x000fe200078e0004 */
[----:B------:R-:W-:Y:S01]  /*12a0*/  CS2R R108, SRZ ;  /* 0x00000000006c7805 */ /* 0x000fe2000001ff00 */
[----:B------:R-:W-:Y:S01]  /*12b0*/  IMAD.MOV.U32 R4, RZ, RZ, R10 ;  /* 0x000000ffff047224 */ /* 0x000fe200078e000a */
[----:B------:R-:W-:Y:S01]  /*12c0*/  CS2R R106, SRZ ;  /* 0x00000000006a7805 */ /* 0x000fe2000001ff00 */
[----:B------:R-:W-:Y:S01]  /*12d0*/  IMAD.IADD R3, R13, 0x1, R0 ;  /* 0x000000010d037824 */ /* 0x000fe200078e0200 */
[----:B------:R-:W-:Y:S01]  /*12e0*/  CS2R R104, SRZ ;  /* 0x0000000000687805 */ /* 0x000fe2000001ff00 */
[C---:B------:R-:W-:Y:S01]  /*12f0*/  IMAD R10, R18.reuse, c[0x0][0x180], RZ ;  /* 0x00006000120a7a24 */ /* 0x040fe200078e02ff */
[----:B------:R-:W-:Y:S01]  /*1300*/  CS2R R102, SRZ ;  /* 0x0000000000667805 */ /* 0x000fe2000001ff00 */
[----:B------:R-:W-:Y:S01]  /*1310*/  IMAD.MOV.U32 R6, RZ, RZ, R2 ;  /* 0x000000ffff067224 */ /* 0x000fe200078e0002 */
[----:B------:R-:W-:Y:S01]  /*1320*/  CS2R R100, SRZ ;  /* 0x0000000000647805 */ /* 0x000fe2000001ff00 */
[----:B------:R-:W-:Y:S01]  /*1330*/  IMAD.U32 R0, RZ, RZ, UR9 ;  /* 0x00000009ff007e24 */ /* 0x000fe2000f8e00ff */
[----:B------:R-:W-:Y:S01]  /*1340*/  ULDC.64 UR8, c[0x0][0x208] ;  /* 0x0000820000087ab9 */ /* 0x000fe20000000a00 */
[----:B------:R-:W-:Y:S01]  /*1350*/  IMAD.MOV.U32 R2, RZ, RZ, R12 ;  /* 0x000000ffff027224 */ /* 0x000fe200078e000c */
[----:B------:R-:W-:Y:S01]  /*1360*/  USHF.L.U32 UR4, UR8, 0x6, URZ ;  /* 0x0000000608047899 */ /* 0x000fe2000800063f */
[----:B------:R-:W-:Y:S01]  /*1370*/  IMAD R12, R18, c[0x0][0x210], RZ ;  /* 0x00008400120c7a24 */ /* 0x000fe200078e02ff */
[----:B------:R-:W-:Y:S01]  /*1380*/  USHF.L.U64.HI UR6, UR8, UR22, UR9 ;  /* 0x0000001608067299 */ /* 0x000fe20008010209 */
[C---:B------:R-:W-:Y:S01]  /*1390*/  IMAD R10, R28.reuse, c[0x0][0x184], R10 ;  /* 0x000061001c0a7a24 */ /* 0x040fe200078e020a */
[----:B------:R-:W-:Y:S01]  /*13a0*/  CS2R R98, SRZ ;  /* 0x0000000000627805 */ /* 0x000fe2000001ff00 */
[----:B------:R-:W-:Y:S01]  /*13b0*/  IMAD.WIDE.U32 R8, R28, c[0x0][0x180], R8 ;  /* 0x000060001c087a25 */ /* 0x000fe200078e0008 */
[----:B------:R-:W-:Y:S01]  /*13c0*/  UIMAD UR6, UR6, UR11, URZ ;  /* 0x0000000b060672a4 */ /* 0x000fe2000f8e023f */
[----:B------:R-:W-:Y:S01]  /*13d0*/  CS2R R96, SRZ ;  /* 0x0000000000607805 */ /* 0x000fe2000001ff00 */
[----:B------:R-:W-:Y:S01]  /*13e0*/  CS2R R94, SRZ ;  /* 0x00000000005e7805 */ /* 0x000fe2000001ff00 */
[C---:B------:R-:W-:Y:S01]  /*13f0*/  IMAD.WIDE.U32 R4, R0.reuse, c[0x0][0x1e8], R4 ;  /* 0x00007a0000047a25 */ /* 0x040fe200078e0004 */
[----:B------:R-:W-:Y:S01]  /*1400*/  CS2R R92, SRZ ;  /* 0x00000000005c7805 */ /* 0x000fe2000001ff00 */
        /* <DEDUP_REMOVED lines=16> */
[C---:B------:R-:W-:Y:S01]  /*1510*/  IMAD R9, R15.reuse, c[0x0][0x1d8], RZ ;  /* 0x000076000f097a24 */ /* 0x040fe200078e02ff */
[----:B------:R-:W-:Y:S01]  /*1520*/  CS2R R76, SRZ ;  /* 0x00000000004c7805 */ /* 0x000fe2000001ff00 */
[----:B------:R-:W-:Y:S01]  /*1530*/  IMAD R8, R15, c[0x0][0x1a8], RZ ;  /* 0x00006a000f087a24 */ /* 0x000fe200078e02ff */
[----:B------:R-:W-:Y:S01]  /*1540*/  CS2R R74, SRZ ;  /* 0x00000000004a7805 */ /* 0x000fe2000001ff00 */
[----:B------:R-:W-:Y:S01]  /*1550*/  IMAD.IADD R7, R7, 0x1, R12 ;  /* 0x0000000107077824 */ /* 0x000fe200078e020c */
[----:B------:R-:W-:Y:S01]  /*1560*/  CS2R R72, SRZ ;  /* 0x0000000000487805 */ /* 0x000fe2000001ff00 */
[----:B------:R-:W-:Y:S01]  /*1570*/  IMAD.U32 R17, RZ, RZ, UR17 ;  /* 0x00000011ff117e24 */ /* 0x000fe2000f8e00ff */
[----:B------:R-:W-:Y:S01]  /*1580*/  CS2R R70, SRZ ;  /* 0x0000000000467805 */ /* 0x000fe2000001ff00 */
[----:B------:R-:W-:Y:S01]  /*1590*/  IMAD.U32 R0, RZ, RZ, UR13 ;  /* 0x0000000dff007e24 */ /* 0x000fe2000f8e00ff */
[----:B------:R-:W-:Y:S01]  /*15a0*/  CS2R R68, SRZ ;  /* 0x0000000000447805 */ /* 0x000fe2000001ff00 */
[C---:B------:R-:W-:Y:S01]  /*15b0*/  IMAD R15, R14.reuse, c[0x0][0x1dc], R9 ;  /* 0x000077000e0f7a24 */ /* 0x040fe200078e0209 */
[----:B------:R-:W-:Y:S01]  /*15c0*/  CS2R R66, SRZ ;  /* 0x0000000000427805 */ /* 0x000fe2000001ff00 */
[----:B------:R-:W-:Y:S01]  /*15d0*/  IMAD R13, R14, c[0x0][0x1ac], R8 ;  /* 0x00006b000e0d7a24 */ /* 0x000fe200078e0208 */
[----:B------:R-:W-:Y:S01]  /*15e0*/  IADD3 R0, R0, UR10, -R248 ;  /* 0x0000000a00007c10 */ /* 0x000fe2000fffe8f8 */
[----:B------:R-:W-:Y:S01]  /*15f0*/  IMAD.WIDE.U32 R8, R14, c[0x0][0x1d8], R4 ;  /* 0x000076000e087a25 */ /* 0x000fe200078e0004 */
[----:B------:R-:W-:Y:S01]  /*1600*/  CS2R R64, SRZ ;  /* 0x0000000000407805 */ /* 0x000fe2000001ff00 */
[----:B------:R-:W-:Y:S01]  /*1610*/  CS2R R62, SRZ ;  /* 0x00000000003e7805 */ /* 0x000fe2000001ff00 */
        /* <DEDUP_REMOVED lines=35> */
[----:B------:R-:W-:Y:S01]  /*1850*/  ULDC.64 UR6, c[0x0][0x1a8] ;  /* 0x00006a0000067ab9 */ /* 0x000fe20000000a00 */
[----:B------:R-:W-:Y:S01]  /*1860*/  ISETP.LT.OR P5, PT, R0, 0x21, P2 ;  /* 0x000000210000780c */ /* 0x000fe200017a1670 */
[----:B------:R-:W-:Y:S01]  /*1870*/  USHF.L.U64.HI UR7, UR6, UR22, UR7 ;  /* 0x0000001606077299 */ /* 0x000fe20008010207 */
[----:B------:R-:W-:Y:S01]  /*1880*/  IADD3.X R5, R3, UR24, RZ, P0, !PT ;  /* 0x0000001803057c10 */ /* 0x000fe200087fe4ff */
[----:B------:R-:W-:Y:S01]  /*1890*/  UIMAD UR22, UR17, UR5, UR4 ;  /* 0x00000005111672a4 */ /* 0x000fe2000f8e0204 */
[----:B------:R-:W-:Y:S01]  /*18a0*/  IADD3 R8, P1, P0, R8, 0x80, R2 ;  /* 0x0000008008087810 */ /* 0x000fe2000783e002 */
[----:B------:R-:W-:Y:S01]  /*18b0*/  USHF.L.U32 UR6, UR6, 0x6, URZ ;  /* 0x0000000606067899 */ /* 0x000fe2000800063f */
[C---:B------:R-:W-:Y:S01]  /*18c0*/  ISETP.LT.OR P3, PT, R0.reuse, 0x41, P3 ;  /* 0x000000410000780c */ /* 0x040fe20001f61670 */
[----:B------:R2:W-:Y:S01]  /*18d0*/  LDGSTS.E.BYPASS.LTC128B.128 [R236+0x7080], [R4.64], !P6 ;  /* 0x0708000004ec7fae */ /* 0x0005e2000f101d52 */
[----:B------:R-:W-:Y:S01]  /*18e0*/  ISETP.LT.OR P2, PT, R0, 0x41, P2 ;  /* 0x000000410000780c */ /* 0x000fe20001741670 */
[----:B------:R-:W-:Y:S01]  /*18f0*/  ULDC.64 UR4, c[0x0][0x178] ;  /* 0x00005e0000047ab9 */ /* 0x000fe20000000a00 */
[----:B------:R-:W-:Y:S01]  /*1900*/  IADD3.X R9, RZ, UR24, R3, P1, P0 ;  /* 0x00000018ff097c10 */ /* 0x000fe20008fe0403 */
[----:B------:R-:W-:Y:S01]  /*1910*/  UIMAD UR21, UR21, UR4, URZ ;  /* 0x00000004151572a4 */ /* 0x000fe2000f8e023f */
[----:B------:R-:W-:Y:S01]  /*1920*/  IMAD.WIDE.U32 R244, R17, c[0x0][0x188], R10 ;  /* 0x0000620011f47a25 */ /* 0x000fe200078e000a */
[----:B------:R-:W-:Y:S01]  /*1930*/  CS2R R52, SRZ ;  /* 0x0000000000347805 */ /* 0x000fe2000001ff00 */
        /* <DEDUP_REMOVED lines=27> */
[----:B------:R-:W0:Y:S01]  /*1af0*/  LDGDEPBAR ;  /* 0x00000000000079af */ /* 0x000e220000000000 */
[----:B------:R-:W-:Y:S01]  /*1b00*/  ISETP.GE.AND P2, PT, R31, c[0x0][0x19c], PT ;  /* 0x000067001f007a0c */ /* 0x000fe20003f46270 */
[----:B---3--:R-:W-:Y:S01]  /*1b10*/  IMAD.U32 R8, RZ, RZ, UR24 ;  /* 0x00000018ff087e24 */ /* 0x008fe2000f8e00ff */
[C---:B------:R-:W-:Y:S01]  /*1b20*/  ISETP.LT.OR P6, PT, R0.reuse, 0x1, P0 ;  /* 0x000000010000780c */ /* 0x040fe200007c1670 */
[----:B------:R-:W-:Y:S01]  /*1b30*/  IMAD.U32 R9, RZ, RZ, UR25 ;  /* 0x00000019ff097e24 */ /* 0x000fe2000f8e00ff */
[----:B------:R-:W-:Y:S01]  /*1b40*/  ISETP.LT.OR P5, PT, R0, 0x1, P2 ;  /* 0x000000010000780c */ /* 0x000fe200017a1670 */
[----:B------:R-:W-:Y:S01]  /*1b50*/  IMAD.U32 R9, RZ, RZ, UR21 ;  /* 0x00000015ff097e24 */ /* 0x000fe2000f8e00ff */
[----:B------:R-:W-:Y:S01]  /*1b60*/  LEA R10, P3, R8, R244, 0x6 ;  /* 0x000000f4080a7211 */ /* 0x000fe200078630ff */
[----:B------:R-:W-:Y:S01]  /*1b70*/  IMAD.WIDE.U32 R18, R28, c[0x0][0x270], R4 ;  /* 0x00009c001c127a25 */ /* 0x000fe200078e0004 */
[----:B------:R-:W-:Y:S01]  /*1b80*/  USHF.R.S32.HI UR21, URZ, 0x1f, UR20 ;  /* 0x0000001f3f157899 */ /* 0x000fe20008011414 */
[----:B------:R-:W-:Y:S01]  /*1b90*/  CS2R R40, SRZ ;  /* 0x0000000000287805 */ /* 0x000fe2000001ff00 */
[----:B------:R-:W-:Y:S01]  /*1ba0*/  LEA.HI.X R11, R8, R241, R9, 0x6, P3 ;  /* 0x000000f1080b7211 */ /* 0x000fe200018f3409 */
[----:B------:R-:W-:Y:S01]  /*1bb0*/  IMAD.WIDE.U32 R20, R28, c[0x0][0x288], R4 ;  /* 0x0000a2001c147a25 */ /* 0x000fe200078e0004 */
[----:B------:R-:W-:Y:S01]  /*1bc0*/  CS2R R38, SRZ ;  /* 0x0000000000267805 */ /* 0x000fe2000001ff00 */
[----:B------:R-:W-:-:S02]  /*1bd0*/  UISETP.GE.AND UP6, UPT, UR10, 0x1, UPT ;  /* 0x000000010a00788c */ /* 0x000fc4000bfc6270 */
[----:B------:R-:W-:Y:S01]  /*1be0*/  IMAD.U32 R4, RZ, RZ, UR6 ;  /* 0x00000006ff047e24 */ /* 0x000fe2000f8e00ff */
[----:B------:R2:W-:Y:S01]  /*1bf0*/  LDGSTS.E.BYPASS.LTC128B.128 [R236+0x80], [R6.64], !P6 ;  /* 0x0008000006ec7fae */ /* 0x0005e2000f101d52 */
[----:B------:R-:W-:Y:S01]  /*1c00*/  IMAD.SHL.U32 R8, R22, 0x40, RZ ;  /* 0x0000004016087824 */ /* 0x000fe200078e00ff */
[----:B------:R-:W-:Y:S01]  /*1c10*/  ISETP.GE.AND P6, PT, R16, c[0x0][0x16c], PT ;  /* 0x00005b0010007a0c */ /* 0x000fe20003fc6270 */
[----:B------:R-:W-:Y:S01]  /*1c20*/  IMAD R30, R28, c[0x0][0x23c], R30 ;  /* 0x00008f001c1e7a24 */ /* 0x000fe200078e021e */
[----:B------:R2:W-:Y:S01]  /*1c30*/  LDGSTS.E.BYPASS.LTC128B.128 [R236+0x3080], [R6.64+0x80], !P5 ;  /* 0x0308008006ec7fae */ /* 0x0005e2000e901d52 */
[----:B------:R-:W-:Y:S01]  /*1c40*/  LEA.HI R28, R32, R34, RZ, 0x5 ;  /* 0x00000022201c7211 */ /* 0x000fe200078f28ff */
[----:B------:R-:W-:Y:S01]  /*1c50*/  IMAD.MOV.U32 R227, RZ, RZ, 0x10 ;  /* 0x00000010ffe37424 */ /* 0x000fe200078e00ff */
[----:B-1----:R-:W-:Y:S01]  /*1c60*/  IADD3 R2, P1, R6, UR6, RZ ;  /* 0x0000000606027c10 */ /* 0x002fe2000ff3e0ff */
[----:B------:R-:W-:Y:S01]  /*1c70*/  UISETP.GE.AND UP5, UPT, UR10, 0x2, UPT ;  /* 0x000000020a00788c */ /* 0x000fe2000bfa6270 */
[----:B------:R-:W-:Y:S01]  /*1c80*/  LOP3.LUT R8, R8, 0x1c0, RZ, 0xc0, !PT ;  /* 0x000001c008087812 */ /* 0x000fe200078ec0ff */
[----:B------:R-:W-:Y:S01]  /*1c90*/  UISETP.GE.AND UP4, UPT, UR10, 0x21, UPT ;  /* 0x000000210a00788c */ /* 0x000fe2000bf86270 */
[----:B------:R-:W-:Y:S01]  /*1ca0*/  IADD3.X R3, R7, UR7, RZ, P1, !PT ;  /* 0x0000000707037c10 */ /* 0x000fe20008ffe4ff */
[----:B------:R-:W-:Y:S01]  /*1cb0*/  UISETP.GE.AND UP3, UPT, UR10, 0x22, UPT ;  /* 0x000000220a00788c */ /* 0x000fe2000bf66270 */
[C---:B------:R-:W-:Y:S01]  /*1cc0*/  ISETP.LT.OR P1, PT, R0.reuse, 0x21, P0 ;  /* 0x000000210000780c */ /* 0x040fe20000721670 */
[----:B------:R-:W-:Y:S01]  /*1cd0*/  UISETP.GE.AND UP2, UPT, UR10, 0x41, UPT ;  /* 0x000000410a00788c */ /* 0x000fe2000bf46270 */
[----:B------:R-:W-:Y:S01]  /*1ce0*/  ISETP.LT.OR P0, PT, R0, 0x41, P0 ;  /* 0x000000410000780c */ /* 0x000fe20000701670 */
[----:B------:R-:W-:Y:S01]  /*1cf0*/  UISETP.GE.AND UP1, UPT, UR10, 0x42, UPT ;  /* 0x000000420a00788c */ /* 0x000fe2000bf26270 */
[----:B------:R-:W-:-:S09]  /*1d00*/  LOP3.LUT R9, R8, 0x8, R216, 0xf8, !PT ;  /* 0x0000000808097812 */ /* 0x000fd200078ef8d8 */
[----:B------:R1:W-:Y:S01]  /*1d10*/  LDGSTS.E.BYPASS.LTC128B.128 [R236+0x1080], [R2.64], !P1 ;  /* 0x0108000002ec7fae */ /* 0x0003e2000c901d52 */
[----:B--2---:R-:W-:Y:S02]  /*1d20*/  IADD3 R6, P5, P3, R4, 0x80, R6 ;  /* 0x0000008004067810 */ /* 0x004fe40007bbe006 */
[----:B------:R-:W-:Y:S01]  /*1d30*/  IADD3 R4, P1, R2, UR6, RZ ;  /* 0x0000000602047c10 */ /* 0x000fe2000ff3e0ff */
[----:B------:R-:W-:Y:S01]  /*1d40*/  UMOV UR6, 0x5 ;  /* 0x0000000500067882 */ /* 0x000fe20000000000 */
[----:B------:R-:W-:Y:S01]  /*1d50*/  IADD3.X R7, RZ, UR7, R7, P5, P3 ;  /* 0x00000007ff077c10 */ /* 0x000fe2000afe6407 */
[----:B------:R-:W-:Y:S01]  /*1d60*/  USHF.L.U64.HI UR9, UR8, UR6, UR9 ;  /* 0x0000000608097299 */ /* 0x000fe20008010209 */
[C---:B------:R-:W-:Y:S01]  /*1d70*/  ISETP.LT.OR P3, PT, R0.reuse, 0x21, P2 ;  /* 0x000000210000780c */ /* 0x040fe20001761670 */
[----:B------:R-:W-:Y:S01]  /*1d80*/  USHF.L.U32 UR8, UR8, 0x5, URZ ;  /* 0x0000000508087899 */ /* 0x000fe2000800063f */
[----:B------:R-:W-:Y:S02]  /*1d90*/  ISETP.LT.OR P2, PT, R0, 0x41, P2 ;  /* 0x000000410000780c */ /* 0x000fe40001741670 */
[----:B------:R-:W-:Y:S01]  /*1da0*/  IADD3.X R5, R3, UR7, RZ, P1, !PT ;  /* 0x0000000703057c10 */ /* 0x000fe20008ffe4ff */
[----:B------:R-:W-:Y:S01]  /*1db0*/  ULDC.64 UR6, c[0x0][0x278] ;  /* 0x00009e0000067ab9 */ /* 0x000fe20000000a00 */
[----:B------:R-:W-:Y:S01]  /*1dc0*/  ISETP.GE.AND P5, PT, R31, c[0x0][0x16c], PT ;  /* 0x00005b001f007a0c */ /* 0x000fe20003fa6270 */
[----:B------:R-:W-:Y:S01]  /*1dd0*/  UIMAD UR6, UR16, UR6, URZ ;  /* 0x00000006100672a4 */ /* 0x000fe2000f8e023f */
[----:B------:R-:W-:-:S03]  /*1de0*/  LEA R12, P1, R10, c[0x0][0x160], 0x1 ;  /* 0x000058000a0c7a11 */ /* 0x000fc600078208ff */
[----:B------:R-:W-:Y:S01]  /*1df0*/  UIMAD UR7, UR17, UR7, UR6 ;  /* 0x00000007110772a4 */ /* 0x000fe2000f8e0206 */
[----:B------:R-:W-:Y:S01]  /*1e00*/  LEA.HI.X R13, R10, c[0x0][0x164], R11, 0x1, P1 ;  /* 0x000059000a0d7a11 */ /* 0x000fe200008f0c0b */
[----:B------:R2:W-:Y:S01]  /*1e10*/  LDGSTS.E.BYPASS.LTC128B.128 [R236+0x4080], [R6.64], !P3 ;  /* 0x0408000006ec7fae */ /* 0x0005e2000d901d52 */
[----:B-1----:R-:W-:-:S03]  /*1e20*/  SHF.R.U32.HI R2, RZ, 0x3, R8 ;  /* 0x00000003ff027819 */ /* 0x002fc60000011608 */
[----:B------:R1:W-:Y:S01]  /*1e30*/  LDGSTS.E.BYPASS.LTC128B.128 [R236+0x2080], [R4.64], !P0 ;  /* 0x0208000004ec7fae */ /* 0x0003e2000c101d52 */
[----:B------:R-:W-:Y:S02]  /*1e40*/  SEL R3, RZ, 0x1, P6 ;  /* 0x00000001ff037807 */ /* 0x000fe40003000000 */
[----:B------:R-:W-:Y:S01]  /*1e50*/  SEL R8, RZ, 0x2, P5 ;  /* 0x00000002ff087807 */ /* 0x000fe20002800000 */
[----:B------:R1:W-:Y:S01]  /*1e60*/  LDGSTS.E.BYPASS.LTC128B.128 [R236+0x5080], [R4.64+0x80], !P2 ;  /* 0x0508008004ec7fae */ /* 0x0003e2000d101d52 */
[----:B------:R-:W-:Y:S01]  /*1e70*/  LOP3.LUT R2, R26, R9, R2, 0xf6, !PT ;  /* 0x000000091a027212 */ /* 0x000fe200078ef602 */
[----:B------:R-:W-:Y:S01]  /*1e80*/  IMAD.U32 R26, RZ, RZ, UR20 ;  /* 0x00000014ff1a7e24 */ /* 0x000fe2000f8e00ff */
[----:B------:R-:W-:Y:S01]  /*1e90*/  LOP3.LUT P2, RZ, R22, 0x2, RZ, 0xc0, !PT ;  /* 0x0000000216ff7812 */ /* 0x000fe2000784c0ff */
[----:B------:R-:W0:Y:S01]  /*1ea0*/  LDGDEPBAR ;  /* 0x00000000000079af */ /* 0x000e220000000000 */
[----:B------:R-:W-:Y:S02]  /*1eb0*/  IMAD.IADD R0, R8, 0x1, R3 ;  /* 0x0000000108007824 */ /* 0x000fe400078e0203 */
[----:B------:R-:W-:-:S02]  /*1ec0*/  IMAD.U32 R8, RZ, RZ, UR4 ;  /* 0x00000004ff087e24 */ /* 0x000fc4000f8e00ff */
[----:B------:R-:W-:Y:S01]  /*1ed0*/  IMAD.U32 R3, RZ, RZ, UR5 ;  /* 0x00000005ff037e24 */ /* 0x000fe2000f8e00ff */
[----:B------:R-:W-:Y:S01]  /*1ee0*/  LOP3.LUT P3, RZ, R0, 0x1, RZ, 0xc0, !PT ;  /* 0x0000000100ff7812 */ /* 0x000fe2000786c0ff */
[----:B------:R-:W-:Y:S01]  /*1ef0*/  IMAD.SHL.U32 R217, R2, 0x2, RZ ;  /* 0x0000000202d97824 */ /* 0x000fe200078e00ff */
[----:B------:R-:W-:Y:S01]  /*1f00*/  LOP3.LUT P0, RZ, R0, 0x2, RZ, 0xc0, !PT ;  /* 0x0000000200ff7812 */ /* 0x000fe2000780c0ff */
[----:B------:R-:W-:Y:S01]  /*1f10*/  USHF.L.U64.HI UR5, UR4, 0x5, UR5 ;  /* 0x0000000504057899 */ /* 0x000fe20008010205 */
[----:B------:R-:W-:Y:S02]  /*1f20*/  SEL R0, R224, 0xffffffe0, !P2 ;  /* 0xffffffe0e0007807 */ /* 0x000fe40005000000 */
[----:B--2---:R-:W-:-:S03]  /*1f30*/  LEA R6, P1, R8, R12, 0x6 ;  /* 0x0000000c08067211 */ /* 0x004fc600078230ff */
[----:B------:R-:W-:Y:S01]  /*1f40*/  IMAD.IADD R219, R217, 0x1, R0 ;  /* 0x00000001d9db7824 */ /* 0x000fe200078e0200 */
[----:B------:R-:W-:Y:S02]  /*1f50*/  LEA.HI.X R7, R8, R13, R3, 0x6, P1 ;  /* 0x0000000d08077211 */ /* 0x000fe400008f3403 */
[C---:B------:R-:W-:Y:S01]  /*1f60*/  LOP3.LUT P1, RZ, R22.reuse, 0x4, RZ, 0xc0, !PT ;  /* 0x0000000416ff7812 */ /* 0x040fe2000782c0ff */
[----:B------:R-:W-:Y:S01]  /*1f70*/  IMAD.SHL.U32 R22, R22, 0x20, RZ ;  /* 0x0000002016167824 */ /* 0x000fe200078e00ff */
[----:B------:R-:W-:Y:S01]  /*1f80*/  IADD3 R3, -R248, UR14, -R26 ;  /* 0x0000000ef8037c10 */ /* 0x000fe2000fffe91a */
[----:B------:R-:W-:-:S04]  /*1f90*/  DEPBAR.LE SB0, 0x1 ;  /* 0x000080400000791a */ /* 0x000fc80000000000 */
[----:B------:R-:W-:Y:S01]  /*1fa0*/  BAR.SYNC.DEFER_BLOCKING 0x0 ;  /* 0x0000000000007b1d */ /* 0x000fe20000010000 */
[----:B------:R-:W-:Y:S02]  /*1fb0*/  SEL R222, R222, 0xffffffc0, !P1 ;  /* 0xffffffc0dede7807 */ /* 0x000fe40004800000 */
[C---:B------:R-:W-:Y:S02]  /*1fc0*/  ISETP.LT.OR P2, PT, R3.reuse, 0x1, !P3 ;  /* 0x000000010300780c */ /* 0x040fe40005f41670 */
[----:B------:R-:W-:Y:S01]  /*1fd0*/  ISETP.LT.OR P1, PT, R3, 0x1, !P0 ;  /* 0x000000010300780c */ /* 0x000fe20004721670 */
[----:B------:R-:W-:Y:S01]  /*1fe0*/  IMAD.IADD R218, R217, 0x1, R222 ;  /* 0x00000001d9da7824 */ /* 0x000fe200078e02de */
[C---:B------:R-:W-:Y:S01]  /*1ff0*/  ISETP.LT.OR P3, PT, R3.reuse, 0x21, !P3 ;  /* 0x000000210300780c */ /* 0x040fe20005f61670 */
[----:B------:R-:W-:Y:S01]  /*2000*/  IMAD.IADD R222, R222, 0x1, R219 ;  /* 0x00000001dede7824 */ /* 0x000fe200078e02db */
[----:B------:R-:W-:Y:S01]  /*2010*/  ISETP.LT.OR P0, PT, R3, 0x21, !P0 ;  /* 0x000000210300780c */ /* 0x000fe20004701670 */
[----:B------:R-:W-:Y:S01]  /*2020*/  IMAD.IADD R0, R0, 0x1, R218 ;  /* 0x0000000100007824 */ /* 0x000fe200078e02da */
[----:B-1----:R-:W-:Y:S01]  /*2030*/  SHF.R.S32.HI R4, RZ, 0x5, R28 ;  /* 0x00000005ff047819 */ /* 0x002fe2000001141c */
[----:B------:R-:W-:-:S03]  /*2040*/  IMAD.IADD R3, R19, 0x1, R27 ;  /* 0x0000000113037824 */ /* 0x000fc600078e021b */
        /* <DEDUP_REMOVED lines=12> */
[----:B-----5:R-:W-:-:S03]  /*2110*/  IMAD.U32 R0, RZ, RZ, UR9 ;  /* 0x00000009ff007e24 */ /* 0x020fc6000f8e00ff */
        /* <DEDUP_REMOVED lines=21> */
[----:B------:R-:W-:Y:S01]  /*2270*/  LEA.HI R16, R32, R34, RZ, 0x4 ;  /* 0x0000002220107211 */ /* 0x000fe200078f20ff */
[----:B------:R1:W-:Y:S01]  /*2280*/  LDGSTS.E.BYPASS.LTC128B.128 [R236+0x7080], [R6.64], !P3 ;  /* 0x0708000006ec7fae */ /* 0x0003e2000d901d52 */
[----:B------:R-:W-:Y:S02]  /*2290*/  ISETP.GT.AND P3, PT, R34, 0xf, PT ;  /* 0x0000000f2200780c */ /* 0x000fe40003f64270 */
[----:B------:R-:W-:Y:S01]  /*22a0*/  SHF.R.S32.HI R11, RZ, 0x4, R16 ;  /* 0x00000004ff0b7819 */ /* 0x000fe20000011410 */
[----:B------:R1:W-:Y:S01]  /*22b0*/  LDGSTS.E.BYPASS.LTC128B.128 [R236+0x9080], [R6.64+0x80], !P0 ;  /* 0x0908008006ec7fae */ /* 0x0003e2000c101d52 */
[----:B------:R-:W-:Y:S02]  /*22c0*/  SEL R240, RZ, 0x1, P2 ;  /* 0x00000001fff07807 */ /* 0x000fe40001000000 */
[----:B------:R-:W-:-:S04]  /*22d0*/  LEA.HI R9, R16, R11, RZ, 0x1 ;  /* 0x0000000b10097211 */ /* 0x000fc800078f08ff */
[----:B------:R-:W-:-:S05]  /*22e0*/  LOP3.LUT R9, R9, 0xfffffffe, RZ, 0xc0, !PT ;  /* 0xfffffffe09097812 */ /* 0x000fca00078ec0ff */
[----:B------:R-:W-:-:S04]  /*22f0*/  IMAD.IADD R9, R11, 0x1, -R9 ;  /* 0x000000010b097824 */ /* 0x000fc800078e0a09 */
[----:B------:R-:W-:Y:S01]  /*2300*/  IMAD.SHL.U32 R220, R9, 0x8, RZ ;  /* 0x0000000809dc7824 */ /* 0x000fe200078e00ff */
[----:B-----5:R-:W-:Y:S01]  /*2310*/  LOP3.LUT R12, R2, 0xfffffffe, RZ, 0xc0, !PT ;  /* 0xfffffffe020c7812 */ /* 0x020fe200078ec0ff */
[----:B------:R-:W-:Y:S01]  /*2320*/  IMAD.MOV.U32 R2, RZ, RZ, R18 ;  /* 0x000000ffff027224 */ /* 0x000fe200078e0012 */
[----:B------:R-:W-:Y:S02]  /*2330*/  LEA.HI R18, R32, R34, RZ, 0x2 ;  /* 0x0000002220127211 */ /* 0x000fe400078f10ff */
[----:B------:R-:W-:Y:S01]  /*2340*/  SHF.R.S32.HI R13, RZ, 0x1f, R23 ;  /* 0x0000001fff0d7819 */ /* 0x000fe20000011417 */
[----:B------:R-:W-:Y:S01]  /*2350*/  IMAD.IADD R12, R4, 0x1, -R12 ;  /* 0x00000001040c7824 */ /* 0x000fe200078e0a0c */
[--C-:B------:R-:W-:Y:S01]  /*2360*/  SHF.R.S32.HI R8, RZ, 0x2, R18.reuse ;  /* 0x00000002ff087819 */ /* 0x100fe20000011412 */
[----:B------:R-:W-:Y:S01]  /*2370*/  IMAD.U32 R4, RZ, RZ, UR8 ;  /* 0x00000008ff047e24 */ /* 0x000fe2000f8e00ff */
[----:B------:R-:W-:Y:S01]  /*2380*/  SHF.R.S32.HI R5, RZ, 0x1f, R18 ;  /* 0x0000001fff057819 */ /* 0x000fe20000011412 */
[----:B-1----:R-:W-:Y:S01]  /*2390*/  IMAD.U32 R6, RZ, RZ, UR8 ;  /* 0x00000008ff067e24 */ /* 0x002fe2000f8e00ff */
[----:B------:R-:W-:Y:S01]  /*23a0*/  LEA.HI R13, R13, R23, RZ, 0x2 ;  /* 0x000000170d0d7211 */ /* 0x000fe200078f10ff */
[----:B------:R-:W-:Y:S01]  /*23b0*/  IMAD.WIDE.U32 R36, R17, c[0x0][0x278], R2 ;  /* 0x00009e0011247a25 */ /* 0x000fe200078e0002 */
[----:B------:R-:W-:-:S02]  /*23c0*/  LEA.HI R2, R5, R8, RZ, 0x3 ;  /* 0x0000000805027211 */ /* 0x000fc400078f18ff */
[----:B------:R-:W-:Y:S01]  /*23d0*/  LEA R6, P0, R6, R14, 0x1 ;  /* 0x0000000e06067211 */ /* 0x000fe200078008ff */
[----:B------:R-:W-:Y:S01]  /*23e0*/  IMAD.IADD R5, R21, 0x1, R29 ;  /* 0x0000000115057824 */ /* 0x000fe200078e021d */
[----:B------:R-:W-:Y:S01]  /*23f0*/  IADD3 R252, R37, UR7, RZ ;  /* 0x0000000725fc7c10 */ /* 0x000fe2000fffe0ff */
[----:B------:R-:W-:Y:S01]  /*2400*/  IMAD.SHL.U32 R221, R12, 0x200, RZ ;  /* 0x000002000cdd7824 */ /* 0x000fe200078e00ff */
[----:B------:R-:W-:Y:S01]  /*2410*/  LEA.HI.X R7, R4, R15, R0, 0x1, P0 ;  /* 0x0000000f04077211 */ /* 0x000fe200000f0c00 */
[----:B------:R-:W-:Y:S01]  /*2420*/  IMAD.MOV.U32 R4, RZ, RZ, R20 ;  /* 0x000000ffff047224 */ /* 0x000fe200078e0014 */
[----:B------:R-:W-:Y:S01]  /*2430*/  @!P3 IADD3 R0, P0, R36, UR20, RZ ;  /* 0x000000142400bc10 */ /* 0x000fe2000ff1e0ff */
[----:B------:R-:W-:Y:S01]  /*2440*/  @!P3 IMAD.SHL.U32 R20, R34, 0x10, RZ ;  /* 0x000000102214b824 */ /* 0x000fe200078e00ff */
[----:B------:R-:W-:Y:S01]  /*2450*/  LOP3.LUT R2, R2, 0xfffffff8, RZ, 0xc0, !PT ;  /* 0xfffffff802027812 */ /* 0x000fe200078ec0ff */
[----:B------:R-:W-:Y:S01]  /*2460*/  IMAD.WIDE.U32 R250, R17, c[0x0][0x290], R4 ;  /* 0x0000a40011fa7a25 */ /* 0x000fe200078e0004 */
[----:B------:R-:W-:Y:S01]  /*2470*/  @!P3 IADD3.X R3, R252, UR21, RZ, P0, !PT ;  /* 0x00000015fc03bc10 */ /* 0x000fe200087fe4ff */
[----:B------:R-:W-:Y:S01]  /*2480*/  ULDC.64 UR6, c[0x0][0x290] ;  /* 0x0000a40000067ab9 */ /* 0x000fe20000000a00 */
[----:B------:R-:W-:Y:S01]  /*2490*/  @!P3 LEA R10, P0, R0, c[0x0][0x258], 0x2 ;  /* 0x00009600000aba11 */ /* 0x000fe200078010ff */
[----:B------:R-:W-:Y:S01]  /*24a0*/  IMAD.IADD R8, R8, 0x1, -R2 ;  /* 0x0000000108087824 */ /* 0x000fe200078e0a02 */
[----:B------:R-:W-:Y:S01]  /*24b0*/  LOP3.LUT R13, R13, 0x1ffffffc, RZ, 0xc0, !PT ;  /* 0x1ffffffc0d0d7812 */ /* 0x000fe200078ec0ff */
[----:B------:R-:W-:Y:S01]  /*24c0*/  IMAD.MOV.U32 R2, RZ, RZ, R24 ;  /* 0x000000ffff027224 */ /* 0x000fe200078e0018 */
[----:B------:R-:W-:Y:S01]  /*24d0*/  @!P3 LEA.HI.X R11, R0, c[0x0][0x25c], R3, 0x2, P0 ;  /* 0x00009700000bba11 */ /* 0x000fe200000f1403 */
[----:B------:R-:W-:Y:S01]  /*24e0*/  IMAD.IADD R3, R25, 0x1, R30 ;  /* 0x0000000119037824 */ /* 0x000fe200078e021e */
[----:B------:R-:W-:Y:S01]  /*24f0*/  IADD3 R0, -R26, UR14, -R248 ;  /* 0x0000000e1a007c10 */ /* 0x000fe2000fffe9f8 */
[----:B------:R-:W-:Y:S01]  /*2500*/  IMAD.IADD R13, R23, 0x1, -R13 ;  /* 0x00000001170d7824 */ /* 0x000fe200078e0a0d */
[----:B------:R-:W-:Y:S01]  /*2510*/  ISETP.GE.AND P0, PT, R31, c[0x0][0x1fc], PT ;  /* 0x00007f001f007a0c */ /* 0x000fe20003f06270 */
[----:B------:R1:W-:Y:S01]  /*2520*/  @!P3 LDGSTS.E.BYPASS.LTC128B.128 [R20+0x12080], [R10.64] ;  /* 0x120800000a14bfae */ /* 0x0003e2000b901d52 */
[C---:B------:R-:W-:Y:S01]  /*2530*/  ISETP.LT.OR P2, PT, R0.reuse, 0x1, P1 ;  /* 0x000000010000780c */ /* 0x040fe20000f41670 */
[----:B------:R-:W-:Y:S01]  /*2540*/  IMAD.WIDE.U32 R32, R17, c[0x0][0x240], R2 ;  /* 0x0000900011207a25 */ /* 0x000fe200078e0002 */
[----:B------:R-:W-:Y:S01]  /*2550*/  SEL R19, RZ, 0xffffffff, P0 ;  /* 0xffffffffff137807 */ /* 0x000fe20000000000 */
[----:B------:R-:W0:Y:S01]  /*2560*/  LDGDEPBAR ;  /* 0x00000000000079af */ /* 0x000e220000000000 */
[----:B------:R-:W-:Y:S01]  /*2570*/  ISETP.GE.AND P0, PT, R31, c[0x0][0x1fc], PT ;  /* 0x00007f001f007a0c */ /* 0x000fe20003f06270 */
[----:B------:R-:W-:Y:S01]  /*2580*/  IMAD.SHL.U32 R23, R23, 0x8, RZ ;  /* 0x0000000817177824 */ /* 0x000fe200078e00ff */
[----:B------:R-:W-:Y:S01]  /*2590*/  ISETP.LT.OR P1, PT, R0, 0x21, P1 ;  /* 0x000000210000780c */ /* 0x000fe20000f21670 */
[----:B------:R-:W-:Y:S01]  /*25a0*/  IMAD.SHL.U32 R5, R8, 0x20, RZ ;  /* 0x0000002008057824 */ /* 0x000fe200078e00ff */
[----:B------:R-:W-:Y:S01]  /*25b0*/  UIMAD UR6, UR16, UR6, URZ ;  /* 0x00000006100672a4 */ /* 0x000fe2000f8e023f */
[----:B------:R-:W-:Y:S01]  /*25c0*/  IMAD.SHL.U32 R4, R9, 0x20, RZ ;  /* 0x0000002009047824 */ /* 0x000fe200078e00ff */
[----:B------:R-:W-:Y:S01]  /*25d0*/  LOP3.LUT R3, R23, 0x18, RZ, 0xc0, !PT ;  /* 0x0000001817037812 */ /* 0x000fe200078ec0ff */
[----:B------:R5:W-:Y:S01]  /*25e0*/  STL.64 [R1], R36 ;  /* 0x0000002401007387 */ /* 0x000be20000100a00 */
[----:B------:R-:W-:Y:S01]  /*25f0*/  UIMAD UR6, UR17, UR7, UR6 ;  /* 0x00000007110672a4 */ /* 0x000fe2000f8e0206 */
[----:B------:R-:W-:-:S02]  /*2600*/  LOP3.LUT R220, R220, 0x8, RZ, 0xc0, !PT ;  /* 0x00000008dcdc7812 */ /* 0x000fc400078ec0ff */
[----:B------:R2:W-:Y:S01]  /*2610*/  LDGSTS.E.BYPASS.LTC128B.128 [R236+0xe080], [R14.64], !P2 ;  /* 0x0e0800000eec7fae */ /* 0x0005e2000d101d52 */
[C---:B------:R-:W-:Y:S02]  /*2620*/  ISETP.LT.OR P2, PT, R0.reuse, 0x1, P0 ;  /* 0x000000010000780c */ /* 0x040fe40000741670 */
[----:B------:R-:W-:Y:S01]  /*2630*/  ISETP.LT.OR P0, PT, R0, 0x21, P0 ;  /* 0x000000210000780c */ /* 0x000fe20000701670 */
[----:B------:R-:W-:Y:S01]  /*2640*/  IMAD.SHL.U32 R0, R12, 0x10, RZ ;  /* 0x000000100c007824 */ /* 0x000fe200078e00ff */
[----:B------:R-:W-:Y:S01]  /*2650*/  LOP3.LUT R5, R3, 0xe0, R5, 0xf8, !PT ;  /* 0x000000e003057812 */ /* 0x000fe200078ef805 */
[----:B------:R2:W-:Y:S01]  /*2660*/  STL.64 [R1+0x8], R32 ;  /* 0x0000082001007387 */ /* 0x0005e20000100a00 */
[----:B------:R-:W-:Y:S01]  /*2670*/  IADD3 R249, R251, UR6, RZ ;  /* 0x00000006fbf97c10 */ /* 0x000fe2000fffe0ff */
[----:B------:R-:W-:Y:S02]  /*2680*/  ULDC.64 UR6, c[0x0][0x240] ;  /* 0x0000900000067ab9 */ /* 0x000fe40000000a00 */
[----:B------:R-:W-:Y:S01]  /*2690*/  UIMAD UR6, UR16, UR6, URZ ;  /* 0x00000006100672a4 */ /* 0x000fe2000f8e023f */
[----:B-1----:R-:W-:Y:S01]  /*26a0*/  LOP3.LUT R10, R28, 0xffffffe0, RZ, 0xc0, !PT ;  /* 0xffffffe01c0a7812 */ /* 0x002fe200078ec0ff */
[----:B------:R-:W-:-:S02]  /*26b0*/  USHF.L.U32 UR16, UR4, 0x5, URZ ;  /* 0x0000000504107899 */ /* 0x000fc4000800063f */
[----:B------:R1:W-:Y:S01]  /*26c0*/  LDGSTS.E.BYPASS.LTC128B.128 [R236+0x10080], [R14.64+0x80], !P2 ;  /* 0x100800800eec7fae */ /* 0x0003e2000d101d52 */
[----:B------:R-:W-:Y:S01]  /*26d0*/  LOP3.LUT P2, RZ, R8, 0x1, RZ, 0xc0, !PT ;  /* 0x0000000108ff7812 */ /* 0x000fe2000784c0ff */
[----:B------:R-:W-:Y:S01]  /*26e0*/  IMAD.IADD R2, R34, 0x1, -R10 ;  /* 0x0000000122027824 */ /* 0x000fe200078e0a0a */
[----:B------:R-:W-:Y:S01]  /*26f0*/  LOP3.LUT R10, R3, 0x20, R4, 0xf8, !PT ;  /* 0x00000020030a7812 */ /* 0x000fe200078ef804 */
[----:B------:R-:W-:Y:S01]  /*2700*/  IMAD.SHL.U32 R8, R8, 0x4, RZ ;  /* 0x0000000408087824 */ /* 0x000fe200078e00ff */
[----:B------:R-:W-:Y:S01]  /*2710*/  LOP3.LUT R3, R0, 0x10, RZ, 0xc0, !PT ;  /* 0x0000001000037812 */ /* 0x000fe200078ec0ff */
[----:B------:R1:W-:Y:S01]  /*2720*/  LDGSTS.E.BYPASS.LTC128B.128 [R236+0xf080], [R6.64], !P1 ;  /* 0x0f08000006ec7fae */ /* 0x0003e2000c901d52 */
[----:B------:R-:W-:Y:S01]  /*2730*/  SHF.R.S32.HI R234, RZ, 0x1f, R2 ;  /* 0x0000001fffea7819 */ /* 0x000fe20000011402 */
[----:B------:R-:W-:Y:S01]  /*2740*/  UIMAD UR7, UR17, UR7, UR6 ;  /* 0x00000007110772a4 */ /* 0x000fe2000f8e0206 */
[----:B------:R-:W-:Y:S01]  /*2750*/  LOP3.LUT R22, R3, 0xe0, R22, 0xf8, !PT ;  /* 0x000000e003167812 */ /* 0x000fe200078ef816 */
[----:B------:R1:W-:Y:S01]  /*2760*/  LDGSTS.E.BYPASS.LTC128B.128 [R236+0x11080], [R6.64+0x80], !P0 ;  /* 0x1108008006ec7fae */ /* 0x0003e2000c101d52 */
[----:B------:R-:W-:Y:S01]  /*2770*/  LEA.HI R234, R234, R2, RZ, 0x2 ;  /* 0x00000002eaea7211 */ /* 0x000fe200078f10ff */
[----:B------:R-:W-:Y:S01]  /*2780*/  UIADD3 UR17, UR13, -UR14, URZ ;  /* 0x8000000e0d117290 */ /* 0x000fe2000fffe03f */
[----:B------:R-:W-:Y:S01]  /*2790*/  LOP3.LUT R3, R16, 0xfffffff0, RZ, 0xc0, !PT ;  /* 0xfffffff010037812 */ /* 0x000fe200078ec0ff */
[----:B------:R-:W-:Y:S01]  /*27a0*/  UIADD3 UR13, UR10, UR13, URZ ;  /* 0x0000000d0a0d7290 */ /* 0x000fe2000fffe03f */
[C---:B------:R-:W-:Y:S01]  /*27b0*/  LOP3.LUT R4, R234.reuse, 0x7ffffffc, RZ, 0xc0, !PT ;  /* 0x7ffffffcea047812 */ /* 0x040fe200078ec0ff */
[----:B------:R-:W-:Y:S01]  /*27c0*/  ULDC UR6, c[0x0][0x2a0] ;  /* 0x0000a80000067ab9 */ /* 0x000fe20000000800 */
[----:B------:R-:W-:Y:S01]  /*27d0*/  LEA.HI.SX32 R234, R234, R0, 0x1e ;  /* 0x00000000eaea7211 */ /* 0x000fe200078ff2ff */
[----:B------:R-:W-:Y:S01]  /*27e0*/  ULOP3.LUT UR6, URZ, UR6, URZ, 0x33, !UPT ;  /* 0x000000063f067292 */ /* 0x000fe2000f8e333f */
[----:B------:R-:W-:Y:S01]  /*27f0*/  LOP3.LUT R0, R18, 0x3ffffffc, RZ, 0xc0, !PT ;  /* 0x3ffffffc12007812 */ /* 0x000fe200078ec0ff */
[----:B------:R-:W-:Y:S01]  /*2800*/  IMAD.IADD R4, R2, 0x1, -R4 ;  /* 0x0000000102047824 */ /* 0x000fe200078e0a04 */
[----:B------:R-:W-:Y:S01]  /*2810*/  LOP3.LUT R8, R5, 0x18, R8, 0x78, !PT ;  /* 0x0000001805087812 */ /* 0x000fe200078e7808 */
[----:B------:R-:W-:Y:S01]  /*2820*/  IMAD.SHL.U32 R5, R19, 0x2, RZ ;  /* 0x0000000213057824 */ /* 0x000fe200078e00ff */
[----:B-----5:R-:W-:Y:S01]  /*2830*/  CS2R R36, SRZ ;  /* 0x0000000000247805 */ /* 0x020fe2000001ff00 */
[C---:B------:R-:W-:Y:S01]  /*2840*/  IMAD.IADD R2, R34.reuse, 0x1, -R0 ;  /* 0x0000000122027824 */ /* 0x040fe200078e0a00 */
[----:B------:R-:W-:Y:S01]  /*2850*/  UMOV UR4, URZ ;  /* 0x0000003f00047c82 */ /* 0x000fe20008000000 */
[----:B------:R-:W-:Y:S01]  /*2860*/  IMAD.IADD R0, R34, 0x1, -R3 ;  /* 0x0000000122007824 */ /* 0x000fe200078e0a03 */
[----:B------:R-:W-:Y:S01]  /*2870*/  LOP3.LUT R240, R5, 0x2, R240, 0xe2, !PT ;  /* 0x0000000205f07812 */ /* 0x000fe200078ee2f0 */
[----:B------:R-:W-:-:S02]  /*2880*/  IMAD R2, R2, 0x2, R221 ;  /* 0x0000000202027824 */ /* 0x000fc400078e02dd */
[----:B------:R-:W-:Y:S01]  /*2890*/  IMAD R13, R13, 0x4, R4 ;  /* 0x000000040d0d7824 */ /* 0x000fe200078e0204 */
[----:B------:R-:W-:Y:S01]  /*28a0*/  SHF.R.S32.HI R3, RZ, 0x1f, R0 ;  /* 0x0000001fff037819 */ /* 0x000fe20000011400 */
[----:B------:R-:W-:Y:S01]  /*28b0*/  IMAD.IADD R8, R2, 0x1, R8 ;  /* 0x0000000102087824 */ /* 0x000fe200078e0208 */
[C---:B------:R-:W-:Y:S01]  /*28c0*/  LOP3.LUT P0, RZ, R0.reuse, 0x4, RZ, 0xc0, !PT ;  /* 0x0000000400ff7812 */ /* 0x040fe2000780c0ff */
[C---:B------:R-:W-:Y:S01]  /*28d0*/  IMAD.SHL.U32 R4, R0.reuse, 0x20, RZ ;  /* 0x0000002000047824 */ /* 0x040fe200078e00ff */
[----:B------:R-:W-:Y:S01]  /*28e0*/  LEA.HI R3, R3, R0, RZ, 0x3 ;  /* 0x0000000003037211 */ /* 0x000fe200078f18ff */
[----:B------:R-:W-:Y:S01]  /*28f0*/  IMAD.SHL.U32 R5, R0, 0x4, RZ ;  /* 0x0000000400057824 */ /* 0x000fe200078e00ff */
[----:B------:R-:W-:Y:S01]  /*2900*/  SEL R223, R227, 0xfffffff0, !P0 ;  /* 0xfffffff0e3df7807 */ /* 0x000fe20004000000 */
[----:B------:R-:W-:Y:S01]  /*2910*/  IMAD.SHL.U32 R232, R8, 0x2, RZ ;  /* 0x0000000208e87824 */ /* 0x000fe200078e00ff */
[----:B------:R-:W-:Y:S01]  /*2920*/  LOP3.LUT R2, R3, 0xfffffff8, RZ, 0xc0, !PT ;  /* 0xfffffff803027812 */ /* 0x000fe200078ec0ff */
[----:B------:R-:W-:Y:S01]  /*2930*/  IMAD.SHL.U32 R239, R13, 0x2, RZ ;  /* 0x000000020def7824 */ /* 0x000fe200078e00ff */
[----:B------:R-:W-:-:S02]  /*2940*/  LOP3.LUT R4, R220, 0x1e0, R4, 0xf8, !PT ;  /* 0x000001e0dc047812 */ /* 0x000fc400078ef804 */
[----:B------:R-:W-:Y:S01]  /*2950*/  IADD3 R233, R232, 0x126c0, RZ ;  /* 0x000126c0e8e97810 */ /* 0x000fe20007ffe0ff */
[----:B------:R-:W-:Y:S01]  /*2960*/  IMAD.IADD R225, R0, 0x1, -R2 ;  /* 0x0000000100e17824 */ /* 0x000fe200078e0a02 */
[----:B------:R-:W-:Y:S01]  /*2970*/  IADD3 R2, P1, R250, UR20, RZ ;  /* 0x00000014fa027c10 */ /* 0x000fe2000ff3e0ff */
[----:B------:R-:W-:Y:S01]  /*2980*/  IMAD.SHL.U32 R0, R9, 0x100, RZ ;  /* 0x0000010009007824 */ /* 0x000fe200078e00ff */
[----:B------:R-:W-:Y:S01]  /*2990*/  LOP3.LUT R4, R4, 0x38, R5, 0x78, !PT ;  /* 0x0000003804047812 */ /* 0x000fe200078e7805 */
[----:B------:R-:W-:Y:S01]  /*29a0*/  IMAD.SHL.U32 R5, R225, 0x40, RZ ;  /* 0x00000040e1057824 */ /* 0x000fe200078e00ff */
[----:B-1----:R-:W-:Y:S01]  /*29b0*/  IADD3.X R7, R249, UR21, RZ, P1, !PT ;  /* 0x00000015f9077c10 */ /* 0x002fe20008ffe4ff */
[----:B------:R-:W-:Y:S01]  /*29c0*/  UIADD3 UR20, -UR14, 0x1, UR13 ;  /* 0x000000010e147890 */ /* 0x000fe2000fffe10d */
[----:B------:R-:W-:Y:S02]  /*29d0*/  LEA R6, P1, R2, c[0x0][0x280], 0x2 ;  /* 0x0000a00002067a11 */ /* 0x000fe400078210ff */
[----:B------:R-:W-:-:S02]  /*29e0*/  LOP3.LUT R0, R22, 0x100, R0, 0xf8, !PT ;  /* 0x0000010016007812 */ /* 0x000fc400078ef800 */
[----:B------:R-:W-:Y:S01]  /*29f0*/  LEA.HI.X R7, R2, c[0x0][0x284], R7, 0x2, P1 ;  /* 0x0000a10002077a11 */ /* 0x000fe200008f1407 */
[----:B------:R-:W-:Y:S01]  /*2a00*/  IMAD.SHL.U32 R2, R3, 0x40, RZ ;  /* 0x0000004003027824 */ /* 0x000fe200078e00ff */
[----:B------:R-:W-:Y:S02]  /*2a10*/  LOP3.LUT R3, R5, 0x1c0, RZ, 0xc0, !PT ;  /* 0x000001c005037812 */ /* 0x000fe400078ec0ff */
[----:B------:R-:W-:Y:S02]  /*2a20*/  ISETP.GE.AND P1, PT, R34, 0x10, PT ;  /* 0x000000102200780c */ /* 0x000fe40003f26270 */
[----:B------:R-:W-:Y:S02]  /*2a30*/  LOP3.LUT R221, R4, R221, RZ, 0xfc, !PT ;  /* 0x000000dd04dd7212 */ /* 0x000fe400078efcff */
[C---:B------:R-:W-:Y:S02]  /*2a40*/  LOP3.LUT R216, R0.reuse, 0x8, R216, 0xf8, !PT ;  /* 0x0000000800d87812 */ /* 0x040fe400078ef8d8 */
[----:B------:R-:W-:-:S02]  /*2a50*/  LOP3.LUT R5, R0, 0x1c0, RZ, 0xc0, !PT ;  /* 0x000001c000057812 */ /* 0x000fc400078ec0ff */
[----:B------:R-:W-:Y:S02]  /*2a60*/  LOP3.LUT R0, R2, 0xfffffe00, RZ, 0xc0, !PT ;  /* 0xfffffe0002007812 */ /* 0x000fe400078ec0ff */
[----:B------:R-:W-:Y:S02]  /*2a70*/  SHF.R.U32.HI R4, RZ, 0x3, R3 ;  /* 0x00000003ff047819 */ /* 0x000fe40000011603 */
[----:B------:R-:W-:Y:S01]  /*2a80*/  SHF.R.U32.HI R5, RZ, 0x3, R5 ;  /* 0x00000003ff057819 */ /* 0x000fe20000011605 */
[----:B------:R-:W-:Y:S01]  /*2a90*/  IMAD R2, R12, 0x400, R0 ;  /* 0x000004000c027824 */ /* 0x000fe200078e0200 */
[C---:B------:R-:W-:Y:S02]  /*2aa0*/  LOP3.LUT R220, R4.reuse, R3, R220, 0x1e, !PT ;  /* 0x0000000304dc7212 */ /* 0x040fe400078e1edc */
[----:B------:R-:W-:Y:S02]  /*2ab0*/  LOP3.LUT R3, R4, R10, R3, 0x1e, !PT ;  /* 0x0000000a04037212 */ /* 0x000fe400078e1e03 */
[----:B------:R-:W-:Y:S01]  /*2ac0*/  LOP3.LUT R216, R5, R216, RZ, 0x3c, !PT ;  /* 0x000000d805d87212 */ /* 0x000fe200078e3cff */
[----:B------:R-:W-:Y:S01]  /*2ad0*/  IMAD.IADD R220, R2, 0x1, R220 ;  /* 0x0000000102dc7824 */ /* 0x000fe200078e02dc */
[----:B------:R-:W-:Y:S01]  /*2ae0*/  LOP3.LUT R226, R3, R0, RZ, 0xfc, !PT ;  /* 0x0000000003e27212 */ /* 0x000fe200078efcff */
[----:B------:R-:W-:Y:S01]  /*2af0*/  @!P1 IMAD.SHL.U32 R2, R34, 0x10, RZ ;  /* 0x0000001022029824 */ /* 0x000fe200078e00ff */
[----:B------:R-:W-:Y:S01]  /*2b00*/  IADD3 R0, R232, 0x12480, RZ ;  /* 0x00012480e8007810 */ /* 0x000fe20007ffe0ff */
[----:B------:R-:W-:Y:S01]  /*2b10*/  IMAD.SHL.U32 R216, R216, 0x2, RZ ;  /* 0x00000002d8d87824 */ /* 0x000fe200078e00ff */
[----:B------:R-:W-:-:S02]  /*2b20*/  IADD3 R237, -R239, UR20, RZ ;  /* 0x00000014efed7c10 */ /* 0x000fc4000fffe1ff */
[----:B------:R1:W-:Y:S01]  /*2b30*/  @!P1 LDGSTS.E.BYPASS.LTC128B.128 [R2+0x12280], [R6.64] ;  /* 0x1228000006029fae */ /* 0x0003e2000b901d52 */
[----:B------:R-:W-:Y:S02]  /*2b40*/  @P2 IADD3 R233, R0, 0x1c0, RZ ;  /* 0x000001c000e92810 */ /* 0x000fe40007ffe0ff */
[----:B------:R-:W-:Y:S01]  /*2b50*/  IADD3 R0, R236, 0x6080, RZ ;  /* 0x00006080ec007810 */ /* 0x000fe20007ffe0ff */
[----:B------:R-:W0:Y:S01]  /*2b60*/  LDGDEPBAR ;  /* 0x00000000000079af */ /* 0x000e220000000000 */
[----:B------:R-:W-:Y:S02]  /*2b70*/  R2P PR, R225, 0x6 ;  /* 0x00000006e1007804 */ /* 0x000fe40000000000 */
[----:B------:R-:W-:Y:S01]  /*2b80*/  LEA R221, R221, 0x15480, 0x1 ;  /* 0x00015480dddd7811 */ /* 0x000fe200078e08ff */
[----:B------:R-:W0:Y:S01]  /*2b90*/  LDGDEPBAR ;  /* 0x00000000000079af */ /* 0x000e220000000000 */
[----:B------:R-:W-:Y:S01]  /*2ba0*/  IADD3 R238, -R239, UR13, RZ ;  /* 0x0000000defee7c10 */ /* 0x000fe2000fffe1ff */
[----:B------:R-:W-:Y:S01]  /*2bb0*/  UMOV UR13, 0x1 ;  /* 0x00000001000d7882 */ /* 0x000fe20000000000 */
[----:B------:R-:W-:Y:S01]  /*2bc0*/  SEL R224, R224, 0xffffffe0, !P2 ;  /* 0xffffffe0e0e07807 */ /* 0x000fe20005000000 */
[----:B------:R-:W-:Y:S01]  /*2bd0*/  IMAD R223, R223, 0x2, R221 ;  /* 0x00000002dfdf7824 */ /* 0x000fe200078e02dd */
[----:B------:R-:W-:-:S02]  /*2be0*/  SEL R227, R227, 0xfffffff0, !P1 ;  /* 0xfffffff0e3e37807 */ /* 0x000fc40004800000 */
[----:B------:R-:W-:Y:S01]  /*2bf0*/  IADD3 R235, R237, c[0x0][0x2a4], RZ ;  /* 0x0000a900edeb7a10 */ /* 0x000fe20007ffe0ff */
[C-C-:B------:R-:W-:Y:S01]  /*2c00*/  IMAD.IADD R228, R220.reuse, 0x1, R224.reuse ;  /* 0x00000001dce47824 */ /* 0x140fe200078e02e0 */
[----:B------:R-:W-:Y:S01]  /*2c10*/  IADD3 R239, -R239, UR10, RZ ;  /* 0x0000000aefef7c10 */ /* 0x000fe2000fffe1ff */
[----:B------:R-:W-:Y:S01]  /*2c20*/  IMAD.IADD R231, R227, 0x1, R224 ;  /* 0x00000001e3e77824 */ /* 0x000fe200078e02e0 */
[----:B------:R-:W-:Y:S01]  /*2c30*/  IADD3 R237, R237, UR6, RZ ;  /* 0x00000006eded7c10 */ /* 0x000fe2000fffe0ff */
[----:B------:R-:W-:Y:S02]  /*2c40*/  IMAD.IADD R230, R220, 0x1, R227 ;  /* 0x00000001dce67824 */ /* 0x000fe400078e02e3 */
[----:B------:R-:W-:Y:S01]  /*2c50*/  IMAD.IADD R229, R227, 0x1, R228 ;  /* 0x00000001e3e57824 */ /* 0x000fe200078e02e4 */
[----:B-1----:R-:W-:-:S05]  /*2c60*/  IADD3 R2, R33, UR7, RZ ;  /* 0x0000000721027c10 */ /* 0x002fca000fffe0ff */
[----:B------:R1:W-:Y:S04]  /*2c70*/  STL [R1+0x10], R2 ;  /* 0x0000100201007387 */ /* 0x0003e80000100800 */
[----:B--234-:R1:W-:Y:S02]  /*2c80*/  STL [R1+0x14], R0 ;  /* 0x0000140001007387 */ /* 0x01c3e40000100800 */
.L_x_627:
[----:B------:R-:W-:Y:S04]  /*2c90*/  DEPBAR.LE SB0, 0x1 ;  /* 0x000080400000791a */ /* 0x000fe80000000000 */
[----:B------:R-:W-:Y:S01]  /*2ca0*/  BAR.SYNC.DEFER_BLOCKING 0x0 ;  /* 0x0000000000007b1d */ /* 0x000fe20000010000 */
[----:B-1----:R-:W-:Y:S01]  /*2cb0*/  IMAD.U32 R0, RZ, RZ, UR4 ;  /* 0x00000004ff007e24 */ /* 0x002fe2000f8e00ff */
[----:B------:R-:W-:Y:S04]  /*2cc0*/  MOV R146, UR4 ;  /* 0x0000000400927c02 */ /* 0x000fe80008000f00 */
[----:B------:R-:W-:Y:S01]  /*2cd0*/  LEA R0, R0, R220, 0xd ;  /* 0x000000dc00007211 */ /* 0x000fe200078e68ff */
[----:B------:R-:W-:Y:S04]  /*2ce0*/  IMAD R146, R146, 0x2000, R227 ;  /* 0x0000200092927824 */ /* 0x000fe800078e02e3 */
[----:B------:R-:W-:Y:S01]  /*2cf0*/  IMAD.SHL.U32 R0, R0, 0x2, RZ ;  /* 0x0000000200007824 */ /* 0x000fe200078e00ff */
[CC--:B------:R-:W-:Y:S02]  /*2d00*/  IADD3 R147, R220.reuse, R146.reuse, RZ ;  /* 0x00000092dc937210 */ /* 0x0c0fe40007ffe0ff */
[--C-:B------:R-:W-:Y:S03]  /*2d10*/  IADD3 R146, R220, R146, R224.reuse ;  /* 0x00000092dc927210 */ /* 0x100fe60007ffe0e0 */
        /* <DEDUP_REMOVED lines=21> */
[----:B------:R-:W-:Y:S01]  /*2e70*/  MOV R28, UR4 ;  /* 0x00000004001c7c02 */ /* 0x000fe20008000f00 */
[-C--:B-----5:R-:W-:Y:S05]  /*2e80*/  HMMA.16816.F32 R4, R32, R30.reuse, R4 ;  /* 0x0000001e2004723c */ /* 0x0a0fea0000001804 */
[----:B------:R-:W-:Y:S03]  /*2e90*/  IMAD R28, R28, 0x2000, R224 ;  /* 0x000020001c1c7824 */ /* 0x000fe600078e02e0 */
[C---:B------:R-:W-:Y:S04]  /*2ea0*/  HMMA.16816.F32 R8, R132.reuse, R30, R8 ;  /* 0x0000001e8408723c */ /* 0x040fe80000001808 */
[----:B------:R-:W-:Y:S04]  /*2eb0*/  IADD3 R200, R220, R28, RZ ;  /* 0x0000001cdcc87210 */ /* 0x000fe80007ffe0ff */
[-C--:B------:R-:W-:Y:S04]  /*2ec0*/  HMMA.16816.F32 R12, R132, R136.reuse, R12 ;  /* 0x00000088840c723c */ /* 0x080fe8000000180c */
[----:B------:R-:W-:Y:S04]  /*2ed0*/  IMAD.SHL.U32 R200, R200, 0x2, RZ ;  /* 0x00000002c8c87824 */ /* 0x000fe800078e00ff */
[C---:B------:R-:W-:Y:S01]  /*2ee0*/  HMMA.16816.F32 R16, R32.reuse, R136, R16 ;  /* 0x000000882010723c */ /* 0x040fe20000001810 */
[----:B------:R-:W2:Y:S04]  /*2ef0*/  LDSM.16.M88.4 R28, [R200+0x6080] ;  /* 0x00608000c81c783b */ /* 0x000ea80000000200 */
[----:B------:R-:W3:Y:S02]  /*2f00*/  LDSM.16.M88.4 R140, [R200+0x7080] ;  /* 0x00708000c88c783b */ /* 0x000ee40000000200 */
[----:B------:R-:W-:Y:S01]  /*2f10*/  MOV R136, UR4 ;  /* 0x0000000400887c02 */ /* 0x000fe20008000f00 */
[-C--:B-1----:R-:W-:Y:S01]  /*2f20*/  HMMA.16816.F32 R20, R32, R2.reuse, R20 ;  /* 0x000000022014723c */ /* 0x082fe20000001814 */
[----:B------:R-:W1:Y:S03]  /*2f30*/  LDSM.16.M88.2 R32, [R218+0x2080] ;  /* 0x00208000da20783b */ /* 0x000e660000000100 */
[----:B------:R-:W-:Y:S01]  /*2f40*/  IMAD R136, R136, 0x2000, R231 ;  /* 0x0000200088887824 */ /* 0x000fe200078e02e7 */
[----:B------:R-:W4:Y:S03]  /*2f50*/  LDSM.16.M88.2 R34, [R222+0x80] ;  /* 0x00008000de22783b */ /* 0x000f260000000100 */
[----:B------:R-:W-:Y:S01]  /*2f60*/  HMMA.16816.F32 R24, R132, R2, R24 ;  /* 0x000000028418723c */ /* 0x000fe20000001818 */
[----:B------:R-:W-:Y:S03]  /*2f70*/  LDSM.16.M88.2 R2, [R222+0x1080] ;  /* 0x00108000de02783b */ /* 0x000fe60000000100 */
[----:B------:R-:W-:Y:S05]  /*2f80*/  IMAD.IADD R136, R220, 0x1, R136 ;  /* 0x00000001dc887824 */ /* 0x000fea00078e0288 */
[----:B------:R-:W-:Y:S02]  /*2f90*/  SHF.L.U32 R201, R136, 0x1, RZ ;  /* 0x0000000188c97819 */ /* 0x000fe400000006ff */
        /* <DEDUP_REMOVED lines=17> */
[----:B--2---:R-:W-:Y:S07]  /*30b0*/  IMAD.U32 R0, RZ, RZ, UR4 ;  /* 0x00000004ff007e24 */ /* 0x004fee000f8e00ff */
[C---:B------:R-:W-:Y:S01]  /*30c0*/  HMMA.16816.F32 R16, R148.reuse, R2, R16 ;  /* 0x000000029410723c */ /* 0x040fe20000001810 */
[----:B------:R-:W2:Y:S03]  /*30d0*/  LDSM.16.M88.2 R2, [R217+0x5080] ;  /* 0x00508000d902783b */ /* 0x000ea60000000100 */
[----:B------:R-:W-:Y:S04]  /*30e0*/  LEA R0, R0, R230, 0xd ;  /* 0x000000e600007211 */ /* 0x000fe800078e68ff */
[-C--:B------:R-:W-:Y:S01]  /*30f0*/  HMMA.16816.F32 R20, R148, R136.reuse, R20 ;  /* 0x000000889414723c */ /* 0x080fe20000001814 */
[----:B------:R-:W-:Y:S03]  /*3100*/  LDSM.16.M88.2 R148, [R218+0x5080] ;  /* 0x00508000da94783b */ /* 0x000fe60000000100 */
[----:B------:R-:W-:Y:S04]  /*3110*/  IMAD.SHL.U32 R0, R0, 0x2, RZ ;  /* 0x0000000200007824 */ /* 0x000fe800078e00ff */
[----:B------:R-:W-:Y:S01]  /*3120*/  HMMA.16816.F32 R24, R132, R136, R24 ;  /* 0x000000888418723c */ /* 0x000fe20000001818 */
[----:B------:R-:W-:Y:S04]  /*3130*/  LDSM.16.M88.2 R136, [R219+0x3080] ;  /* 0x00308000db88783b */ /* 0x000fe80000000100 */
[----:B------:R5:W2:Y:S03]  /*3140*/  LDSM.16.M88.4 R132, [R0+0x8080] ;  /* 0x008080000084783b */ /* 0x000aa60000000200 */
[-C--:B-1----:R-:W-:Y:S08]  /*3150*/  HMMA.16816.F32 R4, R28, R32.reuse, R4 ;  /* 0x000000201c04723c */ /* 0x082ff00000001804 */
[C---:B---3--:R-:W-:Y:S01]  /*3160*/  HMMA.16816.F32 R8, R140.reuse, R32, R8 ;  /* 0x000000208c08723c */ /* 0x048fe20000001808 */
[----:B------:R-:W1:Y:S07]  /*3170*/  LDSM.16.M88.2 R32, [R219+0x5080] ;  /* 0x00508000db20783b */ /* 0x000e6e0000000100 */
[-C--:B----4-:R-:W-:Y:S01]  /*3180*/  HMMA.16816.F32 R12, R140, R34.reuse, R12 ;  /* 0x000000228c0c723c */ /* 0x090fe2000000180c */
[----:B-----5:R-:W-:Y:S07]  /*3190*/  MOV R0, UR4 ;  /* 0x0000000400007c02 */ /* 0x020fee0008000f00 */
[C---:B------:R-:W-:Y:S01]  /*31a0*/  HMMA.16816.F32 R16, R28.reuse, R34, R16 ;  /* 0x000000221c10723c */ /* 0x040fe20000001810 */
[----:B------:R-:W-:Y:S03]  /*31b0*/  LDSM.16.M88.2 R34, [R218+0x4080] ;  /* 0x00408000da22783b */ /* 0x000fe60000000100 */
[----:B------:R-:W-:Y:S04]  /*31c0*/  IMAD R0, R0, 0x2000, R228 ;  /* 0x0000200000007824 */ /* 0x000fe800078e02e4 */
[-C--:B--2---:R-:W-:Y:S04]  /*31d0*/  HMMA.16816.F32 R20, R28, R2.reuse, R20 ;  /* 0x000000021c14723c */ /* 0x084fe80000001814 */
[----:B------:R-:W-:Y:S04]  /*31e0*/  SHF.L.U32 R0, R0, 0x1, RZ ;  /* 0x0000000100007819 */ /* 0x000fe800000006ff */
[----:B------:R-:W-:Y:S01]  /*31f0*/  HMMA.16816.F32 R24, R140, R2, R24 ;  /* 0x000000028c18723c */ /* 0x000fe20000001818 */
[----:B------:R-:W-:Y:S04]  /*3200*/  LDSM.16.M88.2 R2, [R218+0x3080] ;  /* 0x00308000da02783b */ /* 0x000fe80000000100 */
[----:B------:R2:W3:Y:S03]  /*3210*/  LDSM.16.M88.4 R28, [R0+0x8080] ;  /* 0x00808000001c783b */ /* 0x0004e60000000200 */
[-C--:B------:R-:W-:Y:S01]  /*3220*/  HMMA.16816.F32 R4, R132, R136.reuse, R4 ;  /* 0x000000888404723c */ /* 0x080fe20000001804 */
[----:B------:R-:W4:Y:S07]  /*3230*/  LDSM.16.M88.4 R140, [R200+0x9080] ;  /* 0x00908000c88c783b */ /* 0x000f2e0000000200 */
[C---:B------:R-:W-:Y:S08]  /*3240*/  HMMA.16816.F32 R8, R144.reuse, R136, R8 ;  /* 0x000000889008723c */ /* 0x040ff00000001808 */
[-C--:B------:R-:W-:Y:S01]  /*3250*/  HMMA.16816.F32 R12, R144, R138.reuse, R12 ;  /* 0x0000008a900c723c */ /* 0x080fe2000000180c */
[----:B--2---:R-:W-:Y:S07]  /*3260*/  IMAD.U32 R0, RZ, RZ, UR4 ;  /* 0x00000004ff007e24 */ /* 0x004fee000f8e00ff */
[C---:B------:R-:W-:Y:S01]  /*3270*/  HMMA.16816.F32 R16, R132.reuse, R138, R16 ;  /* 0x0000008a8410723c */ /* 0x040fe20000001810 */
[----:B------:R-:W-:Y:S03]  /*3280*/  LDSM.16.M88.4 R136, [R201+0x9080] ;  /* 0x00908000c988783b */ /* 0x000fe60000000200 */
[----:B------:R-:W-:Y:S04]  /*3290*/  LEA R0, R0, R229, 0xd ;  /* 0x000000e500007211 */ /* 0x000fe800078e68ff */
[-C--:B-1----:R-:W-:Y:S04]  /*32a0*/  HMMA.16816.F32 R20, R132, R32.reuse, R20 ;  /* 0x000000208414723c */ /* 0x082fe80000001814 */
[----:B------:R-:W-:Y:S04]  /*32b0*/  IMAD.SHL.U32 R0, R0, 0x2, RZ ;  /* 0x0000000200007824 */ /* 0x000fe800078e00ff */
        /* <DEDUP_REMOVED lines=8> */
[----:B-1----:R-:W-:Y:S07]  /*3340*/  MOV R0, UR4 ;  /* 0x0000000400007c02 */ /* 0x002fee0008000f00 */
[C---:B------:R-:W-:Y:S04]  /*3350*/  HMMA.16816.F32 R16, R28.reuse, R34, R16 ;  /* 0x000000221c10723c */ /* 0x040fe80000001810 */
[--C-:B------:R-:W-:Y:S04]  /*3360*/  IMAD R0, R0, 0x40, R234.reuse ;  /* 0x0000004000007824 */ /* 0x100fe800078e02ea */
        /* <DEDUP_REMOVED lines=9> */
[----:B-----5:R-:W-:Y:S07]  /*3400*/  MOV R0, UR11 ;  /* 0x0000000b00007c02 */ /* 0x020fee0008000f00 */
[C---:B------:R-:W-:Y:S04]  /*3410*/  HMMA.16816.F32 R16, R132.reuse, R144, R16 ;  /* 0x000000908410723c */ /* 0x040fe80000001810 */
[----:B------:R-:W-:Y:S04]  /*3420*/  IMAD R0, R0, 0x40, R234 ;  /* 0x0000004000007824 */ /* 0x000fe800078e02ea */
[-C--:B------:R-:W-:Y:S04]  /*3430*/  HMMA.16816.F32 R20, R132, R146.reuse, R20 ;  /* 0x000000928414723c */ /* 0x080fe80000001814 */
[----:B------:R-:W-:Y:S04]  /*3440*/  IMAD.IADD R145, R237, 0x1, R0 ;  /* 0x00000001ed917824 */ /* 0x000fe800078e0200 */
[----:B------:R-:W-:Y:S07]  /*3450*/  HMMA.16816.F32 R24, R136, R146, R24 ;  /* 0x000000928818723c */ /* 0x000fee0000001818 */
[----:B------:R-:W-:Y:S05]  /*3460*/  IADD3 R146, R235, R0, RZ ;  /* 0x00000000eb927210 */ /* 0x000fea0007ffe0ff */
[----:B------:R-:W-:Y:S01]  /*3470*/  IMNMX R146, R238, R146, PT ;  /* 0x00000092ee927217 */ /* 0x000fe20003800200 */
[----:B------:R-:W-:-:S05]  /*3480*/  @!P4 BRA `(.L_x_609) ;  /* 0x000001a00000c947 */ /* 0x000fca0003800000 */
[----:B-1--4-:R-:W-:Y:S01]  /*3490*/  IADD3 R2, R0, UR17, RZ ;  /* 0x0000001100027c10 */ /* 0x012fe2000fffe0ff */
        /* <DEDUP_REMOVED lines=12> */
.L_x_611:
[----:B------:R-:W-:Y:S04]  /*3560*/  MOV R3, 0x1 ;  /* 0x0000000100037802 */ /* 0x000fe80000000f00 */
[----:B------:R-:W-:Y:S11]  /*3570*/  ISETP.NE.AND P0, PT, R3, c[0x0][0x2a8], PT ;  /* 0x0000aa0003007a0c */ /* 0x000ff60003f05270 */
[----:B------:R-:W-:Y:S02]  /*3580*/  @!UPT UIADD3 URZ, URZ, URZ, URZ ;  /* 0x0000003f3f3ff290 */ /* 0x000fe4000fffe03f */
[----:B------:R-:W-:Y:S05]  /*3590*/  @P0 IMAD.HI.U32 R3, R2, c[0x0][0x2ac], RZ ;  /* 0x0000ab0002030a27 */ /* 0x000fea00078e00ff */
[----:B------:R-:W-:Y:S02]  /*35a0*/  @P0 SHF.R.U32.HI R2, RZ, c[0x0][0x2b0], R3 ;  /* 0x0000ac00ff020a19 */ /* 0x000fe40000011603 */
.L_x_612:
[----:B------:R-:W-:Y:S05]  /*35b0*/  BSYNC B0 ;  /* 0x0000000000007941 */ /* 0x000fea0003800000 */
.L_x_610:
[----:B------:R-:W-:Y:S02]  /*35c0*/  IMAD R2, R2, c[0x0][0x2a8], R239 ;  /* 0x0000aa0002027a24 */ /* 0x000fe400078e02ef */
[--C-:B------:R-:W-:Y:S02]  /*35d0*/  IMAD.IADD R3, R235, 0x1, R0.reuse ;  /* 0x00000001eb037824 */ /* 0x100fe400078e0200 */
[----:B------:R-:W-:Y:S01]  /*35e0*/  IMAD.IADD R145, R237, 0x1, R0 ;  /* 0x00000001ed917824 */ /* 0x000fe200078e0200 */
[----:B------:R-:W-:Y:S02]  /*35f0*/  IADD3 R146, R2, c[0x0][0x2a8], RZ ;  /* 0x0000aa0002927a10 */ /* 0x000fe40007ffe0ff */
[----:B------:R-:W-:Y:S02]  /*3600*/  IMNMX R3, R238, R3, PT ;  /* 0x00000003ee037217 */ /* 0x000fe40003800200 */
[----:B------:R-:W-:Y:S02]  /*3610*/  IMNMX R145, R145, R2, !PT ;  /* 0x0000000291917217 */ /* 0x000fe40007800200 */
[----:B------:R-:W-:Y:S02]  /*3620*/  IMNMX R146, R3, R146, PT ;  /* 0x0000009203927217 */ /* 0x000fe40003800200 */
.L_x_609:
[----:B-1--4-:R-:W-:Y:S05]  /*3630*/  IADD3 R2, R0, 0x8, RZ ;  /* 0x0000000800027810 */ /* 0x012fea0007ffe0ff */
        /* <DEDUP_REMOVED lines=17> */
.L_x_615:
[----:B------:R-:W-:Y:S04]  /*3750*/  MOV R28, 0x1 ;  /* 0x00000001001c7802 */ /* 0x000fe80000000f00 */
[----:B------:R-:W-:Y:S11]  /*3760*/  ISETP.NE.AND P0, PT, R28, c[0x0][0x2a8], PT ;  /* 0x0000aa001c007a0c */ /* 0x000ff60003f05270 */
[----:B------:R-:W-:Y:S02]  /*3770*/  @!UPT UIADD3 URZ, URZ, URZ, URZ ;  /* 0x0000003f3f3ff290 */ /* 0x000fe4000fffe03f */
[----:B------:R-:W-:Y:S05]  /*3780*/  @P0 IMAD.HI.U32 R28, R2, c[0x0][0x2ac], RZ ;  /* 0x0000ab00021c0a27 */ /* 0x000fea00078e00ff */
[----:B------:R-:W-:Y:S02]  /*3790*/  @P0 SHF.R.U32.HI R2, RZ, c[0x0][0x2b0], R28 ;  /* 0x0000ac00ff020a19 */ /* 0x000fe4000001161c */
.L_x_616:
[----:B------:R-:W-:Y:S05]  /*37a0*/  BSYNC B0 ;  /* 0x0000000000007941 */ /* 0x000fea0003800000 */
.L_x_614:
[----:B------:R-:W-:Y:S05]  /*37b0*/  IMAD R2, R2, c[0x0][0x2a8], R239 ;  /* 0x0000aa0002027a24 */ /* 0x000fea00078e02ef */
[----:B------:R-:W-:Y:S02]  /*37c0*/  IADD3 R28, R2, c[0x0][0x2a8], RZ ;  /* 0x0000aa00021c7a10 */ /* 0x000fe40007ffe0ff */
[----:B------:R-:W-:Y:S02]  /*37d0*/  IMNMX R3, R3, R2, !PT ;  /* 0x0000000203037217 */ /* 0x000fe40007800200 */
[----:B------:R-:W-:Y:S02]  /*37e0*/  IMNMX R140, R140, R28, PT ;  /* 0x0000001c8c8c7217 */ /* 0x000fe40003800200 */
.L_x_613:
        /* <DEDUP_REMOVED lines=18> */
.L_x_619:
[----:B------:R-:W-:Y:S04]  /*3910*/  MOV R28, 0x1 ;  /* 0x00000001001c7802 */ /* 0x000fe80000000f00 */
[----:B------:R-:W-:Y:S11]  /*3920*/  ISETP.NE.AND P0, PT, R28, c[0x0][0x2a8], PT ;  /* 0x0000aa001c007a0c */ /* 0x000ff60003f05270 */
[----:B------:R-:W-:Y:S02]  /*3930*/  @!UPT UIADD3 URZ, URZ, URZ, URZ ;  /* 0x0000003f3f3ff290 */ /* 0x000fe4000fffe03f */
[----:B------:R-:W-:Y:S05]  /*3940*/  @P0 IMAD.HI.U32 R28, R2, c[0x0][0x2ac], RZ ;  /* 0x0000ab00021c0a27 */ /* 0x000fea00078e00ff */
[----:B------:R-:W-:Y:S02]  /*3950*/  @P0 SHF.R.U32.HI R2, RZ, c[0x0][0x2b0], R28 ;  /* 0x0000ac00ff020a19 */ /* 0x000fe4000001161c */
.L_x_620:
[----:B------:R-:W-:Y:S05]  /*3960*/  BSYNC B0 ;  /* 0x0000000000007941 */ /* 0x000fea0003800000 */
.L_x_618:
[----:B------:R-:W-:Y:S05]  /*3970*/  IMAD R2, R2, c[0x0][0x2a8], R239 ;  /* 0x0000aa0002027a24 */ /* 0x000fea00078e02ef */
[----:B------:R-:W-:Y:S02]  /*3980*/  IADD3 R28, R2, c[0x0][0x2a8], RZ ;  /* 0x0000aa00021c7a10 */ /* 0x000fe40007ffe0ff */
[----:B------:R-:W-:Y:S02]  /*3990*/  IMNMX R141, R141, R2, !PT ;  /* 0x000000028d8d7217 */ /* 0x000fe40007800200 */
[----:B------:R-:W-:Y:S02]  /*39a0*/  IMNMX R142, R142, R28, PT ;  /* 0x0000001c8e8e7217 */ /* 0x000fe40003800200 */
.L_x_617:
        /* <DEDUP_REMOVED lines=18> */
.L_x_623:
[----:B------:R-:W-:Y:S04]  /*3ad0*/  MOV R2, 0x1 ;  /* 0x0000000100027802 */ /* 0x000fe80000000f00 */
[----:B------:R-:W-:Y:S11]  /*3ae0*/  ISETP.NE.AND P0, PT, R2, c[0x0][0x2a8], PT ;  /* 0x0000aa0002007a0c */ /* 0x000ff60003f05270 */
[----:B------:R-:W-:Y:S02]  /*3af0*/  @!UPT UIADD3 URZ, URZ, URZ, URZ ;  /* 0x0000003f3f3ff290 */ /* 0x000fe4000fffe03f */
[----:B------:R-:W-:Y:S05]  /*3b00*/  @P0 IMAD.HI.U32 R2, R0, c[0x0][0x2ac], RZ ;  /* 0x0000ab0000020a27 */ /* 0x000fea00078e00ff */
[----:B------:R-:W-:Y:S02]  /*3b10*/  @P0 SHF.R.U32.HI R0, RZ, c[0x0][0x2b0], R2 ;  /* 0x0000ac00ff000a19 */ /* 0x000fe40000011602 */
.L_x_624:
[----:B------:R-:W-:Y:S05]  /*3b20*/  BSYNC B0 ;  /* 0x0000000000007941 */ /* 0x000fea0003800000 */
.L_x_622:
[----:B------:R-:W-:Y:S05]  /*3b30*/  IMAD R0, R0, c[0x0][0x2a8], R239 ;  /* 0x0000aa0000007a24 */ /* 0x000fea00078e02ef */
[----:B------:R-:W-:Y:S02]  /*3b40*/  IADD3 R2, R0, c[0x0][0x2a8], RZ ;  /* 0x0000aa0000027a10 */ /* 0x000fe40007ffe0ff */
[----:B------:R-:W-:Y:S02]  /*3b50*/  IMNMX R143, R143, R0, !PT ;  /* 0x000000008f8f7217 */ /* 0x000fe40007800200 */
[----:B------:R-:W-:Y:S02]  /*3b60*/  IMNMX R144, R144, R2, PT ;  /* 0x0000000290907217 */ /* 0x000fe40003800200 */
.L_x_621:
        /* <DEDUP_REMOVED lines=17> */
[----:B------:R-:W-:Y:S01]  /*3c80*/  IMAD.U32 R203, RZ, RZ, UR13 ;  /* 0x0000000dffcb7e24 */ /* 0x000fe2000f8e00ff */
[----:B------:R-:W-:Y:S01]  /*3c90*/  ULDC.64 UR6, c[0x0][0x178] ;  /* 0x00005e0000067ab9 */ /* 0x000fe20000000a00 */
[----:B----4-:R-:W4:Y:S01]  /*3ca0*/  LDL.64 R206, [R1] ;  /* 0x0000000001ce7983 */ /* 0x010f220000100a00 */
[----:B------:R-:W-:Y:S01]  /*3cb0*/  UIMAD UR20, UR20, UR6, URZ ;  /* 0x00000006141472a4 */ /* 0x000fe2000f8e023f */
[----:B------:R-:W-:Y:S01]  /*3cc0*/  IMAD.U32 R202, RZ, RZ, UR11 ;  /* 0x0000000bffca7e24 */ /* 0x000fe2000f8e00ff */
[----:B------:R-:W-:Y:S02]  /*3cd0*/  UIMAD.WIDE.U32 UR22, UR10, UR6, URZ ;  /* 0x000000060a1672a5 */ /* 0x000fe4000f8e003f */
        /* <DEDUP_REMOVED lines=13> */
[----:B----4-:R-:W4:Y:S01]  /*3db0*/  S2R R207, SR_TID.X ;  /* 0x0000000000cf7919 */ /* 0x010f220000002100 */
[----:B-----5:R-:W-:Y:S01]  /*3dc0*/  IMAD R147, R203, 0x4000, R205 ;  /* 0x00004000cb937824 */ /* 0x020fe200078e02cd */
[----:B------:R-:W-:Y:S01]  /*3dd0*/  @!P3 IADD3 R203, P0, R202, R206, RZ ;  /* 0x000000cecacbb210 */ /* 0x000fe20007f1e0ff */
[----:B------:R-:W-:Y:S02]  /*3de0*/  IMAD.U32 R205, RZ, RZ, UR16 ;  /* 0x00000010ffcd7e24 */ /* 0x000fe4000f8e00ff */
[----:B------:R-:W-:Y:S01]  /*3df0*/  IMAD.U32 R206, RZ, RZ, UR5 ;  /* 0x00000005ffce7e24 */ /* 0x000fe2000f8e00ff */
[----:B------:R-:W-:Y:S01]  /*3e00*/  @!PT LDS RZ, [RZ] ;  /* 0x00000000fffff984 */ /* 0x000fe20000000800 */
[----:B------:R-:W-:Y:S01]  /*3e10*/  @!PT LDS RZ, [RZ] ;  /* 0x00000000fffff984 */ /* 0x000fe20000000800 */
[----:B------:R-:W-:Y:S01]  /*3e20*/  @!PT LDS RZ, [RZ] ;  /* 0x00000000fffff984 */ /* 0x000fe20000000800 */
[----:B------:R5:W-:Y:S04]  /*3e30*/  LDGSTS.E.BYPASS.LTC128B.128 [R147], [R200.64], !P2 ;  /* 0x00000000c8937fae */ /* 0x000be8000d101d52 */
[----:B------:R5:W-:Y:S01]  /*3e40*/  LDGSTS.E.BYPASS.LTC128B.128 [R147+0x2000], [R200.64+0x80], !P1 ;  /* 0x02000080c8937fae */ /* 0x000be2000c901d52 */
[----:B----4-:R-:W-:Y:S01]  /*3e50*/  IMAD.SHL.U32 R207, R207, 0x4, RZ ;  /* 0x00000004cfcf7824 */ /* 0x010fe200078e00ff */
[----:B-----5:R-:W-:Y:S02]  /*3e60*/  IADD3 R201, P2, P1, R244, UR6, R205 ;  /* 0x00000006f4c97c10 */ /* 0x020fe4000f95e0cd */
[----:B------:R-:W-:Y:S02]  /*3e70*/  @!P3 LEA.HI.X.SX32 R200, R202, R252, 0x1, P0 ;  /* 0x000000fccac8b211 */ /* 0x000fe400000f0eff */
[----:B------:R-:W-:Y:S02]  /*3e80*/  @!P3 LEA R202, P0, R203, c[0x0][0x258], 0x2 ;  /* 0x00009600cbcaba11 */ /* 0x000fe400078010ff */
[----:B------:R-:W-:Y:S02]  /*3e90*/  IADD3.X R205, R241, UR20, R206, P2, P1 ;  /* 0x00000014f1cd7c10 */ /* 0x000fe400097e24ce */
[C---:B------:R-:W-:Y:S02]  /*3ea0*/  ISETP.LT.OR P2, PT, R150.reuse, 0x21, P6 ;  /* 0x000000219600780c */ /* 0x040fe40003741670 */
[----:B------:R-:W-:Y:S01]  /*3eb0*/  ISETP.LT.OR P1, PT, R150, 0x21, P5 ;  /* 0x000000219600780c */ /* 0x000fe20002f21670 */
[----:B------:R-:W-:Y:S01]  /*3ec0*/  IMAD.U32 R150, RZ, RZ, UR13 ;  /* 0x0000000dff967e24 */ /* 0x000fe2000f8e00ff */
[----:B------:R-:W-:Y:S02]  /*3ed0*/  @!P3 LEA.HI.X R203, R203, c[0x0][0x25c], R200, 0x2, P0 ;  /* 0x00009700cbcbba11 */ /* 0x000fe400000f14c8 */
[C---:B------:R-:W-:Y:S01]  /*3ee0*/  LEA R200, P0, R201.reuse, c[0x0][0x160], 0x1 ;  /* 0x00005800c9c87a11 */ /* 0x040fe200078008ff */
[----:B------:R-:W-:Y:S03]  /*3ef0*/  @!P3 IMAD R150, R150, 0x40, R207 ;  /* 0x000000409696b824 */ /* 0x000fe600078e02cf */
[----:B------:R-:W-:Y:S01]  /*3f00*/  LEA.HI.X R201, R201, c[0x0][0x164], R205, 0x1, P0 ;  /* 0x00005900c9c97a11 */ /* 0x000fe200000f0ccd */
[----:B------:R-:W-:Y:S04]  /*3f10*/  @!P3 IMAD.SHL.U32 R150, R150, 0x4, RZ ;  /* 0x000000049696b824 */ /* 0x000fe800078e00ff */
[----:B------:R4:W-:Y:S04]  /*3f20*/  LDGSTS.E.BYPASS.LTC128B.128 [R147+0x1000], [R200.64], !P2 ;  /* 0x01000000c8937fae */ /* 0x0009e8000d101d52 */
[----:B------:R4:W-:Y:S04]  /*3f30*/  LDGSTS.E.BYPASS.LTC128B.128 [R147+0x3000], [R200.64+0x80], !P1 ;  /* 0x03000080c8937fae */ /* 0x0009e8000c901d52 */
[----:B------:R4:W-:Y:S02]  /*3f40*/  @!P3 LDGSTS.E.BYPASS.LTC128B.128 [R150+0x12080], [R202.64] ;  /* 0x12080000ca96bfae */ /* 0x0009e4000b901d52 */
.L_x_625:
[----:B------:R-:W-:Y:S01]  /*3f50*/  PLOP3.LUT P0, PT, PT, PT, UP6, 0x40, 0x0 ;  /* 0x000000000000781c */ /* 0x000fe20003f0e868 */
[----:B------:R-:W0:Y:S01]  /*3f60*/  LDGDEPBAR ;  /* 0x00000000000079af */ /* 0x000e220000000000 */
[----:B------:R-:W-:Y:S02]  /*3f70*/  PLOP3.LUT P1, PT, PT, PT, UP6, 0x40, 0x0 ;  /* 0x000000000000781c */ /* 0x000fe40003f2e868 */
[----:B------:R-:W-:Y:S02]  /*3f80*/  ISETP.GT.AND P0, PT, R145, RZ, P0 ;  /* 0x000000ff9100720c */ /* 0x000fe40000704270 */
[----:B------:R-:W-:Y:S02]  /*3f90*/  PLOP3.LUT P2, PT, PT, PT, UP5, 0x40, 0x0 ;  /* 0x000000000000781c */ /* 0x000fe40003f4e858 */
[----:B------:R-:W-:Y:S02]  /*3fa0*/  ISETP.GT.AND P1, PT, R3, RZ, P1 ;  /* 0x000000ff0300720c */ /* 0x000fe40000f24270 */
[----:B------:R-:W-:Y:S02]  /*3fb0*/  ISETP.LT.OR P0, PT, R146, 0x1, P0 ;  /* 0x000000019200780c */ /* 0x000fe40000701670 */
[----:B------:R-:W-:Y:S02]  /*3fc0*/  ISETP.GT.AND P2, PT, R145, 0x1, P2 ;  /* 0x000000019100780c */ /* 0x000fe40001744270 */
[----:B------:R-:W-:Y:S02]  /*3fd0*/  FSEL R205, R4, -INF , !P0 ;  /* 0xff80000004cd7808 */ /* 0x000fe40004000000 */
[----:B------:R-:W-:Y:S02]  /*3fe0*/  PLOP3.LUT P0, PT, PT, PT, UP5, 0x40, 0x0 ;  /* 0x000000000000781c */ /* 0x000fe40003f0e858 */
[----:B------:R-:W-:Y:S01]  /*3ff0*/  ISETP.LT.OR P2, PT, R146, 0x2, P2 ;  /* 0x000000029200780c */ /* 0x000fe20001741670 */
[--C-:B------:R-:W-:Y:S01]  /*4000*/  FFMA.FTZ R210, R205, c[0x0][0x29c], -R149.reuse ;  /* 0x0000a700cdd27a23 */ /* 0x100fe20000010895 */
[----:B------:R-:W-:Y:S02]  /*4010*/  ISETP.LT.OR P1, PT, R140, 0x1, P1 ;  /* 0x000000018c00780c */ /* 0x000fe40000f21670 */
[----:B------:R-:W-:Y:S02]  /*4020*/  ISETP.GT.AND P0, PT, R3, 0x1, P0 ;  /* 0x000000010300780c */ /* 0x000fe40000704270 */
[----:B----4-:R-:W-:Y:S02]  /*4030*/  FSEL R203, R5, -INF , !P2 ;  /* 0xff80000005cb7808 */ /* 0x010fe40005000000 */
[----:B------:R-:W-:Y:S02]  /*4040*/  FSEL R202, R6, -INF , !P1 ;  /* 0xff80000006ca7808 */ /* 0x000fe40004800000 */
[----:B------:R-:W-:Y:S01]  /*4050*/  PLOP3.LUT P2, PT, PT, PT, UP4, 0x40, 0x0 ;  /* 0x000000000000781c */ /* 0x000fe20003f4e848 */
[--C-:B------:R-:W-:Y:S01]  /*4060*/  FFMA.FTZ R209, R203, c[0x0][0x29c], -R149.reuse ;  /* 0x0000a700cbd17a23 */ /* 0x100fe20000010895 */
[----:B------:R-:W-:Y:S01]  /*4070*/  PLOP3.LUT P1, PT, PT, PT, UP3, 0x40, 0x0 ;  /* 0x000000000000781c */ /* 0x000fe20003f2e838 */
[--C-:B------:R-:W-:Y:S01]  /*4080*/  FFMA.FTZ R205, R202, c[0x0][0x29c], -R148.reuse ;  /* 0x0000a700cacd7a23 */ /* 0x100fe20000010894 */
[C---:B------:R-:W-:Y:S02]  /*4090*/  ISETP.GT.AND P2, PT, R145.reuse, 0x20, P2 ;  /* 0x000000209100780c */ /* 0x040fe40001744270 */
[----:B------:R-:W-:Y:S02]  /*40a0*/  ISETP.GT.AND P1, PT, R145, 0x21, P1 ;  /* 0x000000219100780c */ /* 0x000fe40000f24270 */
[----:B------:R-:W-:Y:S02]  /*40b0*/  ISETP.LT.OR P0, PT, R140, 0x2, P0 ;  /* 0x000000028c00780c */ /* 0x000fe40000701670 */
[C---:B------:R-:W-:Y:S02]  /*40c0*/  ISETP.LT.OR P2, PT, R146.reuse, 0x21, P2 ;  /* 0x000000219200780c */ /* 0x040fe40001741670 */
[----:B------:R-:W-:Y:S02]  /*40d0*/  FSEL R201, R7, -INF , !P0 ;  /* 0xff80000007c97808 */ /* 0x000fe40004000000 */
[-C--:B--2---:R-:W-:Y:S01]  /*40e0*/  HMMA.16816.F32 R4, R28, R152.reuse, RZ ;  /* 0x000000981c04723c */ /* 0x084fe200000018ff */
[----:B------:R-:W-:Y:S02]  /*40f0*/  PLOP3.LUT P0, PT, PT, PT, UP4, 0x40, 0x0 ;  /* 0x000000000000781c */ /* 0x000fe40003f0e848 */
[----:B------:R-:W-:Y:S02]  /*4100*/  ISETP.LT.OR P1, PT, R146, 0x22, P1 ;  /* 0x000000229200780c */ /* 0x000fe40000f21670 */
[----:B------:R-:W-:Y:S02]  /*4110*/  ISETP.GT.AND P0, PT, R3, 0x20, P0 ;  /* 0x000000200300780c */ /* 0x000fe40000704270 */
[----:B------:R-:W-:Y:S02]  /*4120*/  FSEL R150, R17, -INF , !P1 ;  /* 0xff80000011967808 */ /* 0x000fe40004800000 */
[----:B------:R-:W-:Y:S02]  /*4130*/  FSEL R200, R16, -INF , !P2 ;  /* 0xff80000010c87808 */ /* 0x000fe40005000000 */
[----:B------:R-:W-:Y:S01]  /*4140*/  PLOP3.LUT P2, PT, PT, PT, UP3, 0x40, 0x0 ;  /* 0x000000000000781c */ /* 0x000fe20003f4e838 */
[--C-:B------:R-:W-:Y:S01]  /*4150*/  FFMA.FTZ R208, R150, c[0x0][0x29c], -R149.reuse ;  /* 0x0000a70096d07a23 */ /* 0x100fe20000010895 */
[----:B------:R-:W-:Y:S01]  /*4160*/  PLOP3.LUT P1, PT, PT, PT, UP2, 0x40, 0x0 ;  /* 0x000000000000781c */ /* 0x000fe20003f2e828 */
[--C-:B------:R-:W-:Y:S01]  /*4170*/  FFMA.FTZ R150, R201, c[0x0][0x29c], -R148.reuse ;  /* 0x0000a700c9967a23 */ /* 0x100fe20000010894 */
[----:B------:R-:W-:Y:S02]  /*4180*/  ISETP.GT.AND P2, PT, R3, 0x21, P2 ;  /* 0x000000210300780c */ /* 0x000fe40001744270 */
[----:B------:R-:W-:Y:S02]  /*4190*/  ISETP.LT.OR P0, PT, R140, 0x21, P0 ;  /* 0x000000218c00780c */ /* 0x000fe40000701670 */
[C---:B------:R-:W-:Y:S01]  /*41a0*/  ISETP.GT.AND P1, PT, R145.reuse, 0x40, P1 ;  /* 0x000000409100780c */ /* 0x040fe20000f24270 */
[----:B------:R-:W-:Y:S01]  /*41b0*/  MUFU.EX2 R150, R150 ;  /* 0x0000009600967308 */ /* 0x000fe20000000800 */
[----:B------:R-:W-:Y:S02]  /*41c0*/  FSEL R147, R18, -INF , !P0 ;  /* 0xff80000012937808 */ /* 0x000fe40004000000 */
[----:B------:R-:W-:Y:S02]  /*41d0*/  ISETP.LT.OR P2, PT, R140, 0x22, P2 ;  /* 0x000000228c00780c */ /* 0x000fe40001741670 */
[----:B------:R-:W-:Y:S02]  /*41e0*/  ISETP.LT.OR P1, PT, R146, 0x41, P1 ;  /* 0x000000419200780c */ /* 0x000fe40000f21670 */
[----:B------:R-:W-:Y:S02]  /*41f0*/  PLOP3.LUT P0, PT, PT, PT, UP1, 0x40, 0x0 ;  /* 0x000000000000781c */ /* 0x000fe40003f0e818 */
[----:B------:R-:W-:Y:S02]  /*4200*/  FSEL R20, R20, -INF , !P1 ;  /* 0xff80000014147808 */ /* 0x000fe40004800000 */
[----:B------:R-:W-:Y:S02]  /*4210*/  ISETP.GT.AND P0, PT, R145, 0x41, P0 ;  /* 0x000000419100780c */ /* 0x000fe40000704270 */
[----:B------:R-:W-:Y:S01]  /*4220*/  FSEL R145, R19, -INF , !P2 ;  /* 0xff80000013917808 */ /* 0x000fe20005000000 */
[----:B------:R-:W-:Y:S01]  /*4230*/  FFMA.FTZ R207, R20, c[0x0][0x29c], -R149 ;  /* 0x0000a70014cf7a23 */ /* 0x000fe20000010895 */
[----:B------:R-:W-:Y:S02]  /*4240*/  PLOP3.LUT P2, PT, PT, PT, UP2, 0x40, 0x0 ;  /* 0x000000000000781c */ /* 0x000fe40003f4e828 */
[----:B------:R-:W-:Y:S01]  /*4250*/  PLOP3.LUT P1, PT, PT, PT, UP1, 0x40, 0x0 ;  /* 0x000000000000781c */ /* 0x000fe20003f2e818 */
[--C-:B------:R-:W-:Y:S01]  /*4260*/  FFMA.FTZ R201, R145, c[0x0][0x29c], -R148.reuse ;  /* 0x0000a70091c97a23 */ /* 0x100fe20000010894 */
[C---:B------:R-:W-:Y:S01]  /*4270*/  ISETP.GT.AND P2, PT, R3.reuse, 0x40, P2 ;  /* 0x000000400300780c */ /* 0x040fe20001744270 */
[----:B------:R-:W-:Y:S01]  /*4280*/  MUFU.EX2 R145, R208 ;  /* 0x000000d000917308 */ /* 0x000fe20000000800 */
[----:B------:R-:W-:Y:S02]  /*4290*/  ISETP.GT.AND P1, PT, R3, 0x41, P1 ;  /* 0x000000410300780c */ /* 0x000fe40000f24270 */
[----:B------:R-:W-:Y:S02]  /*42a0*/  ISETP.LT.OR P0, PT, R146, 0x42, P0 ;  /* 0x000000429200780c */ /* 0x000fe40000701670 */
[C---:B------:R-:W-:Y:S02]  /*42b0*/  ISETP.LT.OR P2, PT, R140.reuse, 0x41, P2 ;  /* 0x000000418c00780c */ /* 0x040fe40001741670 */
[----:B------:R-:W-:Y:S02]  /*42c0*/  FSEL R21, R21, -INF , !P0 ;  /* 0xff80000015157808 */ /* 0x000fe40004000000 */
[----:B------:R-:W-:Y:S01]  /*42d0*/  PLOP3.LUT P0, PT, PT, PT, UP6, 0x40, 0x0 ;  /* 0x000000000000781c */ /* 0x000fe20003f0e868 */
[----:B------:R-:W-:Y:S01]  /*42e0*/  MUFU.EX2 R201, R201 ;  /* 0x000000c900c97308 */ /* 0x000fe20000000800 */
[----:B------:R-:W-:Y:S01]  /*42f0*/  ISETP.LT.OR P1, PT, R140, 0x42, P1 ;  /* 0x000000428c00780c */ /* 0x000fe20000f21670 */
[----:B------:R-:W-:Y:S01]  /*4300*/  IMAD.MOV.U32 R140, RZ, RZ, 0x40 ;  /* 0x00000040ff8c7424 */ /* 0x000fe200078e00ff */
[----:B------:R-:W-:Y:S02]  /*4310*/  ISETP.GT.AND P0, PT, R141, RZ, P0 ;  /* 0x000000ff8d00720c */ /* 0x000fe40000704270 */
[----:B------:R-:W-:Y:S02]  /*4320*/  FSEL R22, R22, -INF , !P2 ;  /* 0xff80000016167808 */ /* 0x000fe40005000000 */
[----:B------:R-:W-:Y:S02]  /*4330*/  PLOP3.LUT P2, PT, PT, PT, UP6, 0x40, 0x0 ;  /* 0x000000000000781c */ /* 0x000fe40003f4e868 */
[----:B------:R-:W-:Y:S01]  /*4340*/  FSEL R23, R23, -INF , !P1 ;  /* 0xff80000017177808 */ /* 0x000fe20004800000 */
[----:B------:R-:W-:Y:S01]  /*4350*/  FFMA.FTZ R211, R22, c[0x0][0x29c], -R148 ;  /* 0x0000a70016d37a23 */ /* 0x000fe20000010894 */
[----:B------:R-:W-:Y:S02]  /*4360*/  PLOP3.LUT P1, PT, PT, PT, UP5, 0x40, 0x0 ;  /* 0x000000000000781c */ /* 0x000fe40003f2e858 */
[----:B------:R-:W-:Y:S02]  /*4370*/  ISETP.LT.OR P0, PT, R142, 0x1, P0 ;  /* 0x000000018e00780c */ /* 0x000fe40000701670 */
[----:B------:R-:W-:Y:S02]  /*4380*/  ISETP.GT.AND P1, PT, R141, 0x1, P1 ;  /* 0x000000018d00780c */ /* 0x000fe40000f24270 */
[C---:B------:R-:W-:Y:S02]  /*4390*/  ISETP.GT.AND P2, PT, R143.reuse, RZ, P2 ;  /* 0x000000ff8f00720c */ /* 0x040fe40001744270 */
[----:B------:R-:W-:Y:S02]  /*43a0*/  FSEL R206, R8, -INF , !P0 ;  /* 0xff80000008ce7808 */ /* 0x000fe40004000000 */
[----:B------:R-:W-:Y:S02]  /*43b0*/  ISETP.LT.OR P1, PT, R142, 0x2, P1 ;  /* 0x000000028e00780c */ /* 0x000fe40000f21670 */
[----:B------:R-:W-:Y:S01]  /*43c0*/  PLOP3.LUT P0, PT, PT, PT, UP5, 0x40, 0x0 ;  /* 0x000000000000781c */ /* 0x000fe20003f0e858 */
[--C-:B------:R-:W-:Y:S01]  /*43d0*/  FFMA.FTZ R202, R206, c[0x0][0x29c], -R151.reuse ;  /* 0x0000a700ceca7a23 */ /* 0x100fe20000010897 */
[----:B------:R-:W-:Y:S02]  /*43e0*/  ISETP.LT.OR P2, PT, R144, 0x1, P2 ;  /* 0x000000019000780c */ /* 0x000fe40001741670 */
[----:B------:R-:W-:Y:S02]  /*43f0*/  ISETP.GT.AND P0, PT, R143, 0x1, P0 ;  /* 0x000000018f00780c */ /* 0x000fe40000704270 */
[----:B------:R-:W-:Y:S01]  /*4400*/  FSEL R213, R10, -INF , !P2 ;  /* 0xff8000000ad57808 */ /* 0x000fe20005000000 */
[----:B------:R-:W-:Y:S01]  /*4410*/  MUFU.EX2 R202, R202 ;  /* 0x000000ca00ca7308 */ /* 0x000fe20000000800 */
[----:B------:R-:W-:Y:S02]  /*4420*/  FSEL R146, R9, -INF , !P1 ;  /* 0xff80000009927808 */ /* 0x000fe40004800000 */
[----:B------:R-:W-:Y:S02]  /*4430*/  PLOP3.LUT P1, PT, PT, PT, UP4, 0x40, 0x0 ;  /* 0x000000000000781c */ /* 0x000fe40003f2e848 */
[----:B------:R-:W-:Y:S01]  /*4440*/  PLOP3.LUT P2, PT, PT, PT, UP3, 0x40, 0x0 ;  /* 0x000000000000781c */ /* 0x000fe20003f4e838 */
[--C-:B------:R-:W-:Y:S01]  /*4450*/  FFMA.FTZ R203, R146, c[0x0][0x29c], -R151.reuse ;  /* 0x0000a70092cb7a23 */ /* 0x100fe20000010897 */
[C---:B------:R-:W-:Y:S02]  /*4460*/  ISETP.GT.AND P1, PT, R141.reuse, 0x20, P1 ;  /* 0x000000208d00780c */ /* 0x040fe40000f24270 */
[----:B------:R-:W-:Y:S01]  /*4470*/  ISETP.GT.AND P2, PT, R141, 0x21, P2 ;  /* 0x000000218d00780c */ /* 0x000fe20001744270 */
[----:B------:R-:W-:Y:S01]  /*4480*/  MUFU.EX2 R146, R207 ;  /* 0x000000cf00927308 */ /* 0x000fe20000000800 */
[----:B------:R-:W-:Y:S02]  /*4490*/  ISETP.LT.OR P0, PT, R144, 0x2, P0 ;  /* 0x000000029000780c */ /* 0x000fe40000701670 */
[C---:B------:R-:W-:Y:S02]  /*44a0*/  ISETP.LT.OR P1, PT, R142.reuse, 0x21, P1 ;  /* 0x000000218e00780c */ /* 0x040fe40000f21670 */
[----:B------:R-:W-:Y:S02]  /*44b0*/  FSEL R214, R11, -INF , !P0 ;  /* 0xff8000000bd67808 */ /* 0x000fe40004000000 */
[C---:B---3--:R-:W-:Y:S02]  /*44c0*/  HMMA.16816.F32 R8, R32.reuse, R152, RZ ;  /* 0x000000982008723c */ /* 0x048fe400000018ff */
[----:B------:R-:W-:Y:S01]  /*44d0*/  ISETP.LT.OR P2, PT, R142, 0x22, P2 ;  /* 0x000000228e00780c */ /* 0x000fe20001741670 */
[----:B------:R-:W-:Y:S01]  /*44e0*/  MUFU.EX2 R203, R203 ;  /* 0x000000cb00cb7308 */ /* 0x000fe20000000800 */
[----:B------:R-:W-:Y:S02]  /*44f0*/  LOP3.LUT P0, RZ, R225, 0x4, RZ, 0xc0, !PT ;  /* 0x00000004e1ff7812 */ /* 0x000fe4000780c0ff */
[----:B------:R-:W-:Y:S02]  /*4500*/  FSEL R12, R12, -INF , !P1 ;  /* 0xff8000000c0c7808 */ /* 0x000fe40004800000 */
[-C--:B------:R-:W-:Y:S01]  /*4510*/  HMMA.16816.F32 R16, R32, R154.reuse, RZ ;  /* 0x0000009a2010723c */ /* 0x080fe200000018ff */
[----:B------:R-:W-:Y:S02]  /*4520*/  SEL R140, R140, 0xffffffc0, !P0 ;  /* 0xffffffc08c8c7807 */ /* 0x000fe40004000000 */
[----:B------:R-:W-:Y:S01]  /*4530*/  PLOP3.LUT P0, PT, PT, PT, UP2, 0x40, 0x0 ;  /* 0x000000000000781c */ /* 0x000fe20003f0e828 */
[--C-:B------:R-:W-:Y:S01]  /*4540*/  FFMA.FTZ R12, R12, c[0x0][0x29c], -R151.reuse ;  /* 0x0000a7000c0c7a23 */ /* 0x100fe20000010897 */
[----:B------:R-:W-:Y:S01]  /*4550*/  PLOP3.LUT P1, PT, PT, PT, UP1, 0x40, 0x0 ;  /* 0x000000000000781c */ /* 0x000fe20003f2e818 */
[----:B------:R-:W-:Y:S01]  /*4560*/  IMAD.IADD R3, R0, 0x1, R140 ;  /* 0x0000000100037824 */ /* 0x000fe200078e028c */
[----:B------:R-:W-:Y:S01]  /*4570*/  FSEL R13, R13, -INF , !P2 ;  /* 0xff8000000d0d7808 */ /* 0x000fe20005000000 */
[----:B------:R-:W-:Y:S01]  /*4580*/  IMAD.IADD R140, R140, 0x1, R2 ;  /* 0x000000018c8c7824 */ /* 0x000fe200078e0202 */
[----:B------:R-:W-:Y:S02]  /*4590*/  PLOP3.LUT P2, PT, PT, PT, UP4, 0x40, 0x0 ;  /* 0x000000000000781c */ /* 0x000fe40003f4e848 */
[----:B------:R-:W-:Y:S01]  /*45a0*/  ISETP.GT.AND P0, PT, R141, 0x40, P0 ;  /* 0x000000408d00780c */ /* 0x000fe20000704270 */
[--C-:B------:R-:W-:Y:S01]  /*45b0*/  FFMA.FTZ R13, R13, c[0x0][0x29c], -R151.reuse ;  /* 0x0000a7000d0d7a23 */ /* 0x100fe20000010897 */
[----:B------:R-:W-:Y:S02]  /*45c0*/  ISETP.GT.AND P1, PT, R141, 0x41, P1 ;  /* 0x000000418d00780c */ /* 0x000fe40000f24270 */
[----:B------:R-:W-:Y:S02]  /*45d0*/  ISETP.GT.AND P2, PT, R143, 0x20, P2 ;  /* 0x000000208f00780c */ /* 0x000fe40001744270 */
[C---:B------:R-:W-:Y:S02]  /*45e0*/  ISETP.LT.OR P0, PT, R142.reuse, 0x41, P0 ;  /* 0x000000418e00780c */ /* 0x040fe40000701670 */
[----:B------:R-:W-:Y:S02]  /*45f0*/  ISETP.LT.OR P1, PT, R142, 0x42, P1 ;  /* 0x000000428e00780c */ /* 0x000fe40000f21670 */
[----:B------:R-:W-:Y:S02]  /*4600*/  ISETP.LT.OR P2, PT, R144, 0x21, P2 ;  /* 0x000000219000780c */ /* 0x000fe40001741670 */
[----:B------:R-:W-:Y:S02]  /*4610*/  FSEL R24, R24, -INF , !P0 ;  /* 0xff80000018187808 */ /* 0x000fe40004000000 */
[----:B------:R-:W-:Y:S02]  /*4620*/  FSEL R212, R14, -INF , !P2 ;  /* 0xff8000000ed47808 */ /* 0x000fe40005000000 */
[----:B------:R-:W-:Y:S01]  /*4630*/  PLOP3.LUT P0, PT, PT, PT, UP3, 0x40, 0x0 ;  /* 0x000000000000781c */ /* 0x000fe20003f0e838 */
[--C-:B------:R-:W-:Y:S01]  /*4640*/  FFMA.FTZ R14, R24, c[0x0][0x29c], -R151.reuse ;  /* 0x0000a700180e7a23 */ /* 0x100fe20000010897 */
[----:B------:R-:W-:Y:S01]  /*4650*/  FSEL R25, R25, -INF , !P1 ;  /* 0xff80000019197808 */ /* 0x000fe20004800000 */
[----:B------:R-:W-:Y:S01]  /*4660*/  MUFU.EX2 R24, R210 ;  /* 0x000000d200187308 */ /* 0x000fe20000000800 */
[----:B------:R-:W-:Y:S02]  /*4670*/  PLOP3.LUT P1, PT, PT, PT, UP2, 0x40, 0x0 ;  /* 0x000000000000781c */ /* 0x000fe40003f2e828 */
[----:B------:R-:W-:Y:S01]  /*4680*/  PLOP3.LUT P2, PT, PT, PT, UP1, 0x40, 0x0 ;  /* 0x000000000000781c */ /* 0x000fe20003f4e818 */
[----:B------:R-:W-:Y:S01]  /*4690*/  FFMA.FTZ R151, R25, c[0x0][0x29c], -R151 ;  /* 0x0000a70019977a23 */ /* 0x000fe20000010897 */
[C---:B------:R-:W-:Y:S02]  /*46a0*/  ISETP.GT.AND P0, PT, R143.reuse, 0x21, P0 ;  /* 0x000000218f00780c */ /* 0x040fe40000704270 */
[C---:B------:R-:W-:Y:S02]  /*46b0*/  ISETP.GT.AND P1, PT, R143.reuse, 0x40, P1 ;  /* 0x000000408f00780c */ /* 0x040fe40000f24270 */
[----:B------:R-:W-:Y:S01]  /*46c0*/  ISETP.GT.AND P2, PT, R143, 0x41, P2 ;  /* 0x000000418f00780c */ /* 0x000fe20001744270 */
[----:B------:R-:W2:Y:S01]  /*46d0*/  MUFU.EX2 R25, R209 ;  /* 0x000000d100197308 */ /* 0x000ea20000000800 */
[C---:B------:R-:W-:Y:S02]  /*46e0*/  ISETP.LT.OR P0, PT, R144.reuse, 0x22, P0 ;  /* 0x000000229000780c */ /* 0x040fe40000701670 */
[C---:B------:R-:W-:Y:S02]  /*46f0*/  ISETP.LT.OR P1, PT, R144.reuse, 0x41, P1 ;  /* 0x000000419000780c */ /* 0x040fe40000f21670 */
[----:B------:R-:W-:Y:S01]  /*4700*/  ISETP.LT.OR P2, PT, R144, 0x42, P2 ;  /* 0x000000429000780c */ /* 0x000fe20001741670 */
[--C-:B------:R-:W-:Y:S01]  /*4710*/  FFMA.FTZ R144, R200, c[0x0][0x29c], -R149.reuse ;  /* 0x0000a700c8907a23 */ /* 0x100fe20000010895 */
[----:B------:R-:W-:Y:S01]  /*4720*/  FSEL R26, R26, -INF , !P1 ;  /* 0xff8000001a1a7808 */ /* 0x000fe20004800000 */
[----:B------:R-:W-:Y:S01]  /*4730*/  FFMA.FTZ R149, R21, c[0x0][0x29c], -R149 ;  /* 0x0000a70015957a23 */ /* 0x000fe20000010895 */
[----:B------:R-:W-:Y:S01]  /*4740*/  FSEL R27, R27, -INF , !P2 ;  /* 0xff8000001b1b7808 */ /* 0x000fe20005000000 */
[--C-:B------:R-:W-:Y:S01]  /*4750*/  FFMA.FTZ R200, R147, c[0x0][0x29c], -R148.reuse ;  /* 0x0000a70093c87a23 */ /* 0x100fe20000010894 */
[----:B------:R-:W-:Y:S01]  /*4760*/  MUFU.EX2 R151, R151 ;  /* 0x0000009700977308 */ /* 0x000fe20000000800 */
[----:B------:R-:W-:Y:S01]  /*4770*/  FFMA.FTZ R148, R23, c[0x0][0x29c], -R148 ;  /* 0x0000a70017947a23 */ /* 0x000fe20000010894 */
[----:B------:R-:W-:Y:S01]  /*4780*/  FSEL R15, R15, -INF , !P0 ;  /* 0xff8000000f0f7808 */ /* 0x000fe20004000000 */
[C---:B------:R-:W-:Y:S01]  /*4790*/  HMMA.16816.F32 R20, R28.reuse, R154, RZ ;  /* 0x0000009a1c14723c */ /* 0x040fe200000018ff */
[----:B------:R-:W-:Y:S03]  /*47a0*/  PLOP3.LUT P0, PT, PT, PT, UP0, 0x80, 0x0 ;  /* 0x000000000000781c */ /* 0x000fe60003f0f008 */
[--C-:B------:R-:W-:Y:S03]  /*47b0*/  FFMA.FTZ R15, R15, c[0x0][0x29c], -R204.reuse ;  /* 0x0000a7000f0f7a23 */ /* 0x100fe600000108cc */
[----:B------:R-:W-:Y:S01]  /*47c0*/  MUFU.EX2 R147, R205 ;  /* 0x000000cd00937308 */ /* 0x000fe20000000800 */
[-C--:B------:R-:W-:Y:S08]  /*47d0*/  HMMA.16816.F32 R28, R28, R156.reuse, RZ ;  /* 0x0000009c1c1c723c */ /* 0x080ff000000018ff */
[----:B------:R-:W-:Y:S01]  /*47e0*/  HMMA.16816.F32 R32, R32, R156, RZ ;  /* 0x0000009c2020723c */ /* 0x000fe200000018ff */
[----:B------:R3:W-:Y:S07]  /*47f0*/  MUFU.EX2 R205, R12 ;  /* 0x0000000c00cd7308 */ /* 0x0007ee0000000800 */
[-C--:B------:R-:W-:Y:S03]  /*4800*/  HMMA.16816.F32 R4, R132, R158.reuse, R4 ;  /* 0x0000009e8404723c */ /* 0x080fe60000001804 */
[----:B------:R-:W4:Y:S05]  /*4810*/  MUFU.EX2 R149, R149 ;  /* 0x0000009500957308 */ /* 0x000f2a0000000800 */
[C---:B-1----:R-:W-:Y:S05]  /*4820*/  HMMA.16816.F32 R8, R136.reuse, R158, R8 ;  /* 0x0000009e8808723c */ /* 0x042fea0000001808 */
[----:B------:R-:W1:Y:S03]  /*4830*/  MUFU.EX2 R144, R144 ;  /* 0x0000009000907308 */ /* 0x000e660000000800 */
[-C--:B------:R-:W-:Y:S04]  /*4840*/  HMMA.16816.F32 R16, R136, R160.reuse, R16 ;  /* 0x000000a08810723c */ /* 0x080fe80000001810 */
[--C-:B---3--:R-:W-:Y:S03]  /*4850*/  FFMA.FTZ R12, R213, c[0x0][0x29c], -R204.reuse ;  /* 0x0000a700d50c7a23 */ /* 0x108fe600000108cc */
[----:B------:R-:W-:Y:S01]  /*4860*/  MUFU.EX2 R200, R200 ;  /* 0x000000c800c87308 */ /* 0x000fe20000000800 */
[C---:B------:R-:W-:Y:S08]  /*4870*/  HMMA.16816.F32 R20, R132.reuse, R160, R20 ;  /* 0x000000a08414723c */ /* 0x040ff00000001814 */
[-C--:B------:R-:W-:Y:S01]  /*4880*/  HMMA.16816.F32 R28, R132, R162.reuse, R28 ;  /* 0x000000a2841c723c */ /* 0x080fe2000000181c */
[----:B------:R-:W3:Y:S01]  /*4890*/  LDSM.16.M88.4 R132, [R3+0xe080] ;  /* 0x00e080000384783b */ /* 0x000ee20000000200 */
[----:B------:R-:W-:Y:S06]  /*48a0*/  MUFU.EX2 R148, R148 ;  /* 0x0000009400947308 */ /* 0x000fec0000000800 */
[----:B------:R-:W-:Y:S01]  /*48b0*/  HMMA.16816.F32 R32, R136, R162, R32 ;  /* 0x000000a28820723c */ /* 0x000fe20000001820 */
[----:B------:R-:W5:Y:S07]  /*48c0*/  LDSM.16.M88.4 R136, [R3+0xf080] ;  /* 0x00f080000388783b */ /* 0x000f6e0000000200 */
[-C--:B---3--:R-:W-:Y:S08]  /*48d0*/  HMMA.16816.F32 R4, R132, R164.reuse, R4 ;  /* 0x000000a48404723c */ /* 0x088ff00000001804 */
[C---:B-----5:R-:W-:Y:S08]  /*48e0*/  HMMA.16816.F32 R8, R136.reuse, R164, R8 ;  /* 0x000000a48808723c */ /* 0x060ff00000001808 */
[-C--:B------:R-:W-:Y:S08]  /*48f0*/  HMMA.16816.F32 R16, R136, R166.reuse, R16 ;  /* 0x000000a68810723c */ /* 0x080ff00000001810 */
[C---:B------:R-:W-:Y:S08]  /*4900*/  HMMA.16816.F32 R20, R132.reuse, R166, R20 ;  /* 0x000000a68414723c */ /* 0x040ff00000001814 */
[-C--:B------:R-:W-:Y:S01]  /*4910*/  HMMA.16816.F32 R28, R132, R168.reuse, R28 ;  /* 0x000000a8841c723c */ /* 0x080fe2000000181c */
[----:B------:R-:W3:Y:S07]  /*4920*/  LDSM.16.M88.4 R132, [R140+0xe080] ;  /* 0x00e080008c84783b */ /* 0x000eee0000000200 */
        /* <DEDUP_REMOVED lines=9> */
[----:B------:R-:W5:Y:S08]  /*49c0*/  LDSM.16.M88.4 R136, [R0+0x11080] ;  /* 0x011080000088783b */ /* 0x000f700000000200 */
[----:B------:R-:W-:Y:S01]  /*49d0*/  LDS R0, [R234.X4+0x122a0] ;  /* 0x0122a000ea007984 */ /* 0x000fe20000004800 */
        /* <DEDUP_REMOVED lines=25> */
[----:B------:R-:W5:Y:S01]  /*4b70*/  LDSM.16.M88.4 R140, [R140+0x11080] ;  /* 0x011080008c8c783b */ /* 0x000f620000000200 */
[----:B------:R1:W-:Y:S10]  /*4b80*/  MUFU.EX2 R139, R13 ;  /* 0x0000000d008b7308 */ /* 0x0003f40000000800 */
[----:B------:R-:W-:Y:S10]  /*4b90*/  MUFU.EX2 R138, R14 ;  /* 0x0000000e008a7308 */ /* 0x000ff40000000800 */
[----:B------:R2:W-:Y:S01]  /*4ba0*/  MUFU.EX2 R136, R12 ;  /* 0x0000000c00887308 */ /* 0x0005e20000000800 */
[--C-:B-1----:R-:W-:Y:S09]  /*4bb0*/  FFMA.FTZ R13, R214, c[0x0][0x29c], -R204.reuse ;  /* 0x0000a700d60d7a23 */ /* 0x102ff200000108cc */
[----:B------:R-:W1:Y:S01]  /*4bc0*/  MUFU.EX2 R137, R211 ;  /* 0x000000d300897308 */ /* 0x000e620000000800 */
[-C--:B---3--:R-:W-:Y:S08]  /*4bd0*/  HMMA.16816.F32 R4, R132, R194.reuse, R4 ;  /* 0x000000c28404723c */ /* 0x088ff00000001804 */
[C---:B-----5:R-:W-:Y:S04]  /*4be0*/  HMMA.16816.F32 R8, R140.reuse, R194, R8 ;  /* 0x000000c28c08723c */ /* 0x060fe80000001808 */
[----:B--2---:R-:W-:Y:S04]  /*4bf0*/  FFMA.FTZ R12, R212, c[0x0][0x29c], -R204 ;  /* 0x0000a700d40c7a23 */ /* 0x004fe800000108cc */
[-C--:B------:R-:W-:Y:S08]  /*4c00*/  HMMA.16816.F32 R16, R140, R196.reuse, R16 ;  /* 0x000000c48c10723c */ /* 0x080ff00000001810 */
[C---:B------:R-:W-:Y:S04]  /*4c10*/  HMMA.16816.F32 R20, R132.reuse, R196, R20 ;  /* 0x000000c48414723c */ /* 0x040fe80000001814 */
[--C-:B------:R-:W-:Y:S02]  /*4c20*/  FADD.FTZ R6, R6, -R0.reuse ;  /* 0x8000000006067221 */ /* 0x100fe40000010000 */
[--C-:B------:R-:W-:Y:S02]  /*4c30*/  FADD.FTZ R7, R7, -R0.reuse ;  /* 0x8000000007077221 */ /* 0x100fe40000010000 */
[-C--:B------:R-:W-:Y:S01]  /*4c40*/  HMMA.16816.F32 R28, R132, R198.reuse, R28 ;  /* 0x000000c6841c723c */ /* 0x080fe2000000181c */
[----:B------:R-:W2:Y:S03]  /*4c50*/  MUFU.EX2 R135, R13 ;  /* 0x0000000d00877308 */ /* 0x000ea60000000800 */
[--C-:B------:R-:W-:Y:S02]  /*4c60*/  FADD.FTZ R4, R4, -R3.reuse ;  /* 0x8000000304047221 */ /* 0x100fe40000010000 */
[--C-:B------:R-:W-:Y:S01]  /*4c70*/  FADD.FTZ R5, R5, -R3.reuse ;  /* 0x8000000305057221 */ /* 0x100fe20000010000 */
[C---:B------:R-:W-:Y:S01]  /*4c80*/  F2FP.PACK_AB R132, R25.reuse, R24 ;  /* 0x000000181984723e */ /* 0x040fe200000000ff */
[----:B------:R-:W-:Y:S03]  /*4c90*/  HMMA.16816.F32 R32, R140, R198, R32 ;  /* 0x000000c68c20723c */ /* 0x000fe60000001820 */
[----:B------:R-:W-:Y:S01]  /*4ca0*/  MUFU.EX2 R134, R12 ;  /* 0x0000000c00867308 */ /* 0x000fe20000000800 */
[----:B------:R-:W-:Y:S02]  /*4cb0*/  FMUL.FTZ R14, R24, R4 ;  /* 0x00000004180e7220 */ /* 0x000fe40000410000 */
[----:B------:R-:W-:Y:S02]  /*4cc0*/  FMUL.FTZ R5, R25, R5 ;  /* 0x0000000519057220 */ /* 0x000fe40000410000 */
[--C-:B------:R-:W-:Y:S04]  /*4cd0*/  FADD.FTZ R22, R22, -R0.reuse ;  /* 0x8000000016167221 */ /* 0x100fe80000010000 */
[--C-:B------:R-:W-:Y:S02]  /*4ce0*/  FADD.FTZ R23, R23, -R0.reuse ;  /* 0x8000000017177221 */ /* 0x100fe40000010000 */
[--C-:B------:R-:W-:Y:S02]  /*4cf0*/  FADD.FTZ R20, R20, -R3.reuse ;  /* 0x8000000314147221 */ /* 0x100fe40000010000 */
[--C-:B------:R-:W-:Y:S02]  /*4d00*/  FADD.FTZ R29, R29, -R3.reuse ;  /* 0x800000031d1d7221 */ /* 0x100fe40000010000 */
[--C-:B------:R-:W-:Y:S02]  /*4d10*/  FADD.FTZ R30, R30, -R0.reuse ;  /* 0x800000001e1e7221 */ /* 0x100fe40000010000 */
[----:B----4-:R-:W-:Y:S02]  /*4d20*/  FMUL.FTZ R24, R149, R29 ;  /* 0x0000001d95187220 */ /* 0x010fe40000410000 */
[----:B------:R3:W4:Y:S01]  /*4d30*/  MUFU.EX2 R29, R15 ;  /* 0x0000000f001d7308 */ /* 0x0007220000000800 */
[----:B------:R-:W-:Y:S02]  /*4d40*/  FADD.FTZ R31, R31, -R0 ;  /* 0x800000001f1f7221 */ /* 0x000fe40000010000 */
[--C-:B------:R-:W-:Y:S01]  /*4d50*/  FADD.FTZ R21, R21, -R3.reuse ;  /* 0x8000000315157221 */ /* 0x100fe20000010000 */
[----:B------:R-:W5:Y:S01]  /*4d60*/  LDS R0, [R234.X4+0x12320] ;  /* 0x01232000ea007984 */ /* 0x000f620000004800 */
[----:B------:R-:W-:Y:S01]  /*4d70*/  FMUL.FTZ R25, R144, R20 ;  /* 0x0000001490197220 */ /* 0x000fe20000410000 */
[----:B------:R-:W-:Y:S01]  /*4d80*/  F2FP.PACK_AB R20, R5, R14 ;  /* 0x0000000e0514723e */ /* 0x000fe200000000ff */
[----:B------:R-:W-:Y:S01]  /*4d90*/  FMUL.FTZ R21, R145, R21 ;  /* 0x0000001591157220 */ /* 0x000fe20000410000 */
[----:B------:R-:W-:Y:S01]  /*4da0*/  STS [R232+0x12480], R132 ;  /* 0x01248084e8007388 */ /* 0x000fe20000000800 */
[----:B------:R-:W-:Y:S01]  /*4db0*/  FMUL.FTZ R6, R147, R6 ;  /* 0x0000000693067220 */ /* 0x000fe20000410000 */
[----:B-1----:R-:W-:Y:S01]  /*4dc0*/  F2FP.PACK_AB R14, R148, R137 ;  /* 0x00000089940e723e */ /* 0x002fe200000000ff */
[----:B------:R-:W-:Y:S01]  /*4dd0*/  FMUL.FTZ R7, R150, R7 ;  /* 0x0000000796077220 */ /* 0x000fe20000410000 */
[----:B------:R-:W-:Y:S01]  /*4de0*/  F2FP.PACK_AB R25, R21, R25 ;  /* 0x000000191519723e */ /* 0x000fe200000000ff */
[--C-:B------:R-:W-:Y:S02]  /*4df0*/  FADD.FTZ R8, R8, -R2.reuse ;  /* 0x8000000208087221 */ /* 0x100fe40000010000 */
[----:B------:R-:W-:Y:S01]  /*4e00*/  FADD.FTZ R9, R9, -R2 ;  /* 0x8000000209097221 */ /* 0x000fe20000010000 */
[----:B------:R-:W-:Y:S01]  /*4e10*/  F2FP.PACK_AB R21, R7, R6 ;  /* 0x000000060715723e */ /* 0x000fe200000000ff */
[----:B------:R-:W-:Y:S01]  /*4e20*/  FFMA.FTZ R133, R26, c[0x0][0x29c], -R204 ;  /* 0x0000a7001a857a23 */ /* 0x000fe200000108cc */
[----:B------:R-:W-:Y:S01]  /*4e30*/  F2FP.PACK_AB R26, R150, R147 ;  /* 0x00000093961a723e */ /* 0x000fe200000000ff */
[C---:B------:R-:W-:Y:S01]  /*4e40*/  FMUL.FTZ R5, R203.reuse, R9 ;  /* 0x00000009cb057220 */ /* 0x040fe20000410000 */
[----:B------:R-:W-:Y:S01]  /*4e50*/  F2FP.PACK_AB R7, R203, R202 ;  /* 0x000000cacb07723e */ /* 0x000fe200000000ff */
[----:B------:R-:W-:Y:S01]  /*4e60*/  FADD.FTZ R4, R28, -R3 ;  /* 0x800000031c047221 */ /* 0x000fe20000010000 */
[----:B------:R-:W-:Y:S01]  /*4e70*/  F2FP.PACK_AB R28, R145, R144 ;  /* 0x00000090911c723e */ /* 0x000fe200000000ff */
[----:B------:R-:W-:Y:S01]  /*4e80*/  FMUL.FTZ R3, R202, R8 ;  /* 0x00000008ca037220 */ /* 0x000fe20000410000 */
[----:B------:R-:W-:Y:S01]  /*4e90*/  STS [R233], R26 ;  /* 0x0000001ae9007388 */ /* 0x000fe20000000800 */
[----:B---3--:R-:W-:Y:S01]  /*4ea0*/  F2FP.PACK_AB R15, R201, R200 ;  /* 0x000000c8c90f723e */ /* 0x008fe200000000ff */
[--C-:B------:R-:W-:Y:S01]  /*4eb0*/  FADD.FTZ R17, R17, -R2.reuse ;  /* 0x8000000211117221 */ /* 0x100fe20000010000 */
[----:B------:R-:W-:Y:S01]  /*4ec0*/  F2FP.PACK_AB R6, R139, R205 ;  /* 0x000000cd8b06723e */ /* 0x000fe200000000ff */
[----:B------:R-:W-:Y:S01]  /*4ed0*/  STS [R232+0x12c80], R7 ;  /* 0x012c8007e8007388 */ /* 0x000fe20000000800 */
[----:B------:R-:W-:Y:S01]  /*4ee0*/  F2FP.PACK_AB R5, R5, R3 ;  /* 0x000000030505723e */ /* 0x000fe200000000ff */
[----:B------:R-:W-:Y:S01]  /*4ef0*/  FADD.FTZ R33, R33, -R2 ;  /* 0x8000000221217221 */ /* 0x000fe20000010000 */
[----:B--2---:R-:W-:Y:S01]  /*4f00*/  F2FP.PACK_AB R3, R135, R136 ;  /* 0x000000888703723e */ /* 0x004fe200000000ff */
[----:B------:R-:W-:Y:S01]  /*4f10*/  FFMA.FTZ R204, R27, c[0x0][0x29c], -R204 ;  /* 0x0000a7001bcc7a23 */ /* 0x000fe200000108cc */
[----:B------:R-:W-:Y:S01]  /*4f20*/  MUFU.EX2 R133, R133 ;  /* 0x0000008500857308 */ /* 0x000fe20000000800 */
[--C-:B------:R-:W-:Y:S01]  /*4f30*/  FADD.FTZ R16, R16, -R2.reuse ;  /* 0x8000000210107221 */ /* 0x100fe20000010000 */
[----:B------:R-:W-:Y:S01]  /*4f40*/  F2FP.PACK_AB R27, R149, R146 ;  /* 0x00000092951b723e */ /* 0x000fe200000000ff */
[----:B------:R-:W-:Y:S01]  /*4f50*/  STS [R233+0x800], R3 ;  /* 0x00080003e9007388 */ /* 0x000fe20000000800 */
[----:B------:R-:W-:Y:S01]  /*4f60*/  FADD.FTZ R32, R32, -R2 ;  /* 0x8000000220207221 */ /* 0x000fe20000010000 */
[----:B----4-:R-:W-:Y:S01]  /*4f70*/  F2FP.PACK_AB R2, R29, R134 ;  /* 0x000000861d02723e */ /* 0x010fe200000000ff */
[----:B------:R-:W-:Y:S01]  /*4f80*/  FMUL.FTZ R4, R146, R4 ;  /* 0x0000000492047220 */ /* 0x000fe20000410000 */
[----:B------:R-:W-:Y:S01]  /*4f90*/  STS [R232+0x13480], R28 ;  /* 0x0134801ce8007388 */ /* 0x000fe20000000800 */
[----:B------:R-:W-:Y:S02]  /*4fa0*/  FMUL.FTZ R22, R200, R22 ;  /* 0x00000016c8167220 */ /* 0x000fe40000410000 */
[----:B------:R-:W1:Y:S01]  /*4fb0*/  MUFU.EX2 R204, R204 ;  /* 0x000000cc00cc7308 */ /* 0x000e620000000800 */
[----:B------:R-:W-:Y:S01]  /*4fc0*/  STS [R233+0x1000], R15 ;  /* 0x0010000fe9007388 */ /* 0x000fe20000000800 */
[----:B------:R-:W-:Y:S01]  /*4fd0*/  F2FP.PACK_AB R24, R24, R4 ;  /* 0x000000041818723e */ /* 0x000fe200000000ff */
[--C-:B-----5:R-:W-:Y:S01]  /*4fe0*/  FADD.FTZ R10, R10, -R0.reuse ;  /* 0x800000000a0a7221 */ /* 0x120fe20000010000 */
[----:B------:R-:W-:Y:S01]  /*4ff0*/  F2FP.PACK_AB R4, R151, R138 ;  /* 0x0000008a9704723e */ /* 0x000fe200000000ff */
[----:B------:R-:W-:Y:S01]  /*5000*/  STS [R232+0x13c80], R6 ;  /* 0x013c8006e8007388 */ /* 0x000fe20000000800 */
[--C-:B------:R-:W-:Y:S02]  /*5010*/  FADD.FTZ R11, R11, -R0.reuse ;  /* 0x800000000b0b7221 */ /* 0x100fe40000010000 */
[----:B------:R-:W-:Y:S01]  /*5020*/  FMUL.FTZ R10, R136, R10 ;  /* 0x0000000a880a7220 */ /* 0x000fe20000410000 */
[----:B------:R1:W-:Y:S01]  /*5030*/  STS [R233+0x1800], R2 ;  /* 0x00180002e9007388 */ /* 0x0003e20000000800 */
[----:B------:R-:W-:Y:S02]  /*5040*/  FMUL.FTZ R11, R135, R11 ;  /* 0x0000000b870b7220 */ /* 0x000fe40000410000 */
[----:B------:R-:W-:Y:S01]  /*5050*/  FMUL.FTZ R23, R201, R23 ;  /* 0x00000017c9177220 */ /* 0x000fe20000410000 */
[----:B------:R-:W-:Y:S01]  /*5060*/  STS [R232+0x14480], R27 ;  /* 0x0144801be8007388 */ /* 0x000fe20000000800 */
[----:B------:R-:W-:Y:S02]  /*5070*/  FMUL.FTZ R16, R205, R16 ;  /* 0x00000010cd107220 */ /* 0x000fe40000410000 */
[----:B------:R-:W-:Y:S01]  /*5080*/  FMUL.FTZ R8, R139, R17 ;  /* 0x000000118b087220 */ /* 0x000fe20000410000 */
[----:B------:R-:W-:Y:S01]  /*5090*/  STS [R233+0x2000], R14 ;  /* 0x0020000ee9007388 */ /* 0x000fe20000000800 */
[--C-:B------:R-:W-:Y:S01]  /*50a0*/  FADD.FTZ R18, R18, -R0.reuse ;  /* 0x8000000012127221 */ /* 0x100fe20000010000 */
[----:B------:R-:W-:Y:S01]  /*50b0*/  F2FP.PACK_AB R9, R23, R22 ;  /* 0x000000161709723e */ /* 0x000fe200000000ff */
[--C-:B------:R-:W-:Y:S01]  /*50c0*/  FADD.FTZ R19, R19, -R0.reuse ;  /* 0x8000000013137221 */ /* 0x100fe20000010000 */
[----:B------:R-:W-:Y:S01]  /*50d0*/  STS [R232+0x14c80], R4 ;  /* 0x014c8004e8007388 */ /* 0x000fe20000000800 */
[----:B------:R-:W-:Y:S01]  /*50e0*/  FMUL.FTZ R18, R134, R18 ;  /* 0x0000001286127220 */ /* 0x000fe20000410000 */
[----:B------:R-:W-:Y:S01]  /*50f0*/  F2FP.PACK_AB R8, R8, R16 ;  /* 0x000000100808723e */ /* 0x000fe200000000ff */
[----:B------:R-:W-:Y:S02]  /*5100*/  FMUL.FTZ R19, R29, R19 ;  /* 0x000000131d137220 */ /* 0x000fe40000410000 */
[--C-:B------:R-:W-:Y:S02]  /*5110*/  FADD.FTZ R34, R34, -R0.reuse ;  /* 0x8000000022227221 */ /* 0x100fe40000010000 */
[----:B------:R-:W-:Y:S01]  /*5120*/  FADD.FTZ R35, R35, -R0 ;  /* 0x8000000023237221 */ /* 0x000fe20000010000 */
[----:B------:R-:W-:Y:S01]  /*5130*/  F2FP.PACK_AB R0, R19, R18 ;  /* 0x000000121300723e */ /* 0x000fe200000000ff */
[----:B------:R-:W-:Y:S02]  /*5140*/  FMUL.FTZ R30, R137, R30 ;  /* 0x0000001e891e7220 */ /* 0x000fe40000410000 */
[----:B------:R-:W-:Y:S01]  /*5150*/  FMUL.FTZ R13, R148, R31 ;  /* 0x0000001f940d7220 */ /* 0x000fe20000410000 */
[----:B-1----:R-:W-:Y:S01]  /*5160*/  F2FP.PACK_AB R2, R204, R133 ;  /* 0x00000085cc02723e */ /* 0x002fe200000000ff */
[----:B------:R-:W-:Y:S02]  /*5170*/  FMUL.FTZ R32, R138, R32 ;  /* 0x000000208a207220 */ /* 0x000fe40000410000 */
[----:B------:R-:W-:Y:S01]  /*5180*/  FMUL.FTZ R12, R151, R33 ;  /* 0x00000021970c7220 */ /* 0x000fe20000410000 */
[----:B------:R-:W-:Y:S01]  /*5190*/  F2FP.PACK_AB R13, R13, R30 ;  /* 0x0000001e0d0d723e */ /* 0x000fe200000000ff */
[----:B------:R1:W-:Y:S01]  /*51a0*/  STS [R233+0x2800], R2 ;  /* 0x00280002e9007388 */ /* 0x0003e20000000800 */
[----:B------:R-:W-:Y:S02]  /*51b0*/  FMUL.FTZ R34, R133, R34 ;  /* 0x0000002285227220 */ /* 0x000fe40000410000 */
[----:B------:R-:W-:Y:S01]  /*51c0*/  FMUL.FTZ R35, R204, R35 ;  /* 0x00000023cc237220 */ /* 0x000fe20000410000 */
[----:B------:R-:W-:Y:S01]  /*51d0*/  BAR.SYNC.DEFER_BLOCKING 0x0 ;  /* 0x0000000000007b1d */ /* 0x000fe20000010000 */
[----:B------:R-:W-:Y:S02]  /*51e0*/  F2FP.PACK_AB R12, R12, R32 ;  /* 0x000000200c0c723e */ /* 0x000fe400000000ff */
[----:B-1----:R-:W-:Y:S05]  /*51f0*/  F2FP.PACK_AB R2, R11, R10 ;  /* 0x0000000a0b02723e */ /* 0x002fea00000000ff */
        /* <DEDUP_REMOVED lines=92> */
[----:B-1-34-:R-:W-:Y:S01]  /*57c0*/  USHF.R.S32.HI UR20, URZ, 0x1f, UR10 ;  /* 0x0000001f3f147899 */ /* 0x01afe2000801140a */
[----:B------:R-:W-:Y:S01]  /*57d0*/  IMAD.U32 R5, RZ, RZ, UR8 ;  /* 0x00000008ff057e24 */ /* 0x000fe2000f8e00ff */
[----:B------:R-:W-:Y:S01]  /*57e0*/  ULDC.64 UR6, c[0x0][0x208] ;  /* 0x0000820000067ab9 */ /* 0x000fe20000000a00 */
[----:B------:R-:W-:Y:S01]  /*57f0*/  IMAD.U32 R10, RZ, RZ, UR9 ;  /* 0x00000009ff0a7e24 */ /* 0x000fe2000f8e00ff */
[----:B------:R-:W-:Y:S01]  /*5800*/  UIMAD UR20, UR20, UR6, URZ ;  /* 0x00000006141472a4 */ /* 0x000fe2000f8e023f */
[----:B------:R-:W1:Y:S01]  /*5810*/  S2R R11, SR_TID.X ;  /* 0x00000000000b7919 */ /* 0x000e620000002100 */
[----:B------:R-:W-:Y:S02]  /*5820*/  UIMAD.WIDE.U32 UR22, UR10, UR6, URZ ;  /* 0x000000060a1672a5 */ /* 0x000fe4000f8e003f */
[----:B------:R-:W-:Y:S02]  /*5830*/  UIMAD UR20, UR10, UR7, UR20 ;  /* 0x000000070a1472a4 */ /* 0x000fe4000f8e0214 */
[----:B------:R-:W-:Y:S02]  /*5840*/  USHF.L.U32 UR21, UR10, 0x6, URZ ;  /* 0x000000060a157899 */ /* 0x000fe4000800063f */
[----:B------:R-:W-:Y:S02]  /*5850*/  USHF.L.U32 UR6, UR22, 0x6, URZ ;  /* 0x0000000616067899 */ /* 0x000fe4000800063f */
[----:B------:R-:W-:Y:S02]  /*5860*/  UIADD3 UR20, UR23, UR20, URZ ;  /* 0x0000001417147290 */ /* 0x000fe4000fffe03f */
[----:B------:R-:W-:Y:S01]  /*5870*/  IADD3 R3, P0, R250, UR21, RZ ;  /* 0x00000015fa037c10 */ /* 0x000fe2000ff1e0ff */
[----:B------:R-:W-:Y:S01]  /*5880*/  IMAD.U32 R6, RZ, RZ, UR21 ;  /* 0x00000015ff067e24 */ /* 0x000fe2000f8e00ff */
[----:B------:R-:W-:Y:S01]  /*5890*/  IADD3 R5, P2, P1, R246, UR6, R5 ;  /* 0x00000006f6057c10 */ /* 0x000fe2000f95e005 */
[----:B------:R-:W-:Y:S01]  /*58a0*/  USHF.L.U64.HI UR20, UR22, 0x6, UR20 ;  /* 0x0000000616147899 */ /* 0x000fe20008010214 */
[----:B------:R-:W-:Y:S02]  /*58b0*/  IMAD.U32 R2, RZ, RZ, UR21 ;  /* 0x00000015ff027e24 */ /* 0x000fe4000f8e00ff */
[----:B------:R-:W-:Y:S02]  /*58c0*/  LEA.HI.X.SX32 R6, R6, R249, 0x1, P0 ;  /* 0x000000f906067211 */ /* 0x000fe400000f0eff */
[----:B------:R-:W-:Y:S02]  /*58d0*/  LOP3.LUT P0, RZ, R240, 0x1, RZ, 0xc0, !PT ;  /* 0x00000001f0ff7812 */ /* 0x000fe4000780c0ff */
[----:B------:R-:W-:Y:S02]  /*58e0*/  IADD3.X R10, R243, UR20, R10, P2, P1 ;  /* 0x00000014f30a7c10 */ /* 0x000fe400097e240a */
[C---:B------:R-:W-:Y:S02]  /*58f0*/  LEA R8, P1, R3.reuse, c[0x0][0x280], 0x2 ;  /* 0x0000a00003087a11 */ /* 0x040fe400078210ff */
[----:B------:R-:W-:Y:S02]  /*5900*/  IADD3 R2, -R248, UR14, -R2 ;  /* 0x0000000ef8027c10 */ /* 0x000fe4000fffe902 */
[----:B------:R-:W-:Y:S02]  /*5910*/  IADD3 R4, P2, R246, UR6, RZ ;  /* 0x00000006f6047c10 */ /* 0x000fe4000ff5e0ff */
        /* <DEDUP_REMOVED lines=20> */
.L_x_626:
[-C--:B-1234-:R-:W-:Y:S01]  /*5a60*/  HMMA.16816.F32 R4, R32, R16.reuse, RZ ;  /* 0x000000102004723c */ /* 0x09efe200000018ff */
[----:B------:R-:W2:Y:S01]  /*5a70*/  LDL R2, [R1+0x10] ;  /* 0x0000100001027983 */ /* 0x000ea20000100800 */
[----:B------:R-:W-:Y:S02]  /*5a80*/  USHF.L.U32 UR11, UR11, 0xd, URZ ;  /* 0x0000000d0b0b7899 */ /* 0x000fe4000800063f */
[----:B------:R-:W-:Y:S01]  /*5a90*/  UIADD3 UR6, UR4, 0x1, URZ ;  /* 0x0000000104067890 */ /* 0x000fe2000fffe03f */
[----:B------:R-:W-:Y:S01]  /*5aa0*/  LDSM.16.MT88.4 R140, [R0+0x1080] ;  /* 0x00108000008c783b */ /* 0x000fe20000004200 */
[----:B------:R-:W-:Y:S02]  /*5ab0*/  UISETP.GE.AND UP0, UPT, UR4, 0x1, UPT ;  /* 0x000000010400788c */ /* 0x000fe4000bf06270 */
[C---:B------:R-:W-:Y:S01]  /*5ac0*/  HMMA.16816.F32 R8, R132.reuse, R16, RZ ;  /* 0x000000108408723c */ /* 0x040fe200000018ff */
[----:B------:R-:W-:Y:S03]  /*5ad0*/  LDSM.16.MT88.4 R144, [R0+0x4080] ;  /* 0x004080000090783b */ /* 0x000fe60000004200 */
[----:B------:R-:W-:Y:S01]  /*5ae0*/  IMAD.U32 R3, RZ, RZ, UR11 ;  /* 0x0000000bff037e24 */ /* 0x000fe2000f8e00ff */
[----:B------:R-:W-:Y:S03]  /*5af0*/  LDSM.16.M88.4 R148, [R223+0x1000] ;  /* 0x00100000df94783b */ /* 0x000fe60000000200 */
[-C--:B------:R-:W-:Y:S01]  /*5b00*/  HMMA.16816.F32 R12, R132, R18.reuse, RZ ;  /* 0x00000012840c723c */ /* 0x080fe200000018ff */
[----:B------:R-:W0:Y:S07]  /*5b10*/  LDGDEPBAR ;  /* 0x00000000000079af */ /* 0x000e2e0000000000 */
[C---:B------:R-:W-:Y:S08]  /*5b20*/  HMMA.16816.F32 R16, R32.reuse, R18, RZ ;  /* 0x000000122010723c */ /* 0x040ff000000018ff */
[-C--:B------:R-:W-:Y:S08]  /*5b30*/  HMMA.16816.F32 R20, R32, R136.reuse, RZ ;  /* 0x000000882014723c */ /* 0x080ff000000018ff */
[C---:B------:R-:W-:Y:S08]  /*5b40*/  HMMA.16816.F32 R24, R132.reuse, R136, RZ ;  /* 0x000000888418723c */ /* 0x040ff000000018ff */
[-C--:B------:R-:W-:Y:S01]  /*5b50*/  HMMA.16816.F32 R28, R132, R138.reuse, RZ ;  /* 0x0000008a841c723c */ /* 0x080fe200000018ff */
[----:B------:R-:W1:Y:S07]  /*5b60*/  LDSM.16.M88.4 R132, [R221+0x1000] ;  /* 0x00100000dd84783b */ /* 0x000e6e0000000200 */
[----:B------:R-:W-:Y:S01]  /*5b70*/  HMMA.16816.F32 R32, R32, R138, RZ ;  /* 0x0000008a2020723c */ /* 0x000fe200000018ff */
[----:B------:R-:W3:Y:S07]  /*5b80*/  LDSM.16.M88.4 R136, [R221+0x1800] ;  /* 0x00180000dd88783b */ /* 0x000eee0000000200 */
[-C--:B------:R-:W-:Y:S08]  /*5b90*/  HMMA.16816.F32 R4, R200, R204.reuse, R4 ;  /* 0x000000ccc804723c */ /* 0x080ff00000001804 */
[C---:B------:R-:W-:Y:S08]  /*5ba0*/  HMMA.16816.F32 R8, R208.reuse, R204, R8 ;  /* 0x000000ccd008723c */ /* 0x040ff00000001808 */
[-C--:B------:R-:W-:Y:S08]  /*5bb0*/  HMMA.16816.F32 R12, R208, R206.reuse, R12 ;  /* 0x000000ced00c723c */ /* 0x080ff0000000180c */
[C---:B------:R-:W-:Y:S01]  /*5bc0*/  HMMA.16816.F32 R16, R200.reuse, R206, R16 ;  /* 0x000000cec810723c */ /* 0x040fe20000001810 */
[----:B------:R-:W-:Y:S07]  /*5bd0*/  LDSM.16.M88.4 R204, [R223+0x1800] ;  /* 0x00180000dfcc783b */ /* 0x000fee0000000200 */
[-C--:B------:R-:W-:Y:S08]  /*5be0*/  HMMA.16816.F32 R20, R200, R212.reuse, R20 ;  /* 0x000000d4c814723c */ /* 0x080ff00000001814 */
[C---:B------:R-:W-:Y:S01]  /*5bf0*/  HMMA.16816.F32 R24, R208.reuse, R212, R24 ;  /* 0x000000d4d018723c */ /* 0x040fe20000001818 */
[----:B------:R-:W4:Y:S07]  /*5c00*/  LDL.64 R212, [R1+0x8] ;  /* 0x0000080001d47983 */ /* 0x000f2e0000100a00 */
[-C--:B------:R-:W-:Y:S08]  /*5c10*/  HMMA.16816.F32 R28, R208, R214.reuse, R28 ;  /* 0x000000d6d01c723c */ /* 0x080ff0000000181c */
[----:B------:R-:W-:Y:S01]  /*5c20*/  HMMA.16816.F32 R32, R200, R214, R32 ;  /* 0x000000d6c820723c */ /* 0x000fe20000001820 */
[----:B------:R-:W5:Y:S07]  /*5c30*/  LDSM.16.MT88.4 R200, [R0+0x1880] ;  /* 0x0018800000c8783b */ /* 0x000f6e0000004200 */
[-C--:B-1----:R-:W-:Y:S08]  /*5c40*/  HMMA.16816.F32 R4, R132, R140.reuse, R4 ;  /* 0x0000008c8404723c */ /* 0x082ff00000001804 */
[C---:B---3--:R-:W-:Y:S08]  /*5c50*/  HMMA.16816.F32 R8, R136.reuse, R140, R8 ;  /* 0x0000008c8808723c */ /* 0x048ff00000001808 */
        /* <DEDUP_REMOVED lines=8> */
[----:B------:R-:W3:Y:S04]  /*5ce0*/  LDSM.16.M88.4 R132, [R221+0x2000] ;  /* 0x00200000dd84783b */ /* 0x000ee80000000200 */
[----:B------:R-:W3:Y:S03]  /*5cf0*/  LDSM.16.M88.4 R144, [R221+0x2800] ;  /* 0x00280000dd90783b */ /* 0x000ee60000000200 */
[-C--:B-----5:R-:W-:Y:S08]  /*5d00*/  HMMA.16816.F32 R4, R148, R200.reuse, R4 ;  /* 0x000000c89404723c */ /* 0x0a0ff00000001804 */
[C---:B------:R-:W-:Y:S08]  /*5d10*/  HMMA.16816.F32 R8, R204.reuse, R200, R8 ;  /* 0x000000c8cc08723c */ /* 0x040ff00000001808 */
[-C--:B------:R-:W-:Y:S08]  /*5d20*/  HMMA.16816.F32 R12, R204, R202.reuse, R12 ;  /* 0x000000cacc0c723c */ /* 0x080ff0000000180c */
[C---:B------:R-:W-:Y:S01]  /*5d30*/  HMMA.16816.F32 R16, R148.reuse, R202, R16 ;  /* 0x000000ca9410723c */ /* 0x040fe20000001810 */
[----:B------:R-:W5:Y:S07]  /*5d40*/  LDSM.16.MT88.4 R200, [R0+0x5080] ;  /* 0x0050800000c8783b */ /* 0x000f6e0000004200 */
[-C--:B-1----:R-:W-:Y:S08]  /*5d50*/  HMMA.16816.F32 R20, R148, R140.reuse, R20 ;  /* 0x0000008c9414723c */ /* 0x082ff00000001814 */
[C---:B------:R-:W-:Y:S08]  /*5d60*/  HMMA.16816.F32 R24, R204.reuse, R140, R24 ;  /* 0x0000008ccc18723c */ /* 0x040ff00000001818 */
[-C--:B------:R-:W-:Y:S01]  /*5d70*/  HMMA.16816.F32 R28, R204, R142.reuse, R28 ;  /* 0x0000008ecc1c723c */ /* 0x080fe2000000181c */
[----:B------:R-:W-:Y:S07]  /*5d80*/  LDSM.16.M88.4 R204, [R223+0x2800] ;  /* 0x00280000dfcc783b */ /* 0x000fee0000000200 */
[----:B------:R-:W-:Y:S01]  /*5d90*/  HMMA.16816.F32 R32, R148, R142, R32 ;  /* 0x0000008e9420723c */ /* 0x000fe20000001820 */
[----:B------:R-:W-:Y:S04]  /*5da0*/  LDSM.16.M88.4 R140, [R223+0x2000] ;  /* 0x00200000df8c783b */ /* 0x000fe80000000200 */
[----:B------:R-:W1:Y:S03]  /*5db0*/  LDSM.16.MT88.4 R148, [R0+0x2880] ;  /* 0x002880000094783b */ /* 0x000e660000004200 */
[-C--:B---3--:R-:W-:Y:S08]  /*5dc0*/  HMMA.16816.F32 R4, R132, R136.reuse, R4 ;  /* 0x000000888404723c */ /* 0x088ff00000001804 */
[C---:B------:R-:W-:Y:S08]  /*5dd0*/  HMMA.16816.F32 R8, R144.reuse, R136, R8 ;  /* 0x000000889008723c */ /* 0x040ff00000001808 */
[-C--:B------:R-:W-:Y:S08]  /*5de0*/  HMMA.16816.F32 R12, R144, R138.reuse, R12 ;  /* 0x0000008a900c723c */ /* 0x080ff0000000180c */
[C---:B------:R-:W-:Y:S01]  /*5df0*/  HMMA.16816.F32 R16, R132.reuse, R138, R16 ;  /* 0x0000008a8410723c */ /* 0x040fe20000001810 */
[----:B------:R-:W3:Y:S07]  /*5e00*/  LDSM.16.MT88.4 R136, [R0+0x5880] ;  /* 0x005880000088783b */ /* 0x000eee0000004200 */
[-C--:B-----5:R-:W-:Y:S08]  /*5e10*/  HMMA.16816.F32 R20, R132, R200.reuse, R20 ;  /* 0x000000c88414723c */ /* 0x0a0ff00000001814 */
[C---:B------:R-:W-:Y:S08]  /*5e20*/  HMMA.16816.F32 R24, R144.reuse, R200, R24 ;  /* 0x000000c89018723c */ /* 0x040ff00000001818 */
[-C--:B------:R-:W-:Y:S08]  /*5e30*/  HMMA.16816.F32 R28, R144, R202.reuse, R28 ;  /* 0x000000ca901c723c */ /* 0x080ff0000000181c */
[----:B------:R-:W-:Y:S01]  /*5e40*/  HMMA.16816.F32 R32, R132, R202, R32 ;  /* 0x000000ca8420723c */ /* 0x000fe20000001820 */
[----:B------:R-:W-:Y:S07]  /*5e50*/  LDSM.16.MT88.4 R132, [R216+0x17880] ;  /* 0x01788000d884783b */ /* 0x000fee0000004200 */
[-C--:B-1----:R-:W-:Y:S08]  /*5e60*/  HMMA.16816.F32 R4, R140, R148.reuse, R4 ;  /* 0x000000948c04723c */ /* 0x082ff00000001804 */
[C---:B------:R-:W-:Y:S08]  /*5e70*/  HMMA.16816.F32 R8, R204.reuse, R148, R8 ;  /* 0x00000094cc08723c */ /* 0x040ff00000001808 */
[-C--:B------:R-:W-:Y:S08]  /*5e80*/  HMMA.16816.F32 R12, R204, R150.reuse, R12 ;  /* 0x00000096cc0c723c */ /* 0x080ff0000000180c */
[C---:B------:R-:W-:Y:S08]  /*5e90*/  HMMA.16816.F32 R16, R140.reuse, R150, R16 ;  /* 0x000000968c10723c */ /* 0x040ff00000001810 */
[-C--:B---3--:R-:W-:Y:S08]  /*5ea0*/  HMMA.16816.F32 R20, R140, R136.reuse, R20 ;  /* 0x000000888c14723c */ /* 0x088ff00000001814 */
[C---:B------:R-:W-:Y:S08]  /*5eb0*/  HMMA.16816.F32 R24, R204.reuse, R136, R24 ;  /* 0x00000088cc18723c */ /* 0x040ff00000001818 */
[-C--:B------:R-:W-:Y:S08]  /*5ec0*/  HMMA.16816.F32 R28, R204, R138.reuse, R28 ;  /* 0x0000008acc1c723c */ /* 0x080ff0000000181c */
[----:B------:R-:W-:Y:S01]  /*5ed0*/  HMMA.16816.F32 R32, R140, R138, R32 ;  /* 0x0000008a8c20723c */ /* 0x000fe20000001820 */
[----:B------:R-:W-:Y:S03]  /*5ee0*/  LDSM.16.MT88.4 R140, [R216+0x18080] ;  /* 0x01808000d88c783b */ /* 0x000fe60000004200 */
[----:B----4-:R-:W-:Y:S01]  /*5ef0*/  IADD3 R0, P0, R212, UR11, RZ ;  /* 0x0000000bd4007c10 */ /* 0x010fe2000ff1e0ff */
[----:B------:R-:W-:Y:S03]  /*5f00*/  UMOV UR11, UR10 ;  /* 0x0000000a000b7c82 */ /* 0x000fe60008000000 */
[----:B--2---:R-:W-:Y:S04]  /*5f10*/  LEA.HI.X.SX32 R3, R3, R2, 0x1, P0 ;  /* 0x0000000203037211 */ /* 0x004fe800000f0eff */
[C---:B------:R-:W-:Y:S04]  /*5f20*/  LEA R2, P0, R0.reuse, c[0x0][0x220], 0x2 ;  /* 0x0000880000027a11 */ /* 0x040fe800078010ff */
[----:B------:R-:W-:Y:S01]  /*5f30*/  LEA.HI.X R3, R0, c[0x0][0x224], R3, 0x2, P0 ;  /* 0x0000890000037a11 */ /* 0x000fe200000f1403 */
[----:B------:R-:W-:Y:S01]  /*5f40*/  IMAD.U32 R0, RZ, RZ, UR4 ;  /* 0x00000004ff007e24 */ /* 0x000fe2000f8e00ff */
[----:B------:R-:W-:Y:S02]  /*5f50*/  USEL UR4, UR6, URZ, !UP0 ;  /* 0x0000003f06047287 */ /* 0x000fe4000c000000 */
[----:B------:R-:W-:Y:S01]  /*5f60*/  UISETP.GE.AND UP0, UPT, UR10, UR12, UPT ;  /* 0x0000000c0a00728c */ /* 0x000fe2000bf06270 */
[----:B------:R-:W-:Y:S01]  /*5f70*/  RED.E.ADD.F32.FTZ.RN.STRONG.GPU [R2.64], R4 ;  /* 0x000000040200798e */ /* 0x000fe2000c10e792 */
[----:B------:R-:W-:Y:S01]  /*5f80*/  IMAD R0, R0, 0x2000, R226 ;  /* 0x0000200000007824 */ /* 0x000fe200078e02e2 */
[----:B------:R-:W-:Y:S02]  /*5f90*/  UIADD3 UR6, UR13, 0x1, URZ ;  /* 0x000000010d067890 */ /* 0x000fe4000fffe03f */
[----:B------:R-:W-:Y:S01]  /*5fa0*/  RED.E.ADD.F32.FTZ.RN.STRONG.GPU [R2.64+0x400], R5 ;  /* 0x000400050200798e */ /* 0x000fe2000c10e792 */
[----:B------:R-:W-:Y:S01]  /*5fb0*/  IMAD.SHL.U32 R144, R0, 0x2, RZ ;  /* 0x0000000200907824 */ /* 0x000fe200078e00ff */
[----:B------:R-:W-:Y:S01]  /*5fc0*/  PLOP3.LUT P0, PT, PT, PT, UP0, 0x80, 0x0 ;  /* 0x000000000000781c */ /* 0x000fe20003f0f008 */
[----:B------:R-:W-:Y:S01]  /*5fd0*/  UISETP.GE.AND UP0, UPT, UR13, 0x1, UPT ;  /* 0x000000010d00788c */ /* 0x000fe2000bf06270 */
[----:B------:R-:W-:Y:S03]  /*5fe0*/  RED.E.ADD.F32.FTZ.RN.STRONG.GPU [R2.64+0x800], R6 ;  /* 0x000800060200798e */ /* 0x000fe6000c10e792 */
[----:B------:R-:W-:Y:S01]  /*5ff0*/  USEL UR13, UR6, URZ, !UP0 ;  /* 0x0000003f060d7287 */ /* 0x000fe2000c000000 */
        /* <DEDUP_REMOVED lines=68> */
[----:B------:R-:W1:Y:S04]  /*6440*/  LDSM.16.MT88.4 R32, [R144+0x7880] ;  /* 0x007880009020783b */ /* 0x000e680000004200 */
[----:B------:R-:W4:Y:S03]  /*6450*/  LDSM.16.MT88.4 R144, [R144+0x9880] ;  /* 0x009880009090783b */ /* 0x000f260000004200 */
[----:B------:R-:W-:Y:S08]  /*6460*/  HMMA.16816.F32 R128, R24, R138, R128 ;  /* 0x0000008a1880723c */ /* 0x000ff00000001880 */
        /* <DEDUP_REMOVED lines=74> */
.L_x_608:
[----:B------:R-:W-:Y:S05]  /*6910*/  @P1 EXIT ;  /* 0x000000000000194d */ /* 0x000fea0003800000 */
[----:B------:R-:W-:Y:S02]  /*6920*/  ULDC.64 UR4, c[0x0][0x360] ;  /* 0x0000d80000047ab9 */ /* 0x000fe40000000a00 */
[----:B------:R-:W-:Y:S02]  /*6930*/  UISETP.NE.U32.AND UP0, UPT, URZ, UR4, UPT ;  /* 0x000000043f00728c */ /* 0x000fe4000bf05070 */
[----:B------:R-:W-:-:S02]  /*6940*/  ULDC.64 UR6, c[0x0][0x360] ;  /* 0x0000d80000067ab9 */ /* 0x000fc40000000a00 */
[----:B------:R-:W-:-:S06]  /*6950*/  UISETP.NE.AND.EX UP0, UPT, URZ, UR5, UPT, UP0 ;  /* 0x000000053f00728c */ /* 0x000fcc000bf05300 */
[----:B------:R-:W-:-:S05]  /*6960*/  PLOP3.LUT P0, PT, PT, PT, UP0, 0x80, 0x0 ;  /* 0x000000000000781c */ /* 0x000fca0003f0f008 */
[----:B------:R-:W-:Y:S02]  /*6970*/  @UP0 UMOV UR4, 0x4 ;  /* 0x0000000400040882 */ /* 0x000fe40000000000 */
[----:B------:R-:W-:-:S06]  /*6980*/  @UP0 UIMAD.WIDE UR4, UR15, UR4, UR6 ;  /* 0x000000040f0402a5 */ /* 0x000fcc000f8e0206 */
[----:B------:R-:W-:Y:S02]  /*6990*/  IMAD.U32 R2, RZ, RZ, UR4 ;  /* 0x00000004ff027e24 */ /* 0x000fe4000f8e00ff */
[----:B------:R-:W-:-:S05]  /*69a0*/  IMAD.U32 R3, RZ, RZ, UR5 ;  /* 0x00000005ff037e24 */ /* 0x000fca000f8e00ff */
[----:B------:R-:W2:Y:S01]  /*69b0*/  @P0 LDG.E R0, [R2.64] ;  /* 0x0000001202000981 */ /* 0x000ea2000c1e1900 */
[----:B------:R-:W3:Y:S01]  /*69c0*/  S2UR UR6, SR_CTAID.X ;  /* 0x00000000000679c3 */ /* 0x000ee20000002500 */
[----:B------:R-:W-:Y:S02]  /*69d0*/  MOV R4, 0x1 ;  /* 0x0000000100047802 */ /* 0x000fe40000000f00 */
[----:B------:R-:W4:Y:S01]  /*69e0*/  S2R R5, SR_TID.X ;  /* 0x0000000000057919 */ /* 0x000f220000002100 */
[----:B---3--:R-:W-:-:S03]  /*69f0*/  UIMAD UR6, UR6, 0x3000, URZ ;  /* 0x00003000060678a4 */ /* 0x008fc6000f8e023f */
[----:B------:R-:W-:Y:S06]  /*6a00*/  BAR.SYNC.DEFER_BLOCKING 0x1, 0x100 ;  /* 0x0044000000007b1d */ /* 0x000fec0000010000 */
[----:B--2---:R2:W3:Y:S01]  /*6a10*/  @P0 R2UR UR4, R0 ;  /* 0x00000000000403c2 */ /* 0x0044e200000e0000 */
[----:B------:R-:W-:Y:S01]  /*6a20*/  ISETP.NE.AND P0, PT, R4, c[0x0][0x338], PT ;  /* 0x0000ce0004007a0c */ /* 0x000fe20003f05270 */
[----:B--2---:R-:W2:Y:S01]  /*6a30*/  S2R R0, SR_CTAID.Y ;  /* 0x0000000000007919 */ /* 0x004ea20000002600 */
[----:B---3--:R-:W-:-:S04]  /*6a40*/  @UP0 UIMAD UR4, UR15, 0x60, UR4 ;  /* 0x000000600f0408a4 */ /* 0x008fc8000f8e0204 */
[----:B------:R-:W-:-:S04]  /*6a50*/  UIMAD.WIDE UR4, UR4, 0x2aaaaaab, URZ ;  /* 0x2aaaaaab040478a5 */ /* 0x000fc8000f8e023f */
[----:B------:R-:W-:-:S04]  /*6a60*/  @UP0 USHF.R.U32.HI UR4, URZ, 0x1f, UR5 ;  /* 0x0000001f3f040899 */ /* 0x000fc80008011605 */
[----:B------:R-:W-:-:S04]  /*6a70*/  @UP0 ULEA.HI.SX32 UR4, UR5, UR4, 0x1c ;  /* 0x0000000405040291 */ /* 0x000fc8000f8fe23f */
[----:B------:R-:W-:Y:S02]  /*6a80*/  @UP0 UIMAD UR8, UR4, 0x3000, URZ ;  /* 0x00003000040808a4 */ /* 0x000fe4000f8e023f */
[----:B------:R-:W-:Y:S02]  /*6a90*/  USHF.R.S32.HI UR4, URZ, 0x1f, UR6 ;  /* 0x0000001f3f047899 */ /* 0x000fe40008011406 */
[----:B------:R-:W-:Y:S01]  /*6aa0*/  @UP0 USHF.R.S32.HI UR5, URZ, 0x1f, UR8 ;  /* 0x0000001f3f050899 */ /* 0x000fe20008011408 */
[----:B--2---:R-:W-:Y:S02]  /*6ab0*/  @P0 IMAD.HI.U32 R2, R0, c[0x0][0x33c], RZ ;  /* 0x0000cf0000020a27 */ /* 0x004fe400078e00ff */
[----:B------:R-:W-:Y:S01]  /*6ac0*/  @!UP0 UMOV UR8, URZ ;  /* 0x0000003f00088c82 */ /* 0x000fe20008000000 */
[----:B------:R-:W-:-:S03]  /*6ad0*/  MOV R3, UR4 ;  /* 0x0000000400037c02 */ /* 0x000fc60008000f00 */
[----:B------:R-:W-:Y:S01]  /*6ae0*/  @UP0 UMOV UR9, UR5 ;  /* 0x0000000500090c82 */ /* 0x000fe20008000000 */
[----:B------:R-:W-:Y:S01]  /*6af0*/  @P0 SHF.R.U32.HI R0, RZ, c[0x0][0x340], R2 ;  /* 0x0000d000ff000a19 */ /* 0x000fe20000011602 */
[----:B------:R-:W-:Y:S01]  /*6b00*/  IMAD.U32 R2, RZ, RZ, UR6 ;  /* 0x00000006ff027e24 */ /* 0x000fe2000f8e00ff */
[----:B------:R-:W-:Y:S02]  /*6b10*/  @!UP0 UMOV UR9, URZ ;  /* 0x0000003f00098c82 */ /* 0x000fe40008000000 */
[----:B-1----:R-:W-:Y:S01]  /*6b20*/  SHF.R.S32.HI R6, RZ, 0x1f, R0 ;  /* 0x0000001fff067819 */ /* 0x002fe20000011400 */
[----:B------:R-:W-:Y:S01]  /*6b30*/  ULDC.64 UR6, c[0x0][0x330] ;  /* 0x0000cc0000067ab9 */ /* 0x000fe20000000a00 */
[--C-:B----4-:R-:W-:Y:S01]  /*6b40*/  IADD3 R2, P1, P0, R2, UR8, R5.reuse ;  /* 0x0000000802027c10 */ /* 0x110fe2000f83e005 */
[----:B------:R-:W-:Y:S01]  /*6b50*/  USHF.R.S32.HI UR8, URZ, 0x1f, UR15 ;  /* 0x0000001f3f087899 */ /* 0x000fe2000801140f */
[----:B------:R-:W-:Y:S01]  /*6b60*/  SHF.R.S32.HI R5, RZ, 0x1f, R5 ;  /* 0x0000001fff057819 */ /* 0x000fe20000011405 */
[C---:B------:R-:W-:Y:S01]  /*6b70*/  IMAD R4, R6.reuse, c[0x0][0x328], RZ ;  /* 0x0000ca0006047a24 */ /* 0x040fe200078e02ff */
[----:B------:R-:W-:Y:S01]  /*6b80*/  ULDC.64 UR4, c[0x0][0x308] ;  /* 0x0000c20000047ab9 */ /* 0x000fe20000000a00 */
[----:B------:R-:W-:Y:S01]  /*6b90*/  IMAD R6, R6, c[0x0][0x300], RZ ;  /* 0x0000c00006067a24 */ /* 0x000fe200078e02ff */
[----:B------:R-:W-:Y:S01]  /*6ba0*/  IADD3.X R3, R3, UR9, R5, P1, P0 ;  /* 0x0000000903037c10 */ /* 0x000fe20008fe0405 */
[----:B------:R-:W-:Y:S01]  /*6bb0*/  USEL UR9, UR15, URZ, !UP0 ;  /* 0x0000003f0f097287 */ /* 0x000fe2000c000000 */
[C---:B------:R-:W-:Y:S01]  /*6bc0*/  IMAD R7, R0.reuse, c[0x0][0x32c], R4 ;  /* 0x0000cb0000077a24 */ /* 0x040fe200078e0204 */
[----:B------:R-:W-:Y:S01]  /*6bd0*/  USEL UR8, UR8, URZ, !UP0 ;  /* 0x0000003f08087287 */ /* 0x000fe2000c000000 */
[----:B------:R-:W-:-:S02]  /*6be0*/  IMAD R6, R0, c[0x0][0x304], R6 ;  /* 0x0000c10000067a24 */ /* 0x000fc400078e0206 */
[C---:B------:R-:W-:Y:S01]  /*6bf0*/  IMAD.WIDE.U32 R4, R0.reuse, c[0x0][0x328], R2 ;  /* 0x0000ca0000047a25 */ /* 0x040fe200078e0002 */
[----:B------:R-:W-:Y:S02]  /*6c00*/  UIMAD UR6, UR8, UR6, URZ ;  /* 0x00000006080672a4 */ /* 0x000fe4000f8e023f */
[----:B------:R-:W-:Y:S01]  /*6c10*/  UIMAD UR4, UR8, UR4, URZ ;  /* 0x00000004080472a4 */ /* 0x000fe2000f8e023f */
[----:B------:R-:W-:Y:S01]  /*6c20*/  IMAD.IADD R5, R5, 0x1, R7 ;  /* 0x0000000105057824 */ /* 0x000fe200078e0207 */
[----:B------:R-:W-:Y:S01]  /*6c30*/  UIMAD UR6, UR9, UR7, UR6 ;  /* 0x00000007090672a4 */ /* 0x000fe2000f8e0206 */
[----:B------:R-:W-:Y:S01]  /*6c40*/  IMAD.U32 R8, RZ, RZ, UR9 ;  /* 0x00000009ff087e24 */ /* 0x000fe2000f8e00ff */
[----:B------:R-:W-:Y:S01]  /*6c50*/  UIMAD UR4, UR9, UR5, UR4 ;  /* 0x00000005090472a4 */ /* 0x000fe2000f8e0204 */
[----:B------:R-:W-:-:S04]  /*6c60*/  IMAD.WIDE.U32 R2, R0, c[0x0][0x300], R2 ;  /* 0x0000c00000027a25 */ /* 0x000fc800078e0002 */
[----:B------:R-:W-:Y:S01]  /*6c70*/  IMAD.WIDE.U32 R8, R8, c[0x0][0x330], R4 ;  /* 0x0000cc0008087a25 */ /* 0x000fe200078e0004 */
[----:B------:R-:W-:Y:S02]  /*6c80*/  IADD3 R3, R3, R6, RZ ;  /* 0x0000000603037210 */ /* 0x000fe40007ffe0ff */
[----:B------:R-:W-:Y:S02]  /*6c90*/  MOV R6, UR9 ;  /* 0x0000000900067c02 */ /* 0x000fe40008000f00 */
[----:B------:R-:W-:Y:S02]  /*6ca0*/  IADD3 R0, R9, UR6, RZ ;  /* 0x0000000609007c10 */ /* 0x000fe4000fffe0ff */
[----:B------:R-:W-:Y:S01]  /*6cb0*/  LEA R4, P1, R8, c[0x0][0x310], 0x2 ;  /* 0x0000c40008047a11 */ /* 0x000fe200078210ff */
[----:B------:R-:W-:-:S03]  /*6cc0*/  IMAD.WIDE.U32 R6, R6, c[0x0][0x308], R2 ;  /* 0x0000c20006067a25 */ /* 0x000fc600078e0002 */
[----:B------:R-:W-:Y:S02]  /*6cd0*/  LEA.HI.X R5, R8, c[0x0][0x314], R0, 0x2, P1 ;  /* 0x0000c50008057a11 */ /* 0x000fe400008f1400 */
[C---:B------:R-:W-:Y:S02]  /*6ce0*/  LEA R2, P0, R6.reuse, c[0x0][0x2e8], 0x2 ;  /* 0x0000ba0006027a11 */ /* 0x040fe400078010ff */
[----:B------:R-:W-:Y:S01]  /*6cf0*/  IADD3 R3, R7, UR4, RZ ;  /* 0x0000000407037c10 */ /* 0x000fe2000fffe0ff */
        /* <DEDUP_REMOVED lines=98> */
.L_x_628:
        /* <DEDUP_REMOVED lines=14> */
.L_x_2302:


//--------------------- .text._ZN7cutlass13device_kernelIN5flash19enable_sm80_to_sm89INS1_16FlashAttnBwdSm80INS1_25CollectiveMainloopBwdSm80ILi2ELi1EN4cute5tupleIJNS5_1CILi64EEENS7_ILi96EEENS7_ILi128EEEEEENS_6half_tEfNS_4arch4Sm80ELb0ELb1ELb0ELb1ELb1ELb0ELb0ELb0ELi2ELi2ELi2ELi2ELb1EEENS1_24CollectiveEpilogueBwdGQAISB_fSE_Li256ELb1ELb1EEENS1_19SingleTileSchedulerILb1ELb0ELb0ELi96EEEEEEEEEvNT_6ParamsE --------------------------
	.section	.text._ZN7cutlass13device_kernelIN5flash19enable_sm80_to_sm89INS1_16FlashAttnBwdSm80INS1_25CollectiveMainloopBwdSm80ILi2ELi1EN4cute5tupleIJNS5_1CILi64EEENS7_ILi96EEENS7_ILi128EEEEEENS_6half_tEfNS_4arch4Sm80ELb0ELb1ELb0ELb1ELb1ELb0ELb0ELb0ELi2ELi2ELi2ELi2ELb1EEENS1_24CollectiveEpilogueBwdGQAISB_fSE_Li256ELb1ELb1EEENS1_19SingleTileSchedulerILb1ELb0ELb0ELi96EEEEEEEEEvNT_6ParamsE,"ax",@progbits
	.sectioninfo	@"SHI_REGISTERS=255"
	.align	128
.text._ZN7cutlass13device_kernelIN5flash19enable_sm80_to_sm89INS1_16FlashAttnBwdSm80INS1_25CollectiveMainloopBwdSm80ILi2ELi1EN4cute5tupleIJNS5_1CILi64EEENS7_ILi96EEENS7_ILi128EEEEEENS_6half_tEfNS_4arch4Sm80ELb0ELb1ELb0ELb1ELb1ELb0ELb0ELb0ELi2ELi2ELi2ELi2ELb1EEENS1_24CollectiveEpilogueBwdGQAISB_fSE_Li256ELb1ELb1EEENS1_19SingleTileSchedulerILb1ELb0ELb0ELi96EEEEEEEEEvNT_6ParamsE:
        .type           _ZN7cutlass13device_kernelIN5flash19enable_sm80_to_sm89INS1_16FlashAttnBwdSm80INS1_25CollectiveMainloopBwdSm80ILi2ELi1EN4cute5tupleIJNS5_1CILi64EEENS7_ILi96EEENS7_ILi128EEEEEENS_6half_tEfNS_4arch4Sm80ELb0ELb1ELb0ELb1ELb1ELb0ELb0ELb0ELi2ELi2ELi2ELi2ELb1EEENS1_24CollectiveEpilogueBwdGQAISB_fSE_Li256ELb1ELb1EEENS1_19SingleTileSchedulerILb1ELb0ELb0ELi96EEEEEEEEEvNT_6ParamsE,@function
        .size           _ZN7cutlass13device_kernelIN5flash19enable_sm80_to_sm89INS1_16FlashAttnBwdSm80INS1_25CollectiveMainloopBwdSm80ILi2ELi1EN4cute5tupleIJNS5_1CILi64EEENS7_ILi96EEENS7_ILi128EEEEEENS_6half_tEfNS_4arch4Sm80ELb0ELb1ELb0ELb1ELb1ELb0ELb0ELb0ELi2ELi2ELi2ELi2ELb1EEENS1_24CollectiveEpilogueBwdGQAISB_fSE_Li256ELb1ELb1EEENS1_19SingleTileSchedulerILb1ELb0ELb0ELi96EEEEEEEEEvNT_6ParamsE,(.L_x_2303 - _ZN7cutlass13device_kernelIN5flash19enable_sm80_to_sm89INS1_16FlashAttnBwdSm80INS1_25CollectiveMainloopBwdSm80ILi2ELi1EN4cute5tupleIJNS5_1CILi64EEENS7_ILi96EEENS7_ILi128EEEEEENS_6half_tEfNS_4arch4Sm80ELb0ELb1ELb0ELb1ELb1ELb0ELb0ELb0ELi2ELi2ELi2ELi2ELb1EEENS1_24CollectiveEpilogueBwdGQAISB_fSE_Li256ELb1ELb1EEENS1_19SingleTileSchedulerILb1ELb0ELb0ELi96EEEEEEEEEvNT_6ParamsE)
        .other          _ZN7cutlass13device_kernelIN5flash19enable_sm80_to_sm89INS1_16FlashAttnBwdSm80INS1_25CollectiveMainloopBwdSm80ILi2ELi1EN4cute5tupleIJNS5_1CILi64EEENS7_ILi96EEENS7_ILi128EEEEEENS_6half_tEfNS_4arch4Sm80ELb0ELb1ELb0ELb1ELb1ELb0ELb0ELb0ELi2ELi2ELi2ELi2ELb1EEENS1_24CollectiveEpilogueBwdGQAISB_fSE_Li256ELb1ELb1EEENS1_19SingleTileSchedulerILb1ELb0ELb0ELi96EEEEEEEEEvNT_6ParamsE,@"STO_CUDA_ENTRY STV_DEFAULT"
_ZN7cutlass13device_kernelIN5flash19enable_sm80_to_sm89INS1_16FlashAttnBwdSm80INS1_25CollectiveMainloopBwdSm80ILi2ELi1EN4cute5tupleIJNS5_1CILi64EEENS7_ILi96EEENS7_ILi128EEEEEENS_6half_tEfNS_4arch4Sm80ELb0ELb1ELb0ELb1ELb1ELb0ELb0ELb0ELi2ELi2ELi2ELi2ELb1EEENS1_24CollectiveEpilogueBwdGQAISB_fSE_Li256ELb1ELb1EEENS1_19SingleTileSchedulerILb1ELb0ELb0ELi96EEEEEEEEEvNT_6ParamsE:
        /* <DEDUP_REMOVED lines=22> */
.L_x_630:
        /* <DEDUP_REMOVED lines=13> */
.L_x_632:
[----:B------:R-:W-:Y:S02]  /*0230*/  ULDC UR5, c[0x0][0x3ac] ;  /* 0x0000eb0000057ab9 */ /* 0x000fe40000000800 */
.L_x_631:
[----:B------:R-:W-:-:S04]  /*0240*/  UIMAD UR4, UR10, 0x60, URZ ;  /* 0x000000600a0478a4 */ /* 0x000fc8000f8e023f */
[----:B------:R-:W-:-:S04]  /*0250*/  UISETP.GE.AND UP0, UPT, UR4, UR5, UPT ;  /* 0x000000050400728c */ /* 0x000fc8000bf06270 */
[----:B------:R-:W-:Y:S01]  /*0260*/  USEL UR15, UR15, 0xffffffff, !UP0 ;  /* 0xffffffff0f0f7887 */ /* 0x000fe2000c000000 */
[----:B------:R-:W-:Y:S05]  /*0270*/  BRA `(.L_x_633) ;  /* 0x0000019000007947 */ /* 0x000fea0003800000 */
.L_x_629:
        /* <DEDUP_REMOVED lines=8> */
.L_x_634:
        /* <DEDUP_REMOVED lines=13> */
.L_x_636:
[----:B------:R-:W-:Y:S02]  /*03d0*/  ULDC UR5, c[0x0][0x3ac] ;  /* 0x0000eb0000057ab9 */ /* 0x000fe40000000800 */
.L_x_635:
[----:B------:R-:W-:-:S04]  /*03e0*/  UIMAD UR4, UR10, 0x60, URZ ;  /* 0x000000600a0478a4 */ /* 0x000fc8000f8e023f */
[----:B------:R-:W-:-:S04]  /*03f0*/  UISETP.GE.AND UP0, UPT, UR4, UR5, UPT ;  /* 0x000000050400728c */ /* 0x000fc8000bf06270 */
[----:B------:R-:W-:-:S06]  /*0400*/  USEL UR15, UR15, 0xffffffff, !UP0 ;  /* 0xffffffff0f0f7887 */ /* 0x000fcc000c000000 */
.L_x_633:
        /* <DEDUP_REMOVED lines=58> */
.L_x_637:
        /* <DEDUP_REMOVED lines=10> */
.L_x_638:
[----:B------:R-:W-:Y:S05]  /*0850*/  @!P1 BRA `(.L_x_639) ;  /* 0x0000005000009947 */ /* 0x000fea0003800000 */
[----:B------:R3:W4:Y:S04]  /*0860*/  LDG.E R0, [R2.64] ;  /* 0x0000001202007981 */ /* 0x000728000c1e1900 */
[----:B---3--:R-:W3:Y:S01]  /*0870*/  LDG.E R2, [R2.64+0x4] ;  /* 0x0000041202027981 */ /* 0x008ee2000c1e1900 */
[----:B----4-:R-:W4:Y:S08]  /*0880*/  R2UR UR13, R0 ;  /* 0x00000000000d73c2 */ /* 0x010f3000000e0000 */
[----:B---3--:R-:W4:Y:S02]  /*0890*/  R2UR UR6, R2 ;  /* 0x00000000020673c2 */ /* 0x008f2400000e0000 */
[----:B----4-:R-:W-:-:S06]  /*08a0*/  UIADD3 UR13, -UR13, UR6, URZ ;  /* 0x000000060d0d7290 */ /* 0x010fcc000fffe13f */
.L_x_639:
        /* <DEDUP_REMOVED lines=15> */
.L_x_640:
        /* <DEDUP_REMOVED lines=355> */
[C---:B------:R-:W-:Y:S01]  /*1fd0*/  ISETP.LT.OR P1, PT, R3.reuse, 0x1, !P0 ;  /* 0x000000010300780c */ /* 0x040fe20004721670 */
        /* <DEDUP_REMOVED lines=194> */
[--C-:B------:R-:W-:Y:S01]  /*2c00*/  IMAD.IADD R228, R217, 0x1, R224.reuse ;  /* 0x00000001d9e47824 */ /* 0x100fe200078e02e0 */
        /* <DEDUP_REMOVED lines=8> */
.L_x_660:
        /* <DEDUP_REMOVED lines=34> */
[C---:B------:R-:W-:Y:S04]  /*2eb0*/  IADD3 R200, R217.reuse, R28, RZ ;  /* 0x0000001cd9c87210 */ /* 0x040fe80007ffe0ff */
        /* <DEDUP_REMOVED lines=88> */
[----:B------:R-:W-:Y:S01]  /*3440*/  IADD3 R145, R235, R0, RZ ;  /* 0x00000000eb917210 */ /* 0x000fe20007ffe0ff */
[----:B------:R-:W-:Y:S03]  /*3450*/  IMAD.IADD R140, R237, 0x1, R0 ;  /* 0x00000001ed8c7824 */ /* 0x000fe600078e0200 */
[----:B------:R-:W-:Y:S04]  /*3460*/  HMMA.16816.F32 R24, R136, R146, R24 ;  /* 0x000000928818723c */ /* 0x000fe80000001818 */
[----:B------:R-:W-:Y:S04]  /*3470*/  IMNMX R145, R238, R145, PT ;  /* 0x00000091ee917217 */ /* 0x000fe80003800200 */
        /* <DEDUP_REMOVED lines=14> */
.L_x_644:
[----:B------:R-:W-:Y:S04]  /*3560*/  MOV R3, 0x1 ;  /* 0x0000000100037802 */ /* 0x000fe80000000f00 */
[----:B------:R-:W-:Y:S11]  /*3570*/  ISETP.NE.AND P0, PT, R3, c[0x0][0x2a8], PT ;  /* 0x0000aa0003007a0c */ /* 0x000ff60003f05270 */
[----:B------:R-:W-:Y:S02]  /*3580*/  @!UPT UIADD3 URZ, URZ, URZ, URZ ;  /* 0x0000003f3f3ff290 */ /* 0x000fe4000fffe03f */
[----:B------:R-:W-:Y:S05]  /*3590*/  @P0 IMAD.HI.U32 R3, R2, c[0x0][0x2ac], RZ ;  /* 0x0000ab0002030a27 */ /* 0x000fea00078e00ff */
[----:B------:R-:W-:Y:S02]  /*35a0*/  @P0 SHF.R.U32.HI R2, RZ, c[0x0][0x2b0], R3 ;  /* 0x0000ac00ff020a19 */ /* 0x000fe40000011603 */
.L_x_645:
[----:B------:R-:W-:Y:S05]  /*35b0*/  BSYNC B0 ;  /* 0x0000000000007941 */ /* 0x000fea0003800000 */
.L_x_643:
[----:B------:R-:W-:Y:S02]  /*35c0*/  IMAD R2, R2, c[0x0][0x2a8], R239 ;  /* 0x0000aa0002027a24 */ /* 0x000fe400078e02ef */
[--C-:B------:R-:W-:Y:S02]  /*35d0*/  IMAD.IADD R3, R235, 0x1, R0.reuse ;  /* 0x00000001eb037824 */ /* 0x100fe400078e0200 */
[----:B------:R-:W-:Y:S01]  /*35e0*/  IMAD.IADD R140, R237, 0x1, R0 ;  /* 0x00000001ed8c7824 */ /* 0x000fe200078e0200 */
[----:B------:R-:W-:Y:S02]  /*35f0*/  IADD3 R145, R2, c[0x0][0x2a8], RZ ;  /* 0x0000aa0002917a10 */ /* 0x000fe40007ffe0ff */
[----:B------:R-:W-:Y:S02]  /*3600*/  IMNMX R3, R238, R3, PT ;  /* 0x00000003ee037217 */ /* 0x000fe40003800200 */
[----:B------:R-:W-:Y:S02]  /*3610*/  IMNMX R140, R140, R2, !PT ;  /* 0x000000028c8c7217 */ /* 0x000fe40007800200 */
[----:B------:R-:W-:Y:S02]  /*3620*/  IMNMX R145, R3, R145, PT ;  /* 0x0000009103917217 */ /* 0x000fe40003800200 */
.L_x_642:
        /* <DEDUP_REMOVED lines=18> */
.L_x_648:
[----:B------:R-:W-:Y:S04]  /*3750*/  MOV R29, 0x1 ;  /* 0x00000001001d7802 */ /* 0x000fe80000000f00 */
[----:B------:R-:W-:Y:S11]  /*3760*/  ISETP.NE.AND P0, PT, R29, c[0x0][0x2a8], PT ;  /* 0x0000aa001d007a0c */ /* 0x000ff60003f05270 */
[----:B------:R-:W-:Y:S02]  /*3770*/  @!UPT UIADD3 URZ, URZ, URZ, URZ ;  /* 0x0000003f3f3ff290 */ /* 0x000fe4000fffe03f */
[----:B------:R-:W-:Y:S05]  /*3780*/  @P0 IMAD.HI.U32 R29, R28, c[0x0][0x2ac], RZ ;  /* 0x0000ab001c1d0a27 */ /* 0x000fea00078e00ff */
[----:B------:R-:W-:Y:S02]  /*3790*/  @P0 SHF.R.U32.HI R28, RZ, c[0x0][0x2b0], R29 ;  /* 0x0000ac00ff1c0a19 */ /* 0x000fe4000001161d */
.L_x_649:
[----:B------:R-:W-:Y:S05]  /*37a0*/  BSYNC B0 ;  /* 0x0000000000007941 */ /* 0x000fea0003800000 */
.L_x_647:
[----:B------:R-:W-:Y:S05]  /*37b0*/  IMAD R28, R28, c[0x0][0x2a8], R239 ;  /* 0x0000aa001c1c7a24 */ /* 0x000fea00078e02ef */
[----:B------:R-:W-:Y:S02]  /*37c0*/  IADD3 R29, R28, c[0x0][0x2a8], RZ ;  /* 0x0000aa001c1d7a10 */ /* 0x000fe40007ffe0ff */
[----:B------:R-:W-:Y:S02]  /*37d0*/  IMNMX R2, R2, R28, !PT ;  /* 0x0000001c02027217 */ /* 0x000fe40007800200 */
[----:B------:R-:W-:Y:S02]  /*37e0*/  IMNMX R3, R3, R29, PT ;  /* 0x0000001d03037217 */ /* 0x000fe40003800200 */
.L_x_646:
        /* <DEDUP_REMOVED lines=18> */
.L_x_652:
[----:B------:R-:W-:Y:S04]  /*3910*/  MOV R29, 0x1 ;  /* 0x00000001001d7802 */ /* 0x000fe80000000f00 */
[----:B------:R-:W-:Y:S11]  /*3920*/  ISETP.NE.AND P0, PT, R29, c[0x0][0x2a8], PT ;  /* 0x0000aa001d007a0c */ /* 0x000ff60003f05270 */
[----:B------:R-:W-:Y:S02]  /*3930*/  @!UPT UIADD3 URZ, URZ, URZ, URZ ;  /* 0x0000003f3f3ff290 */ /* 0x000fe4000fffe03f */
[----:B------:R-:W-:Y:S05]  /*3940*/  @P0 IMAD.HI.U32 R29, R28, c[0x0][0x2ac], RZ ;  /* 0x0000ab001c1d0a27 */ /* 0x000fea00078e00ff */
[----:B------:R-:W-:Y:S02]  /*3950*/  @P0 SHF.R.U32.HI R28, RZ, c[0x0][0x2b0], R29 ;  /* 0x0000ac00ff1c0a19 */ /* 0x000fe4000001161d */
.L_x_653:
[----:B------:R-:W-:Y:S05]  /*3960*/  BSYNC B0 ;  /* 0x0000000000007941 */ /* 0x000fea0003800000 */
.L_x_651:
[----:B------:R-:W-:Y:S05]  /*3970*/  IMAD R28, R28, c[0x0][0x2a8], R239 ;  /* 0x0000aa001c1c7a24 */ /* 0x000fea00078e02ef */
[----:B------:R-:W-:Y:S02]  /*3980*/  IADD3 R29, R28, c[0x0][0x2a8], RZ ;  /* 0x0000aa001c1d7a10 */ /* 0x000fe40007ffe0ff */
[----:B------:R-:W-:Y:S02]  /*3990*/  IMNMX R141, R141, R28, !PT ;  /* 0x0000001c8d8d7217 */ /* 0x000fe40007800200 */
[----:B------:R-:W-:Y:S02]  /*39a0*/  IMNMX R142, R142, R29, PT ;  /* 0x0000001d8e8e7217 */ /* 0x000fe40003800200 */
.L_x_650:
        /* <DEDUP_REMOVED lines=18> */
.L_x_656:
[----:B------:R-:W-:Y:S04]  /*3ad0*/  MOV R28, 0x1 ;  /* 0x00000001001c7802 */ /* 0x000fe80000000f00 */
[----:B------:R-:W-:Y:S11]  /*3ae0*/  ISETP.NE.AND P0, PT, R28, c[0x0][0x2a8], PT ;  /* 0x0000aa001c007a0c */ /* 0x000ff60003f05270 */
[----:B------:R-:W-:Y:S02]  /*3af0*/  @!UPT UIADD3 URZ, URZ, URZ, URZ ;  /* 0x0000003f3f3ff290 */ /* 0x000fe4000fffe03f */
[----:B------:R-:W-:Y:S05]  /*3b00*/  @P0 IMAD.HI.U32 R28, R0, c[0x0][0x2ac], RZ ;  /* 0x0000ab00001c0a27 */ /* 0x000fea00078e00ff */
[----:B------:R-:W-:Y:S02]  /*3b10*/  @P0 SHF.R.U32.HI R0, RZ, c[0x0][0x2b0], R28 ;  /* 0x0000ac00ff000a19 */ /* 0x000fe4000001161c */
.L_x_657:
[----:B------:R-:W-:Y:S05]  /*3b20*/  BSYNC B0 ;  /* 0x0000000000007941 */ /* 0x000fea0003800000 */
.L_x_655:
[----:B------:R-:W-:Y:S05]  /*3b30*/  IMAD R0, R0, c[0x0][0x2a8], R239 ;  /* 0x0000aa0000007a24 */ /* 0x000fea00078e02ef */
[----:B------:R-:W-:Y:S02]  /*3b40*/  IADD3 R28, R0, c[0x0][0x2a8], RZ ;  /* 0x0000aa00001c7a10 */ /* 0x000fe40007ffe0ff */
[----:B------:R-:W-:Y:S02]  /*3b50*/  IMNMX R143, R143, R0, !PT ;  /* 0x000000008f8f7217 */ /* 0x000fe40007800200 */
[----:B------:R-:W-:Y:S02]  /*3b60*/  IMNMX R144, R144, R28, PT ;  /* 0x0000001c90907217 */ /* 0x000fe40003800200 */
.L_x_654:
        /* <DEDUP_REMOVED lines=22> */
[----:B------:R-:W-:Y:S01]  /*3cd0*/  UIMAD.WIDE.U32 UR22, UR10, UR6, URZ ;  /* 0x000000060a1672a5 */ /* 0x000fe2000f8e003f */
[----:B------:R-:W-:Y:S01]  /*3ce0*/  IMAD.U32 R151, RZ, RZ, UR11 ;  /* 0x0000000bff977e24 */ /* 0x000fe2000f8e00ff */
[----:B------:R-:W-:Y:S02]  /*3cf0*/  UIMAD UR20, UR10, UR7, UR20 ;  /* 0x000000070a1472a4 */ /* 0x000fe4000f8e0214 */
[----:B------:R-:W-:Y:S02]  /*3d00*/  USHF.L.U32 UR6, UR22, 0x6, URZ ;  /* 0x0000000616067899 */ /* 0x000fe4000800063f */
[----:B------:R-:W-:Y:S01]  /*3d10*/  @!P3 LEA R205, R151, 0x40, 0x6 ;  /* 0x0000004097cdb811 */ /* 0x000fe200078e30ff */
[----:B------:R-:W-:Y:S02]  /*3d20*/  UIADD3 UR20, UR23, UR20, URZ ;  /* 0x0000001417147290 */ /* 0x000fe4000fffe03f */
[----:B------:R-:W-:Y:S01]  /*3d30*/  UIMAD UR7, UR10, -0x40, UR14 ;  /* 0xffffffc00a0778a4 */ /* 0x000fe2000f8e020e */
[----:B------:R-:W-:Y:S01]  /*3d40*/  IADD3 R146, P1, R244, UR6, RZ ;  /* 0x00000006f4927c10 */ /* 0x000fe2000ff3e0ff */
[----:B------:R-:W-:Y:S03]  /*3d50*/  USHF.L.U64.HI UR20, UR22, 0x6, UR20 ;  /* 0x0000000616147899 */ /* 0x000fe60008010214 */
[C---:B------:R-:W-:Y:S03]  /*3d60*/  LEA R202, P0, R146.reuse, c[0x0][0x160], 0x1 ;  /* 0x0000580092ca7a11 */ /* 0x040fe600078008ff */
[C---:B------:R-:W-:Y:S04]  /*3d70*/  IADD3.X R147, R241.reuse, UR20, RZ, P1, !PT ;  /* 0x00000014f1937c10 */ /* 0x040fe80008ffe4ff */
[----:B------:R-:W-:Y:S02]  /*3d80*/  LEA.HI.X R203, R146, c[0x0][0x164], R147, 0x1, P0 ;  /* 0x0000590092cb7a11 */ /* 0x000fe400000f0c93 */
[----:B------:R-:W-:Y:S02]  /*3d90*/  IADD3 R146, P2, P1, R244, UR6, R200 ;  /* 0x00000006f4927c10 */ /* 0x000fe4000f95e0c8 */
[----:B------:R-:W-:Y:S02]  /*3da0*/  IADD3 R147, -R248, UR7, RZ ;  /* 0x00000007f8937c10 */ /* 0x000fe4000fffe1ff */
[C---:B------:R-:W-:Y:S02]  /*3db0*/  LEA R200, P0, R146.reuse, c[0x0][0x160], 0x1 ;  /* 0x0000580092c87a11 */ /* 0x040fe400078008ff */
[----:B------:R-:W-:Y:S02]  /*3dc0*/  IADD3.X R201, R241, UR20, R201, P2, P1 ;  /* 0x00000014f1c97c10 */ /* 0x000fe400097e24c9 */
[----:B------:R-:W-:Y:S02]  /*3dd0*/  ISETP.LT.OR P2, PT, R147, 0x1, P6 ;  /* 0x000000019300780c */ /* 0x000fe40003741670 */
[----:B------:R-:W-:Y:S01]  /*3de0*/  LEA.HI.X R201, R146, c[0x0][0x164], R201, 0x1, P0 ;  /* 0x0000590092c97a11 */ /* 0x000fe200000f0cc9 */
[----:B------:R-:W-:Y:S01]  /*3df0*/  IMAD.U32 R146, RZ, RZ, UR13 ;  /* 0x0000000dff927e24 */ /* 0x000fe2000f8e00ff */
[----:B----4-:R-:W-:Y:S03]  /*3e00*/  @!P3 IADD3 R151, P1, R205, R208, RZ ;  /* 0x000000d0cd97b210 */ /* 0x010fe60007f3e0ff */
[----:B-----5:R-:W-:Y:S02]  /*3e10*/  IMAD R146, R146, 0x4000, R207 ;  /* 0x0000400092927824 */ /* 0x020fe400078e02cf */
[----:B------:R-:W4:Y:S01]  /*3e20*/  S2R R207, SR_TID.X ;  /* 0x0000000000cf7919 */ /* 0x000f220000002100 */
[----:B------:R-:W-:Y:S02]  /*3e30*/  @!P3 LEA R204, P0, R151, c[0x0][0x258], 0x2 ;  /* 0x0000960097ccba11 */ /* 0x000fe400078010ff */
[----:B------:R-:W-:Y:S01]  /*3e40*/  @!P3 LEA.HI.X.SX32 R205, R205, R252, 0x1, P1 ;  /* 0x000000fccdcdb211 */ /* 0x000fe200008f0eff */
[----:B------:R-:W-:Y:S01]  /*3e50*/  @!PT LDS RZ, [RZ] ;  /* 0x00000000fffff984 */ /* 0x000fe20000000800 */
[----:B------:R-:W-:Y:S01]  /*3e60*/  @!PT LDS RZ, [RZ] ;  /* 0x00000000fffff984 */ /* 0x000fe20000000800 */
[----:B------:R-:W-:Y:S01]  /*3e70*/  @!PT LDS RZ, [RZ] ;  /* 0x00000000fffff984 */ /* 0x000fe20000000800 */
[----:B------:R3:W-:Y:S01]  /*3e80*/  LDGSTS.E.BYPASS.LTC128B.128 [R146], [R202.64], !P2 ;  /* 0x00000000ca927fae */ /* 0x0007e2000d101d52 */
[----:B------:R-:W-:Y:S02]  /*3e90*/  ISETP.LT.OR P1, PT, R147, 0x1, P5 ;  /* 0x000000019300780c */ /* 0x000fe40002f21670 */
[----:B------:R-:W-:Y:S02]  /*3ea0*/  @!P3 LEA.HI.X R205, R151, c[0x0][0x25c], R205, 0x2, P0 ;  /* 0x0000970097cdba11 */ /* 0x000fe400000f14cd */
[C---:B------:R-:W-:Y:S02]  /*3eb0*/  ISETP.LT.OR P0, PT, R147.reuse, 0x21, P6 ;  /* 0x000000219300780c */ /* 0x040fe40003701670 */
[----:B------:R-:W-:Y:S01]  /*3ec0*/  ISETP.LT.OR P2, PT, R147, 0x21, P5 ;  /* 0x000000219300780c */ /* 0x000fe20002f41670 */
[----:B------:R-:W-:Y:S06]  /*3ed0*/  IMAD.U32 R147, RZ, RZ, UR13 ;  /* 0x0000000dff937e24 */ /* 0x000fec000f8e00ff */
[----:B------:R3:W-:Y:S04]  /*3ee0*/  LDGSTS.E.BYPASS.LTC128B.128 [R146+0x2000], [R202.64+0x80], !P1 ;  /* 0x02000080ca927fae */ /* 0x0007e8000c901d52 */
[----:B------:R3:W-:Y:S01]  /*3ef0*/  LDGSTS.E.BYPASS.LTC128B.128 [R146+0x1000], [R200.64], !P0 ;  /* 0x01000000c8927fae */ /* 0x0007e2000c101d52 */
[----:B----4-:R-:W-:Y:S03]  /*3f00*/  IMAD.SHL.U32 R207, R207, 0x4, RZ ;  /* 0x00000004cfcf7824 */ /* 0x010fe600078e00ff */
[----:B------:R3:W-:Y:S01]  /*3f10*/  LDGSTS.E.BYPASS.LTC128B.128 [R146+0x3000], [R200.64+0x80], !P2 ;  /* 0x03000080c8927fae */ /* 0x0007e2000d101d52 */
[----:B------:R-:W-:Y:S04]  /*3f20*/  @!P3 IMAD R147, R147, 0x40, R207 ;  /* 0x000000409393b824 */ /* 0x000fe800078e02cf */
[----:B------:R-:W-:Y:S05]  /*3f30*/  @!P3 IMAD.SHL.U32 R147, R147, 0x4, RZ ;  /* 0x000000049393b824 */ /* 0x000fea00078e00ff */
[----:B------:R3:W-:Y:S02]  /*3f40*/  @!P3 LDGSTS.E.BYPASS.LTC128B.128 [R147+0x12080], [R204.64] ;  /* 0x12080000cc93bfae */ /* 0x0007e4000b901d52 */
.L_x_658:
[----:B------:R-:W-:Y:S01]  /*3f50*/  PLOP3.LUT P0, PT, PT, PT, UP6, 0x40, 0x0 ;  /* 0x000000000000781c */ /* 0x000fe20003f0e868 */
[----:B------:R-:W0:Y:S01]  /*3f60*/  LDGDEPBAR ;  /* 0x00000000000079af */ /* 0x000e220000000000 */
[----:B------:R-:W-:Y:S02]  /*3f70*/  PLOP3.LUT P1, PT, PT, PT, UP6, 0x40, 0x0 ;  /* 0x000000000000781c */ /* 0x000fe40003f2e868 */
[----:B------:R-:W-:Y:S02]  /*3f80*/  ISETP.GT.AND P0, PT, R140, RZ, P0 ;  /* 0x000000ff8c00720c */ /* 0x000fe40000704270 */
[----:B------:R-:W-:Y:S02]  /*3f90*/  PLOP3.LUT P2, PT, PT, PT, UP5, 0x40, 0x0 ;  /* 0x000000000000781c */ /* 0x000fe40003f4e858 */
[C---:B------:R-:W-:Y:S02]  /*3fa0*/  ISETP.LT.OR P0, PT, R145.reuse, 0x1, P0 ;  /* 0x000000019100780c */ /* 0x040fe40000701670 */
[----:B------:R-:W-:Y:S02]  /*3fb0*/  ISETP.GT.AND P1, PT, R2, RZ, P1 ;  /* 0x000000ff0200720c */ /* 0x000fe40000f24270 */
[----:B------:R-:W-:Y:S02]  /*3fc0*/  ISETP.GT.AND P2, PT, R140, 0x1, P2 ;  /* 0x000000018c00780c */ /* 0x000fe40001744270 */
[----:B---3--:R-:W-:Y:S02]  /*3fd0*/  FSEL R200, R4, -INF , !P0 ;  /* 0xff80000004c87808 */ /* 0x008fe40004000000 */
[----:B------:R-:W-:Y:S02]  /*3fe0*/  ISETP.LT.OR P2, PT, R145, 0x2, P2 ;  /* 0x000000029100780c */ /* 0x000fe40001741670 */
[----:B------:R-:W-:Y:S01]  /*3ff0*/  ISETP.LT.OR P1, PT, R3, 0x1, P1 ;  /* 0x000000010300780c */ /* 0x000fe20000f21670 */
[--C-:B------:R-:W-:Y:S01]  /*4000*/  FFMA.FTZ R209, R200, c[0x0][0x29c], -R148.reuse ;  /* 0x0000a700c8d17a23 */ /* 0x100fe20000010894 */
[----:B------:R-:W-:Y:S02]  /*4010*/  PLOP3.LUT P0, PT, PT, PT, UP5, 0x40, 0x0 ;  /* 0x000000000000781c */ /* 0x000fe40003f0e858 */
[----:B------:R-:W-:Y:S02]  /*4020*/  FSEL R151, R5, -INF , !P2 ;  /* 0xff80000005977808 */ /* 0x000fe40005000000 */
[----:B------:R-:W-:Y:S02]  /*4030*/  FSEL R205, R6, -INF , !P1 ;  /* 0xff80000006cd7808 */ /* 0x000fe40004800000 */
[----:B------:R-:W-:Y:S01]  /*4040*/  ISETP.GT.AND P0, PT, R2, 0x1, P0 ;  /* 0x000000010200780c */ /* 0x000fe20000704270 */
[--C-:B------:R-:W-:Y:S01]  /*4050*/  FFMA.FTZ R208, R151, c[0x0][0x29c], -R148.reuse ;  /* 0x0000a70097d07a23 */ /* 0x100fe20000010894 */
[----:B------:R-:W-:Y:S02]  /*4060*/  PLOP3.LUT P2, PT, PT, PT, UP4, 0x40, 0x0 ;  /* 0x000000000000781c */ /* 0x000fe40003f4e848 */
[----:B------:R-:W-:Y:S02]  /*4070*/  PLOP3.LUT P1, PT, PT, PT, UP3, 0x40, 0x0 ;  /* 0x000000000000781c */ /* 0x000fe40003f2e838 */
[----:B------:R-:W-:Y:S02]  /*4080*/  ISETP.LT.OR P0, PT, R3, 0x2, P0 ;  /* 0x000000020300780c */ /* 0x000fe40000701670 */
[C---:B------:R-:W-:Y:S02]  /*4090*/  ISETP.GT.AND P2, PT, R140.reuse, 0x20, P2 ;  /* 0x000000208c00780c */ /* 0x040fe40001744270 */
[----:B------:R-:W-:Y:S02]  /*40a0*/  ISETP.GT.AND P1, PT, R140, 0x21, P1 ;  /* 0x000000218c00780c */ /* 0x000fe40000f24270 */
[----:B------:R-:W-:Y:S02]  /*40b0*/  FSEL R203, R7, -INF , !P0 ;  /* 0xff80000007cb7808 */ /* 0x000fe40004000000 */
[-C--:B--2---:R-:W-:Y:S01]  /*40c0*/  HMMA.16816.F32 R4, R28, R152.reuse, RZ ;  /* 0x000000981c04723c */ /* 0x084fe200000018ff */
[----:B------:R-:W-:Y:S02]  /*40d0*/  PLOP3.LUT P0, PT, PT, PT, UP4, 0x40, 0x0 ;  /* 0x000000000000781c */ /* 0x000fe40003f0e848 */
[----:B------:R-:W-:Y:S01]  /*40e0*/  ISETP.LT.OR P2, PT, R145, 0x21, P2 ;  /* 0x000000219100780c */ /* 0x000fe20001741670 */
[--C-:B------:R-:W-:Y:S01]  /*40f0*/  FFMA.FTZ R151, R203, c[0x0][0x29c], -R149.reuse ;  /* 0x0000a700cb977a23 */ /* 0x100fe20000010895 */
[----:B------:R-:W-:Y:S02]  /*4100*/  ISETP.LT.OR P1, PT, R145, 0x22, P1 ;  /* 0x000000229100780c */ /* 0x000fe40000f21670 */
[----:B------:R-:W-:Y:S02]  /*4110*/  ISETP.GT.AND P0, PT, R2, 0x20, P0 ;  /* 0x000000200200780c */ /* 0x000fe40000704270 */
[----:B------:R-:W-:Y:S01]  /*4120*/  FSEL R146, R17, -INF , !P1 ;  /* 0xff80000011927808 */ /* 0x000fe20004800000 */
[----:B------:R-:W-:Y:S01]  /*4130*/  MUFU.EX2 R151, R151 ;  /* 0x0000009700977308 */ /* 0x000fe20000000800 */
[----:B------:R-:W-:Y:S02]  /*4140*/  PLOP3.LUT P1, PT, PT, PT, UP2, 0x40, 0x0 ;  /* 0x000000000000781c */ /* 0x000fe40003f2e828 */
[----:B------:R-:W-:Y:S01]  /*4150*/  FSEL R147, R16, -INF , !P2 ;  /* 0xff80000010937808 */ /* 0x000fe20005000000 */
[--C-:B------:R-:W-:Y:S01]  /*4160*/  FFMA.FTZ R207, R146, c[0x0][0x29c], -R148.reuse ;  /* 0x0000a70092cf7a23 */ /* 0x100fe20000010894 */
[----:B------:R-:W-:Y:S02]  /*4170*/  PLOP3.LUT P2, PT, PT, PT, UP3, 0x40, 0x0 ;  /* 0x000000000000781c */ /* 0x000fe40003f4e838 */
[C---:B------:R-:W-:Y:S02]  /*4180*/  ISETP.LT.OR P0, PT, R3.reuse, 0x21, P0 ;  /* 0x000000210300780c */ /* 0x040fe40000701670 */
[----:B------:R-:W-:Y:S02]  /*4190*/  ISETP.GT.AND P2, PT, R2, 0x21, P2 ;  /* 0x000000210200780c */ /* 0x000fe40001744270 */
[----:B------:R-:W-:Y:S02]  /*41a0*/  ISETP.GT.AND P1, PT, R140, 0x40, P1 ;  /* 0x000000408c00780c */ /* 0x000fe40000f24270 */
[----:B------:R-:W-:Y:S02]  /*41b0*/  FSEL R204, R18, -INF , !P0 ;  /* 0xff80000012cc7808 */ /* 0x000fe40004000000 */
[----:B------:R-:W-:Y:S02]  /*41c0*/  ISETP.LT.OR P2, PT, R3, 0x22, P2 ;  /* 0x000000220300780c */ /* 0x000fe40001741670 */
[----:B------:R-:W-:Y:S01]  /*41d0*/  ISETP.LT.OR P1, PT, R145, 0x41, P1 ;  /* 0x000000419100780c */ /* 0x000fe20000f21670 */
[--C-:B------:R-:W-:Y:S01]  /*41e0*/  FFMA.FTZ R200, R204, c[0x0][0x29c], -R149.reuse ;  /* 0x0000a700ccc87a23 */ /* 0x100fe20000010895 */
[----:B------:R-:W-:Y:S02]  /*41f0*/  PLOP3.LUT P0, PT, PT, PT, UP1, 0x40, 0x0 ;  /* 0x000000000000781c */ /* 0x000fe40003f0e818 */
[----:B------:R-:W-:Y:S02]  /*4200*/  FSEL R202, R19, -INF , !P2 ;  /* 0xff80000013ca7808 */ /* 0x000fe40005000000 */
[----:B------:R-:W-:Y:S01]  /*4210*/  FSEL R20, R20, -INF , !P1 ;  /* 0xff80000014147808 */ /* 0x000fe20004800000 */
[----:B------:R-:W-:Y:S01]  /*4220*/  MUFU.EX2 R200, R200 ;  /* 0x000000c800c87308 */ /* 0x000fe20000000800 */
[----:B------:R-:W-:Y:S01]  /*4230*/  ISETP.GT.AND P0, PT, R140, 0x41, P0 ;  /* 0x000000418c00780c */ /* 0x000fe20000704270 */
[----:B------:R-:W-:Y:S01]  /*4240*/  IMAD.MOV.U32 R140, RZ, RZ, 0x40 ;  /* 0x00000040ff8c7424 */ /* 0x000fe200078e00ff */
[----:B------:R-:W-:Y:S01]  /*4250*/  PLOP3.LUT P2, PT, PT, PT, UP2, 0x40, 0x0 ;  /* 0x000000000000781c */ /* 0x000fe20003f4e828 */
[----:B------:R-:W-:Y:S01]  /*4260*/  FFMA.FTZ R146, R20, c[0x0][0x29c], -R148 ;  /* 0x0000a70014927a23 */ /* 0x000fe20000010894 */
[----:B------:R-:W-:Y:S02]  /*4270*/  PLOP3.LUT P1, PT, PT, PT, UP1, 0x40, 0x0 ;  /* 0x000000000000781c */ /* 0x000fe40003f2e818 */
[----:B------:R-:W-:Y:S02]  /*4280*/  ISETP.LT.OR P0, PT, R145, 0x42, P0 ;  /* 0x000000429100780c */ /* 0x000fe40000701670 */
[C---:B------:R-:W-:Y:S01]  /*4290*/  ISETP.GT.AND P2, PT, R2.reuse, 0x40, P2 ;  /* 0x000000400200780c */ /* 0x040fe20001744270 */
[----:B------:R-:W-:Y:S01]  /*42a0*/  MUFU.EX2 R146, R146 ;  /* 0x0000009200927308 */ /* 0x000fe20000000800 */
[----:B------:R-:W-:Y:S02]  /*42b0*/  ISETP.GT.AND P1, PT, R2, 0x41, P1 ;  /* 0x000000410200780c */ /* 0x000fe40000f24270 */
[----:B------:R-:W-:Y:S02]  /*42c0*/  FSEL R21, R21, -INF , !P0 ;  /* 0xff80000015157808 */ /* 0x000fe40004000000 */
[----:B------:R-:W-:Y:S02]  /*42d0*/  PLOP3.LUT P0, PT, PT, PT, UP6, 0x40, 0x0 ;  /* 0x000000000000781c */ /* 0x000fe40003f0e868 */
[C---:B------:R-:W-:Y:S02]  /*42e0*/  ISETP.LT.OR P2, PT, R3.reuse, 0x41, P2 ;  /* 0x000000410300780c */ /* 0x040fe40001741670 */
[----:B------:R-:W-:Y:S02]  /*42f0*/  ISETP.LT.OR P1, PT, R3, 0x42, P1 ;  /* 0x000000420300780c */ /* 0x000fe40000f21670 */
[----:B------:R-:W-:Y:S02]  /*4300*/  ISETP.GT.AND P0, PT, R141, RZ, P0 ;  /* 0x000000ff8d00720c */ /* 0x000fe40000704270 */
[----:B------:R-:W-:Y:S02]  /*4310*/  FSEL R3, R22, -INF , !P2 ;  /* 0xff80000016037808 */ /* 0x000fe40005000000 */
[----:B------:R-:W-:Y:S02]  /*4320*/  FSEL R2, R23, -INF , !P1 ;  /* 0xff80000017027808 */ /* 0x000fe40004800000 */
[----:B------:R-:W-:Y:S01]  /*4330*/  PLOP3.LUT P2, PT, PT, PT, UP5, 0x40, 0x0 ;  /* 0x000000000000781c */ /* 0x000fe20003f4e858 */
[--C-:B------:R-:W-:Y:S01]  /*4340*/  FFMA.FTZ R204, R3, c[0x0][0x29c], -R149.reuse ;  /* 0x0000a70003cc7a23 */ /* 0x100fe20000010895 */
[----:B------:R-:W-:Y:S01]  /*4350*/  PLOP3.LUT P1, PT, PT, PT, UP6, 0x40, 0x0 ;  /* 0x000000000000781c */ /* 0x000fe20003f2e868 */
[----:B------:R-:W-:Y:S01]  /*4360*/  IMAD.SHL.U32 R3, R217, 0x2, RZ ;  /* 0x00000002d9037824 */ /* 0x000fe200078e00ff */
[C---:B------:R-:W-:Y:S02]  /*4370*/  ISETP.LT.OR P0, PT, R142.reuse, 0x1, P0 ;  /* 0x000000018e00780c */ /* 0x040fe40000701670 */
[----:B------:R-:W-:Y:S02]  /*4380*/  ISETP.GT.AND P2, PT, R141, 0x1, P2 ;  /* 0x000000018d00780c */ /* 0x000fe40001744270 */
[C---:B------:R-:W-:Y:S02]  /*4390*/  ISETP.GT.AND P1, PT, R143.reuse, RZ, P1 ;  /* 0x000000ff8f00720c */ /* 0x040fe40000f24270 */
[----:B------:R-:W-:Y:S02]  /*43a0*/  ISETP.LT.OR P2, PT, R142, 0x2, P2 ;  /* 0x000000028e00780c */ /* 0x000fe40001741670 */
[----:B------:R-:W-:Y:S02]  /*43b0*/  FSEL R201, R8, -INF , !P0 ;  /* 0xff80000008c97808 */ /* 0x000fe40004000000 */
[----:B------:R-:W-:Y:S02]  /*43c0*/  PLOP3.LUT P0, PT, PT, PT, UP5, 0x40, 0x0 ;  /* 0x000000000000781c */ /* 0x000fe40003f0e858 */
[----:B------:R-:W-:Y:S02]  /*43d0*/  ISETP.LT.OR P1, PT, R144, 0x1, P1 ;  /* 0x000000019000780c */ /* 0x000fe40000f21670 */
[----:B------:R-:W-:Y:S02]  /*43e0*/  ISETP.GT.AND P0, PT, R143, 0x1, P0 ;  /* 0x000000018f00780c */ /* 0x000fe40000704270 */
        /* <DEDUP_REMOVED lines=11> */
[C---:B------:R-:W-:Y:S01]  /*44a0*/  HMMA.16816.F32 R8, R32.reuse, R152, RZ ;  /* 0x000000982008723c */ /* 0x040fe200000018ff */
[----:B------:R-:W-:Y:S01]  /*44b0*/  MUFU.EX2 R203, R203 ;  /* 0x000000cb00cb7308 */ /* 0x000fe20000000800 */
[----:B------:R-:W-:Y:S02]  /*44c0*/  ISETP.LT.OR P1, PT, R142, 0x22, P1 ;  /* 0x000000228e00780c */ /* 0x000fe40000f21670 */
[----:B------:R-:W-:Y:S02]  /*44d0*/  LOP3.LUT P0, RZ, R225, 0x4, RZ, 0xc0, !PT ;  /* 0x00000004e1ff7812 */ /* 0x000fe4000780c0ff */
[----:B------:R-:W-:Y:S02]  /*44e0*/  FSEL R12, R12, -INF , !P2 ;  /* 0xff8000000c0c7808 */ /* 0x000fe40005000000 */
[-C--:B------:R-:W-:Y:S01]  /*44f0*/  HMMA.16816.F32 R16, R32, R154.reuse, RZ ;  /* 0x0000009a2010723c */ /* 0x080fe200000018ff */
[----:B------:R-:W-:Y:S02]  /*4500*/  SEL R140, R140, 0xffffffc0, !P0 ;  /* 0xffffffc08c8c7807 */ /* 0x000fe40004000000 */
[----:B------:R-:W-:Y:S01]  /*4510*/  PLOP3.LUT P0, PT, PT, PT, UP2, 0x40, 0x0 ;  /* 0x000000000000781c */ /* 0x000fe20003f0e828 */
[--C-:B------:R-:W-:Y:S01]  /*4520*/  FFMA.FTZ R12, R12, c[0x0][0x29c], -R150.reuse ;  /* 0x0000a7000c0c7a23 */ /* 0x100fe20000010896 */
[----:B------:R-:W-:Y:S02]  /*4530*/  PLOP3.LUT P2, PT, PT, PT, UP1, 0x40, 0x0 ;  /* 0x000000000000781c */ /* 0x000fe40003f4e818 */
[----:B------:R-:W-:Y:S02]  /*4540*/  FSEL R13, R13, -INF , !P1 ;  /* 0xff8000000d0d7808 */ /* 0x000fe40004800000 */
        /* <DEDUP_REMOVED lines=9> */
[----:B------:R-:W-:Y:S01]  /*45e0*/  FSEL R210, R14, -INF , !P1 ;  /* 0xff8000000ed27808 */ /* 0x000fe20004800000 */
[--C-:B------:R-:W-:Y:S01]  /*45f0*/  FFMA.FTZ R14, R202, c[0x0][0x29c], -R149.reuse ;  /* 0x0000a700ca0e7a23 */ /* 0x100fe20000010895 */
[----:B------:R-:W-:Y:S01]  /*4600*/  PLOP3.LUT P0, PT, PT, PT, UP3, 0x40, 0x0 ;  /* 0x000000000000781c */ /* 0x000fe20003f0e838 */
[----:B------:R-:W-:Y:S01]  /*4610*/  FFMA.FTZ R202, R201, c[0x0][0x29c], -R150 ;  /* 0x0000a700c9ca7a23 */ /* 0x000fe20000010896 */
[----:B------:R-:W-:Y:S01]  /*4620*/  FSEL R25, R25, -INF , !P2 ;  /* 0xff80000019197808 */ /* 0x000fe20005000000 */
[----:B------:R-:W-:Y:S01]  /*4630*/  MUFU.EX2 R201, R14 ;  /* 0x0000000e00c97308 */ /* 0x000fe20000000800 */
[----:B------:R-:W-:Y:S02]  /*4640*/  PLOP3.LUT P2, PT, PT, PT, UP2, 0x40, 0x0 ;  /* 0x000000000000781c */ /* 0x000fe40003f4e828 */
[----:B------:R-:W-:Y:S02]  /*4650*/  PLOP3.LUT P1, PT, PT, PT, UP1, 0x40, 0x0 ;  /* 0x000000000000781c */ /* 0x000fe40003f2e818 */
[C---:B------:R-:W-:Y:S02]  /*4660*/  ISETP.GT.AND P0, PT, R143.reuse, 0x21, P0 ;  /* 0x000000218f00780c */ /* 0x040fe40000704270 */
[C---:B------:R-:W-:Y:S02]  /*4670*/  ISETP.GT.AND P2, PT, R143.reuse, 0x40, P2 ;  /* 0x000000408f00780c */ /* 0x040fe40001744270 */
[----:B------:R-:W-:Y:S01]  /*4680*/  ISETP.GT.AND P1, PT, R143, 0x41, P1 ;  /* 0x000000418f00780c */ /* 0x000fe20000f24270 */
[----:B------:R-:W-:Y:S01]  /*4690*/  MUFU.EX2 R202, R202 ;  /* 0x000000ca00ca7308 */ /* 0x000fe20000000800 */
[C---:B------:R-:W-:Y:S02]  /*46a0*/  ISETP.LT.OR P0, PT, R144.reuse, 0x22, P0 ;  /* 0x000000229000780c */ /* 0x040fe40000701670 */
[C---:B------:R-:W-:Y:S02]  /*46b0*/  ISETP.LT.OR P2, PT, R144.reuse, 0x41, P2 ;  /* 0x000000419000780c */ /* 0x040fe40001741670 */
[----:B------:R-:W-:Y:S01]  /*46c0*/  ISETP.LT.OR P1, PT, R144, 0x42, P1 ;  /* 0x000000429000780c */ /* 0x000fe20000f21670 */
[--C-:B------:R-:W-:Y:S01]  /*46d0*/  FFMA.FTZ R144, R147, c[0x0][0x29c], -R148.reuse ;  /* 0x0000a70093907a23 */ /* 0x100fe20000010894 */
[----:B------:R-:W-:Y:S01]  /*46e0*/  FSEL R26, R26, -INF , !P2 ;  /* 0xff8000001a1a7808 */ /* 0x000fe20005000000 */
[----:B------:R-:W-:Y:S01]  /*46f0*/  FFMA.FTZ R148, R21, c[0x0][0x29c], -R148 ;  /* 0x0000a70015947a23 */ /* 0x000fe20000010894 */
[----:B------:R-:W-:Y:S01]  /*4700*/  FSEL R27, R27, -INF , !P1 ;  /* 0xff8000001b1b7808 */ /* 0x000fe20004800000 */
[C---:B------:R-:W-:Y:S02]  /*4710*/  HMMA.16816.F32 R20, R28.reuse, R154, RZ ;  /* 0x0000009a1c14723c */ /* 0x040fe400000018ff */
[----:B------:R-:W-:Y:S01]  /*4720*/  MUFU.EX2 R144, R144 ;  /* 0x0000009000907308 */ /* 0x000fe20000000800 */
[--C-:B------:R-:W-:Y:S01]  /*4730*/  FFMA.FTZ R147, R205, c[0x0][0x29c], -R149.reuse ;  /* 0x0000a700cd937a23 */ /* 0x100fe20000010895 */
[----:B------:R-:W-:Y:S01]  /*4740*/  FSEL R15, R15, -INF , !P0 ;  /* 0xff8000000f0f7808 */ /* 0x000fe20004000000 */
[----:B------:R-:W-:Y:S01]  /*4750*/  FFMA.FTZ R205, R24, c[0x0][0x29c], -R150 ;  /* 0x0000a70018cd7a23 */ /* 0x000fe20000010896 */
[----:B------:R-:W-:Y:S01]  /*4760*/  PLOP3.LUT P0, PT, PT, PT, UP0, 0x80, 0x0 ;  /* 0x000000000000781c */ /* 0x000fe20003f0f008 */
[----:B------:R-:W-:Y:S01]  /*4770*/  FFMA.FTZ R149, R2, c[0x0][0x29c], -R149 ;  /* 0x0000a70002957a23 */ /* 0x000fe20000010895 */
[-C--:B------:R-:W-:Y:S01]  /*4780*/  HMMA.16816.F32 R28, R28, R156.reuse, RZ ;  /* 0x0000009c1c1c723c */ /* 0x080fe200000018ff */
[----:B------:R-:W-:Y:S03]  /*4790*/  IMAD.IADD R2, R3, 0x1, R140 ;  /* 0x0000000103027824 */ /* 0x000fe600078e028c */
[----:B------:R-:W-:Y:S01]  /*47a0*/  IMAD.IADD R140, R140, 0x1, R0 ;  /* 0x000000018c8c7824 */ /* 0x000fe200078e0200 */
[----:B------:R-:W-:Y:S01]  /*47b0*/  MUFU.EX2 R24, R209 ;  /* 0x000000d100187308 */ /* 0x000fe20000000800 */
[----:B------:R-:W-:Y:S02]  /*47c0*/  FFMA.FTZ R150, R25, c[0x0][0x29c], -R150 ;  /* 0x0000a70019967a23 */ /* 0x000fe40000010896 */
[----:B-1----:R-:W-:Y:S04]  /*47d0*/  HMMA.16816.F32 R32, R32, R156, RZ ;  /* 0x0000009c2020723c */ /* 0x002fe800000018ff */
[--C-:B------:R-:W-:Y:S03]  /*47e0*/  FFMA.FTZ R15, R15, c[0x0][0x29c], -R206.reuse ;  /* 0x0000a7000f0f7a23 */ /* 0x100fe600000108ce */
[----:B------:R-:W1:Y:S01]  /*47f0*/  MUFU.EX2 R25, R208 ;  /* 0x000000d000197308 */ /* 0x000e620000000800 */
[-C--:B----4-:R-:W-:Y:S08]  /*4800*/  HMMA.16816.F32 R4, R132, R158.reuse, R4 ;  /* 0x0000009e8404723c */ /* 0x090ff00000001804 */
[C---:B------:R-:W-:Y:S01]  /*4810*/  HMMA.16816.F32 R8, R136.reuse, R158, R8 ;  /* 0x0000009e8808723c */ /* 0x040fe20000001808 */
[----:B------:R-:W2:Y:S07]  /*4820*/  MUFU.EX2 R148, R148 ;  /* 0x0000009400947308 */ /* 0x000eae0000000800 */
[-C--:B------:R-:W-:Y:S03]  /*4830*/  HMMA.16816.F32 R16, R136, R160.reuse, R16 ;  /* 0x000000a08810723c */ /* 0x080fe60000001810 */
[----:B------:R-:W3:Y:S05]  /*4840*/  MUFU.EX2 R147, R147 ;  /* 0x0000009300937308 */ /* 0x000eea0000000800 */
[C---:B------:R-:W-:Y:S05]  /*4850*/  HMMA.16816.F32 R20, R132.reuse, R160, R20 ;  /* 0x000000a08414723c */ /* 0x040fea0000001814 */
[----:B------:R-:W-:Y:S03]  /*4860*/  MUFU.EX2 R149, R149 ;  /* 0x0000009500957308 */ /* 0x000fe60000000800 */
[-C--:B------:R-:W-:Y:S01]  /*4870*/  HMMA.16816.F32 R28, R132, R162.reuse, R28 ;  /* 0x000000a2841c723c */ /* 0x080fe2000000181c */
[----:B------:R-:W4:Y:S06]  /*4880*/  LDSM.16.M88.4 R132, [R2+0xe080] ;  /* 0x00e080000284783b */ /* 0x000f2c0000000200 */
[----:B------:R-:W-:Y:S01]  /*4890*/  MUFU.EX2 R150, R150 ;  /* 0x0000009600967308 */ /* 0x000fe20000000800 */
[----:B------:R-:W-:Y:S01]  /*48a0*/  HMMA.16816.F32 R32, R136, R162, R32 ;  /* 0x000000a28820723c */ /* 0x000fe20000001820 */
[----:B------:R-:W5:Y:S07]  /*48b0*/  LDSM.16.M88.4 R136, [R2+0xf080] ;  /* 0x00f080000288783b */ /* 0x000f6e0000000200 */
[-C--:B----4-:R-:W-:Y:S08]  /*48c0*/  HMMA.16816.F32 R4, R132, R164.reuse, R4 ;  /* 0x000000a48404723c */ /* 0x090ff00000001804 */
[C---:B-----5:R-:W-:Y:S08]  /*48d0*/  HMMA.16816.F32 R8, R136.reuse, R164, R8 ;  /* 0x000000a48808723c */ /* 0x060ff00000001808 */
[-C--:B------:R-:W-:Y:S08]  /*48e0*/  HMMA.16816.F32 R16, R136, R166.reuse, R16 ;  /* 0x000000a68810723c */ /* 0x080ff00000001810 */
[C---:B------:R-:W-:Y:S08]  /*48f0*/  HMMA.16816.F32 R20, R132.reuse, R166, R20 ;  /* 0x000000a68414723c */ /* 0x040ff00000001814 */
[-C--:B------:R-:W-:Y:S01]  /*4900*/  HMMA.16816.F32 R28, R132, R168.reuse, R28 ;  /* 0x000000a8841c723c */ /* 0x080fe2000000181c */
[----:B------:R-:W4:Y:S07]  /*4910*/  LDSM.16.M88.4 R132, [R140+0xe080] ;  /* 0x00e080008c84783b */ /* 0x000f2e0000000200 */
        /* <DEDUP_REMOVED lines=9> */
[----:B------:R-:W5:Y:S08]  /*49b0*/  LDSM.16.M88.4 R136, [R3+0x11080] ;  /* 0x011080000388783b */ /* 0x000f700000000200 */
[----:B------:R-:W-:Y:S01]  /*49c0*/  LDS R3, [R234.X4+0x12280] ;  /* 0x01228000ea037984 */ /* 0x000fe20000004800 */
        /* <DEDUP_REMOVED lines=25> */
[----:B------:R-:W5:Y:S01]  /*4b60*/  LDSM.16.M88.4 R140, [R140+0x11080] ;  /* 0x011080008c8c783b */ /* 0x000f620000000200 */
[----:B------:R-:W1:Y:S10]  /*4b70*/  MUFU.EX2 R137, R204 ;  /* 0x000000cc00897308 */ /* 0x000e740000000800 */
[----:B------:R1:W-:Y:S10]  /*4b80*/  MUFU.EX2 R204, R12 ;  /* 0x0000000c00cc7308 */ /* 0x0003f40000000800 */
[----:B------:R2:W2:Y:S10]  /*4b90*/  MUFU.EX2 R139, R13 ;  /* 0x0000000d008b7308 */ /* 0x0004b40000000800 */
[----:B------:R-:W-:Y:S01]  /*4ba0*/  MUFU.EX2 R138, R205 ;  /* 0x000000cd008a7308 */ /* 0x000fe20000000800 */
[-C--:B----4-:R-:W-:Y:S05]  /*4bb0*/  HMMA.16816.F32 R4, R132, R194.reuse, R4 ;  /* 0x000000c28404723c */ /* 0x090fea0000001804 */
[--C-:B-1----:R-:W-:Y:S03]  /*4bc0*/  FFMA.FTZ R12, R211, c[0x0][0x29c], -R206.reuse ;  /* 0x0000a700d30c7a23 */ /* 0x102fe600000108ce */
[C---:B-----5:R-:W-:Y:S01]  /*4bd0*/  HMMA.16816.F32 R8, R140.reuse, R194, R8 ;  /* 0x000000c28c08723c */ /* 0x060fe20000001808 */
[----:B------:R1:W-:Y:S03]  /*4be0*/  MUFU.EX2 R136, R12 ;  /* 0x0000000c00887308 */ /* 0x0003e60000000800 */
[----:B--2---:R-:W-:Y:S04]  /*4bf0*/  FFMA.FTZ R13, R212, c[0x0][0x29c], -R206 ;  /* 0x0000a700d40d7a23 */ /* 0x004fe800000108ce */
[-C--:B------:R-:W-:Y:S08]  /*4c00*/  HMMA.16816.F32 R16, R140, R196.reuse, R16 ;  /* 0x000000c48c10723c */ /* 0x080ff00000001810 */
[C---:B------:R-:W-:Y:S04]  /*4c10*/  HMMA.16816.F32 R20, R132.reuse, R196, R20 ;  /* 0x000000c48414723c */ /* 0x040fe80000001814 */
[--C-:B------:R-:W-:Y:S02]  /*4c20*/  FADD.FTZ R6, R6, -R0.reuse ;  /* 0x8000000006067221 */ /* 0x100fe40000010000 */
[----:B------:R-:W-:Y:S02]  /*4c30*/  FADD.FTZ R7, R7, -R0 ;  /* 0x8000000007077221 */ /* 0x000fe40000010000 */
[-C--:B------:R-:W-:Y:S01]  /*4c40*/  HMMA.16816.F32 R28, R132, R198.reuse, R28 ;  /* 0x000000c6841c723c */ /* 0x080fe2000000181c */
[----:B------:R-:W2:Y:S03]  /*4c50*/  MUFU.EX2 R135, R13 ;  /* 0x0000000d00877308 */ /* 0x000ea60000000800 */
[--C-:B------:R-:W-:Y:S02]  /*4c60*/  FADD.FTZ R4, R4, -R3.reuse ;  /* 0x8000000304047221 */ /* 0x100fe40000010000 */
[--C-:B------:R-:W-:Y:S01]  /*4c70*/  FADD.FTZ R5, R5, -R3.reuse ;  /* 0x8000000305057221 */ /* 0x100fe20000010000 */
[----:B------:R-:W-:Y:S01]  /*4c80*/  F2FP.PACK_AB R132, R25, R24 ;  /* 0x000000181984723e */ /* 0x000fe200000000ff */
[----:B------:R-:W-:Y:S04]  /*4c90*/  HMMA.16816.F32 R32, R140, R198, R32 ;  /* 0x000000c68c20723c */ /* 0x000fe80000001820 */
[----:B------:R-:W-:Y:S02]  /*4ca0*/  FMUL.FTZ R14, R24, R4 ;  /* 0x00000004180e7220 */ /* 0x000fe40000410000 */
[----:B-1----:R-:W-:Y:S02]  /*4cb0*/  FFMA.FTZ R12, R210, c[0x0][0x29c], -R206 ;  /* 0x0000a700d20c7a23 */ /* 0x002fe400000108ce */
[--C-:B------:R-:W-:Y:S02]  /*4cc0*/  FADD.FTZ R22, R22, -R0.reuse ;  /* 0x8000000016167221 */ /* 0x100fe40000010000 */
[----:B------:R-:W-:Y:S02]  /*4cd0*/  MUFU.EX2 R134, R12 ;  /* 0x0000000c00867308 */ /* 0x000fe40000000800 */
[--C-:B------:R-:W-:Y:S02]  /*4ce0*/  FADD.FTZ R23, R23, -R0.reuse ;  /* 0x8000000017177221 */ /* 0x100fe40000010000 */
[--C-:B------:R-:W-:Y:S02]  /*4cf0*/  FADD.FTZ R20, R20, -R3.reuse ;  /* 0x8000000314147221 */ /* 0x100fe40000010000 */
[--C-:B------:R-:W-:Y:S02]  /*4d00*/  FADD.FTZ R29, R29, -R3.reuse ;  /* 0x800000031d1d7221 */ /* 0x100fe40000010000 */
[--C-:B------:R-:W-:Y:S02]  /*4d10*/  FADD.FTZ R30, R30, -R0.reuse ;  /* 0x800000001e1e7221 */ /* 0x100fe40000010000 */
[----:B------:R-:W-:Y:S02]  /*4d20*/  FMUL.FTZ R24, R148, R29 ;  /* 0x0000001d94187220 */ /* 0x000fe40000410000 */
[----:B------:R1:W4:Y:S01]  /*4d30*/  MUFU.EX2 R29, R15 ;  /* 0x0000000f001d7308 */ /* 0x0003220000000800 */
[----:B------:R-:W-:Y:S02]  /*4d40*/  FADD.FTZ R31, R31, -R0 ;  /* 0x800000001f1f7221 */ /* 0x000fe40000010000 */
[--C-:B------:R-:W-:Y:S01]  /*4d50*/  FADD.FTZ R21, R21, -R3.reuse ;  /* 0x8000000315157221 */ /* 0x100fe20000010000 */
[----:B------:R-:W5:Y:S01]  /*4d60*/  LDS R0, [R234.X4+0x12320] ;  /* 0x01232000ea007984 */ /* 0x000f620000004800 */
[----:B------:R-:W-:Y:S02]  /*4d70*/  FMUL.FTZ R5, R25, R5 ;  /* 0x0000000519057220 */ /* 0x000fe40000410000 */
[----:B------:R-:W-:Y:S01]  /*4d80*/  FMUL.FTZ R25, R144, R20 ;  /* 0x0000001490197220 */ /* 0x000fe20000410000 */
[----:B------:R-:W-:Y:S01]  /*4d90*/  STS [R232+0x12480], R132 ;  /* 0x01248084e8007388 */ /* 0x000fe20000000800 */
[----:B------:R-:W-:Y:S01]  /*4da0*/  FMUL.FTZ R21, R145, R21 ;  /* 0x0000001591157220 */ /* 0x000fe20000410000 */
[----:B------:R-:W-:Y:S01]  /*4db0*/  F2FP.PACK_AB R20, R5, R14 ;  /* 0x0000000e0514723e */ /* 0x000fe200000000ff */
[----:B---3--:R-:W-:Y:S01]  /*4dc0*/  FMUL.FTZ R6, R147, R6 ;  /* 0x0000000693067220 */ /* 0x008fe20000410000 */
[----:B------:R-:W-:Y:S01]  /*4dd0*/  F2FP.PACK_AB R14, R149, R137 ;  /* 0x00000089950e723e */ /* 0x000fe200000000ff */
        /* <DEDUP_REMOVED lines=13> */
[----:B-1----:R-:W-:Y:S01]  /*4eb0*/  F2FP.PACK_AB R15, R201, R200 ;  /* 0x000000c8c90f723e */ /* 0x002fe200000000ff */
        /* <DEDUP_REMOVED lines=187> */
.L_x_659:
        /* <DEDUP_REMOVED lines=235> */
.L_x_641:
[----:B------:R-:W-:Y:S05]  /*6920*/  @P1 EXIT ;  /* 0x000000000000194d */ /* 0x000fea0003800000 */
[----:B------:R-:W-:Y:S02]  /*6930*/  ULDC.64 UR4, c[0x0][0x360] ;  /* 0x0000d80000047ab9 */ /* 0x000fe40000000a00 */
[----:B------:R-:W-:Y:S02]  /*6940*/  UISETP.NE.U32.AND UP2, UPT, URZ, UR4, UPT ;  /* 0x000000043f00728c */ /* 0x000fe4000bf45070 */
[----:B------:R-:W-:-:S02]  /*6950*/  ULDC.64 UR6, c[0x0][0x360] ;  /* 0x0000d80000067ab9 */ /* 0x000fc40000000a00 */
[----:B------:R-:W-:Y:S02]  /*6960*/  UISETP.NE.AND.EX UP2, UPT, URZ, UR5, UPT, UP2 ;  /* 0x000000053f00728c */ /* 0x000fe4000bf45320 */
[----:B------:R-:W-:-:S04]  /*6970*/  ULDC.64 UR10, c[0x0][0x338] ;  /* 0x0000ce00000a7ab9 */ /* 0x000fc80000000a00 */
[----:B------:R-:W-:-:S05]  /*6980*/  PLOP3.LUT P0, PT, PT, PT, UP2, 0x80, 0x0 ;  /* 0x000000000000781c */ /* 0x000fca0003f0f028 */
[----:B------:R-:W-:Y:S02]  /*6990*/  @UP2 UMOV UR4, 0x4 ;  /* 0x0000000400042882 */ /* 0x000fe40000000000 */
[----:B------:R-:W-:-:S06]  /*69a0*/  @UP2 UIMAD.WIDE UR4, UR15, UR4, UR6 ;  /* 0x000000040f0422a5 */ /* 0x000fcc000f8e0206 */
[----:B------:R-:W-:Y:S02]  /*69b0*/  IMAD.U32 R2, RZ, RZ, UR4 ;  /* 0x00000004ff027e24 */ /* 0x000fe4000f8e00ff */
[----:B------:R-:W-:-:S05]  /*69c0*/  IMAD.U32 R3, RZ, RZ, UR5 ;  /* 0x00000005ff037e24 */ /* 0x000fca000f8e00ff */
[----:B------:R-:W2:Y:S01]  /*69d0*/  @P0 LDG.E R0, [R2.64] ;  /* 0x0000001202000981 */ /* 0x000ea2000c1e1900 */
[----:B------:R-:W3:Y:S01]  /*69e0*/  S2UR UR6, SR_CTAID.X ;  /* 0x00000000000679c3 */ /* 0x000ee20000002500 */
[----:B------:R-:W-:Y:S01]  /*69f0*/  UMOV UR5, 0x1 ;  /* 0x0000000100057882 */ /* 0x000fe20000000000 */
[----:B------:R-:W-:Y:S01]  /*6a00*/  BSSY B0, `(.L_x_661) ;  /* 0x000002f000007945 */ /* 0x000fe20003800000 */
[----:B------:R-:W-:Y:S01]  /*6a10*/  UISETP.NE.AND UP0, UPT, UR5, UR10, UPT ;  /* 0x0000000a0500728c */ /* 0x000fe2000bf05270 */
[----:B------:R-:W4:Y:S01]  /*6a20*/  S2R R4, SR_TID.X ;  /* 0x0000000000047919 */ /* 0x000f220000002100 */
[----:B------:R-:W-:Y:S02]  /*6a30*/  ULDC UR7, c[0x0][0x358] ;  /* 0x0000d60000077ab9 */ /* 0x000fe40000000800 */
[----:B------:R-:W-:Y:S01]  /*6a40*/  ULDC UR8, c[0x0][0x2f4] ;  /* 0x0000bd0000087ab9 */ /* 0x000fe20000000800 */
[----:B------:R-:W5:Y:S01]  /*6a50*/  S2UR UR4, SR_CTAID.Y ;  /* 0x00000000000479c3 */ /* 0x000f620000002600 */
[----:B------:R-:W-:-:S02]  /*6a60*/  ULDC UR5, c[0x0][0x340] ;  /* 0x0000d00000057ab9 */ /* 0x000fc40000000800 */
[----:B------:R-:W-:Y:S02]  /*6a70*/  UIMAD UR13, UR15, UR8, URZ ;  /* 0x000000080f0d72a4 */ /* 0x000fe4000f8e023f */
[----:B---3--:R-:W-:-:S04]  /*6a80*/  UIMAD UR7, UR6, UR7, URZ ;  /* 0x00000007060772a4 */ /* 0x008fc8000f8e023f */
[----:B------:R-:W-:Y:S01]  /*6a90*/  UIMAD UR8, UR7, UR8, URZ ;  /* 0x00000008070872a4 */ /* 0x000fe2000f8e023f */
[----:B------:R-:W-:Y:S01]  /*6aa0*/  BAR.SYNC.DEFER_BLOCKING 0x1, 0x100 ;  /* 0x0044000000007b1d */ /* 0x000fe20000010000 */
[----:B----4-:R-:W-:Y:S01]  /*6ab0*/  ISETP.NE.AND P2, PT, R4, RZ, PT ;  /* 0x000000ff0400720c */ /* 0x010fe20003f45270 */
[----:B-----5:R-:W-:Y:S02]  /*6ac0*/  UIMAD.WIDE.U32 UR16, UR4, UR11, URZ ;  /* 0x0000000b041072a5 */ /* 0x020fe4000f8e003f */
[----:B------:R-:W-:Y:S02]  /*6ad0*/  USHF.R.S32.HI UR14, URZ, 0x1f, UR8 ;  /* 0x0000001f3f0e7899 */ /* 0x000fe40008011408 */
[----:B------:R-:W-:Y:S02]  /*6ae0*/  UMOV UR11, UR4 ;  /* 0x00000004000b7c82 */ /* 0x000fe40008000000 */
[----:B------:R-:W-:Y:S02]  /*6af0*/  @UP0 USHF.R.U32.HI UR11, URZ, UR5, UR17 ;  /* 0x000000053f0b0299 */ /* 0x000fe40008011611 */
[----:B------:R-:W-:-:S02]  /*6b00*/  USHF.R.S32.HI UR5, URZ, 0x1f, UR13 ;  /* 0x0000001f3f057899 */ /* 0x000fc4000801140d */
[----:B------:R-:W-:Y:S02]  /*6b10*/  UIADD3 UR8, UP1, UP0, UR8, UR13, UR11 ;  /* 0x0000000d08087290 */ /* 0x000fe4000f83e00b */
[----:B------:R-:W-:Y:S02]  /*6b20*/  UIADD3 UR7, -UR11, URZ, URZ ;  /* 0x0000003f0b077290 */ /* 0x000fe4000fffe13f */
[----:B------:R-:W-:Y:S02]  /*6b30*/  USHF.R.S32.HI UR9, URZ, 0x1f, UR11 ;  /* 0x0000001f3f097899 */ /* 0x000fe4000801140b */
[----:B------:R-:W-:Y:S02]  /*6b40*/  UIMAD UR10, UR7, UR10, UR4 ;  /* 0x0000000a070a72a4 */ /* 0x000fe4000f8e0204 */
[----:B------:R-:W-:Y:S02]  /*6b50*/  UIADD3.X UR14, UR14, UR5, UR9, UP1, UP0 ;  /* 0x000000050e0e7290 */ /* 0x000fe40008fe0409 */
[----:B------:R-:W-:-:S02]  /*6b60*/  USHF.L.U32 UR7, UR8, 0x2, URZ ;  /* 0x0000000208077899 */ /* 0x000fc4000800063f */
[----:B------:R-:W-:Y:S02]  /*6b70*/  ULDC.64 UR4, c[0x0][0x350] ;  /* 0x0000d40000047ab9 */ /* 0x000fe40000000a00 */
[----:B------:R-:W-:Y:S02]  /*6b80*/  USHF.L.U64.HI UR8, UR8, 0x2, UR14 ;  /* 0x0000000208087899 */ /* 0x000fe4000801020e */
[----:B------:R-:W-:-:S04]  /*6b90*/  UIADD3 UR4, UP0, UR7, UR4, URZ ;  /* 0x0000000407047290 */ /* 0x000fc8000ff1e03f */
[----:B------:R-:W-:Y:S02]  /*6ba0*/  UIADD3.X UR5, UR8, UR5, URZ, UP0, !UPT ;  /* 0x0000000508057290 */ /* 0x000fe400087fe43f */
[----:B------:R-:W-:-:S04]  /*6bb0*/  MOV R4, UR4 ;  /* 0x0000000400047c02 */ /* 0x000fc80008000f00 */
[----:B------:R-:W-:Y:S01]  /*6bc0*/  IMAD.U32 R5, RZ, RZ, UR5 ;  /* 0x00000005ff057e24 */ /* 0x000fe2000f8e00ff */
[----:B--2---:R-:W2:Y:S02]  /*6bd0*/  @P0 R2UR UR12, R0 ;  /* 0x00000000000c03c2 */ /* 0x004ea400000e0000 */
[----:B--2---:R-:W-:-:S04]  /*6be0*/  @UP2 UIMAD UR12, UR15, 0x60, UR12 ;  /* 0x000000600f0c28a4 */ /* 0x004fc8000f8e020c */
[----:B------:R-:W-:Y:S02]  /*6bf0*/  UIMAD.WIDE UR12, UR12, 0x2aaaaaab, URZ ;  /* 0x2aaaaaab0c0c78a5 */ /* 0x000fe4000f8e023f */
[----:B------:R-:W-:Y:S02]  /*6c00*/  USHF.R.S32.HI UR12, URZ, 0x1f, UR15 ;  /* 0x0000001f3f0c7899 */ /* 0x000fe4000801140f */
[----:B------:R-:W-:Y:S02]  /*6c10*/  @UP2 USHF.R.U32.HI UR16, URZ, 0x1f, UR13 ;  /* 0x0000001f3f102899 */ /* 0x000fe4000801160d */
[----:B------:R-:W-:Y:S02]  /*6c20*/  USEL UR15, UR15, URZ, !UP2 ;  /* 0x0000003f0f0f7287 */ /* 0x000fe4000d000000 */
[----:B------:R-:W-:Y:S02]  /*6c30*/  @UP2 ULEA.HI.SX32 UR16, UR13, UR16, 0x1c ;  /* 0x000000100d102291 */ /* 0x000fe4000f8fe23f */
[----:B------:R-:W-:-:S02]  /*6c40*/  USEL UR12, UR12, URZ, !UP2 ;  /* 0x0000003f0c0c7287 */ /* 0x000fc4000d000000 */
[----:B------:R-:W-:-:S04]  /*6c50*/  @UP2 UIMAD UR16, UR16, 0x3000, URZ ;  /* 0x00003000101028a4 */ /* 0x000fc8000f8e023f */
[----:B------:R-:W-:-:S03]  /*6c60*/  @UP2 USHF.R.S32.HI UR17, URZ, 0x1f, UR16 ;  /* 0x0000001f3f112899 */ /* 0x000fc60008011410 */
[----:B------:R-:W-:-:S04]  /*6c70*/  @!UP2 UMOV UR16, URZ ;  /* 0x0000003f0010ac82 */ /* 0x000fc80008000000 */
[----:B------:R-:W-:Y:S01]  /*6c80*/  @!UP2 UMOV UR17, URZ ;  /* 0x0000003f0011ac82 */ /* 0x000fe20008000000 */
[----:B------:R-:W-:Y:S05]  /*6c90*/  @P2 BRA `(.L_x_662) ;  /* 0x0000005000002947 */ /* 0x000fea0003800000 */
.L_x_663:
[----:B------:R-:W2:Y:S01]  /*6ca0*/  LDG.E.STRONG.GPU R0, [R4.64] ;  /* 0x0000001204007981 */ /* 0x000ea2000c1ef900 */
[----:B------:R-:W-:Y:S01]  /*6cb0*/  YIELD ;  /* 0x0000000000007946 */ /* 0x000fe20003800000 */
[----:B--2---:R-:W-:Y:S01]  /*6cc0*/  ISETP.NE.AND P0, PT, R0, UR10, PT ;  /* 0x0000000a00007c0c */ /* 0x004fe2000bf05270 */
[----:B------:R-:W-:-:S12]  /*6cd0*/  CCTL.IVALL ;  /* 0x00000000ff00798f */ /* 0x000fd80002000000 */
[----:B------:R-:W-:Y:S05]  /*6ce0*/  @P0 BRA `(.L_x_663) ;  /* 0xffffffb000000947 */ /* 0x000fea000383ffff */
.L_x_662:
[----:B------:R-:W-:Y:S05]  /*6cf0*/  BSYNC B0 ;  /* 0x0000000000007941 */ /* 0x000fea0003800000 */
.L_x_661:
[----:B------:R-:W-:Y:S01]  /*6d00*/  MOV R11, 0xffffffff ;  /* 0xffffffff000b7802 */ /* 0x000fe20000000f00 */
[----:B------:R-:W-:Y:S05]  /*6d10*/  BRA.CONV ~URZ, `(.L_x_664) ;  /* 0x000000237f007947 */ /* 0x000fea000b800000 */
[----:B------:R-:W-:Y:S02]  /*6d20*/  MOV R2, 0x6d40 ;  /* 0x00006d4000027802 */ /* 0x000fe40000000f00 */
[----:B-1----:R-:W-:Y:S05]  /*6d30*/  CALL.REL.NOINC `($__internal_3_$__cuda_sm70_warpsync) ;  /* 0x00000b6000007944 */ /* 0x002fea0003c00000 */
.L_x_664:
[----:B------:R-:W2:Y:S01]  /*6d40*/  S2R R0, SR_TID.X ;  /* 0x0000000000007919 */ /* 0x000ea20000002100 */
[----:B------:R-:W-:Y:S01]  /*6d50*/  UIMAD UR5, UR6, 0x3000, URZ ;  /* 0x00003000060578a4 */ /* 0x000fe2000f8e023f */
[----:B------:R-:W-:Y:S01]  /*6d60*/  IMAD.U32 R10, RZ, RZ, UR15 ;  /* 0x0000000fff0a7e24 */ /* 0x000fe2000f8e00ff */
[----:B------:R-:W-:-:S06]  /*6d70*/  NOP ;  /* 0x0000000000007918 */ /* 0x000fcc0000000000 */
[----:B------:R-:W-:Y:S01]  /*6d80*/  USHF.R.S32.HI UR4, URZ, 0x1f, UR5 ;  /* 0x0000001f3f047899 */ /* 0x000fe20008011405 */
[----:B------:R-:W-:Y:S01]  /*6d90*/  IMAD.U32 R8, RZ, RZ, UR5 ;  /* 0x00000005ff087e24 */ /* 0x000fe2000f8e00ff */
[----:B--2---:R-:W-:-:S04]  /*6da0*/  SHF.R.S32.HI R2, RZ, 0x1f, R0 ;  /* 0x0000001fff027819 */ /* 0x004fc80000011400 */
[----:B------:R-:W-:Y:S01]  /*6db0*/  IADD3 R8, P1, P0, R8, UR16, R0 ;  /* 0x0000001008087c10 */ /* 0x000fe2000f83e000 */
[----:B------:R-:W-:Y:S01]  /*6dc0*/  IMAD.U32 R0, RZ, RZ, UR4 ;  /* 0x00000004ff007e24 */ /* 0x000fe2000f8e00ff */
[----:B------:R-:W-:Y:S02]  /*6dd0*/  ULDC.64 UR4, c[0x0][0x328] ;  /* 0x0000ca0000047ab9 */ /* 0x000fe40000000a00 */
[----:B------:R-:W-:Y:S02]  /*6de0*/  UIMAD UR4, UR9, UR4, URZ ;  /* 0x00000004090472a4 */ /* 0x000fe4000f8e023f */
[----:B------:R-:W-:Y:S01]  /*6df0*/  IADD3.X R9, R0, UR17, R2, P1, P0 ;  /* 0x0000001100097c10 */ /* 0x000fe20008fe0402 */
[----:B------:R-:W-:Y:S01]  /*6e00*/  IMAD.U32 R2, RZ, RZ, UR11 ;  /* 0x0000000bff027e24 */ /* 0x000fe2000f8e00ff */
[----:B------:R-:W-:-:S03]  /*6e10*/  UIMAD UR13, UR11, UR5, UR4 ;  /* 0x000000050b0d72a4 */ /* 0x000fc6000f8e0204 */
[----:B------:R-:W-:Y:S01]  /*6e20*/  IMAD.WIDE.U32 R2, R2, c[0x0][0x328], R8 ;  /* 0x0000ca0002027a25 */ /* 0x000fe200078e0008 */
[----:B------:R-:W-:Y:S02]  /*6e30*/  ULDC.64 UR4, c[0x0][0x330] ;  /* 0x0000cc0000047ab9 */ /* 0x000fe40000000a00 */
[----:B------:R-:W-:Y:S02]  /*6e40*/  UIMAD UR4, UR12, UR4, URZ ;  /* 0x000000040c0472a4 */ /* 0x000fe4000f8e023f */
[----:B------:R-:W-:Y:S02]  /*6e50*/  IADD3 R3, R3, UR13, RZ ;  /* 0x0000000d03037c10 */ /* 0x000fe4000fffe0ff */
[----:B------:R-:W-:-:S03]  /*6e60*/  UIMAD UR4, UR15, UR5, UR4 ;  /* 0x000000050f0472a4 */ /* 0x000fc6000f8e0204 */
[----:B-1----:R-:W-:-:S05]  /*6e70*/  IMAD.WIDE.U32 R6, R10, c[0x0][0x330], R2 ;  /* 0x0000cc000a067a25 */ /* 0x002fca00078e0002 */
[----:B------:R-:W-:Y:S02]  /*6e80*/  IADD3 R0, R7, UR4, RZ ;  /* 0x0000000407007c10 */ /* 0x000fe4000fffe0ff */
        /* <DEDUP_REMOVED lines=52> */
[----:B------:R-:W-:Y:S05]  /*71d0*/  CALL.REL.NOINC `($__internal_3_$__cuda_sm70_warpsync) ;  /* 0x000006c000007944 */ /* 0x000fea0003c00000 */
.L_x_665:
        /* <DEDUP_REMOVED lines=12> */
.L_x_667:
[----:B------:R-:W-:Y:S05]  /*72a0*/  BSYNC B0 ;  /* 0x0000000000007941 */ /* 0x000fea0003800000 */
.L_x_666:
[----:B------:R-:W-:Y:S01]  /*72b0*/  ULDC.64 UR4, c[0x0][0x348] ;  /* 0x0000d20000047ab9 */ /* 0x000fe20000000a00 */
[----:B------:R-:W-:Y:S01]  /*72c0*/  BSSY B0, `(.L_x_668) ;  /* 0x000000b000007945 */ /* 0x000fe20003800000 */
[----:B------:R-:W-:-:S04]  /*72d0*/  UIADD3 UR4, UP0, UR7, UR4, URZ ;  /* 0x0000000407047290 */ /* 0x000fc8000ff1e03f */
[----:B------:R-:W-:Y:S02]  /*72e0*/  UIADD3.X UR5, UR8, UR5, URZ, UP0, !UPT ;  /* 0x0000000508057290 */ /* 0x000fe400087fe43f */
[----:B--2---:R-:W-:-:S04]  /*72f0*/  MOV R4, UR4 ;  /* 0x0000000400047c02 */ /* 0x004fc80008000f00 */
[----:B------:R-:W-:Y:S01]  /*7300*/  MOV R5, UR5 ;  /* 0x0000000500057c02 */ /* 0x000fe20008000f00 */
[----:B------:R-:W-:Y:S05]  /*7310*/  @P2 BRA `(.L_x_669) ;  /* 0x0000005000002947 */ /* 0x000fea0003800000 */
.L_x_670:
[----:B------:R-:W2:Y:S01]  /*7320*/  LDG.E.STRONG.GPU R0, [R4.64] ;  /* 0x0000001204007981 */ /* 0x000ea2000c1ef900 */
[----:B------:R-:W-:Y:S01]  /*7330*/  YIELD ;  /* 0x0000000000007946 */ /* 0x000fe20003800000 */
[----:B--2---:R-:W-:Y:S01]  /*7340*/  ISETP.NE.AND P0, PT, R0, UR10, PT ;  /* 0x0000000a00007c0c */ /* 0x004fe2000bf05270 */
[----:B------:R-:W-:-:S12]  /*7350*/  CCTL.IVALL ;  /* 0x00000000ff00798f */ /* 0x000fd80002000000 */
[----:B------:R-:W-:Y:S05]  /*7360*/  @P0 BRA `(.L_x_670) ;  /* 0xffffffb000000947 */ /* 0x000fea000383ffff */
.L_x_669:
[----:B------:R-:W-:Y:S05]  /*7370*/  BSYNC B0 ;  /* 0x0000000000007941 */ /* 0x000fea0003800000 */
.L_x_668:
[----:B------:R-:W-:Y:S05]  /*7380*/  BRA.CONV ~URZ, `(.L_x_671) ;  /* 0x000000237f007947 */ /* 0x000fea000b800000 */
[----:B-1----:R-:W-:Y:S02]  /*7390*/  MOV R2, 0x73b0 ;  /* 0x000073b000027802 */ /* 0x002fe40000000f00 */
[----:B------:R-:W-:Y:S05]  /*73a0*/  CALL.REL.NOINC `($__internal_3_$__cuda_sm70_warpsync) ;  /* 0x000004f000007944 */ /* 0x000fea0003c00000 */
.L_x_671:
[----:B------:R-:W-:Y:S01]  /*73b0*/  ULDC.64 UR4, c[0x0][0x300] ;  /* 0x0000c00000047ab9 */ /* 0x000fe20000000a00 */
[----:B-1----:R-:W-:Y:S01]  /*73c0*/  MOV R2, R8 ;  /* 0x0000000800027202 */ /* 0x002fe20000000f00 */
[----:B------:R-:W-:Y:S01]  /*73d0*/  UIMAD UR4, UR9, UR4, URZ ;  /* 0x00000004090472a4 */ /* 0x000fe2000f8e023f */
[----:B------:R-:W-:Y:S02]  /*73e0*/  IMAD.U32 R0, RZ, RZ, UR11 ;  /* 0x0000000bff007e24 */ /* 0x000fe4000f8e00ff */
[----:B------:R-:W-:Y:S01]  /*73f0*/  IMAD.MOV.U32 R3, RZ, RZ, R9 ;  /* 0x000000ffff037224 */ /* 0x000fe200078e0009 */
[----:B------:R-:W-:-:S03]  /*7400*/  UIMAD UR13, UR11, UR5, UR4 ;  /* 0x000000050b0d72a4 */ /* 0x000fc6000f8e0204 */
[----:B------:R-:W-:Y:S01]  /*7410*/  IMAD.WIDE.U32 R2, R0, c[0x0][0x300], R2 ;  /* 0x0000c00000027a25 */ /* 0x000fe200078e0002 */
[----:B------:R-:W-:Y:S02]  /*7420*/  ULDC.64 UR4, c[0x0][0x308] ;  /* 0x0000c20000047ab9 */ /* 0x000fe40000000a00 */
[----:B------:R-:W-:Y:S02]  /*7430*/  UIMAD UR4, UR12, UR4, URZ ;  /* 0x000000040c0472a4 */ /* 0x000fe4000f8e023f */
[----:B------:R-:W-:Y:S02]  /*7440*/  IADD3 R3, R3, UR13, RZ ;  /* 0x0000000d03037c10 */ /* 0x000fe4000fffe0ff */
[----:B------:R-:W-:-:S03]  /*7450*/  UIMAD UR4, UR15, UR5, UR4 ;  /* 0x000000050f0472a4 */ /* 0x000fc6000f8e0204 */
[----:B------:R-:W-:-:S05]  /*7460*/  IMAD.WIDE.U32 R6, R10, c[0x0][0x308], R2 ;  /* 0x0000c2000a067a25 */ /* 0x000fca00078e0002 */
[----:B------:R-:W-:Y:S02]  /*7470*/  IADD3 R0, R7, UR4, RZ ;  /* 0x0000000407007c10 */ /* 0x000fe4000fffe0ff */
[----:B------:R-:W-:-:S04]  /*7480*/  LEA R2, P0, R6, c[0x0][0x2e8], 0x2 ;  /* 0x0000ba0006027a11 */ /* 0x000fc800078010ff */
[----:B------:R-:W-:Y:S01]  /*7490*/  LEA.HI.X R3, R6, c[0x0][0x2ec], R0, 0x2, P0 ;  /* 0x0000bb0006037a11 */ /* 0x000fe200000f1400 */
[----:B------:R-:W-:-:S06]  /*74a0*/  NOP ;  /* 0x0000000000007918 */ /* 0x000fcc0000000000 */
        /* <DEDUP_REMOVED lines=51> */
.L_x_672:
        /* <DEDUP_REMOVED lines=12> */
        .weak           $__internal_3_$__cuda_sm70_warpsync
        .type           $__internal_3_$__cuda_sm70_warpsync,@function
        .size           $__internal_3_$__cuda_sm70_warpsync,(.L_x_2303 - $__internal_3_$__cuda_sm70_warpsync)
$__internal_3_$__cuda_sm70_warpsync:
[----:B------:R-:W-:Y:S01]  /*78a0*/  MOV R3, 0x0 ;  /* 0x0000000000037802 */ /* 0x000fe20000000f00 */
[----:B------:R-:W-:Y:S04]  /*78b0*/  WARPSYNC R11 ;  /* 0x0000000b00007348 */ /* 0x000fe80003800000 */
[----:B------:R-:W-:Y:S05]  /*78c0*/  RET.REL.NODEC R2 `(_ZN7cutlass13device_kernelIN5flash19enable_sm80_to_sm89INS1_16FlashAttnBwdSm80INS1_25CollectiveMainloopBwdSm80ILi2ELi1EN4cute5tupleIJNS5_1CILi64EEENS7_ILi96EEENS7_ILi128EEEEEENS_6half_tEfNS_4arch4Sm80ELb0ELb1ELb0ELb1ELb1ELb0ELb0ELb0ELi2ELi2ELi2ELi2ELb1EEENS1_24CollectiveEpilogueBwdGQAISB_fSE_Li256ELb1ELb1EEENS1_19SingleTileSchedulerILb1ELb0ELb0ELi96EEEEEEEEEvNT_6ParamsE) ;  /* 0xffff873002007950 */ /* 0x000fea0003c3ffff */
.L_x_673:
        /* <DEDUP_REMOVED lines=11> */
.L_x_2303:


//--------------------- .text._ZN7cutlass13device_kernelIN5flash19enable_sm80_to_sm89INS1_16FlashAttnBwdSm80INS1_25CollectiveMainloopBwdSm80ILi2ELi1EN4cute5tupleIJNS5_1CILi64EEENS7_ILi96EEENS7_ILi128EEEEEENS_6half_tEfNS_4arch4Sm80ELb1ELb0ELb0ELb0ELb0ELb0ELb0ELb0ELi2ELi2ELi2ELi2ELb1EEENS1_21CollectiveEpilogueBwdISB_SC_SE_Li256ELb0ELb0ELi4EEENS1_25SingleTileBwdLPTSchedulerILb0ELi96ELb0EEEEEEEEEvNT_6ParamsE --------------------------
	.section	.text._ZN7cutlass13device_kernelIN5flash19enable_sm80_to_sm89INS1_16FlashAttnBwdSm80INS1_25CollectiveMainloopBwdSm80ILi2ELi1EN4cute5tupleIJNS5_1CILi64EEENS7_ILi96EEENS7_ILi128EEEEEENS_6half_tEfNS_4arch4Sm80ELb1ELb0ELb0ELb0ELb0ELb0ELb0ELb0ELi2ELi2ELi2ELi2ELb1EEENS1_21CollectiveEpilogueBwdISB_SC_SE_Li256ELb0ELb0ELi4EEENS1_25SingleTileBwdLPTSchedulerILb0ELi96ELb0EEEEEEEEEvNT_6ParamsE,"ax",@progbits
	.sectioninfo	@"SHI_REGISTERS=255"
	.align	128
.text._ZN7cutlass13device_kernelIN5flash19enable_sm80_to_sm89INS1_16FlashAttnBwdSm80INS1_25CollectiveMainloopBwdSm80ILi2ELi1EN4cute5tupleIJNS5_1CILi64EEENS7_ILi96EEENS7_ILi128EEEEEENS_6half_tEfNS_4arch4Sm80ELb1ELb0ELb0ELb0ELb0ELb0ELb0ELb0ELi2ELi2ELi2ELi2ELb1EEENS1_21CollectiveEpilogueBwdISB_SC_SE_Li256ELb0ELb0ELi4EEENS1_25SingleTileBwdLPTSchedulerILb0ELi96ELb0EEEEEEEEEvNT_6ParamsE:
        .type           _ZN7cutlass13device_kernelIN5flash19enable_sm80_to_sm89INS1_16FlashAttnBwdSm80INS1_25CollectiveMainloopBwdSm80ILi2ELi1EN4cute5tupleIJNS5_1CILi64EEENS7_ILi96EEENS7_ILi128EEEEEENS_6half_tEfNS_4arch4Sm80ELb1ELb0ELb0ELb0ELb0ELb0ELb0ELb0ELi2ELi2ELi2ELi2ELb1EEENS1_21CollectiveEpilogueBwdISB_SC_SE_Li256ELb0ELb0ELi4EEENS1_25SingleTileBwdLPTSchedulerILb0ELi96ELb0EEEEEEEEEvNT_6ParamsE,@function
        .size           _ZN7cutlass13device_kernelIN5flash19enable_sm80_to_sm89INS1_16FlashAttnBwdSm80INS1_25CollectiveMainloopBwdSm80ILi2ELi1EN4cute5tupleIJNS5_1CILi64EEENS7_ILi96EEENS7_ILi128EEEEEENS_6half_tEfNS_4arch4Sm80ELb1ELb0ELb0ELb0ELb0ELb0ELb0ELb0ELi2ELi2ELi2ELi2ELb1EEENS1_21CollectiveEpilogueBwdISB_SC_SE_Li256ELb0ELb0ELi4EEENS1_25SingleTileBwdLPTSchedulerILb0ELi96ELb0EEEEEEEEEvNT_6ParamsE,(.L_x_2305 - _ZN7cutlass13device_kernelIN5flash19enable_sm80_to_sm89INS1_16FlashAttnBwdSm80INS1_25CollectiveMainloopBwdSm80ILi2ELi1EN4cute5tupleIJNS5_1CILi64EEENS7_ILi96EEENS7_ILi128EEEEEENS_6half_tEfNS_4arch4Sm80ELb1ELb0ELb0ELb0ELb0ELb0ELb0ELb0ELi2ELi2ELi2ELi2ELb1EEENS1_21CollectiveEpilogueBwdISB_SC_SE_Li256ELb0ELb0ELi4EEENS1_25SingleTileBwdLPTSchedulerILb0ELi96ELb0EEEEEEEEEvNT_6ParamsE)
        .other          _ZN7cutlass13device_kernelIN5flash19enable_sm80_to_sm89INS1_16FlashAttnBwdSm80INS1_25CollectiveMainloopBwdSm80ILi2ELi1EN4cute5tupleIJNS5_1CILi64EEENS7_ILi96EEENS7_ILi128EEEEEENS_6half_tEfNS_4arch4Sm80ELb1ELb0ELb0ELb0ELb0ELb0ELb0ELb0ELi2ELi2ELi2ELi2ELb1EEENS1_21CollectiveEpilogueBwdISB_SC_SE_Li256ELb0ELb0ELi4EEENS1_25SingleTileBwdLPTSchedulerILb0ELi96ELb0EEEEEEEEEvNT_6ParamsE,@"STO_CUDA_ENTRY STV_DEFAULT"
_ZN7cutlass13device_kernelIN5flash19enable_sm80_to_sm89INS1_16FlashAttnBwdSm80INS1_25CollectiveMainloopBwdSm80ILi2ELi1EN4cute5tupleIJNS5_1CILi64EEENS7_ILi96EEENS7_ILi128EEEEEENS_6half_tEfNS_4arch4Sm80ELb1ELb0ELb0ELb0ELb0ELb0ELb0ELb0ELi2ELi2ELi2ELi2ELb1EEENS1_21CollectiveEpilogueBwdISB_SC_SE_Li256ELb0ELb0ELi4EEENS1_25SingleTileBwdLPTSchedulerILb0ELi96ELb0EEEEEEEEEvNT_6ParamsE:
[----:B------:R-:W-:-:S03]  /*0000*/  MOV R1, c[0x0][0x28] ;  /* 0x00000a0000017a02 */ /* 0x000fc60000000f00 */
[----:B------:R-:W1:Y:S01]  /*0010*/  S2R R246, SR_TID.X ;  /* 0x0000000000f67919 */ /* 0x000e620000002100 */
[----:B------:R-:W-:-:S03]  /*0020*/  IADD3 R1, R1, -0x20, RZ ;  /* 0xffffffe001017810 */ /* 0x000fc60007ffe0ff */
[----:B------:R-:W2:Y:S01]  /*0030*/  S2R R0, SR_CTAID.X ;  /* 0x0000000000007919 */ /* 0x000ea20000002500 */
[----:B-1----:R-:W-:-:S06]  /*0040*/  SHF.R.U32.HI R2, RZ, 0x5, R246 ;  /* 0x00000005ff027819 */ /* 0x002fcc00000116f6 */
[----:B------:R-:W1:Y:S02]  /*0050*/  SHFL.IDX PT, R2, R2, RZ, 0x1f ;  /* 0x00001fff02027589 */ /* 0x000e6400000e0000 */
[----:B-1----:R-:W-:-:S13]  /*0060*/  ISETP.NE.AND P0, PT, R2, RZ, PT ;  /* 0x000000ff0200720c */ /* 0x002fda0003f05270 */
[----:B------:R-:W-:Y:S05]  /*0070*/  @!P0 BRA `(.L_x_674) ;  /* 0x0000020000008947 */ /* 0x000fea0003800000 */
[----:B--2---:R-:W-:Y:S01]  /*0080*/  IMAD.MOV.U32 R2, RZ, RZ, c[0x0][0x3b8] ;  /* 0x0000ee00ff027624 */ /* 0x004fe200078e00ff */
[----:B------:R-:W-:-:S04]  /*0090*/  MOV R4, R0 ;  /* 0x0000000000047202 */ /* 0x000fc80000000f00 */
[----:B------:R-:W-:-:S13]  /*00a0*/  ISETP.NE.AND P0, PT, R2, 0x1, PT ;  /* 0x000000010200780c */ /* 0x000fda0003f05270 */
[----:B------:R-:W-:-:S05]  /*00b0*/  @P0 IMAD.HI.U32 R2, R0, c[0x0][0x3bc], RZ ;  /* 0x0000ef0000020a27 */ /* 0x000fca00078e00ff */
[----:B------:R-:W-:-:S04]  /*00c0*/  @P0 SHF.R.U32.HI R4, RZ, c[0x0][0x3c0], R2 ;  /* 0x0000f000ff040a19 */ /* 0x000fc80000011602 */
[----:B------:R-:W-:Y:S01]  /*00d0*/  ISETP.GE.AND P0, PT, R4, c[0x0][0x3d0], PT ;  /* 0x0000f40004007a0c */ /* 0x000fe20003f06270 */
[----:B------:R-:W-:-:S04]  /*00e0*/  IMAD.MOV R2, RZ, RZ, -R4 ;  /* 0x000000ffff027224 */ /* 0x000fc800078e0a04 */
[----:B------:R-:W-:-:S08]  /*00f0*/  IMAD R0, R2, c[0x0][0x3b8], R0 ;  /* 0x0000ee0002007a24 */ /* 0x000fd000078e0200 */
[----:B------:R-:W-:Y:S05]  /*0100*/  @!P0 BRA `(.L_x_675) ;  /* 0x0000007000008947 */ /* 0x000fea0003800000 */
[----:B------:R-:W-:Y:S02]  /*0110*/  MOV R2, c[0x0][0x3c4] ;  /* 0x0000f10000027a02 */ /* 0x000fe40000000f00 */
[----:B------:R-:W-:Y:S02]  /*0120*/  MOV R238, R0 ;  /* 0x0000000000ee7202 */ /* 0x000fe40000000f00 */
[----:B------:R-:W-:-:S13]  /*0130*/  ISETP.NE.AND P0, PT, R2, 0x1, PT ;  /* 0x000000010200780c */ /* 0x000fda0003f05270 */
[----:B------:R-:W-:-:S05]  /*0140*/  @P0 IMAD.HI.U32 R2, R0, c[0x0][0x3c8], RZ ;  /* 0x0000f20000020a27 */ /* 0x000fca00078e00ff */
[----:B------:R-:W-:-:S05]  /*0150*/  @P0 SHF.R.U32.HI R238, RZ, c[0x0][0x3cc], R2 ;  /* 0x0000f300ffee0a19 */ /* 0x000fca0000011602 */
[----:B------:R-:W-:Y:S01]  /*0160*/  IMAD R3, R238, c[0x0][0x3c4], RZ ;  /* 0x0000f100ee037a24 */ /* 0x000fe200078e02ff */
[----:B------:R-:W-:Y:S05]  /*0170*/  BRA `(.L_x_676) ;  /* 0x0000006000007947 */ /* 0x000fea0003800000 */
.L_x_675:
[----:B------:R-:W-:Y:S02]  /*0180*/  MOV R2, c[0x0][0x3ac] ;  /* 0x0000eb0000027a02 */ /* 0x000fe40000000f00 */
[----:B------:R-:W-:Y:S02]  /*0190*/  MOV R238, R0 ;  /* 0x0000000000ee7202 */ /* 0x000fe40000000f00 */
[----:B------:R-:W-:-:S13]  /*01a0*/  ISETP.NE.AND P0, PT, R2, 0x1, PT ;  /* 0x000000010200780c */ /* 0x000fda0003f05270 */
[----:B------:R-:W-:-:S05]  /*01b0*/  @P0 IMAD.HI.U32 R2, R0, c[0x0][0x3b0], RZ ;  /* 0x0000ec0000020a27 */ /* 0x000fca00078e00ff */
[----:B------:R-:W-:-:S05]  /*01c0*/  @P0 SHF.R.U32.HI R238, RZ, c[0x0][0x3b4], R2 ;  /* 0x0000ed00ffee0a19 */ /* 0x000fca0000011602 */
[----:B------:R-:W-:-:S03]  /*01d0*/  IMAD R3, R238, c[0x0][0x3ac], RZ ;  /* 0x0000eb00ee037a24 */ /* 0x000fc600078e02ff */
.L_x_676:
[----:B------:R-:W-:Y:S02]  /*01e0*/  MOV R2, c[0x0][0x3a0] ;  /* 0x0000e80000027a02 */ /* 0x000fe40000000f00 */
[----:B------:R-:W-:Y:S02]  /*01f0*/  IADD3 R3, R0, -R3, RZ ;  /* 0x8000000300037210 */ /* 0x000fe40007ffe0ff */
[----:B------:R-:W-:-:S03]  /*0200*/  ISETP.NE.AND P0, PT, R2, 0x1, PT ;  /* 0x000000010200780c */ /* 0x000fc60003f05270 */
[----:B------:R-:W-:-:S05]  /*0210*/  IMAD R4, R4, c[0x0][0x3ac], R3 ;  /* 0x0000eb0004047a24 */ /* 0x000fca00078e0203 */
[----:B------:R-:W-:-:S05]  /*0220*/  MOV R237, R4 ;  /* 0x0000000400ed7202 */ /* 0x000fca0000000f00 */
[----:B------:R-:W-:-:S05]  /*0230*/  @P0 IMAD.HI.U32 R0, R4, c[0x0][0x3a4], RZ ;  /* 0x0000e90004000a27 */ /* 0x000fca00078e00ff */
[----:B------:R-:W-:-:S04]  /*0240*/  @P0 SHF.R.U32.HI R237, RZ, c[0x0][0x3a8], R0 ;  /* 0x0000ea00ffed0a19 */ /* 0x000fc80000011600 */
[----:B------:R-:W-:-:S05]  /*0250*/  IADD3 R236, -R237, RZ, RZ ;  /* 0x000000ffedec7210 */ /* 0x000fca0007ffe1ff */
[----:B------:R-:W-:Y:S01]  /*0260*/  IMAD R236, R236, c[0x0][0x3a0], R4 ;  /* 0x0000e800ecec7a24 */ /* 0x000fe200078e0204 */
[----:B------:R-:W-:Y:S05]  /*0270*/  BRA `(.L_x_677) ;  /* 0x000001f000007947 */ /* 0x000fea0003800000 */
.L_x_674:
        /* <DEDUP_REMOVED lines=16> */
.L_x_678:
[----:B------:R-:W-:Y:S02]  /*0380*/  MOV R0, c[0x0][0x3ac] ;  /* 0x0000eb0000007a02 */ /* 0x000fe40000000f00 */
[----:B------:R-:W-:Y:S02]  /*0390*/  MOV R238, R2 ;  /* 0x0000000200ee7202 */ /* 0x000fe40000000f00 */
[----:B------:R-:W-:-:S13]  /*03a0*/  ISETP.NE.AND P0, PT, R0, 0x1, PT ;  /* 0x000000010000780c */ /* 0x000fda0003f05270 */
[----:B------:R-:W-:-:S05]  /*03b0*/  @P0 IMAD.HI.U32 R0, R2, c[0x0][0x3b0], RZ ;  /* 0x0000ec0002000a27 */ /* 0x000fca00078e00ff */
[----:B------:R-:W-:-:S05]  /*03c0*/  @P0 SHF.R.U32.HI R238, RZ, c[0x0][0x3b4], R0 ;  /* 0x0000ed00ffee0a19 */ /* 0x000fca0000011600 */
[----:B------:R-:W-:-:S03]  /*03d0*/  IMAD R3, R238, c[0x0][0x3ac], RZ ;  /* 0x0000eb00ee037a24 */ /* 0x000fc600078e02ff */
.L_x_679:
        /* <DEDUP_REMOVED lines=8> */
[----:B------:R-:W-:Y:S02]  /*0460*/  IMAD R236, R236, c[0x0][0x3a0], R4 ;  /* 0x0000e800ecec7a24 */ /* 0x000fe400078e0204 */
.L_x_677:
[----:B------:R-:W-:-:S13]  /*0470*/  ISETP.GE.AND P0, PT, R237, RZ, PT ;  /* 0x000000ffed00720c */ /* 0x000fda0003f06270 */
[----:B------:R-:W-:Y:S05]  /*0480*/  @!P0 EXIT ;  /* 0x000000000000894d */ /* 0x000fea0003800000 */
[----:B------:R-:W-:Y:S01]  /*0490*/  IMAD.MOV.U32 R0, RZ, RZ, c[0x0][0x168] ;  /* 0x00005a00ff007624 */ /* 0x000fe200078e00ff */
[----:B------:R-:W-:Y:S01]  /*04a0*/  ULDC.64 UR16, c[0x0][0x118] ;  /* 0x0000460000107ab9 */ /* 0x000fe20000000a00 */
[----:B------:R-:W-:Y:S01]  /*04b0*/  PLOP3.LUT P1, PT, PT, PT, PT, 0x80, 0x0 ;  /* 0x000000000000781c */ /* 0x000fe20003f2f070 */
[----:B------:R-:W-:Y:S01]  /*04c0*/  CS2R R126, SRZ ;  /* 0x00000000007e7805 */ /* 0x000fe2000001ff00 */
[----:B------:R-:W-:Y:S01]  /*04d0*/  IMAD R3, R238, 0x60, R0 ;  /* 0x00000060ee037824 */ /* 0x000fe200078e0200 */
[----:B------:R-:W-:Y:S01]  /*04e0*/  IADD3 R0, R0, 0x3f, RZ ;  /* 0x0000003f00007810 */ /* 0x000fe20007ffe0ff */
[----:B------:R-:W-:Y:S01]  /*04f0*/  CS2R R124, SRZ ;  /* 0x00000000007c7805 */ /* 0x000fe2000001ff00 */
[----:B------:R-:W-:Y:S01]  /*0500*/  CS2R R130, SRZ ;  /* 0x0000000000827805 */ /* 0x000fe2000001ff00 */
[----:B------:R-:W-:Y:S01]  /*0510*/  CS2R R128, SRZ ;  /* 0x0000000000807805 */ /* 0x000fe2000001ff00 */
[----:B------:R-:W-:Y:S01]  /*0520*/  IADD3 R3, R3, -c[0x0][0x198], RZ ;  /* 0x8000660003037a10 */ /* 0x000fe20007ffe0ff */
[----:B------:R-:W-:Y:S01]  /*0530*/  CS2R R134, SRZ ;  /* 0x0000000000867805 */ /* 0x000fe2000001ff00 */
[----:B------:R-:W-:Y:S01]  /*0540*/  SHF.R.S32.HI R235, RZ, 0x1f, R0 ;  /* 0x0000001fffeb7819 */ /* 0x000fe20000011400 */
[----:B------:R-:W-:Y:S01]  /*0550*/  CS2R R132, SRZ ;  /* 0x0000000000847805 */ /* 0x000fe2000001ff00 */
[----:B------:R-:W-:Y:S01]  /*0560*/  IADD3 R3, R3, -c[0x0][0x2a4], RZ ;  /* 0x8000a90003037a10 */ /* 0x000fe20007ffe0ff */
[----:B------:R-:W-:Y:S01]  /*0570*/  CS2R R122, SRZ ;  /* 0x00000000007a7805 */ /* 0x000fe2000001ff00 */
[----:B------:R-:W-:Y:S01]  /*0580*/  LEA.HI R235, R235, R0, RZ, 0x6 ;  /* 0x00000000ebeb7211 */ /* 0x000fe200078f30ff */
[----:B------:R-:W-:Y:S01]  /*0590*/  CS2R R120, SRZ ;  /* 0x0000000000787805 */ /* 0x000fe2000001ff00 */
[----:B------:R-:W-:Y:S01]  /*05a0*/  SHF.R.S32.HI R2, RZ, 0x1f, R3 ;  /* 0x0000001fff027819 */ /* 0x000fe20000011403 */
[----:B------:R-:W-:Y:S01]  /*05b0*/  CS2R R118, SRZ ;  /* 0x0000000000767805 */ /* 0x000fe2000001ff00 */
[----:B------:R-:W-:Y:S01]  /*05c0*/  SHF.R.S32.HI R235, RZ, 0x6, R235 ;  /* 0x00000006ffeb7819 */ /* 0x000fe200000114eb */
[----:B------:R-:W-:Y:S01]  /*05d0*/  CS2R R116, SRZ ;  /* 0x0000000000747805 */ /* 0x000fe2000001ff00 */
[----:B------:R-:W-:Y:S01]  /*05e0*/  LEA.HI R2, R2, R3, RZ, 0x6 ;  /* 0x0000000302027211 */ /* 0x000fe200078f30ff */
[----:B------:R-:W-:Y:S01]  /*05f0*/  CS2R R114, SRZ ;  /* 0x0000000000727805 */ /* 0x000fe2000001ff00 */
[----:B------:R-:W-:Y:S01]  /*0600*/  CS2R R112, SRZ ;  /* 0x0000000000707805 */ /* 0x000fe2000001ff00 */
[----:B------:R-:W-:Y:S01]  /*0610*/  CS2R R102, SRZ ;  /* 0x0000000000667805 */ /* 0x000fe2000001ff00 */
[----:B------:R-:W-:Y:S01]  /*0620*/  SHF.R.S32.HI R2, RZ, 0x6, R2 ;  /* 0x00000006ff027819 */ /* 0x000fe20000011402 */
[----:B------:R-:W-:Y:S01]  /*0630*/  CS2R R100, SRZ ;  /* 0x0000000000647805 */ /* 0x000fe2000001ff00 */
[----:B------:R-:W-:Y:S01]  /*0640*/  CS2R R106, SRZ ;  /* 0x00000000006a7805 */ /* 0x000fe2000001ff00 */
[----:B------:R-:W-:Y:S01]  /*0650*/  CS2R R104, SRZ ;  /* 0x0000000000687805 */ /* 0x000fe2000001ff00 */
[----:B------:R-:W1:Y:S01]  /*0660*/  R2UR UR7, R2 ;  /* 0x00000000020773c2 */ /* 0x000e6200000e0000 */
        /* <DEDUP_REMOVED lines=23> */
[----:B-1----:R-:W-:Y:S01]  /*07e0*/  UISETP.LT.AND UP0, UPT, URZ, UR7, UPT ;  /* 0x000000073f00728c */ /* 0x002fe2000bf01270 */
[----:B------:R-:W-:Y:S01]  /*07f0*/  CS2R R56, SRZ ;  /* 0x0000000000387805 */ /* 0x000fe2000001ff00 */
[----:B------:R-:W-:Y:S01]  /*0800*/  CS2R R62, SRZ ;  /* 0x00000000003e7805 */ /* 0x000fe2000001ff00 */
[----:B------:R-:W-:Y:S01]  /*0810*/  CS2R R60, SRZ ;  /* 0x00000000003c7805 */ /* 0x000fe2000001ff00 */
[----:B------:R-:W-:Y:S01]  /*0820*/  USEL UR7, URZ, UR7, !UP0 ;  /* 0x000000073f077287 */ /* 0x000fe2000c000000 */
[----:B------:R-:W-:Y:S01]  /*0830*/  CS2R R50, SRZ ;  /* 0x0000000000327805 */ /* 0x000fe2000001ff00 */
[----:B------:R-:W-:Y:S01]  /*0840*/  CS2R R48, SRZ ;  /* 0x0000000000307805 */ /* 0x000fe2000001ff00 */
[----:B------:R-:W-:Y:S01]  /*0850*/  CS2R R46, SRZ ;  /* 0x00000000002e7805 */ /* 0x000fe2000001ff00 */
[----:B------:R-:W-:Y:S01]  /*0860*/  CS2R R44, SRZ ;  /* 0x00000000002c7805 */ /* 0x000fe2000001ff00 */
[----:B------:R-:W-:Y:S01]  /*0870*/  CS2R R42, SRZ ;  /* 0x00000000002a7805 */ /* 0x000fe2000001ff00 */
[----:B------:R-:W-:Y:S01]  /*0880*/  ISETP.GT.AND P0, PT, R235, UR7, PT ;  /* 0x00000007eb007c0c */ /* 0x000fe2000bf04270 */
[----:B------:R-:W-:-:S12]  /*0890*/  CS2R R40, SRZ ;  /* 0x0000000000287805 */ /* 0x000fd8000001ff00 */
[----:B------:R-:W-:Y:S05]  /*08a0*/  @!P0 BRA `(.L_x_680) ;  /* 0x00004f5000008947 */ /* 0x000fea0003800000 */
[----:B------:R-:W-:Y:S01]  /*08b0*/  IMAD.MOV.U32 R0, RZ, RZ, c[0x0][0x248] ;  /* 0x00009200ff007624 */ /* 0x000fe200078e00ff */
[----:B------:R-:W-:Y:S01]  /*08c0*/  SHF.R.S32.HI R8, RZ, 0x1f, R246 ;  /* 0x0000001fff087819 */ /* 0x000fe200000114f6 */
[--C-:B------:R-:W-:Y:S01]  /*08d0*/  IMAD.MOV.U32 R5, RZ, RZ, R236.reuse ;  /* 0x000000ffff057224 */ /* 0x100fe200078e00ec */
[----:B------:R-:W-:Y:S01]  /*08e0*/  SHF.R.S32.HI R10, RZ, 0x1f, R236 ;  /* 0x0000001fff0a7819 */ /* 0x000fe200000114ec */
[----:B------:R-:W-:Y:S01]  /*08f0*/  IMAD.SHL.U32 R16, R246, 0x4, RZ ;  /* 0x00000004f6107824 */ /* 0x000fe200078e00ff */
[----:B------:R-:W-:Y:S01]  /*0900*/  ISETP.NE.AND P0, PT, R0, 0x1, PT ;  /* 0x000000010000780c */ /* 0x000fe20003f05270 */
[----:B------:R-:W-:Y:S01]  /*0910*/  ULDC.64 UR4, c[0x0][0x1d8] ;  /* 0x0000760000047ab9 */ /* 0x000fe20000000a00 */
[-C--:B------:R-:W-:Y:S01]  /*0920*/  LEA.HI R4, R8, R246.reuse, RZ, 0x3 ;  /* 0x000000f608047211 */ /* 0x080fe200078f18ff */
[C---:B------:R-:W-:Y:S01]  /*0930*/  IMAD R18, R10.reuse, c[0x0][0x270], RZ ;  /* 0x00009c000a127a24 */ /* 0x040fe200078e02ff */
[----:B------:R-:W-:Y:S01]  /*0940*/  SHF.R.S32.HI R17, RZ, 0x1f, R16 ;  /* 0x0000001fff117819 */ /* 0x000fe20000011410 */
[----:B------:R-:W-:Y:S01]  /*0950*/  IMAD R14, R10, c[0x0][0x288], RZ ;  /* 0x0000a2000a0e7a24 */ /* 0x000fe200078e02ff */
[----:B------:R-:W-:Y:S01]  /*0960*/  LOP3.LUT R11, R4, 0xfffffff8, RZ, 0xc0, !PT ;  /* 0xfffffff8040b7812 */ /* 0x000fe200078ec0ff */
[C---:B------:R-:W-:Y:S01]  /*0970*/  IMAD R18, R236.reuse, c[0x0][0x274], R18 ;  /* 0x00009d00ec127a24 */ /* 0x040fe200078e0212 */
[----:B------:R-:W-:Y:S01]  /*0980*/  SHF.R.S32.HI R32, RZ, 0x3, R4 ;  /* 0x00000003ff207819 */ /* 0x000fe20000011404 */
[C---:B------:R-:W-:Y:S01]  /*0990*/  IMAD.WIDE.U32 R2, R236.reuse, c[0x0][0x270], R16 ;  /* 0x00009c00ec027a25 */ /* 0x040fe200078e0010 */
[----:B------:R-:W-:Y:S01]  /*09a0*/  SHF.R.S32.HI R239, RZ, 0x1f, R237 ;  /* 0x0000001fffef7819 */ /* 0x000fe200000114ed */
[----:B------:R-:W-:Y:S01]  /*09b0*/  USHF.L.U32 UR9, UR4, 0x6, URZ ;  /* 0x0000000604097899 */ /* 0x000fe2000800063f */
[----:B------:R-:W-:Y:S01]  /*09c0*/  SHF.R.S32.HI R33, RZ, 0x1f, R32 ;  /* 0x0000001fff217819 */ /* 0x000fe20000011420 */
[----:B------:R-:W-:Y:S01]  /*09d0*/  @P0 IMAD.HI.U32 R0, R236, c[0x0][0x24c], RZ ;  /* 0x00009300ec000a27 */ /* 0x000fe200078e00ff */
[----:B------:R-:W-:Y:S01]  /*09e0*/  USHF.R.S32.HI UR6, URZ, 0x1f, UR7 ;  /* 0x0000001f3f067899 */ /* 0x000fe20008011407 */
[----:B------:R-:W-:Y:S01]  /*09f0*/  CS2R R134, SRZ ;  /* 0x0000000000867805 */ /* 0x000fe2000001ff00 */
[----:B------:R-:W-:Y:S01]  /*0a00*/  ULDC.64 UR12, c[0x0][0x178] ;  /* 0x00005e00000c7ab9 */ /* 0x000fe20000000a00 */
[----:B------:R-:W-:Y:S01]  /*0a10*/  IMAD.IADD R11, R246, 0x1, -R11 ;  /* 0x00000001f60b7824 */ /* 0x000fe200078e0a0b */
[----:B------:R-:W-:Y:S01]  /*0a20*/  @P0 SHF.R.U32.HI R5, RZ, c[0x0][0x250], R0 ;  /* 0x00009400ff050a19 */ /* 0x000fe20000011600 */
[----:B------:R-:W-:Y:S01]  /*0a30*/  IMAD.SHL.U32 R234, R32, 0x40, RZ ;  /* 0x0000004020ea7824 */ /* 0x000fe200078e00ff */
[----:B------:R-:W-:Y:S01]  /*0a40*/  LEA.HI R0, R8, R246, RZ, 0x6 ;  /* 0x000000f608007211 */ /* 0x000fe200078f30ff */
[C---:B------:R-:W-:Y:S01]  /*0a50*/  IMAD.SHL.U32 R20, R11.reuse, 0x8, RZ ;  /* 0x000000080b147824 */ /* 0x040fe200078e00ff */
[----:B------:R-:W-:Y:S01]  /*0a60*/  SHF.R.S32.HI R26, RZ, 0x1f, R5 ;  /* 0x0000001fff1a7819 */ /* 0x000fe20000011405 */
[----:B------:R-:W-:Y:S01]  /*0a70*/  IMAD.SHL.U32 R230, R11, 0x40, RZ ;  /* 0x000000400be67824 */ /* 0x000fe200078e00ff */
[----:B------:R-:W-:Y:S01]  /*0a80*/  SHF.R.S32.HI R0, RZ, 0x6, R0 ;  /* 0x00000006ff007819 */ /* 0x000fe20000011400 */
[----:B------:R-:W-:Y:S01]  /*0a90*/  IMAD.IADD R19, R3, 0x1, R18 ;  /* 0x0000000103137824 */ /* 0x000fe200078e0212 */
[----:B------:R-:W-:Y:S01]  /*0aa0*/  SHF.R.S32.HI R21, RZ, 0x1f, R20 ;  /* 0x0000001fff157819 */ /* 0x000fe20000011414 */
[----:B------:R-:W-:Y:S01]  /*0ab0*/  IMAD R6, R26, c[0x0][0x1e0], RZ ;  /* 0x000078001a067a24 */ /* 0x000fe200078e02ff */
[----:B------:R-:W-:Y:S01]  /*0ac0*/  LOP3.LUT R234, R234, 0x1c0, RZ, 0xc0, !PT ;  /* 0x000001c0eaea7812 */ /* 0x000fe200078ec0ff */
[----:B------:R-:W-:Y:S01]  /*0ad0*/  IMAD R22, R239, c[0x0][0x1e8], RZ ;  /* 0x00007a00ef167a24 */ /* 0x000fe200078e02ff */
[----:B------:R-:W-:Y:S01]  /*0ae0*/  LOP3.LUT R230, R230, 0x1c0, RZ, 0xc0, !PT ;  /* 0x000001c0e6e67812 */ /* 0x000fe200078ec0ff */
[C---:B------:R-:W-:Y:S01]  /*0af0*/  IMAD R6, R5.reuse, c[0x0][0x1e4], R6 ;  /* 0x0000790005067a24 */ /* 0x040fe200078e0206 */
[C---:B------:R-:W-:Y:S01]  /*0b00*/  IADD3 R9, R20.reuse, 0x40, RZ ;  /* 0x0000004014097810 */ /* 0x040fe20007ffe0ff */
[----:B------:R-:W-:Y:S01]  /*0b10*/  IMAD.WIDE.U32 R12, R5, c[0x0][0x1e0], R20 ;  /* 0x00007800050c7a25 */ /* 0x000fe200078e0014 */
[----:B------:R-:W-:Y:S01]  /*0b20*/  ISETP.GE.AND P5, PT, R20, c[0x0][0x1cc], PT ;  /* 0x0000730014007a0c */ /* 0x000fe20003fa6270 */
[----:B------:R-:W-:Y:S01]  /*0b30*/  UMOV UR10, 0x6 ;  /* 0x00000006000a7882 */ /* 0x000fe20000000000 */
[----:B------:R-:W-:Y:S01]  /*0b40*/  ISETP.GE.AND P2, PT, R9, c[0x0][0x1cc], PT ;  /* 0x0000730009007a0c */ /* 0x000fe20003f46270 */
[----:B------:R-:W-:Y:S01]  /*0b50*/  IMAD.IADD R7, R13, 0x1, R6 ;  /* 0x000000010d077824 */ /* 0x000fe200078e0206 */
[----:B------:R-:W-:Y:S01]  /*0b60*/  UIMAD UR14, UR6, UR12, URZ ;  /* 0x0000000c060e72a4 */ /* 0x000fe2000f8e023f */
[----:B------:R-:W-:Y:S01]  /*0b70*/  IMAD.MOV.U32 R6, RZ, RZ, R12 ;  /* 0x000000ffff067224 */ /* 0x000fe200078e000c */
[----:B------:R-:W-:Y:S01]  /*0b80*/  USHF.L.U64.HI UR8, UR4, UR10, UR5 ;  /* 0x0000000a04087299 */ /* 0x000fe20008010205 */
[----:B------:R-:W-:Y:S01]  /*0b90*/  IMAD.MOV.U32 R18, RZ, RZ, R2 ;  /* 0x000000ffff127224 */ /* 0x000fe200078e0002 */
[----:B------:R-:W-:Y:S01]  /*0ba0*/  LOP3.LUT R2, R234, 0x38, R20, 0xf8, !PT ;  /* 0x00000038ea027812 */ /* 0x000fe200078ef814 */
[----:B------:R-:W-:Y:S01]  /*0bb0*/  IMAD.SHL.U32 R3, R0, 0x200, RZ ;  /* 0x0000020000037824 */ /* 0x000fe200078e00ff */
[----:B------:R-:W-:Y:S01]  /*0bc0*/  SHF.R.U32.HI R234, RZ, 0x3, R234 ;  /* 0x00000003ffea7819 */ /* 0x000fe200000116ea */
[----:B------:R-:W-:Y:S01]  /*0bd0*/  IMAD R22, R237, c[0x0][0x1ec], R22 ;  /* 0x00007b00ed167a24 */ /* 0x000fe200078e0216 */
[----:B------:R-:W-:Y:S01]  /*0be0*/  UIMAD.WIDE.U32 UR18, UR7, UR12, URZ ;  /* 0x0000000c071272a5 */ /* 0x000fe2000f8e003f */
[----:B------:R-:W-:Y:S01]  /*0bf0*/  IMAD R26, R26, c[0x0][0x1b0], RZ ;  /* 0x00006c001a1a7a24 */ /* 0x000fe200078e02ff */
[----:B------:R-:W-:Y:S01]  /*0c00*/  LOP3.LUT R234, R3, R2, R234, 0xf6, !PT ;  /* 0x0000000203ea7212 */ /* 0x000fe200078ef6ea */
[----:B------:R-:W-:Y:S01]  /*0c10*/  IMAD.WIDE.U32 R6, R237, c[0x0][0x1e8], R6 ;  /* 0x00007a00ed067a25 */ /* 0x000fe200078e0006 */
[----:B------:R-:W-:Y:S01]  /*0c20*/  LOP3.LUT R2, R230, 0x8, R4, 0xf8, !PT ;  /* 0x00000008e6027812 */ /* 0x000fe200078ef804 */
[----:B------:R-:W-:Y:S01]  /*0c30*/  UIMAD UR14, UR7, UR13, UR14 ;  /* 0x0000000d070e72a4 */ /* 0x000fe2000f8e020e */
[----:B------:R-:W-:Y:S01]  /*0c40*/  SHF.R.U32.HI R230, RZ, 0x3, R230 ;  /* 0x00000003ffe67819 */ /* 0x000fe200000116e6 */
[----:B------:R-:W-:Y:S01]  /*0c50*/  IMAD R12, R33, c[0x0][0x178], RZ ;  /* 0x00005e00210c7a24 */ /* 0x000fe200078e02ff */
[----:B------:R-:W-:Y:S01]  /*0c60*/  ULDC.64 UR4, c[0x0][0x1a8] ;  /* 0x00006a0000047ab9 */ /* 0x000fe20000000a00 */
[----:B------:R-:W-:Y:S01]  /*0c70*/  IMAD R26, R5, c[0x0][0x1b4], R26 ;  /* 0x00006d00051a7a24 */ /* 0x000fe200078e021a */
[----:B------:R-:W-:Y:S01]  /*0c80*/  LOP3.LUT R230, R3, R2, R230, 0xf6, !PT ;  /* 0x0000000203e67212 */ /* 0x000fe200078ef6e6 */
[----:B------:R-:W-:Y:S01]  /*0c90*/  IMAD.WIDE.U32 R30, R5, c[0x0][0x1b0], R20 ;  /* 0x00006c00051e7a25 */ /* 0x000fe200078e0014 */
[----:B------:R-:W-:Y:S01]  /*0ca0*/  IADD3 R5, -R32, c[0x0][0x198], RZ ;  /* 0x0000660020057a10 */ /* 0x000fe20007ffe1ff */
[----:B------:R-:W-:Y:S01]  /*0cb0*/  UIADD3 UR14, UR19, UR14, URZ ;  /* 0x0000000e130e7290 */ /* 0x000fe2000fffe03f */
[----:B------:R-:W-:Y:S01]  /*0cc0*/  STL.64 [R1+0x8], R32 ;  /* 0x0000082001007387 */ /* 0x000fe20000100a00 */
[----:B------:R-:W-:Y:S01]  /*0cd0*/  IMAD.IADD R23, R7, 0x1, R22 ;  /* 0x0000000107177824 */ /* 0x000fe200078e0216 */
[----:B------:R-:W-:Y:S01]  /*0ce0*/  USHF.L.U32 UR11, UR4, 0x6, URZ ;  /* 0x00000006040b7899 */ /* 0x000fe2000800063f */
[----:B------:R-:W-:Y:S01]  /*0cf0*/  IMAD.MOV.U32 R22, RZ, RZ, R6 ;  /* 0x000000ffff167224 */ /* 0x000fe200078e0006 */
[----:B------:R-:W-:Y:S01]  /*0d00*/  USHF.L.U64.HI UR4, UR4, UR10, UR5 ;  /* 0x0000000a04047299 */ /* 0x000fe20008010205 */
[----:B------:R-:W-:Y:S01]  /*0d10*/  IMAD.WIDE R6, R238, 0x60, R32 ;  /* 0x00000060ee067825 */ /* 0x000fe200078e0220 */
[----:B------:R-:W-:Y:S01]  /*0d20*/  CS2R R132, SRZ ;  /* 0x0000000000847805 */ /* 0x000fe2000001ff00 */
        /* <DEDUP_REMOVED lines=8> */
[----:B------:R-:W-:Y:S01]  /*0db0*/  IMAD R5, R238, -0x60, R5 ;  /* 0xffffffa0ee057824 */ /* 0x000fe200078e0205 */
[----:B------:R-:W-:Y:S01]  /*0dc0*/  CS2R R118, SRZ ;  /* 0x0000000000767805 */ /* 0x000fe2000001ff00 */
[----:B------:R-:W-:Y:S01]  /*0dd0*/  IMAD R2, R7, c[0x0][0x1d8], RZ ;  /* 0x0000760007027a24 */ /* 0x000fe200078e02ff */
[----:B------:R-:W-:Y:S01]  /*0de0*/  CS2R R116, SRZ ;  /* 0x0000000000747805 */ /* 0x000fe2000001ff00 */
[----:B------:R-:W-:Y:S01]  /*0df0*/  IMAD.IADD R13, R29, 0x1, R12 ;  /* 0x000000011d0d7824 */ /* 0x000fe200078e020c */
[C---:B------:R-:W-:Y:S01]  /*0e00*/  ISETP.LT.OR P3, PT, R5.reuse, 0x1, P5 ;  /* 0x000000010500780c */ /* 0x040fe20002f61670 */
[C---:B------:R-:W-:Y:S01]  /*0e10*/  IMAD R14, R236.reuse, c[0x0][0x28c], R14 ;  /* 0x0000a300ec0e7a24 */ /* 0x040fe200078e020e */
[C---:B------:R-:W-:Y:S01]  /*0e20*/  ISETP.LT.OR P1, PT, R5.reuse, 0x1, P2 ;  /* 0x000000010500780c */ /* 0x040fe20001721670 */
[----:B------:R-:W-:Y:S01]  /*0e30*/  IMAD.WIDE.U32 R16, R236, c[0x0][0x288], R16 ;  /* 0x0000a200ec107a25 */ /* 0x000fe200078e0010 */
[C---:B------:R-:W-:Y:S01]  /*0e40*/  ISETP.LT.OR P6, PT, R5.reuse, 0x21, P5 ;  /* 0x000000210500780c */ /* 0x040fe20002fc1670 */
[----:B------:R-:W-:Y:S01]  /*0e50*/  CS2R R114, SRZ ;  /* 0x0000000000727805 */ /* 0x000fe2000001ff00 */
[C---:B------:R-:W-:Y:S01]  /*0e60*/  ISETP.LT.OR P4, PT, R5.reuse, 0x21, P2 ;  /* 0x000000210500780c */ /* 0x040fe20001781670 */
[----:B------:R-:W-:Y:S01]  /*0e70*/  IMAD.MOV.U32 R12, RZ, RZ, R28 ;  /* 0x000000ffff0c7224 */ /* 0x000fe200078e001c */
[C---:B------:R-:W-:Y:S01]  /*0e80*/  ISETP.LT.OR P5, PT, R5.reuse, 0x41, P5 ;  /* 0x000000410500780c */ /* 0x040fe20002fa1670 */
[C---:B------:R-:W-:Y:S01]  /*0e90*/  IMAD R2, R6.reuse, c[0x0][0x1dc], R2 ;  /* 0x0000770006027a24 */ /* 0x040fe200078e0202 */
[----:B------:R-:W-:Y:S01]  /*0ea0*/  ISETP.LT.OR P2, PT, R5, 0x41, P2 ;  /* 0x000000410500780c */ /* 0x000fe20001741670 */
[----:B------:R-:W-:Y:S01]  /*0eb0*/  IMAD.WIDE.U32 R28, R6, c[0x0][0x1d8], R22 ;  /* 0x00007600061c7a25 */ /* 0x000fe200078e0016 */
[----:B------:R-:W-:Y:S01]  /*0ec0*/  CS2R R112, SRZ ;  /* 0x0000000000707805 */ /* 0x000fe2000001ff00 */
[----:B------:R-:W-:Y:S01]  /*0ed0*/  CS2R R110, SRZ ;  /* 0x00000000006e7805 */ /* 0x000fe2000001ff00 */
[----:B------:R-:W-:Y:S01]  /*0ee0*/  CS2R R108, SRZ ;  /* 0x00000000006c7805 */ /* 0x000fe2000001ff00 */
[----:B------:R-:W-:Y:S01]  /*0ef0*/  IMAD.IADD R15, R17, 0x1, R14 ;  /* 0x00000001110f7824 */ /* 0x000fe200078e020e */
[----:B------:R-:W-:Y:S01]  /*0f00*/  LEA R22, P0, R28, c[0x0][0x1c0], 0x1 ;  /* 0x000070001c167a11 */ /* 0x000fe200078008ff */
[----:B------:R-:W-:Y:S01]  /*0f10*/  IMAD.MOV.U32 R14, RZ, RZ, R16 ;  /* 0x000000ffff0e7224 */ /* 0x000fe200078e0010 */
[----:B------:R-:W-:Y:S01]  /*0f20*/  CS2R R106, SRZ ;  /* 0x00000000006a7805 */ /* 0x000fe2000001ff00 */
[----:B------:R-:W-:Y:S01]  /*0f30*/  IMAD.IADD R2, R29, 0x1, R2 ;  /* 0x000000011d027824 */ /* 0x000fe200078e0202 */
[----:B------:R-:W-:Y:S01]  /*0f40*/  CS2R R104, SRZ ;  /* 0x0000000000687805 */ /* 0x000fe2000001ff00 */
[----:B------:R-:W-:Y:S01]  /*0f50*/  IMAD R16, R33, c[0x0][0x208], RZ ;  /* 0x0000820021107a24 */ /* 0x000fe200078e02ff */
[----:B------:R-:W-:Y:S01]  /*0f60*/  CS2R R102, SRZ ;  /* 0x0000000000667805 */ /* 0x000fe2000001ff00 */
[----:B------:R-:W-:Y:S01]  /*0f70*/  IMAD R242, R10, c[0x0][0x180], RZ ;  /* 0x000060000af27a24 */ /* 0x000fe200078e02ff */
[----:B------:R-:W-:Y:S01]  /*0f80*/  LEA.HI.X R23, R28, c[0x0][0x1c4], R2, 0x1, P0 ;  /* 0x000071001c177a11 */ /* 0x000fe200000f0c02 */
[C---:B------:R-:W-:Y:S01]  /*0f90*/  IMAD R16, R32.reuse, c[0x0][0x20c], R16 ;  /* 0x0000830020107a24 */ /* 0x040fe200078e0210 */
[----:B------:R-:W-:Y:S01]  /*0fa0*/  CS2R R100, SRZ ;  /* 0x0000000000647805 */ /* 0x000fe2000001ff00 */
[----:B------:R-:W-:Y:S01]  /*0fb0*/  IMAD.WIDE.U32 R24, R32, c[0x0][0x208], R20 ;  /* 0x0000820020187a25 */ /* 0x000fe200078e0014 */
[----:B------:R-:W-:Y:S01]  /*0fc0*/  SHF.R.S32.HI R21, RZ, 0x1f, R0 ;  /* 0x0000001fff157819 */ /* 0x000fe20000011400 */
        /* <DEDUP_REMOVED lines=8> */
[----:B------:R-:W-:Y:S01]  /*1050*/  IMAD.SHL.U32 R234, R234, 0x2, RZ ;  /* 0x00000002eaea7824 */ /* 0x000fe200078e00ff */
[----:B------:R-:W-:Y:S01]  /*1060*/  CS2R R86, SRZ ;  /* 0x0000000000567805 */ /* 0x000fe2000001ff00 */
[----:B------:R-:W-:Y:S01]  /*1070*/  IMAD.U32 R2, RZ, RZ, UR9 ;  /* 0x00000009ff027e24 */ /* 0x000fe2000f8e00ff */
[----:B------:R-:W-:Y:S01]  /*1080*/  CS2R R84, SRZ ;  /* 0x0000000000547805 */ /* 0x000fe2000001ff00 */
[----:B------:R-:W-:Y:S01]  /*1090*/  IMAD.IADD R17, R25, 0x1, R16 ;  /* 0x0000000119117824 */ /* 0x000fe200078e0210 */
[----:B------:R-:W-:Y:S01]  /*10a0*/  @!PT LDS RZ, [RZ] ;  /* 0x00000000fffff984 */ /* 0x000fe20000000800 */
[----:B------:R-:W-:Y:S01]  /*10b0*/  @!PT LDS RZ, [RZ] ;  /* 0x00000000fffff984 */ /* 0x000fe20000000800 */
[----:B------:R-:W-:Y:S01]  /*10c0*/  @!PT LDS RZ, [RZ] ;  /* 0x00000000fffff984 */ /* 0x000fe20000000800 */
[----:B------:R1:W-:Y:S01]  /*10d0*/  LDGSTS.E.BYPASS.LTC128B.128 [R234+0x6080], [R22.64], !P3 ;  /* 0x0608000016ea7fae */ /* 0x0003e2000d901d50 */
[----:B------:R-:W-:Y:S01]  /*10e0*/  IMAD.IADD R243, R13, 0x1, R242 ;  /* 0x000000010df37824 */ /* 0x000fe200078e02f2 */
[----:B------:R-:W-:Y:S01]  /*10f0*/  CS2R R82, SRZ ;  /* 0x0000000000527805 */ /* 0x000fe2000001ff00 */
[----:B------:R-:W-:Y:S01]  /*1100*/  IMAD.IADD R27, R31, 0x1, R26 ;  /* 0x000000011f1b7824 */ /* 0x000fe200078e021a */
[----:B------:R1:W-:Y:S01]  /*1110*/  LDGSTS.E.BYPASS.LTC128B.128 [R234+0x9080], [R22.64+0x80], !P1 ;  /* 0x0908008016ea7fae */ /* 0x0003e2000c901d50 */
[----:B------:R-:W-:Y:S01]  /*1120*/  IMAD.MOV.U32 R16, RZ, RZ, R24 ;  /* 0x000000ffff107224 */ /* 0x000fe200078e0018 */
[----:B------:R-:W-:Y:S01]  /*1130*/  IADD3 R2, P1, P0, R2, 0x80, R22 ;  /* 0x0000008002027810 */ /* 0x000fe2000783e016 */
[----:B------:R-:W-:Y:S01]  /*1140*/  IMAD.MOV.U32 R242, RZ, RZ, R12 ;  /* 0x000000fffff27224 */ /* 0x000fe200078e000c */
[----:B------:R-:W-:Y:S01]  /*1150*/  IADD3 R12, P3, R22, UR9, RZ ;  /* 0x00000009160c7c10 */ /* 0x000fe2000ff7e0ff */
[----:B------:R-:W-:Y:S01]  /*1160*/  IMAD.MOV.U32 R26, RZ, RZ, R30 ;  /* 0x000000ffff1a7224 */ /* 0x000fe200078e001e */
[----:B------:R-:W-:Y:S01]  /*1170*/  IADD3.X R3, RZ, UR8, R23, P1, P0 ;  /* 0x00000008ff037c10 */ /* 0x000fe20008fe0417 */
[----:B------:R-:W-:Y:S01]  /*1180*/  IMAD R24, R239, c[0x0][0x1b8], RZ ;  /* 0x00006e00ef187a24 */ /* 0x000fe200078e02ff */
[----:B------:R-:W-:Y:S01]  /*1190*/  IADD3.X R13, R23, UR8, RZ, P3, !PT ;  /* 0x00000008170d7c10 */ /* 0x000fe20009ffe4ff */
[----:B------:R-:W-:Y:S01]  /*11a0*/  IMAD R233, R239, c[0x0][0x188], RZ ;  /* 0x00006200efe97a24 */ /* 0x000fe200078e02ff */
[----:B------:R-:W-:Y:S01]  /*11b0*/  ISETP.GE.AND P1, PT, R9, c[0x0][0x19c], PT ;  /* 0x0000670009007a0c */ /* 0x000fe20003f26270 */
[C---:B------:R-:W-:Y:S01]  /*11c0*/  IMAD R24, R237.reuse, c[0x0][0x1bc], R24 ;  /* 0x00006f00ed187a24 */ /* 0x040fe200078e0218 */
[----:B------:R-:W-:Y:S01]  /*11d0*/  CS2R R80, SRZ ;  /* 0x0000000000507805 */ /* 0x000fe2000001ff00 */
[C---:B------:R-:W-:Y:S01]  /*11e0*/  IMAD.WIDE.U32 R26, R237.reuse, c[0x0][0x1b8], R26 ;  /* 0x00006e00ed1a7a25 */ /* 0x040fe200078e001a */
[----:B------:R2:W-:Y:S01]  /*11f0*/  LDGSTS.E.BYPASS.LTC128B.128 [R234+0x7080], [R12.64], !P6 ;  /* 0x070800000cea7fae */ /* 0x0005e2000f101d50 */
[----:B------:R-:W-:Y:S01]  /*1200*/  ISETP.GE.AND P6, PT, R20, c[0x0][0x19c], PT ;  /* 0x0000670014007a0c */ /* 0x000fe20003fc6270 */
[----:B------:R-:W-:Y:S01]  /*1210*/  CS2R R78, SRZ ;  /* 0x00000000004e7805 */ /* 0x000fe2000001ff00 */
[C---:B------:R-:W-:Y:S01]  /*1220*/  IMAD R233, R237.reuse, c[0x0][0x18c], R233 ;  /* 0x00006300ede97a24 */ /* 0x040fe200078e02e9 */
[----:B------:R3:W-:Y:S01]  /*1230*/  LDGSTS.E.BYPASS.LTC128B.128 [R234+0xa080], [R2.64], !P4 ;  /* 0x0a08000002ea7fae */ /* 0x0007e2000e101d50 */
[----:B------:R-:W-:Y:S01]  /*1240*/  IMAD.WIDE.U32 R242, R237, c[0x0][0x188], R242 ;  /* 0x00006200edf27a25 */ /* 0x000fe200078e00f2 */
[----:B------:R-:W-:Y:S01]  /*1250*/  CS2R R76, SRZ ;  /* 0x00000000004c7805 */ /* 0x000fe2000001ff00 */
[----:B------:R-:W-:Y:S01]  /*1260*/  CS2R R74, SRZ ;  /* 0x00000000004a7805 */ /* 0x000fe2000001ff00 */
[----:B------:R-:W-:Y:S01]  /*1270*/  CS2R R72, SRZ ;  /* 0x0000000000487805 */ /* 0x000fe2000001ff00 */
[----:B------:R-:W-:Y:S01]  /*1280*/  IMAD.IADD R25, R27, 0x1, R24 ;  /* 0x000000011b197824 */ /* 0x000fe200078e0218 */
[----:B------:R-:W-:Y:S01]  /*1290*/  CS2R R70, SRZ ;  /* 0x0000000000467805 */ /* 0x000fe2000001ff00 */
[----:B------:R-:W-:Y:S01]  /*12a0*/  IMAD.MOV.U32 R24, RZ, RZ, R26 ;  /* 0x000000ffff187224 */ /* 0x000fe200078e001a */
[----:B------:R-:W-:Y:S01]  /*12b0*/  CS2R R68, SRZ ;  /* 0x0000000000447805 */ /* 0x000fe2000001ff00 */
[----:B-1----:R-:W-:Y:S01]  /*12c0*/  IMAD.U32 R22, RZ, RZ, UR18 ;  /* 0x00000012ff167e24 */ /* 0x002fe2000f8e00ff */
[----:B------:R-:W-:Y:S01]  /*12d0*/  CS2R R66, SRZ ;  /* 0x0000000000427805 */ /* 0x000fe2000001ff00 */
[----:B------:R-:W-:Y:S01]  /*12e0*/  IMAD R7, R7, c[0x0][0x1a8], RZ ;  /* 0x00006a0007077a24 */ /* 0x000fe200078e02ff */
[----:B------:R-:W-:Y:S01]  /*12f0*/  CS2R R64, SRZ ;  /* 0x0000000000407805 */ /* 0x000fe2000001ff00 */
[----:B------:R-:W-:Y:S01]  /*1300*/  IMAD.IADD R233, R243, 0x1, R233 ;  /* 0x00000001f3e97824 */ /* 0x000fe200078e02e9 */
        /* <DEDUP_REMOVED lines=9> */
[----:B------:R-:W-:Y:S01]  /*13a0*/  IMAD.U32 R23, RZ, RZ, UR19 ;  /* 0x00000013ff177e24 */ /* 0x000fe2000f8e00ff */
[----:B--2---:R-:W-:Y:S01]  /*13b0*/  IADD3 R12, P3, R12, UR9, RZ ;  /* 0x000000090c0c7c10 */ /* 0x004fe2000ff7e0ff */
[----:B------:R-:W-:Y:S01]  /*13c0*/  IMAD.WIDE.U32 R240, R236, c[0x0][0x210], R16 ;  /* 0x00008400ecf07a25 */ /* 0x000fe200078e0010 */
[----:B------:R-:W-:Y:S01]  /*13d0*/  LEA.HI.X R7, R24, c[0x0][0x194], R7, 0x1, P4 ;  /* 0x0000650018077a11 */ /* 0x000fe200020f0c07 */
[----:B------:R-:W-:Y:S01]  /*13e0*/  CS2R R52, SRZ ;  /* 0x0000000000347805 */ /* 0x000fe2000001ff00 */
[C---:B---3--:R-:W-:Y:S01]  /*13f0*/  LEA R3, P0, R22.reuse, R242, 0x6 ;  /* 0x000000f216037211 */ /* 0x048fe200078030ff */
[----:B------:R-:W-:Y:S01]  /*1400*/  IMAD.U32 R2, RZ, RZ, UR14 ;  /* 0x0000000eff027e24 */ /* 0x000fe2000f8e00ff */
[----:B------:R-:W-:Y:S01]  /*1410*/  IADD3.X R13, R13, UR8, RZ, P3, !PT ;  /* 0x000000080d0d7c10 */ /* 0x000fe20009ffe4ff */
[----:B------:R-:W-:Y:S01]  /*1420*/  IMAD.MOV.U32 R216, RZ, RZ, 0x40 ;  /* 0x00000040ffd87424 */ /* 0x000fe200078e00ff */
[C---:B------:R-:W-:Y:S01]  /*1430*/  ISETP.LT.OR P3, PT, R5.reuse, 0x1, P6 ;  /* 0x000000010500780c */ /* 0x040fe20003761670 */
[----:B------:R-:W-:Y:S01]  /*1440*/  IMAD.MOV.U32 R202, RZ, RZ, 0x20 ;  /* 0x00000020ffca7424 */ /* 0x000fe200078e00ff */
[----:B------:R-:W-:Y:S01]  /*1450*/  LEA.HI.X R2, R22, R233, R2, 0x6, P0 ;  /* 0x000000e916027211 */ /* 0x000fe200000f3402 */
[----:B------:R-:W-:Y:S01]  /*1460*/  IMAD.U32 R22, RZ, RZ, UR11 ;  /* 0x0000000bff167e24 */ /* 0x000fe2000f8e00ff */
[----:B------:R1:W-:Y:S01]  /*1470*/  LDGSTS.E.BYPASS.LTC128B.128 [R234+0x8080], [R12.64], !P5 ;  /* 0x080800000cea7fae */ /* 0x0003e2000e901d50 */
[C---:B------:R-:W-:Y:S01]  /*1480*/  ISETP.LT.OR P4, PT, R5.reuse, 0x1, P1 ;  /* 0x000000010500780c */ /* 0x040fe20000f81670 */
[----:B------:R-:W-:Y:S01]  /*1490*/  IMAD.SHL.U32 R230, R230, 0x2, RZ ;  /* 0x00000002e6e67824 */ /* 0x000fe200078e00ff */
[C---:B------:R-:W-:Y:S01]  /*14a0*/  ISETP.LT.OR P5, PT, R5.reuse, 0x21, P6 ;  /* 0x000000210500780c */ /* 0x040fe200037a1670 */
[----:B------:R1:W-:Y:S01]  /*14b0*/  LDGSTS.E.BYPASS.LTC128B.128 [R234+0xb080], [R12.64+0x80], !P2 ;  /* 0x0b0800800cea7fae */ /* 0x0003e2000d101d50 */
[----:B------:R-:W-:Y:S01]  /*14c0*/  IADD3 R22, P2, P0, R22, 0x80, R6 ;  /* 0x0000008016167810 */ /* 0x000fe2000785e006 */
[----:B------:R-:W-:Y:S01]  /*14d0*/  IMAD R10, R10, c[0x0][0x210], RZ ;  /* 0x000084000a0a7a24 */ /* 0x000fe200078e02ff */
[C---:B------:R-:W-:Y:S01]  /*14e0*/  ISETP.LT.OR P6, PT, R5.reuse, 0x41, P6 ;  /* 0x000000410500780c */ /* 0x040fe200037c1670 */
[----:B------:R-:W0:Y:S01]  /*14f0*/  LDGDEPBAR ;  /* 0x00000000000079af */ /* 0x000e220000000000 */
[----:B------:R-:W-:Y:S01]  /*1500*/  IADD3.X R23, RZ, UR4, R7, P2, P0 ;  /* 0x00000004ff177c10 */ /* 0x000fe200097e0407 */
[----:B------:R-:W-:Y:S01]  /*1510*/  IMAD R10, R236, c[0x0][0x214], R10 ;  /* 0x00008500ec0a7a24 */ /* 0x000fe200078e020a */
[----:B------:R-:W-:Y:S01]  /*1520*/  ISETP.LT.OR P2, PT, R5, 0x21, P1 ;  /* 0x000000210500780c */ /* 0x000fe20000f41670 */
[----:B------:R2:W-:Y:S01]  /*1530*/  LDGSTS.E.BYPASS.LTC128B.128 [R234+0x80], [R6.64], !P3 ;  /* 0x0008000006ea7fae */ /* 0x0005e2000d901d50 */
[----:B------:R-:W-:Y:S01]  /*1540*/  LEA R16, P0, R3, c[0x0][0x160], 0x1 ;  /* 0x0000580003107a11 */ /* 0x000fe200078008ff */
[----:B------:R-:W-:Y:S01]  /*1550*/  IMAD.IADD R241, R241, 0x1, R10 ;  /* 0x00000001f1f17824 */ /* 0x000fe200078e020a */
[----:B------:R-:W-:Y:S01]  /*1560*/  ISETP.LT.OR P1, PT, R5, 0x41, P1 ;  /* 0x000000410500780c */ /* 0x000fe20000f21670 */
[----:B------:R2:W-:Y:S01]  /*1570*/  LDGSTS.E.BYPASS.LTC128B.128 [R234+0x3080], [R6.64+0x80], !P4 ;  /* 0x0308008006ea7fae */ /* 0x0005e2000e101d50 */
[----:B------:R-:W-:Y:S01]  /*1580*/  LEA.HI.X R17, R3, c[0x0][0x164], R2, 0x1, P0 ;  /* 0x0000590003117a11 */ /* 0x000fe200000f0c02 */
[----:B------:R-:W-:Y:S01]  /*1590*/  IMAD.U32 R3, RZ, RZ, UR12 ;  /* 0x0000000cff037e24 */ /* 0x000fe2000f8e00ff */
[----:B------:R-:W-:Y:S01]  /*15a0*/  ISETP.GE.AND P4, PT, R20, c[0x0][0x16c], PT ;  /* 0x00005b0014007a0c */ /* 0x000fe20003f86270 */
[----:B------:R-:W-:Y:S01]  /*15b0*/  IMAD.U32 R2, RZ, RZ, UR13 ;  /* 0x0000000dff027e24 */ /* 0x000fe2000f8e00ff */
[----:B------:R-:W-:Y:S01]  /*15c0*/  LEA.HI R10, R8, R246, RZ, 0x5 ;  /* 0x000000f6080a7211 */ /* 0x000fe200078f28ff */
[----:B------:R-:W-:Y:S01]  /*15d0*/  ULDC.64 UR8, c[0x0][0x208] ;  /* 0x0000820000087ab9 */ /* 0x000fe20000000a00 */
[----:B------:R-:W-:Y:S01]  /*15e0*/  IMAD.WIDE.U32 R240, R237, c[0x0][0x218], R240 ;  /* 0x00008600edf07a25 */ /* 0x000fe200078e00f0 */
[----:B------:R-:W-:Y:S01]  /*15f0*/  USHF.L.U32 UR5, UR8, 0x6, URZ ;  /* 0x0000000608057899 */ /* 0x000fe2000800063f */
[----:B------:R-:W-:Y:S01]  /*1600*/  CS2R R50, SRZ ;  /* 0x0000000000327805 */ /* 0x000fe2000001ff00 */
[----:B------:R-:W-:Y:S01]  /*1610*/  USHF.L.U64.HI UR10, UR8, UR10, UR9 ;  /* 0x0000000a080a7299 */ /* 0x000fe20008010209 */
[----:B------:R-:W-:Y:S01]  /*1620*/  IMAD.MOV.U32 R34, RZ, RZ, R240 ;  /* 0x000000ffff227224 */ /* 0x000fe200078e00f0 */
[----:B------:R-:W-:Y:S01]  /*1630*/  CS2R R48, SRZ ;  /* 0x0000000000307805 */ /* 0x000fe2000001ff00 */
[----:B------:R-:W-:Y:S01]  /*1640*/  IMAD R244, R239, c[0x0][0x278], RZ ;  /* 0x00009e00eff47a24 */ /* 0x000fe200078e02ff */
[----:B------:R-:W-:Y:S01]  /*1650*/  UIMAD UR10, UR10, UR7, URZ ;  /* 0x000000070a0a72a4 */ /* 0x000fe2000f8e023f */
[----:B-1----:R-:W-:Y:S01]  /*1660*/  IADD3 R12, P3, R6, UR11, RZ ;  /* 0x0000000b060c7c10 */ /* 0x002fe2000ff7e0ff */
[----:B------:R-:W-:Y:S01]  /*1670*/  IMAD.WIDE.U32 R18, R237, c[0x0][0x278], R18 ;  /* 0x00009e00ed127a25 */ /* 0x000fe200078e0012 */
[----:B------:R-:W-:Y:S01]  /*1680*/  CS2R R46, SRZ ;  /* 0x00000000002e7805 */ /* 0x000fe2000001ff00 */
[----:B------:R-:W-:Y:S01]  /*1690*/  UIMAD UR10, UR6, UR5, UR10 ;  /* 0x00000005060a72a4 */ /* 0x000fe2000f8e020a */
[----:B------:R-:W-:Y:S01]  /*16a0*/  IADD3.X R13, R7, UR4, RZ, P3, !PT ;  /* 0x00000004070d7c10 */ /* 0x000fe20009ffe4ff */
[----:B------:R-:W-:Y:S01]  /*16b0*/  IMAD R244, R237, c[0x0][0x27c], R244 ;  /* 0x00009f00edf47a24 */ /* 0x000fe200078e02f4 */
[----:B------:R-:W-:Y:S01]  /*16c0*/  ISETP.GE.AND P3, PT, R9, c[0x0][0x16c], PT ;  /* 0x00005b0009007a0c */ /* 0x000fe20003f66270 */
[----:B------:R-:W-:Y:S01]  /*16d0*/  IMAD.WIDE.U32 R14, R237, c[0x0][0x290], R14 ;  /* 0x0000a400ed0e7a25 */ /* 0x000fe200078e000e */
[----:B------:R-:W-:Y:S01]  /*16e0*/  CS2R R44, SRZ ;  /* 0x00000000002c7805 */ /* 0x000fe2000001ff00 */
[----:B------:R1:W-:Y:S01]  /*16f0*/  LDGSTS.E.BYPASS.LTC128B.128 [R234+0x1080], [R12.64], !P5 ;  /* 0x010800000cea7fae */ /* 0x0003e2000e901d50 */
[----:B------:R-:W-:Y:S01]  /*1700*/  CS2R R42, SRZ ;  /* 0x00000000002a7805 */ /* 0x000fe2000001ff00 */
[----:B------:R-:W-:Y:S01]  /*1710*/  IMAD.IADD R244, R19, 0x1, R244 ;  /* 0x0000000113f47824 */ /* 0x000fe200078e02f4 */
[----:B--2---:R-:W-:Y:S01]  /*1720*/  SEL R6, RZ, 0x1, P4 ;  /* 0x00000001ff067807 */ /* 0x004fe20002000000 */
[----:B------:R2:W-:Y:S01]  /*1730*/  LDGSTS.E.BYPASS.LTC128B.128 [R234+0x4080], [R22.64], !P2 ;  /* 0x0408000016ea7fae */ /* 0x0005e2000d101d50 */
[----:B------:R-:W-:Y:S01]  /*1740*/  SEL R7, RZ, 0x2, P3 ;  /* 0x00000002ff077807 */ /* 0x000fe20001800000 */
[----:B------:R-:W-:Y:S01]  /*1750*/  IMAD.MOV.U32 R227, RZ, RZ, 0x10 ;  /* 0x00000010ffe37424 */ /* 0x000fe200078e00ff */
[----:B------:R-:W-:Y:S01]  /*1760*/  CS2R R40, SRZ ;  /* 0x0000000000287805 */ /* 0x000fe2000001ff00 */
[----:B------:R-:W-:Y:S01]  /*1770*/  IMAD.MOV.U32 R225, RZ, RZ, 0x10 ;  /* 0x00000010ffe17424 */ /* 0x000fe200078e00ff */
[----:B------:R-:W-:Y:S01]  /*1780*/  SHF.R.S32.HI R247, RZ, 0x1f, R246 ;  /* 0x0000001ffff77819 */ /* 0x000fe200000114f6 */
[----:B------:R-:W-:Y:S01]  /*1790*/  IMAD.IADD R5, R7, 0x1, R6 ;  /* 0x0000000107057824 */ /* 0x000fe200078e0206 */
[----:B------:R-:W-:Y:S01]  /*17a0*/  UMOV UR14, 0x1 ;  /* 0x00000001000e7882 */ /* 0x000fe20000000000 */
[C---:B------:R-:W-:Y:S01]  /*17b0*/  IMAD R6, R239.reuse, c[0x0][0x218], RZ ;  /* 0x00008600ef067a24 */ /* 0x040fe200078e02ff */
[----:B------:R-:W-:Y:S01]  /*17c0*/  ULDC UR6, c[0x0][0x168] ;  /* 0x00005a0000067ab9 */ /* 0x000fe20000000800 */
[----:B------:R-:W-:Y:S01]  /*17d0*/  IMAD R239, R239, c[0x0][0x290], RZ ;  /* 0x0000a400efef7a24 */ /* 0x000fe200078e02ff */
[----:B------:R-:W-:Y:S01]  /*17e0*/  LOP3.LUT P2, RZ, R5, 0x1, RZ, 0xc0, !PT ;  /* 0x0000000105ff7812 */ /* 0x000fe2000784c0ff */
[----:B------:R-:W-:Y:S01]  /*17f0*/  IMAD R6, R237, c[0x0][0x21c], R6 ;  /* 0x00008700ed067a24 */ /* 0x000fe200078e0206 */
[----:B------:R-:W-:Y:S01]  /*1800*/  LOP3.LUT P5, RZ, R5, 0x2, RZ, 0xc0, !PT ;  /* 0x0000000205ff7812 */ /* 0x000fe200078ac0ff */
[----:B------:R-:W-:-:S02]  /*1810*/  IMAD R239, R237, c[0x0][0x294], R239 ;  /* 0x0000a500edef7a24 */ /* 0x000fc400078e02ef */
[----:B------:R-:W-:Y:S02]  /*1820*/  IMAD.IADD R35, R241, 0x1, R6 ;  /* 0x00000001f1237824 */ /* 0x000fe400078e0206 */
[----:B------:R-:W-:Y:S02]  /*1830*/  IMAD.IADD R239, R15, 0x1, R239 ;  /* 0x000000010fef7824 */ /* 0x000fe400078e02ef */
[----:B------:R-:W-:Y:S01]  /*1840*/  IMAD.MOV.U32 R252, RZ, RZ, -0x60 ;  /* 0xffffffa0fffc7424 */ /* 0x000fe200078e00ff */
[----:B------:R-:W-:Y:S01]  /*1850*/  STL.64 [R1], R34 ;  /* 0x0000002201007387 */ /* 0x000fe20000100a00 */
[----:B------:R-:W-:Y:S02]  /*1860*/  IMAD.MOV.U32 R226, RZ, RZ, RZ ;  /* 0x000000ffffe27224 */ /* 0x000fe400078e00ff */
[----:B------:R-:W-:Y:S01]  /*1870*/  IMAD R252, R238, R252, c[0x0][0x198] ;  /* 0x00006600eefc7624 */ /* 0x000fe200078e02fc */
[----:B------:R3:W-:Y:S01]  /*1880*/  STL.64 [R1+0x18], R18 ;  /* 0x0000181201007387 */ /* 0x0007e20000100a00 */
[----:B--2---:R-:W-:Y:S01]  /*1890*/  IADD3 R22, P0, R12, UR11, RZ ;  /* 0x0000000b0c167c10 */ /* 0x004fe2000ff1e0ff */
[----:B-1----:R-:W-:Y:S01]  /*18a0*/  IMAD.U32 R12, RZ, RZ, UR5 ;  /* 0x00000005ff0c7e24 */ /* 0x002fe2000f8e00ff */
[----:B------:R-:W-:Y:S01]  /*18b0*/  UMOV UR5, 0x5 ;  /* 0x0000000500057882 */ /* 0x000fe20000000000 */
[----:B------:R1:W-:Y:S01]  /*18c0*/  STL.64 [R1+0x10], R14 ;  /* 0x0000100e01007387 */ /* 0x0003e20000100a00 */
[----:B------:R-:W-:Y:S01]  /*18d0*/  IADD3.X R23, R13, UR4, RZ, P0, !PT ;  /* 0x000000040d177c10 */ /* 0x000fe200087fe4ff */
[----:B------:R-:W-:Y:S01]  /*18e0*/  USHF.L.U32 UR4, UR7, 0x6, URZ ;  /* 0x0000000607047899 */ /* 0x000fe2000800063f */
[C---:B------:R-:W-:Y:S01]  /*18f0*/  LEA R24, P0, R3.reuse, R16, 0x6 ;  /* 0x0000001003187211 */ /* 0x040fe200078030ff */
[----:B------:R-:W-:Y:S01]  /*1900*/  IMAD.WIDE.U32 R12, R12, UR7, R34 ;  /* 0x000000070c0c7c25 */ /* 0x000fe2000f8e0022 */
[----:B------:R-:W-:Y:S01]  /*1910*/  USHF.L.U64.HI UR9, UR8, UR5, UR9 ;  /* 0x0000000508097299 */ /* 0x000fe20008010209 */
[----:B------:R2:W-:Y:S01]  /*1920*/  LDGSTS.E.BYPASS.LTC128B.128 [R234+0x2080], [R22.64], !P6 ;  /* 0x0208000016ea7fae */ /* 0x0005e2000f101d50 */
[----:B------:R-:W-:Y:S01]  /*1930*/  LEA.HI.X R25, R3, R17, R2, 0x6, P0 ;  /* 0x0000001103197211 */ /* 0x000fe200000f3402 */
[----:B------:R-:W-:Y:S01]  /*1940*/  IMAD.U32 R2, RZ, RZ, UR4 ;  /* 0x00000004ff027e24 */ /* 0x000fe2000f8e00ff */
[C---:B------:R-:W-:Y:S01]  /*1950*/  LOP3.LUT P0, RZ, R11.reuse, 0x4, RZ, 0xc0, !PT ;  /* 0x000000040bff7812 */ /* 0x040fe2000780c0ff */
[----:B------:R2:W-:Y:S01]  /*1960*/  LDGSTS.E.BYPASS.LTC128B.128 [R234+0x5080], [R22.64+0x80], !P1 ;  /* 0x0508008016ea7fae */ /* 0x0005e2000c901d50 */
[C---:B------:R-:W-:Y:S01]  /*1970*/  LOP3.LUT P1, RZ, R11.reuse, 0x2, RZ, 0xc0, !PT ;  /* 0x000000020bff7812 */ /* 0x040fe2000782c0ff */
[----:B------:R-:W-:Y:S01]  /*1980*/  USHF.R.S32.HI UR5, URZ, 0x1f, UR4 ;  /* 0x0000001f3f057899 */ /* 0x000fe20008011404 */
[----:B------:R-:W-:Y:S01]  /*1990*/  SEL R216, R216, 0xffffffc0, !P0 ;  /* 0xffffffc0d8d87807 */ /* 0x000fe20004000000 */
[----:B------:R-:W0:Y:S01]  /*19a0*/  LDGDEPBAR ;  /* 0x00000000000079af */ /* 0x000e220000000000 */
[----:B------:R-:W-:Y:S01]  /*19b0*/  SEL R202, R202, 0xffffffe0, !P1 ;  /* 0xffffffe0caca7807 */ /* 0x000fe20004800000 */
[----:B------:R-:W-:Y:S01]  /*19c0*/  IMAD.SHL.U32 R11, R11, 0x20, RZ ;  /* 0x000000200b0b7824 */ /* 0x000fe200078e00ff */
[----:B------:R-:W-:Y:S01]  /*19d0*/  IADD3 R5, -R32, c[0x0][0x168], -R2 ;  /* 0x00005a0020057a10 */ /* 0x000fe20007ffe902 */
[C---:B------:R-:W-:Y:S01]  /*19e0*/  IMAD.IADD R217, R230.reuse, 0x1, R216 ;  /* 0x00000001e6d97824 */ /* 0x040fe200078e02d8 */
[----:B------:R-:W-:Y:S01]  /*19f0*/  SHF.R.S32.HI R3, RZ, 0x5, R10 ;  /* 0x00000005ff037819 */ /* 0x000fe2000001140a */
[----:B------:R-:W-:Y:S01]  /*1a00*/  IMAD.IADD R218, R230, 0x1, R202 ;  /* 0x00000001e6da7824 */ /* 0x000fe200078e02ca */
[C---:B------:R-:W-:Y:S01]  /*1a10*/  ISETP.LT.OR P6, PT, R5.reuse, 0x1, !P2 ;  /* 0x000000010500780c */ /* 0x040fe200057c1670 */
[----:B------:R-:W-:Y:S01]  /*1a20*/  IMAD.IADD R202, R202, 0x1, R217 ;  /* 0x00000001caca7824 */ /* 0x000fe200078e02d9 */
[C---:B------:R-:W-:Y:S01]  /*1a30*/  ISETP.LT.OR P0, PT, R5.reuse, 0x1, !P5 ;  /* 0x000000010500780c */ /* 0x040fe20006f01670 */
[----:B------:R-:W-:Y:S01]  /*1a40*/  IMAD.IADD R216, R216, 0x1, R218 ;  /* 0x00000001d8d87824 */ /* 0x000fe200078e02da */
[----:B------:R-:W-:Y:S01]  /*1a50*/  LEA.HI R6, R10, R3, RZ, 0x1 ;  /* 0x000000030a067211 */ /* 0x000fe200078f08ff */
[----:B------:R-:W-:Y:S01]  /*1a60*/  USHF.L.U64.HI UR11, UR12, 0x5, UR13 ;  /* 0x000000050c0b7899 */ /* 0x000fe2000801020d */
[----:B------:R-:W-:Y:S01]  /*1a70*/  ISETP.LT.OR P2, PT, R5, 0x21, !P2 ;  /* 0x000000210500780c */ /* 0x000fe20005741670 */
[----:B------:R-:W-:Y:S01]  /*1a80*/  USHF.L.U32 UR12, UR12, 0x5, URZ ;  /* 0x000000050c0c7899 */ /* 0x000fe2000800063f */
[----:B------:R-:W-:-:S02]  /*1a90*/  LOP3.LUT R6, R6, 0xfffffffe, RZ, 0xc0, !PT ;  /* 0xfffffffe06067812 */ /* 0x000fc400078ec0ff */
[----:B------:R-:W-:Y:S01]  /*1aa0*/  ISETP.LT.OR P5, PT, R5, 0x21, !P5 ;  /* 0x000000210500780c */ /* 0x000fe20006fa1670 */
[----:B------:R-:W-:Y:S01]  /*1ab0*/  IMAD.U32 R5, RZ, RZ, UR9 ;  /* 0x00000009ff057e24 */ /* 0x000fe2000f8e00ff */
[----:B------:R-:W-:Y:S01]  /*1ac0*/  ISETP.GE.AND P1, PT, R20, c[0x0][0x1fc], PT ;  /* 0x00007f0014007a0c */ /* 0x000fe20003f26270 */
[----:B------:R-:W-:Y:S01]  /*1ad0*/  IMAD.IADD R3, R3, 0x1, -R6 ;  /* 0x0000000103037824 */ /* 0x000fe200078e0a06 */
[----:B------:R-:W-:Y:S01]  /*1ae0*/  IADD3 R6, R13, UR10, RZ ;  /* 0x0000000a0d067c10 */ /* 0x000fe2000fffe0ff */
[----:B------:R-:W-:Y:S01]  /*1af0*/  USHF.L.U32 UR10, UR8, 0x5, URZ ;  /* 0x00000005080a7899 */ /* 0x000fe2000800063f */
[----:B------:R-:W-:Y:S01]  /*1b00*/  SEL R248, RZ, 0x1, P1 ;  /* 0x00000001fff87807 */ /* 0x000fe20000800000 */
[----:B------:R-:W-:-:S04]  /*1b10*/  DEPBAR.LE SB0, 0x1 ;  /* 0x000080400000791a */ /* 0x000fc80000000000 */
[----:B------:R-:W-:Y:S01]  /*1b20*/  BAR.SYNC.DEFER_BLOCKING 0x0 ;  /* 0x0000000000007b1d */ /* 0x000fe20000010000 */
[----:B------:R-:W-:Y:S02]  /*1b30*/  IMAD.U32 R7, RZ, RZ, UR10 ;  /* 0x0000000aff077e24 */ /* 0x000fe4000f8e00ff */
[----:B------:R-:W-:-:S03]  /*1b40*/  IMAD.SHL.U32 R228, R3, 0x200, RZ ;  /* 0x0000020003e47824 */ /* 0x000fc600078e00ff */
[----:B------:R-:W-:Y:S01]  /*1b50*/  UMOV UR8, 0xffffffc0 ;  /* 0xffffffc000087882 */ /* 0x000fe20000000000 */
[----:B------:R4:W1:Y:S04]  /*1b60*/  LDSM.16.M88.2 R174, [R202+0x6080] ;  /* 0x00608000caae783b */ /* 0x0008680000000100 */
[----:B------:R4:W1:Y:S04]  /*1b70*/  LDSM.16.M88.2 R176, [R202+0x7080] ;  /* 0x00708000cab0783b */ /* 0x0008680000000100 */
        /* <DEDUP_REMOVED lines=28> */
[----:B------:R5:W-:Y:S04]  /*1d40*/  LDGSTS.E.BYPASS.LTC128B.128 [R234+0x8080], [R16.64+0x80], !P0 ;  /* 0x0808008010ea7fae */ /* 0x000be8000c101d50 */
[----:B------:R4:W-:Y:S01]  /*1d50*/  LDGSTS.E.BYPASS.LTC128B.128 [R234+0x7080], [R24.64], !P2 ;  /* 0x0708000018ea7fae */ /* 0x0009e2000d101d50 */
[----:B------:R-:W-:-:S03]  /*1d60*/  ISETP.GT.AND P2, PT, R246, 0xf, PT ;  /* 0x0000000ff600780c */ /* 0x000fc60003f44270 */
[----:B------:R4:W-:Y:S01]  /*1d70*/  LDGSTS.E.BYPASS.LTC128B.128 [R234+0x9080], [R24.64+0x80], !P5 ;  /* 0x0908008018ea7fae */ /* 0x0009e2000e901d50 */
[----:B------:R-:W-:Y:S02]  /*1d80*/  ISETP.GE.AND P5, PT, R9, c[0x0][0x1fc], PT ;  /* 0x00007f0009007a0c */ /* 0x000fe40003fa6270 */
[----:B-----5:R-:W-:-:S04]  /*1d90*/  LEA R16, P0, R12, c[0x0][0x1f0], 0x1 ;  /* 0x00007c000c107a11 */ /* 0x020fc800078008ff */
[----:B------:R-:W-:Y:S01]  /*1da0*/  LEA.HI.X R17, R12, c[0x0][0x1f4], R6, 0x1, P0 ;  /* 0x00007d000c117a11 */ /* 0x000fe200000f0c06 */
[----:B------:R-:W-:Y:S01]  /*1db0*/  IMAD.U32 R6, RZ, RZ, UR10 ;  /* 0x0000000aff067e24 */ /* 0x000fe2000f8e00ff */
[CC--:B------:R-:W-:Y:S02]  /*1dc0*/  LEA.HI R12, R8.reuse, R246.reuse, RZ, 0x4 ;  /* 0x000000f6080c7211 */ /* 0x0c0fe400078f20ff */
[----:B------:R-:W-:Y:S02]  /*1dd0*/  LEA.HI R8, R8, R246, RZ, 0x2 ;  /* 0x000000f608087211 */ /* 0x000fe400078f10ff */
[----:B------:R-:W-:Y:S02]  /*1de0*/  LEA R6, P0, R6, R16, 0x1 ;  /* 0x0000001006067211 */ /* 0x000fe400078008ff */
[----:B--2---:R-:W-:Y:S02]  /*1df0*/  SHF.R.S32.HI R22, RZ, 0x4, R12 ;  /* 0x00000004ff167819 */ /* 0x004fe4000001140c */
[----:B------:R-:W-:-:S02]  /*1e00*/  LEA.HI.X R7, R7, R17, R5, 0x1, P0 ;  /* 0x0000001107077211 */ /* 0x000fc400000f0c05 */
[----:B------:R-:W-:Y:S02]  /*1e10*/  LEA.HI R5, R12, R22, RZ, 0x1 ;  /* 0x000000160c057211 */ /* 0x000fe400078f08ff */
[----:B---3--:R-:W-:Y:S02]  /*1e20*/  @!P2 IADD3 R19, P0, R18, UR4, RZ ;  /* 0x000000041213ac10 */ /* 0x008fe4000ff1e0ff */
[----:B------:R-:W-:Y:S02]  /*1e30*/  LOP3.LUT R5, R5, 0xfffffffe, RZ, 0xc0, !PT ;  /* 0xfffffffe05057812 */ /* 0x000fe400078ec0ff */
[----:B------:R-:W-:Y:S02]  /*1e40*/  @!P2 IADD3.X R18, R244, UR5, RZ, P0, !PT ;  /* 0x00000005f412ac10 */ /* 0x000fe400087fe4ff */
[----:B------:R-:W-:Y:S01]  /*1e50*/  @!P2 LEA R20, P0, R19, c[0x0][0x258], 0x2 ;  /* 0x000096001314aa11 */ /* 0x000fe200078010ff */
[----:B------:R-:W-:Y:S01]  /*1e60*/  IMAD.IADD R5, R22, 0x1, -R5 ;  /* 0x0000000116057824 */ /* 0x000fe200078e0a05 */
[----:B------:R-:W-:-:S02]  /*1e70*/  LEA.HI R22, R21, R0, RZ, 0x2 ;  /* 0x0000000015167211 */ /* 0x000fc400078f10ff */
[----:B------:R-:W-:Y:S01]  /*1e80*/  @!P2 LEA.HI.X R21, R19, c[0x0][0x25c], R18, 0x2, P0 ;  /* 0x000097001315aa11 */ /* 0x000fe200000f1412 */
[----:B------:R-:W-:Y:S01]  /*1e90*/  IMAD.SHL.U32 R19, R0, 0x8, RZ ;  /* 0x0000000800137824 */ /* 0x000fe200078e00ff */
[----:B------:R-:W-:Y:S01]  /*1ea0*/  LOP3.LUT R18, R10, 0xffffffe0, RZ, 0xc0, !PT ;  /* 0xffffffe00a127812 */ /* 0x000fe200078ec0ff */
[C---:B------:R-:W-:Y:S01]  /*1eb0*/  @!P2 IMAD.SHL.U32 R10, R246.reuse, 0x10, RZ ;  /* 0x00000010f60aa824 */ /* 0x040fe200078e00ff */
[--C-:B------:R-:W-:Y:S01]  /*1ec0*/  SHF.R.S32.HI R23, RZ, 0x2, R8.reuse ;  /* 0x00000002ff177819 */ /* 0x100fe20000011408 */
[----:B------:R-:W-:Y:S01]  /*1ed0*/  IMAD.SHL.U32 R232, R5, 0x8, RZ ;  /* 0x0000000805e87824 */ /* 0x000fe200078e00ff */
[----:B------:R-:W-:Y:S01]  /*1ee0*/  SHF.R.S32.HI R13, RZ, 0x1f, R8 ;  /* 0x0000001fff0d7819 */ /* 0x000fe20000011408 */
[----:B------:R-:W-:Y:S01]  /*1ef0*/  IMAD.IADD R18, R246, 0x1, -R18 ;  /* 0x00000001f6127824 */ /* 0x000fe200078e0a12 */
[----:B------:R-:W-:Y:S01]  /*1f00*/  ISETP.GE.AND P0, PT, R9, c[0x0][0x1fc], PT ;  /* 0x00007f0009007a0c */ /* 0x000fe20003f06270 */
[----:B------:R2:W-:Y:S01]  /*1f10*/  @!P2 LDGSTS.E.BYPASS.LTC128B.128 [R10+0x12080], [R20.64] ;  /* 0x12080000140aafae */ /* 0x0005e2000b901d50 */
[----:B------:R-:W-:Y:S01]  /*1f20*/  IADD3 R9, -R2, c[0x0][0x168], -R32 ;  /* 0x00005a0002097a10 */ /* 0x000fe20007ffe920 */
[----:B------:R-:W-:Y:S01]  /*1f30*/  IMAD.SHL.U32 R231, R5, 0x20, RZ ;  /* 0x0000002005e77824 */ /* 0x000fe200078e00ff */
[----:B------:R-:W-:Y:S01]  /*1f40*/  LEA.HI R13, R13, R23, RZ, 0x3 ;  /* 0x000000170d0d7211 */ /* 0x000fe200078f18ff */
[----:B------:R-:W0:Y:S01]  /*1f50*/  LDGDEPBAR ;  /* 0x00000000000079af */ /* 0x000e220000000000 */
[----:B------:R-:W-:Y:S01]  /*1f60*/  ISETP.LT.OR P1, PT, R9, 0x1, P6 ;  /* 0x000000010900780c */ /* 0x000fe20003721670 */
[----:B------:R-:W-:Y:S01]  /*1f70*/  IMAD.SHL.U32 R5, R5, 0x100, RZ ;  /* 0x0000010005057824 */ /* 0x000fe200078e00ff */
[----:B------:R-:W-:-:S02]  /*1f80*/  SHF.R.S32.HI R249, RZ, 0x1f, R18 ;  /* 0x0000001ffff97819 */ /* 0x000fc40000011412 */
[----:B------:R-:W-:Y:S02]  /*1f90*/  LOP3.LUT R13, R13, 0xfffffff8, RZ, 0xc0, !PT ;  /* 0xfffffff80d0d7812 */ /* 0x000fe400078ec0ff */
[----:B------:R-:W-:Y:S02]  /*1fa0*/  SEL R2, RZ, 0xffffffff, P0 ;  /* 0xffffffffff027807 */ /* 0x000fe40000000000 */
[----:B------:R-:W-:Y:S01]  /*1fb0*/  ISETP.LT.OR P0, PT, R9, 0x1, P5 ;  /* 0x000000010900780c */ /* 0x000fe20002f01670 */
[----:B------:R-:W-:Y:S01]  /*1fc0*/  IMAD.IADD R13, R23, 0x1, -R13 ;  /* 0x00000001170d7824 */ /* 0x000fe200078e0a0d */
[----:B------:R-:W-:Y:S02]  /*1fd0*/  LOP3.LUT R22, R22, 0x1ffffffc, RZ, 0xc0, !PT ;  /* 0x1ffffffc16167812 */ /* 0x000fe400078ec0ff */
[----:B------:R-:W-:Y:S01]  /*1fe0*/  LEA.HI R249, R249, R18, RZ, 0x2 ;  /* 0x00000012f9f97211 */ /* 0x000fe200078f10ff */
[----:B------:R4:W-:Y:S01]  /*1ff0*/  LDGSTS.E.BYPASS.LTC128B.128 [R234+0xe080], [R16.64], !P1 ;  /* 0x0e08000010ea7fae */ /* 0x0009e2000c901d50 */
[C---:B------:R-:W-:Y:S01]  /*2000*/  ISETP.LT.OR P6, PT, R9.reuse, 0x21, P6 ;  /* 0x000000210900780c */ /* 0x040fe200037c1670 */
[----:B------:R-:W-:Y:S01]  /*2010*/  IMAD.IADD R251, R0, 0x1, -R22 ;  /* 0x0000000100fb7824 */ /* 0x000fe200078e0a16 */
[----:B------:R-:W-:Y:S01]  /*2020*/  ISETP.LT.OR P5, PT, R9, 0x21, P5 ;  /* 0x000000210900780c */ /* 0x000fe20002fa1670 */
[----:B------:R-:W-:Y:S01]  /*2030*/  IMAD.SHL.U32 R0, R13, 0x20, RZ ;  /* 0x000000200d007824 */ /* 0x000fe200078e00ff */
[----:B------:R-:W-:-:S02]  /*2040*/  LOP3.LUT R9, R249, 0x7ffffffc, RZ, 0xc0, !PT ;  /* 0x7ffffffcf9097812 */ /* 0x000fc400078ec0ff */
[----:B------:R-:W-:Y:S01]  /*2050*/  LOP3.LUT R19, R19, 0x18, RZ, 0xc0, !PT ;  /* 0x0000001813137812 */ /* 0x000fe200078ec0ff */
[----:B------:R4:W-:Y:S01]  /*2060*/  LDGSTS.E.BYPASS.LTC128B.128 [R234+0x10080], [R16.64+0x80], !P0 ;  /* 0x1008008010ea7fae */ /* 0x0009e2000c101d50 */
[----:B--2---:R-:W-:Y:S01]  /*2070*/  IMAD.SHL.U32 R10, R3, 0x10, RZ ;  /* 0x00000010030a7824 */ /* 0x004fe200078e00ff */
[C---:B------:R-:W-:Y:S01]  /*2080*/  LOP3.LUT P1, RZ, R13.reuse, 0x1, RZ, 0xc0, !PT ;  /* 0x000000010dff7812 */ /* 0x040fe2000782c0ff */
[----:B------:R-:W-:Y:S01]  /*2090*/  IMAD.IADD R9, R18, 0x1, -R9 ;  /* 0x0000000112097824 */ /* 0x000fe200078e0a09 */
[----:B------:R-:W-:Y:S01]  /*20a0*/  LOP3.LUT R12, R12, 0xfffffff0, RZ, 0xc0, !PT ;  /* 0xfffffff00c0c7812 */ /* 0x000fe200078ec0ff */
[----:B------:R-:W-:Y:S01]  /*20b0*/  IMAD.SHL.U32 R13, R13, 0x4, RZ ;  /* 0x000000040d0d7824 */ /* 0x000fe200078e00ff */
[----:B------:R-:W-:Y:S01]  /*20c0*/  LEA.HI.SX32 R249, R249, R10, 0x1e ;  /* 0x0000000af9f97211 */ /* 0x000fe200078ff2ff */
[----:B------:R-:W-:Y:S01]  /*20d0*/  IMAD R251, R251, 0x4, R9 ;  /* 0x00000004fbfb7824 */ /* 0x000fe200078e0209 */
[----:B------:R-:W-:Y:S01]  /*20e0*/  LOP3.LUT R10, R10, 0x10, RZ, 0xc0, !PT ;  /* 0x000000100a0a7812 */ /* 0x000fe200078ec0ff */
[----:B------:R-:W-:Y:S01]  /*20f0*/  IMAD.IADD R9, R246, 0x1, -R12 ;  /* 0x00000001f6097824 */ /* 0x000fe200078e0a0c */
[----:B------:R-:W-:Y:S01]  /*2100*/  LOP3.LUT R0, R19, 0xe0, R0, 0xf8, !PT ;  /* 0x000000e013007812 */ /* 0x000fe200078ef800 */
[----:B------:R4:W-:Y:S01]  /*2110*/  LDGSTS.E.BYPASS.LTC128B.128 [R234+0xf080], [R6.64], !P6 ;  /* 0x0f08000006ea7fae */ /* 0x0009e2000f101d50 */
[----:B------:R-:W-:Y:S01]  /*2120*/  LOP3.LUT R10, R10, 0xe0, R11, 0xf8, !PT ;  /* 0x000000e00a0a7812 */ /* 0x000fe200078ef80b */
[----:B-1----:R-:W-:Y:S01]  /*2130*/  IMAD.SHL.U32 R15, R9, 0x20, RZ ;  /* 0x00000020090f7824 */ /* 0x002fe200078e00ff */
[----:B------:R-:W-:Y:S01]  /*2140*/  IADD3 R11, P0, R14, UR4, RZ ;  /* 0x000000040e0b7c10 */ /* 0x000fe2000ff1e0ff */
[----:B------:R4:W-:Y:S01]  /*2150*/  LDGSTS.E.BYPASS.LTC128B.128 [R234+0x11080], [R6.64+0x80], !P5 ;  /* 0x1108008006ea7fae */ /* 0x0009e2000e901d50 */
[----:B------:R-:W-:Y:S01]  /*2160*/  LOP3.LUT R0, R0, 0x18, R13, 0x78, !PT ;  /* 0x0000001800007812 */ /* 0x000fe200078e780d */
[----:B------:R-:W-:Y:S01]  /*2170*/  IMAD.SHL.U32 R13, R2, 0x2, RZ ;  /* 0x00000002020d7824 */ /* 0x000fe200078e00ff */
[----:B------:R-:W-:Y:S01]  /*2180*/  IADD3.X R2, R239, UR5, RZ, P0, !PT ;  /* 0x00000005ef027c10 */ /* 0x000fe200087fe4ff */
[----:B------:R-:W-:Y:S01]  /*2190*/  IMAD.SHL.U32 R251, R251, 0x2, RZ ;  /* 0x00000002fbfb7824 */ /* 0x000fe200078e00ff */
[----:B------:R-:W-:-:S02]  /*21a0*/  LEA R12, P0, R11, c[0x0][0x280], 0x2 ;  /* 0x0000a0000b0c7a11 */ /* 0x000fc400078010ff */
[----:B------:R-:W-:Y:S01]  /*21b0*/  SHF.R.S32.HI R14, RZ, 0x1f, R9 ;  /* 0x0000001fff0e7819 */ /* 0x000fe20000011409 */
[----:B------:R-:W-:Y:S01]  /*21c0*/  IMAD.IADD R252, R252, 0x1, -R251 ;  /* 0x00000001fcfc7824 */ /* 0x000fe200078e0afb */
[----:B------:R-:W-:Y:S02]  /*21d0*/  LOP3.LUT R248, R13, 0x2, R248, 0xe2, !PT ;  /* 0x000000020df87812 */ /* 0x000fe400078ee2f8 */
[----:B------:R-:W-:Y:S02]  /*21e0*/  LOP3.LUT R8, R8, 0x3ffffffc, RZ, 0xc0, !PT ;  /* 0x3ffffffc08087812 */ /* 0x000fe400078ec0ff */
[----:B------:R-:W-:Y:S02]  /*21f0*/  LEA.HI.X R13, R11, c[0x0][0x284], R2, 0x2, P0 ;  /* 0x0000a1000b0d7a11 */ /* 0x000fe400000f1402 */
[----:B------:R-:W-:Y:S01]  /*2200*/  LEA.HI R11, R14, R9, RZ, 0x3 ;  /* 0x000000090e0b7211 */ /* 0x000fe200078f18ff */
[----:B------:R-:W-:Y:S01]  /*2210*/  IMAD.IADD R8, R246, 0x1, -R8 ;  /* 0x00000001f6087824 */ /* 0x000fe200078e0a08 */
[----:B------:R-:W-:Y:S01]  /*2220*/  LOP3.LUT R232, R232, 0x8, RZ, 0xc0, !PT ;  /* 0x00000008e8e87812 */ /* 0x000fe200078ec0ff */
[----:B------:R-:W-:Y:S01]  /*2230*/  IMAD.SHL.U32 R14, R9, 0x4, RZ ;  /* 0x00000004090e7824 */ /* 0x000fe200078e00ff */
[----:B------:R-:W-:Y:S01]  /*2240*/  LOP3.LUT R2, R11, 0xfffffff8, RZ, 0xc0, !PT ;  /* 0xfffffff80b027812 */ /* 0x000fe200078ec0ff */
[----:B------:R-:W-:Y:S01]  /*2250*/  IMAD R8, R8, 0x2, R228 ;  /* 0x0000000208087824 */ /* 0x000fe200078e02e4 */
[----:B------:R-:W-:Y:S01]  /*2260*/  LOP3.LUT P6, RZ, R9, 0x4, RZ, 0xc0, !PT ;  /* 0x0000000409ff7812 */ /* 0x000fe200078cc0ff */
[----:B------:R-:W-:Y:S01]  /*2270*/  IMAD.SHL.U32 R11, R11, 0x40, RZ ;  /* 0x000000400b0b7824 */ /* 0x000fe200078e00ff */
[----:B------:R-:W-:Y:S01]  /*2280*/  LOP3.LUT R10, R10, 0x100, R5, 0xf8, !PT ;  /* 0x000001000a0a7812 */ /* 0x000fe200078ef805 */
[----:B------:R-:W-:Y:S01]  /*2290*/  IMAD.IADD R2, R9, 0x1, -R2 ;  /* 0x0000000109027824 */ /* 0x000fe200078e0a02 */
[----:B------:R-:W-:Y:S01]  /*22a0*/  LOP3.LUT R9, R232, 0x1e0, R15, 0xf8, !PT ;  /* 0x000001e0e8097812 */ /* 0x000fe200078ef80f */
[----:B------:R-:W-:Y:S01]  /*22b0*/  IMAD.IADD R8, R8, 0x1, R0 ;  /* 0x0000000108087824 */ /* 0x000fe200078e0200 */
[----:B------:R-:W-:Y:S01]  /*22c0*/  ISETP.GE.AND P0, PT, R246, 0x10, PT ;  /* 0x00000010f600780c */ /* 0x000fe20003f06270 */
[----:B------:R-:W-:Y:S01]  /*22d0*/  IMAD.SHL.U32 R0, R2, 0x40, RZ ;  /* 0x0000004002007824 */ /* 0x000fe200078e00ff */
[----:B------:R-:W-:Y:S01]  /*22e0*/  LOP3.LUT R9, R9, 0x38, R14, 0x78, !PT ;  /* 0x0000003809097812 */ /* 0x000fe200078e780e */
[----:B------:R-:W-:Y:S01]  /*22f0*/  IMAD.SHL.U32 R250, R8, 0x2, RZ ;  /* 0x0000000208fa7824 */ /* 0x000fe200078e00ff */
[----:B------:R-:W-:-:S02]  /*2300*/  LOP3.LUT R231, R19, 0x20, R231, 0xf8, !PT ;  /* 0x0000002013e77812 */ /* 0x000fc400078ef8e7 */
[----:B------:R-:W-:Y:S02]  /*2310*/  LOP3.LUT R5, R0, 0x1c0, RZ, 0xc0, !PT ;  /* 0x000001c000057812 */ /* 0x000fe400078ec0ff */
[----:B------:R-:W-:Y:S02]  /*2320*/  LOP3.LUT R228, R9, R228, RZ, 0xfc, !PT ;  /* 0x000000e409e47212 */ /* 0x000fe400078efcff */
[--C-:B------:R-:W-:Y:S02]  /*2330*/  SHF.R.U32.HI R9, RZ, 0x3, R5.reuse ;  /* 0x00000003ff097819 */ /* 0x100fe40000011605 */
[----:B------:R-:W-:Y:S02]  /*2340*/  LOP3.LUT R0, R11, 0xfffffe00, RZ, 0xc0, !PT ;  /* 0xfffffe000b007812 */ /* 0x000fe400078ec0ff */
[----:B------:R-:W-:Y:S02]  /*2350*/  LOP3.LUT R231, R9, R231, R5, 0x1e, !PT ;  /* 0x000000e709e77212 */ /* 0x000fe400078e1e05 */
[----:B------:R-:W-:Y:S01]  /*2360*/  LOP3.LUT R229, R10, 0x8, R4, 0xf8, !PT ;  /* 0x000000080ae57812 */ /* 0x000fe200078ef804 */
[----:B------:R-:W-:Y:S01]  /*2370*/  IMAD R3, R3, 0x400, R0 ;  /* 0x0000040003037824 */ /* 0x000fe200078e0200 */
[----:B------:R-:W-:Y:S01]  /*2380*/  LOP3.LUT R231, R231, R0, RZ, 0xfc, !PT ;  /* 0x00000000e7e77212 */ /* 0x000fe200078efcff */
[----:B------:R-:W-:Y:S01]  /*2390*/  @!P0 IMAD.SHL.U32 R0, R246, 0x10, RZ ;  /* 0x00000010f6008824 */ /* 0x000fe200078e00ff */
[----:B------:R-:W-:-:S02]  /*23a0*/  IADD3 R4, R250, 0x12480, RZ ;  /* 0x00012480fa047810 */ /* 0x000fc40007ffe0ff */
[----:B------:R-:W-:Y:S02]  /*23b0*/  LOP3.LUT R10, R10, 0x1c0, RZ, 0xc0, !PT ;  /* 0x000001c00a0a7812 */ /* 0x000fe400078ec0ff */
[----:B------:R1:W-:Y:S01]  /*23c0*/  @!P0 LDGSTS.E.BYPASS.LTC128B.128 [R0+0x12280], [R12.64] ;  /* 0x122800000c008fae */ /* 0x0003e2000b901d50 */
[----:B------:R-:W-:Y:S02]  /*23d0*/  LOP3.LUT R232, R9, R5, R232, 0x1e, !PT ;  /* 0x0000000509e87212 */ /* 0x000fe400078e1ee8 */
[----:B------:R-:W-:Y:S01]  /*23e0*/  LOP3.LUT P0, RZ, R2, 0x4, RZ, 0xc0, !PT ;  /* 0x0000000402ff7812 */ /* 0x000fe2000780c0ff */
[----:B------:R-:W0:Y:S01]  /*23f0*/  LDGDEPBAR ;  /* 0x00000000000079af */ /* 0x000e220000000000 */
[----:B------:R-:W-:Y:S01]  /*2400*/  IADD3 R245, R250, 0x126c0, RZ ;  /* 0x000126c0faf57810 */ /* 0x000fe20007ffe0ff */
[----:B------:R-:W-:Y:S01]  /*2410*/  IMAD.IADD R232, R3, 0x1, R232 ;  /* 0x0000000103e87824 */ /* 0x000fe200078e02e8 */
[----:B------:R-:W-:Y:S01]  /*2420*/  @P1 IADD3 R245, R4, 0x1c0, RZ ;  /* 0x000001c004f51810 */ /* 0x000fe20007ffe0ff */
[----:B------:R-:W0:Y:S01]  /*2430*/  LDGDEPBAR ;  /* 0x00000000000079af */ /* 0x000e220000000000 */
[----:B------:R-:W-:Y:S01]  /*2440*/  SHF.R.U32.HI R10, RZ, 0x3, R10 ;  /* 0x00000003ff0a7819 */ /* 0x000fe2000001160a */
[----:B------:R-:W-:Y:S01]  /*2450*/  IMAD.SHL.U32 R224, R232, 0x2, RZ ;  /* 0x00000002e8e07824 */ /* 0x000fe200078e00ff */
[----:B------:R-:W-:-:S02]  /*2460*/  LOP3.LUT P1, RZ, R2, 0x2, RZ, 0xc0, !PT ;  /* 0x0000000202ff7812 */ /* 0x000fc4000782c0ff */
[----:B------:R-:W-:Y:S02]  /*2470*/  LOP3.LUT R229, R10, R229, RZ, 0x3c, !PT ;  /* 0x000000e50ae57212 */ /* 0x000fe400078e3cff */
[----:B------:R-:W-:Y:S02]  /*2480*/  SEL R227, R227, 0xfffffff0, !P6 ;  /* 0xfffffff0e3e37807 */ /* 0x000fe40007000000 */
[----:B------:R-:W-:Y:S01]  /*2490*/  LEA R228, R228, 0x15480, 0x1 ;  /* 0x00015480e4e47811 */ /* 0x000fe200078e08ff */
[----:B------:R-:W-:Y:S01]  /*24a0*/  IMAD.SHL.U32 R229, R229, 0x2, RZ ;  /* 0x00000002e5e57824 */ /* 0x000fe200078e00ff */
[----:B------:R-:W-:-:S03]  /*24b0*/  SEL R225, R225, 0xfffffff0, !P1 ;  /* 0xfffffff0e1e17807 */ /* 0x000fc60004800000 */
[----:B------:R-:W-:Y:S02]  /*24c0*/  IMAD R227, R227, 0x2, R228 ;  /* 0x00000002e3e37824 */ /* 0x000fe400078e02e4 */
[----:B------:R-:W-:Y:S02]  /*24d0*/  IMAD.IADD R221, R232, 0x1, R225 ;  /* 0x00000001e8dd7824 */ /* 0x000fe400078e02e1 */
[----:B-1----:R-:W-:-:S05]  /*24e0*/  IMAD.MOV.U32 R0, RZ, RZ, 0x20 ;  /* 0x00000020ff007424 */ /* 0x002fca00078e00ff */
[C---:B------:R-:W-:Y:S02]  /*24f0*/  SEL R223, R0.reuse, 0xffffffe0, !P0 ;  /* 0xffffffe000df7807 */ /* 0x040fe40004000000 */
[----:B------:R-:W-:-:S03]  /*2500*/  SEL R0, R0, 0xffffffe0, !P1 ;  /* 0xffffffe000007807 */ /* 0x000fc60004800000 */
[--C-:B------:R-:W-:Y:S02]  /*2510*/  IMAD.IADD R220, R232, 0x1, R223.reuse ;  /* 0x00000001e8dc7824 */ /* 0x100fe400078e02df */
[----:B------:R-:W-:Y:S02]  /*2520*/  IMAD.IADD R0, R224, 0x1, R0 ;  /* 0x00000001e0007824 */ /* 0x000fe400078e0200 */
[C---:B------:R-:W-:Y:S02]  /*2530*/  IMAD.IADD R222, R225.reuse, 0x1, R223 ;  /* 0x00000001e1de7824 */ /* 0x040fe400078e02df */
[----:B----4-:R-:W-:Y:S02]  /*2540*/  IMAD.IADD R219, R225, 0x1, R220 ;  /* 0x00000001e1db7824 */ /* 0x010fe400078e02dc */
.L_x_683:
[----:B------:R-:W-:Y:S04]  /*2550*/  DEPBAR.LE SB0, 0x1 ;  /* 0x000080400000791a */ /* 0x000fe80000000000 */
[----:B------:R-:W-:Y:S01]  /*2560*/  BAR.SYNC.DEFER_BLOCKING 0x0 ;  /* 0x0000000000007b1d */ /* 0x000fe20000010000 */
[C---:B------:R-:W-:Y:S01]  /*2570*/  IMAD R150, R226.reuse, 0x2000, R232 ;  /* 0x00002000e2967824 */ /* 0x040fe200078e02e8 */
[C---:B------:R-:W-:Y:S01]  /*2580*/  LEA R138, R226.reuse, R223, 0xd ;  /* 0x000000dfe28a7211 */ /* 0x040fe200078e68ff */
[C---:B------:R-:W-:Y:S01]  /*2590*/  IMAD R151, R226.reuse, 0x2000, R225 ;  /* 0x00002000e2977824 */ /* 0x040fe200078e02e1 */
[----:B------:R-:W-:Y:S01]  /*25a0*/  UIADD3 UR13, UR7, 0x1, URZ ;  /* 0x00000001070d7890 */ /* 0x000fe2000fffe03f */
[----:B------:R-:W-:Y:S01]  /*25b0*/  IMAD R204, R226, 0x40, R249 ;  /* 0x00000040e2cc7824 */ /* 0x000fe200078e02f9 */
[----:B------:R-:W-:Y:S01]  /*25c0*/  SHF.L.U32 R150, R150, 0x1, RZ ;  /* 0x0000000196967819 */ /* 0x000fe200000006ff */
[C---:B------:R-:W-:Y:S01]  /*25d0*/  IMAD.IADD R138, R232.reuse, 0x1, R138 ;  /* 0x00000001e88a7824 */ /* 0x040fe200078e028a */
[-C--:B------:R-:W-:Y:S01]  /*25e0*/  IADD3 R149, R232, R151.reuse, RZ ;  /* 0x00000097e8957210 */ /* 0x080fe20007ffe0ff */
[----:B------:R-:W-:Y:S01]  /*25f0*/  IMAD R160, R226, 0x2000, R222 ;  /* 0x00002000e2a07824 */ /* 0x000fe200078e02de */
[----:B------:R-:W-:Y:S02]  /*2600*/  ISETP.LE.AND P1, PT, R235, UR13, PT ;  /* 0x0000000deb007c0c */ /* 0x000fe4000bf23270 */
[----:B------:R-:W-:Y:S01]  /*2610*/  SHF.L.U32 R148, R138, 0x1, RZ ;  /* 0x000000018a947819 */ /* 0x000fe200000006ff */
[----:B------:R-:W-:Y:S02]  /*2620*/  IMAD.SHL.U32 R149, R149, 0x2, RZ ;  /* 0x0000000295957824 */ /* 0x000fe400078e00ff */
[----:B------:R-:W-:Y:S05]  /*2630*/  IMAD.IADD R160, R232, 0x1, R160 ;  /* 0x00000001e8a07824 */ /* 0x000fea00078e02a0 */
[----:B------:R-:W-:Y:S01]  /*2640*/  SHF.L.U32 R160, R160, 0x1, RZ ;  /* 0x00000001a0a07819 */ /* 0x000fe200000006ff */
        /* <DEDUP_REMOVED lines=27> */
[----:B------:R-:W-:Y:S01]  /*2800*/  IADD3 R32, R232, R151, R223 ;  /* 0x00000097e8207210 */ /* 0x000fe20007ffe0df */
[----:B------:R-:W-:Y:S01]  /*2810*/  HMMA.16816.F32 R24, R36, R136, R24 ;  /* 0x000000882418723c */ /* 0x000fe20000001818 */
[----:B------:R-:W-:Y:S03]  /*2820*/  LDSM.16.M88.4 R36, [R160+0x7080] ;  /* 0x00708000a024783b */ /* 0x000fe60000000200 */
[----:B------:R-:W-:Y:S01]  /*2830*/  SHF.L.U32 R32, R32, 0x1, RZ ;  /* 0x0000000120207819 */ /* 0x000fe200000006ff */
[----:B------:R-:W-:Y:S03]  /*2840*/  LDSM.16.M88.2 R136, [R216+0x1080] ;  /* 0x00108000d888783b */ /* 0x000fe60000000100 */
[-C--:B------:R-:W-:Y:S02]  /*2850*/  HMMA.16816.F32 R4, R140, R138.reuse, R4 ;  /* 0x0000008a8c04723c */ /* 0x080fe40000001804 */
[----:B------:R-:W3:Y:S06]  /*2860*/  LDSM.16.M88.4 R32, [R32+0x6080] ;  /* 0x006080002020783b */ /* 0x000eec0000000200 */
[C---:B------:R-:W-:Y:S01]  /*2870*/  HMMA.16816.F32 R8, R144.reuse, R138, R8 ;  /* 0x0000008a9008723c */ /* 0x040fe20000001808 */
[----:B------:R-:W-:Y:S07]  /*2880*/  LDSM.16.M88.2 R138, [R230+0x3080] ;  /* 0x00308000e68a783b */ /* 0x000fee0000000100 */
[-C--:B--2---:R-:W-:Y:S08]  /*2890*/  HMMA.16816.F32 R12, R144, R28.reuse, R12 ;  /* 0x0000001c900c723c */ /* 0x084ff0000000180c */
[C---:B------:R-:W-:Y:S01]  /*28a0*/  HMMA.16816.F32 R16, R140.reuse, R28, R16 ;  /* 0x0000001c8c10723c */ /* 0x040fe20000001810 */
[----:B------:R-:W2:Y:S07]  /*28b0*/  LDSM.16.M88.2 R28, [R216+0x2080] ;  /* 0x00208000d81c783b */ /* 0x000eae0000000100 */
[-C--:B-1----:R-:W-:Y:S01]  /*28c0*/  HMMA.16816.F32 R20, R140, R2.reuse, R20 ;  /* 0x000000028c14723c */ /* 0x082fe20000001814 */
[----:B------:R-:W1:Y:S07]  /*28d0*/  LDSM.16.M88.4 R140, [R150+0x8080] ;  /* 0x00808000968c783b */ /* 0x000e6e0000000200 */
[----:B------:R-:W-:Y:S01]  /*28e0*/  HMMA.16816.F32 R24, R144, R2, R24 ;  /* 0x000000029018723c */ /* 0x000fe20000001818 */
[----:B------:R-:W4:Y:S04]  /*28f0*/  LDSM.16.M88.4 R144, [R150+0x9080] ;  /* 0x009080009690783b */ /* 0x000f280000000200 */
[----:B------:R-:W5:Y:S03]  /*2900*/  LDSM.16.M88.2 R2, [R230+0x4080] ;  /* 0x00408000e602783b */ /* 0x000f660000000100 */
[-C--:B---3--:R-:W-:Y:S08]  /*2910*/  HMMA.16816.F32 R4, R32, R30.reuse, R4 ;  /* 0x0000001e2004723c */ /* 0x088ff00000001804 */
[C---:B------:R-:W-:Y:S01]  /*2920*/  HMMA.16816.F32 R8, R36.reuse, R30, R8 ;  /* 0x0000001e2408723c */ /* 0x040fe20000001808 */
[----:B------:R-:W3:Y:S07]  /*2930*/  LDSM.16.M88.2 R30, [R230+0x5080] ;  /* 0x00508000e61e783b */ /* 0x000eee0000000100 */
[-C--:B------:R-:W-:Y:S08]  /*2940*/  HMMA.16816.F32 R12, R36, R136.reuse, R12 ;  /* 0x00000088240c723c */ /* 0x080ff0000000180c */
[C---:B------:R-:W-:Y:S01]  /*2950*/  HMMA.16816.F32 R16, R32.reuse, R136, R16 ;  /* 0x000000882010723c */ /* 0x040fe20000001810 */
[----:B------:R-:W-:Y:S07]  /*2960*/  LDSM.16.M88.2 R136, [R218+0x4080] ;  /* 0x00408000da88783b */ /* 0x000fee0000000100 */
[-C--:B--2---:R-:W-:Y:S07]  /*2970*/  HMMA.16816.F32 R20, R32, R28.reuse, R20 ;  /* 0x0000001c2014723c */ /* 0x084fee0000001814 */
[----:B------:R-:W-:Y:S01]  /*2980*/  IMAD R32, R226, 0x2000, R221 ;  /* 0x00002000e2207824 */ /* 0x000fe200078e02dd */
[----:B------:R-:W-:Y:S01]  /*2990*/  HMMA.16816.F32 R24, R36, R28, R24 ;  /* 0x0000001c2418723c */ /* 0x000fe20000001818 */
[----:B------:R-:W-:Y:S03]  /*29a0*/  LDSM.16.M88.2 R28, [R218+0x3080] ;  /* 0x00308000da1c783b */ /* 0x000fe60000000100 */
[----:B------:R-:W-:Y:S01]  /*29b0*/  SHF.L.U32 R32, R32, 0x1, RZ ;  /* 0x0000000120207819 */ /* 0x000fe200000006ff */
[----:B------:R2:W-:Y:S03]  /*29c0*/  LDSM.16.M88.4 R36, [R149+0x9080] ;  /* 0x009080009524783b */ /* 0x0005e60000000200 */
[-C--:B-1----:R-:W-:Y:S02]  /*29d0*/  HMMA.16816.F32 R4, R140, R138.reuse, R4 ;  /* 0x0000008a8c04723c */ /* 0x082fe40000001804 */
[----:B------:R-:W1:Y:S06]  /*29e0*/  LDSM.16.M88.4 R32, [R32+0x8080] ;  /* 0x008080002020783b */ /* 0x000e6c0000000200 */
[C---:B----4-:R-:W-:Y:S01]  /*29f0*/  HMMA.16816.F32 R8, R144.reuse, R138, R8 ;  /* 0x0000008a9008723c */ /* 0x050fe20000001808 */
[----:B------:R-:W-:Y:S07]  /*2a00*/  LDSM.16.M88.2 R138, [R217+0x3080] ;  /* 0x00308000d98a783b */ /* 0x000fee0000000100 */
[-C--:B-----5:R-:W-:Y:S04]  /*2a10*/  HMMA.16816.F32 R12, R144, R2.reuse, R12 ;  /* 0x00000002900c723c */ /* 0x0a0fe8000000180c */
[C---:B--2---:R-:W-:Y:S04]  /*2a20*/  IMAD R149, R226.reuse, 0x2000, R220 ;  /* 0x00002000e2957824 */ /* 0x044fe800078e02dc */
[C---:B------:R-:W-:Y:S01]  /*2a30*/  HMMA.16816.F32 R16, R140.reuse, R2, R16 ;  /* 0x000000028c10723c */ /* 0x040fe20000001810 */
[----:B------:R-:W2:Y:S03]  /*2a40*/  LDSM.16.M88.2 R2, [R218+0x5080] ;  /* 0x00508000da02783b */ /* 0x000ea60000000100 */
[----:B------:R-:W-:Y:S04]  /*2a50*/  SHF.L.U32 R149, R149, 0x1, RZ ;  /* 0x0000000195957819 */ /* 0x000fe800000006ff */
[-C--:B---3--:R-:W-:Y:S01]  /*2a60*/  HMMA.16816.F32 R20, R140, R30.reuse, R20 ;  /* 0x0000001e8c14723c */ /* 0x088fe20000001814 */
[----:B------:R-:W3:Y:S04]  /*2a70*/  LDSM.16.M88.4 R140, [R149+0x8080] ;  /* 0x00808000958c783b */ /* 0x000ee80000000200 */
[----:B------:R-:W4:Y:S03]  /*2a80*/  LDSM.16.M88.4 R148, [R148+0x9080] ;  /* 0x009080009494783b */ /* 0x000f260000000200 */
[----:B------:R-:W-:Y:S01]  /*2a90*/  HMMA.16816.F32 R24, R144, R30, R24 ;  /* 0x0000001e9018723c */ /* 0x000fe20000001818 */
[----:B------:R-:W5:Y:S07]  /*2aa0*/  LDSM.16.M88.2 R30, [R217+0x4080] ;  /* 0x00408000d91e783b */ /* 0x000f6e0000000100 */
[-C--:B-1----:R-:W-:Y:S08]  /*2ab0*/  HMMA.16816.F32 R4, R32, R28.reuse, R4 ;  /* 0x0000001c2004723c */ /* 0x082ff00000001804 */
[C---:B------:R-:W-:Y:S01]  /*2ac0*/  HMMA.16816.F32 R8, R36.reuse, R28, R8 ;  /* 0x0000001c2408723c */ /* 0x040fe20000001808 */
[----:B------:R-:W1:Y:S07]  /*2ad0*/  LDSM.16.M88.2 R28, [R217+0x5080] ;  /* 0x00508000d91c783b */ /* 0x000e6e0000000100 */
        /* <DEDUP_REMOVED lines=8> */
[----:B------:R-:W-:Y:S03]  /*2b60*/  LDSM.16.M88.4 R36, [R160+0x9080] ;  /* 0x00908000a024783b */ /* 0x000fe60000000200 */
[-C--:B---3--:R-:W-:Y:S02]  /*2b70*/  HMMA.16816.F32 R4, R140, R138.reuse, R4 ;  /* 0x0000008a8c04723c */ /* 0x088fe40000001804 */
[----:B------:R-:W2:Y:S06]  /*2b80*/  LDSM.16.M88.4 R32, [R32+0x8080] ;  /* 0x008080002020783b */ /* 0x000eac0000000200 */
[C---:B----4-:R-:W-:Y:S01]  /*2b90*/  HMMA.16816.F32 R8, R148.reuse, R138, R8 ;  /* 0x0000008a9408723c */ /* 0x050fe20000001808 */
[----:B------:R-:W-:Y:S04]  /*2ba0*/  LDS R139, [R204.X4+0x120a0] ;  /* 0x0120a000cc8b7984 */ /* 0x000fe80000004800 */
[----:B------:R-:W-:Y:S03]  /*2bb0*/  LDS R138, [R204.X4+0x12100] ;  /* 0x01210000cc8a7984 */ /* 0x000fe60000004800 */
[-C--:B-----5:R-:W-:Y:S08]  /*2bc0*/  HMMA.16816.F32 R12, R148, R30.reuse, R12 ;  /* 0x0000001e940c723c */ /* 0x0a0ff0000000180c */
[C---:B------:R-:W-:Y:S01]  /*2bd0*/  HMMA.16816.F32 R16, R140.reuse, R30, R16 ;  /* 0x0000001e8c10723c */ /* 0x040fe20000001810 */
[----:B------:R-:W3:Y:S07]  /*2be0*/  LDSM.16.M88.2 R30, [R216+0x5080] ;  /* 0x00508000d81e783b */ /* 0x000eee0000000100 */
[-C--:B-1----:R-:W-:Y:S08]  /*2bf0*/  HMMA.16816.F32 R20, R140, R28.reuse, R20 ;  /* 0x0000001c8c14723c */ /* 0x082ff00000001814 */
[----:B------:R-:W-:Y:S01]  /*2c00*/  HMMA.16816.F32 R24, R148, R28, R24 ;  /* 0x0000001c9418723c */ /* 0x000fe20000001818 */
[----:B------:R1:W4:Y:S04]  /*2c10*/  LDS R28, [R204.X4+0x12080] ;  /* 0x01208000cc1c7984 */ /* 0x0003280000004800 */
[----:B------:R-:W1:Y:S03]  /*2c20*/  LDS R204, [R204.X4+0x12120] ;  /* 0x01212000cccc7984 */ /* 0x000e660000004800 */
[-C--:B--2---:R-:W-:Y:S01]  /*2c30*/  HMMA.16816.F32 R4, R32, R2.reuse, R4 ;  /* 0x000000022004723c */ /* 0x084fe20000001804 */
[----:B------:R-:W-:Y:S04]  /*2c40*/  DEPBAR.LE SB0, 0x0 ;  /* 0x000080000000791a */ /* 0x000fe80000000000 */
[----:B------:R-:W-:Y:S03]  /*2c50*/  BAR.SYNC.DEFER_BLOCKING 0x0 ;  /* 0x0000000000007b1d */ /* 0x000fe60000010000 */
[C---:B------:R-:W-:Y:S08]  /*2c60*/  HMMA.16816.F32 R8, R36.reuse, R2, R8 ;  /* 0x000000022408723c */ /* 0x040ff00000001808 */
[-C--:B------:R-:W-:Y:S08]  /*2c70*/  HMMA.16816.F32 R12, R36, R136.reuse, R12 ;  /* 0x00000088240c723c */ /* 0x080ff0000000180c */
[C---:B------:R-:W-:Y:S01]  /*2c80*/  HMMA.16816.F32 R16, R32.reuse, R136, R16 ;  /* 0x000000882010723c */ /* 0x040fe20000001810 */
[----:B------:R2:W1:Y:S07]  /*2c90*/  LDSM.16.M88.4 R140, [R224+0xe080] ;  /* 0x00e08000e08c783b */ /* 0x00046e0000000200 */
[-C--:B---3--:R-:W-:Y:S01]  /*2ca0*/  HMMA.16816.F32 R20, R32, R30.reuse, R20 ;  /* 0x0000001e2014723c */ /* 0x088fe20000001814 */
[----:B------:R2:W3:Y:S04]  /*2cb0*/  LDSM.16.M88.4 R144, [R224+0xf080] ;  /* 0x00f08000e090783b */ /* 0x0004e80000000200 */
[----:B------:R2:W1:Y:S03]  /*2cc0*/  LDSM.16.M88.4 R148, [R0+0xe080] ;  /* 0x00e080000094783b */ /* 0x0004660000000200 */
[----:B------:R-:W-:Y:S01]  /*2cd0*/  HMMA.16816.F32 R24, R36, R30, R24 ;  /* 0x0000001e2418723c */ /* 0x000fe20000001818 */
[----:B------:R2:W1:Y:S01]  /*2ce0*/  LDSM.16.M88.4 R160, [R0+0xf080] ;  /* 0x00f0800000a0783b */ /* 0x0004620000000200 */
[----:B------:R-:W-:-:S06]  /*2cf0*/  @P1 BRA `(.L_x_681) ;  /* 0x000002f000001947 */ /* 0x000fcc0003800000 */
[----:B----4-:R-:W4:Y:S01]  /*2d00*/  LDL.64 R208, [R1+0x18] ;  /* 0x0000180001d07983 */ /* 0x010f220000100a00 */
[----:B------:R-:W-:Y:S01]  /*2d10*/  USHF.R.S32.HI UR15, URZ, 0x1f, UR13 ;  /* 0x0000001f3f0f7899 */ /* 0x000fe2000801140d */
[----:B------:R-:W-:Y:S01]  /*2d20*/  IMAD.U32 R30, RZ, RZ, UR7 ;  /* 0x00000007ff1e7e24 */ /* 0x000fe2000f8e00ff */
[----:B------:R-:W-:Y:S01]  /*2d30*/  ULDC.64 UR4, c[0x0][0x178] ;  /* 0x00005e0000047ab9 */ /* 0x000fe20000000a00 */
[----:B------:R-:W5:Y:S01]  /*2d40*/  LDL.64 R206, [R1+0x8] ;  /* 0x0000080001ce7983 */ /* 0x000f620000100a00 */
[----:B------:R-:W-:Y:S01]  /*2d50*/  UIMAD UR15, UR15, UR4, URZ ;  /* 0x000000040f0f72a4 */ /* 0x000fe2000f8e023f */
[----:B------:R-:W-:Y:S01]  /*2d60*/  IMAD.U32 R29, RZ, RZ, UR12 ;  /* 0x0000000cff1d7e24 */ /* 0x000fe2000f8e00ff */
[----:B------:R-:W-:Y:S01]  /*2d70*/  @!P2 LEA R30, R30, 0x40, 0x6 ;  /* 0x000000401e1ea811 */ /* 0x000fe200078e30ff */
[----:B------:R-:W-:Y:S01]  /*2d80*/  UIMAD.WIDE.U32 UR18, UR13, UR4, URZ ;  /* 0x000000040d1272a5 */ /* 0x000fe2000f8e003f */
[----:B------:R-:W-:Y:S01]  /*2d90*/  IMAD.U32 R3, RZ, RZ, UR11 ;  /* 0x0000000bff037e24 */ /* 0x000fe2000f8e00ff */
[----:B------:R-:W-:Y:S02]  /*2da0*/  UIMAD UR15, UR13, UR5, UR15 ;  /* 0x000000050d0f72a4 */ /* 0x000fe4000f8e020f */
[----:B------:R-:W-:Y:S02]  /*2db0*/  USHF.L.U32 UR4, UR18, 0x6, URZ ;  /* 0x0000000612047899 */ /* 0x000fe4000800063f */
[----:B------:R-:W-:Y:S04]  /*2dc0*/  UIADD3 UR15, UR19, UR15, URZ ;  /* 0x0000000f130f7290 */ /* 0x000fe8000fffe03f */
[----:B------:R-:W-:Y:S01]  /*2dd0*/  USHF.L.U64.HI UR15, UR18, 0x6, UR15 ;  /* 0x00000006120f7899 */ /* 0x000fe2000801020f */
[C---:B----4-:R-:W-:Y:S04]  /*2de0*/  @!P2 IADD3 R31, P5, R30.reuse, R208, RZ ;  /* 0x000000d01e1fa210 */ /* 0x050fe80007fbe0ff */
[----:B------:R-:W-:Y:S02]  /*2df0*/  @!P2 LEA.HI.X.SX32 R30, R30, R244, 0x1, P5 ;  /* 0x000000f41e1ea211 */ /* 0x000fe400028f0eff */
[C---:B------:R-:W-:Y:S04]  /*2e00*/  IADD3 R29, P6, P5, R242.reuse, UR4, R29 ;  /* 0x00000004f21d7c10 */ /* 0x040fe8000fdde01d */
[----:B------:R-:W-:Y:S02]  /*2e10*/  IADD3.X R3, R233, UR15, R3, P6, P5 ;  /* 0x0000000fe9037c10 */ /* 0x000fe4000b7ea403 */
[----:B------:R-:W-:Y:S01]  /*2e20*/  IADD3 R2, P6, R242, UR4, RZ ;  /* 0x00000004f2027c10 */ /* 0x000fe2000ffde0ff */
[----:B------:R-:W-:Y:S01]  /*2e30*/  UIMAD UR4, UR13, UR8, UR6 ;  /* 0x000000080d0472a4 */ /* 0x000fe2000f8e0206 */
[C---:B------:R-:W-:Y:S04]  /*2e40*/  @!P2 LEA R32, P5, R31.reuse, c[0x0][0x258], 0x2 ;  /* 0x000096001f20aa11 */ /* 0x040fe800078a10ff */
[----:B------:R-:W-:Y:S02]  /*2e50*/  @!P2 LEA.HI.X R33, R31, c[0x0][0x25c], R30, 0x2, P5 ;  /* 0x000097001f21aa11 */ /* 0x000fe400028f141e */
[----:B------:R-:W-:Y:S02]  /*2e60*/  IADD3.X R30, R233, UR15, RZ, P6, !PT ;  /* 0x0000000fe91e7c10 */ /* 0x000fe4000b7fe4ff */
[C---:B------:R-:W-:Y:S02]  /*2e70*/  LEA R34, P6, R29.reuse, c[0x0][0x160], 0x1 ;  /* 0x000058001d227a11 */ /* 0x040fe400078c08ff */
[----:B-----5:R-:W-:Y:S02]  /*2e80*/  IADD3 R31, -R206, UR4, RZ ;  /* 0x00000004ce1f7c10 */ /* 0x020fe4000fffe1ff */
[----:B------:R-:W-:Y:S02]  /*2e90*/  LEA R36, P5, R2, c[0x0][0x160], 0x1 ;  /* 0x0000580002247a11 */ /* 0x000fe400078a08ff */
[----:B------:R-:W-:Y:S01]  /*2ea0*/  LEA.HI.X R35, R29, c[0x0][0x164], R3, 0x1, P6 ;  /* 0x000059001d237a11 */ /* 0x000fe200030f0c03 */
[----:B------:R-:W-:Y:S01]  /*2eb0*/  IMAD.SHL.U32 R29, R246, 0x4, RZ ;  /* 0x00000004f61d7824 */ /* 0x000fe200078e00ff */
[C---:B------:R-:W-:Y:S02]  /*2ec0*/  ISETP.LT.OR P6, PT, R31.reuse, 0x1, P4 ;  /* 0x000000011f00780c */ /* 0x040fe400027c1670 */
[----:B------:R-:W-:Y:S02]  /*2ed0*/  IADD3 R3, R234, 0x6080, RZ ;  /* 0x00006080ea037810 */ /* 0x000fe40007ffe0ff */
[----:B------:R-:W-:Y:S01]  /*2ee0*/  LEA.HI.X R37, R2, c[0x0][0x164], R30, 0x1, P5 ;  /* 0x0000590002257a11 */ /* 0x000fe200028f0c1e */
[----:B------:R-:W-:Y:S01]  /*2ef0*/  IMAD.U32 R2, RZ, RZ, UR14 ;  /* 0x0000000eff027e24 */ /* 0x000fe2000f8e00ff */
[C---:B------:R-:W-:Y:S03]  /*2f00*/  ISETP.LT.OR P5, PT, R31.reuse, 0x1, P3 ;  /* 0x000000011f00780c */ /* 0x040fe60001fa1670 */
[----:B------:R-:W-:Y:S02]  /*2f10*/  IMAD R2, R2, 0x4000, R3 ;  /* 0x0000400002027824 */ /* 0x000fe400078e0203 */
[----:B------:R-:W-:Y:S03]  /*2f20*/  IMAD.U32 R3, RZ, RZ, UR14 ;  /* 0x0000000eff037e24 */ /* 0x000fe6000f8e00ff */
[----:B------:R-:W-:Y:S01]  /*2f30*/  @!PT LDS RZ, [RZ] ;  /* 0x00000000fffff984 */ /* 0x000fe20000000800 */
[----:B------:R-:W-:Y:S01]  /*2f40*/  @!PT LDS RZ, [RZ] ;  /* 0x00000000fffff984 */ /* 0x000fe20000000800 */
[----:B------:R-:W-:Y:S01]  /*2f50*/  @!PT LDS RZ, [RZ] ;  /* 0x00000000fffff984 */ /* 0x000fe20000000800 */
[----:B------:R4:W-:Y:S01]  /*2f60*/  LDGSTS.E.BYPASS.LTC128B.128 [R2], [R36.64], !P6 ;  /* 0x0000000024027fae */ /* 0x0009e2000f101d50 */
[----:B------:R-:W-:Y:S01]  /*2f70*/  ISETP.LT.OR P6, PT, R31, 0x21, P4 ;  /* 0x000000211f00780c */ /* 0x000fe200027c1670 */
[----:B------:R-:W-:Y:S03]  /*2f80*/  @!P2 IMAD R3, R3, 0x40, R29 ;  /* 0x000000400303a824 */ /* 0x000fe600078e021d */
[----:B------:R4:W-:Y:S01]  /*2f90*/  LDGSTS.E.BYPASS.LTC128B.128 [R2+0x2000], [R36.64+0x80], !P5 ;  /* 0x0200008024027fae */ /* 0x0009e2000e901d50 */
[----:B------:R-:W-:Y:S01]  /*2fa0*/  ISETP.LT.OR P5, PT, R31, 0x21, P3 ;  /* 0x000000211f00780c */ /* 0x000fe20001fa1670 */
[----:B------:R-:W-:Y:S07]  /*2fb0*/  @!P2 IMAD.SHL.U32 R3, R3, 0x4, RZ ;  /* 0x000000040303a824 */ /* 0x000fee00078e00ff */
[----:B------:R4:W-:Y:S05]  /*2fc0*/  LDGSTS.E.BYPASS.LTC128B.128 [R2+0x1000], [R34.64], !P6 ;  /* 0x0100000022027fae */ /* 0x0009ea000f101d50 */
[----:B------:R4:W-:Y:S04]  /*2fd0*/  LDGSTS.E.BYPASS.LTC128B.128 [R2+0x3000], [R34.64+0x80], !P5 ;  /* 0x0300008022027fae */ /* 0x0009e8000e901d50 */
[----:B------:R4:W-:Y:S02]  /*2fe0*/  @!P2 LDGSTS.E.BYPASS.LTC128B.128 [R3+0x12080], [R32.64] ;  /* 0x120800002003afae */ /* 0x0009e4000b901d50 */
.L_x_681:
[----:B----4-:R-:W-:Y:S01]  /*2ff0*/  IMAD.MOV.U32 R3, RZ, RZ, -0x60 ;  /* 0xffffffa0ff037424 */ /* 0x010fe200078e00ff */
[----:B------:R-:W0:Y:S01]  /*3000*/  LDGDEPBAR ;  /* 0x00000000000079af */ /* 0x000e220000000000 */
[----:B------:R-:W-:Y:S02]  /*3010*/  IMAD.U32 R2, RZ, RZ, UR7 ;  /* 0x00000007ff027e24 */ /* 0x000fe4000f8e00ff */
[----:B------:R-:W-:Y:S02]  /*3020*/  IMAD R3, R238, R3, c[0x0][0x198] ;  /* 0x00006600ee037624 */ /* 0x000fe400078e0203 */
[----:B------:R-:W-:Y:S02]  /*3030*/  IMAD.MOV.U32 R29, RZ, RZ, 0x1 ;  /* 0x00000001ff1d7424 */ /* 0x000fe400078e00ff */
[----:B------:R-:W-:Y:S05]  /*3040*/  IMAD R2, R2, 0x40, R3 ;  /* 0x0000004002027824 */ /* 0x000fea00078e0203 */
[----:B------:R-:W-:Y:S04]  /*3050*/  IADD3 R2, R2, -c[0x0][0x168], R29 ;  /* 0x80005a0002027a10 */ /* 0x000fe80007ffe01d */
[----:B------:R-:W-:Y:S04]  /*3060*/  IADD3 R205, -R251, R249, R2 ;  /* 0x000000f9fbcd7210 */ /* 0x000fe80007ffe102 */
[C---:B------:R-:W-:Y:S02]  /*3070*/  IMNMX R31, R252.reuse, R205, PT ;  /* 0x000000cdfc1f7217 */ /* 0x040fe40003800200 */
[----:B------:R-:W-:Y:S02]  /*3080*/  IADD3 R34, R205, 0x8, RZ ;  /* 0x00000008cd227810 */ /* 0x000fe40007ffe0ff */
[C---:B------:R-:W-:Y:S02]  /*3090*/  ISETP.GT.AND P6, PT, R31.reuse, RZ, PT ;  /* 0x000000ff1f00720c */ /* 0x040fe40003fc4270 */
[----:B------:R-:W-:Y:S02]  /*30a0*/  IMNMX R34, R252, R34, PT ;  /* 0x00000022fc227217 */ /* 0x000fe40003800200 */
[----:B------:R-:W-:Y:S02]  /*30b0*/  ISETP.GT.AND P5, PT, R31, 0x1, PT ;  /* 0x000000011f00780c */ /* 0x000fe40003fa4270 */
[----:B------:R-:W-:Y:S02]  /*30c0*/  FSEL R207, R4, -INF , P6 ;  /* 0xff80000004cf7808 */ /* 0x000fe40003000000 */
[C---:B------:R-:W-:Y:S02]  /*30d0*/  ISETP.GT.AND P6, PT, R34.reuse, RZ, PT ;  /* 0x000000ff2200720c */ /* 0x040fe40003fc4270 */
[----:B------:R-:W-:Y:S01]  /*30e0*/  FSEL R206, R5, -INF , P5 ;  /* 0xff80000005ce7808 */ /* 0x000fe20002800000 */
[--C-:B------:R-:W-:Y:S01]  /*30f0*/  FFMA.FTZ R207, R207, c[0x0][0x29c], -R28.reuse ;  /* 0x0000a700cfcf7a23 */ /* 0x100fe2000001081c */
[----:B------:R-:W-:Y:S02]  /*3100*/  ISETP.GT.AND P5, PT, R34, 0x1, PT ;  /* 0x000000012200780c */ /* 0x000fe40003fa4270 */
[----:B------:R-:W-:Y:S01]  /*3110*/  FSEL R209, R6, -INF , P6 ;  /* 0xff80000006d17808 */ /* 0x000fe20003000000 */
[--C-:B------:R-:W-:Y:S01]  /*3120*/  FFMA.FTZ R206, R206, c[0x0][0x29c], -R28.reuse ;  /* 0x0000a700cece7a23 */ /* 0x100fe2000001081c */
[----:B------:R-:W-:Y:S01]  /*3130*/  FSEL R208, R7, -INF , P5 ;  /* 0xff80000007d07808 */ /* 0x000fe20002800000 */
[----:B------:R-:W4:Y:S01]  /*3140*/  MUFU.EX2 R207, R207 ;  /* 0x000000cf00cf7308 */ /* 0x000f220000000800 */
[-C--:B-1----:R-:W-:Y:S03]  /*3150*/  HMMA.16816.F32 R4, R140, R152.reuse, RZ ;  /* 0x000000988c04723c */ /* 0x082fe600000018ff */
[----:B------:R-:W-:Y:S01]  /*3160*/  ISETP.GT.AND P6, PT, R31, 0x20, PT ;  /* 0x000000201f00780c */ /* 0x000fe20003fc4270 */
[--C-:B------:R-:W-:Y:S01]  /*3170*/  FFMA.FTZ R209, R209, c[0x0][0x29c], -R139.reuse ;  /* 0x0000a700d1d17a23 */ /* 0x100fe2000001088b */
[----:B------:R-:W-:Y:S01]  /*3180*/  ISETP.GT.AND P5, PT, R31, 0x21, PT ;  /* 0x000000211f00780c */ /* 0x000fe20003fa4270 */
[--C-:B------:R-:W-:Y:S01]  /*3190*/  FFMA.FTZ R208, R208, c[0x0][0x29c], -R139.reuse ;  /* 0x0000a700d0d07a23 */ /* 0x100fe2000001088b */
[----:B------:R-:W-:Y:S02]  /*31a0*/  FSEL R30, R16, -INF , P6 ;  /* 0xff800000101e7808 */ /* 0x000fe40003000000 */
[C---:B------:R-:W-:Y:S01]  /*31b0*/  ISETP.GT.AND P6, PT, R34.reuse, 0x20, PT ;  /* 0x000000202200780c */ /* 0x040fe20003fc4270 */
[----:B------:R-:W1:Y:S02]  /*31c0*/  MUFU.EX2 R206, R206 ;  /* 0x000000ce00ce7308 */ /* 0x000e640000000800 */
[----:B------:R-:W-:Y:S02]  /*31d0*/  FSEL R29, R17, -INF , P5 ;  /* 0xff800000111d7808 */ /* 0x000fe40002800000 */
[----:B------:R-:W-:Y:S02]  /*31e0*/  ISETP.GT.AND P5, PT, R34, 0x21, PT ;  /* 0x000000212200780c */ /* 0x000fe40003fa4270 */
[----:B------:R-:W-:Y:S02]  /*31f0*/  IADD3 R33, R205, 0x20, RZ ;  /* 0x00000020cd217810 */ /* 0x000fe40007ffe0ff */
[----:B------:R-:W-:Y:S02]  /*3200*/  FSEL R2, R19, -INF , P5 ;  /* 0xff80000013027808 */ /* 0x000fe40002800000 */
[----:B------:R-:W-:Y:S01]  /*3210*/  FSEL R3, R18, -INF , P6 ;  /* 0xff80000012037808 */ /* 0x000fe20003000000 */
[----:B------:R-:W5:Y:S01]  /*3220*/  MUFU.EX2 R209, R209 ;  /* 0x000000d100d17308 */ /* 0x000f620000000800 */
[C---:B---3--:R-:W-:Y:S02]  /*3230*/  HMMA.16816.F32 R16, R144.reuse, R152, RZ ;  /* 0x000000989010723c */ /* 0x048fe400000018ff */
[C---:B------:R-:W-:Y:S02]  /*3240*/  ISETP.GT.AND P6, PT, R31.reuse, 0x40, PT ;  /* 0x000000401f00780c */ /* 0x040fe40003fc4270 */
[----:B------:R-:W-:Y:S02]  /*3250*/  ISETP.GT.AND P5, PT, R31, 0x41, PT ;  /* 0x000000411f00780c */ /* 0x000fe40003fa4270 */
[----:B------:R-:W-:Y:S02]  /*3260*/  IMNMX R33, R252, R33, PT ;  /* 0x00000021fc217217 */ /* 0x000fe40003800200 */
[----:B------:R-:W-:Y:S01]  /*3270*/  FSEL R32, R20, -INF , P6 ;  /* 0xff80000014207808 */ /* 0x000fe20003000000 */
[----:B------:R-:W3:Y:S01]  /*3280*/  MUFU.EX2 R208, R208 ;  /* 0x000000d000d07308 */ /* 0x000ee20000000800 */
[C---:B------:R-:W-:Y:S02]  /*3290*/  ISETP.GT.AND P6, PT, R34.reuse, 0x40, PT ;  /* 0x000000402200780c */ /* 0x040fe40003fc4270 */
[----:B------:R-:W-:Y:S02]  /*32a0*/  FSEL R31, R21, -INF , P5 ;  /* 0xff800000151f7808 */ /* 0x000fe40002800000 */
[----:B------:R-:W-:Y:S02]  /*32b0*/  ISETP.GT.AND P5, PT, R34, 0x41, PT ;  /* 0x000000412200780c */ /* 0x000fe40003fa4270 */
[----:B------:R-:W-:Y:S02]  /*32c0*/  FSEL R213, R22, -INF , P6 ;  /* 0xff80000016d57808 */ /* 0x000fe40003000000 */
[----:B------:R-:W-:Y:S02]  /*32d0*/  FSEL R212, R23, -INF , P5 ;  /* 0xff80000017d47808 */ /* 0x000fe40002800000 */
[-C--:B------:R-:W-:Y:S01]  /*32e0*/  HMMA.16816.F32 R20, R144, R154.reuse, RZ ;  /* 0x0000009a9014723c */ /* 0x080fe200000018ff */
[C---:B------:R-:W-:Y:S02]  /*32f0*/  ISETP.GT.AND P6, PT, R33.reuse, RZ, PT ;  /* 0x000000ff2100720c */ /* 0x040fe40003fc4270 */
[----:B------:R-:W-:Y:S02]  /*3300*/  ISETP.GT.AND P5, PT, R33, 0x1, PT ;  /* 0x000000012100780c */ /* 0x000fe40003fa4270 */
[----:B------:R-:W-:Y:S01]  /*3310*/  FSEL R211, R8, -INF , P6 ;  /* 0xff80000008d37808 */ /* 0x000fe20003000000 */
[--C-:B------:R-:W-:Y:S01]  /*3320*/  FFMA.FTZ R8, R31, c[0x0][0x29c], -R28.reuse ;  /* 0x0000a7001f087a23 */ /* 0x100fe2000001081c */
[----:B------:R-:W-:Y:S01]  /*3330*/  FSEL R210, R9, -INF , P5 ;  /* 0xff80000009d27808 */ /* 0x000fe20002800000 */
[--C-:B------:R-:W-:Y:S01]  /*3340*/  FFMA.FTZ R9, R32, c[0x0][0x29c], -R28.reuse ;  /* 0x0000a70020097a23 */ /* 0x100fe2000001081c */
[C---:B------:R-:W-:Y:S02]  /*3350*/  ISETP.GT.AND P6, PT, R33.reuse, 0x20, PT ;  /* 0x000000202100780c */ /* 0x040fe40003fc4270 */
[----:B------:R-:W-:Y:S01]  /*3360*/  ISETP.GT.AND P5, PT, R33, 0x21, PT ;  /* 0x000000212100780c */ /* 0x000fe20003fa4270 */
[----:B------:R-:W-:Y:S01]  /*3370*/  MUFU.EX2 R8, R8 ;  /* 0x0000000800087308 */ /* 0x000fe20000000800 */
[----:B------:R-:W-:Y:S01]  /*3380*/  FSEL R137, R12, -INF , P6 ;  /* 0xff8000000c897808 */ /* 0x000fe20003000000 */
[--C-:B------:R-:W-:Y:S01]  /*3390*/  FFMA.FTZ R12, R29, c[0x0][0x29c], -R28.reuse ;  /* 0x0000a7001d0c7a23 */ /* 0x100fe2000001081c */
[----:B------:R-:W-:Y:S01]  /*33a0*/  FSEL R136, R13, -INF , P5 ;  /* 0xff8000000d887808 */ /* 0x000fe20002800000 */
[----:B------:R-:W-:Y:S01]  /*33b0*/  FFMA.FTZ R13, R30, c[0x0][0x29c], -R28 ;  /* 0x0000a7001e0d7a23 */ /* 0x000fe2000001081c */
[C---:B------:R-:W-:Y:S01]  /*33c0*/  ISETP.GT.AND P6, PT, R33.reuse, 0x40, PT ;  /* 0x000000402100780c */ /* 0x040fe20003fc4270 */
[C---:B------:R-:W-:Y:S02]  /*33d0*/  HMMA.16816.F32 R28, R140.reuse, R154, RZ ;  /* 0x0000009a8c1c723c */ /* 0x040fe400000018ff */
[----:B------:R-:W-:Y:S02]  /*33e0*/  ISETP.GT.AND P5, PT, R33, 0x41, PT ;  /* 0x000000412100780c */ /* 0x000fe40003fa4270 */
[----:B------:R-:W-:Y:S04]  /*33f0*/  MUFU.EX2 R12, R12 ;  /* 0x0000000c000c7308 */ /* 0x000fe80000000800 */
[-C--:B------:R-:W-:Y:S06]  /*3400*/  HMMA.16816.F32 R32, R140, R156.reuse, RZ ;  /* 0x0000009c8c20723c */ /* 0x080fec00000018ff */
[----:B------:R-:W2:Y:S02]  /*3410*/  MUFU.EX2 R13, R13 ;  /* 0x0000000d000d7308 */ /* 0x000ea40000000800 */
[----:B------:R-:W-:Y:S07]  /*3420*/  HMMA.16816.F32 R36, R144, R156, RZ ;  /* 0x0000009c9024723c */ /* 0x000fee00000018ff */
[--C-:B------:R-:W-:Y:S01]  /*3430*/  FFMA.FTZ R145, R213, c[0x0][0x29c], -R139.reuse ;  /* 0x0000a700d5917a23 */ /* 0x100fe2000001088b */
[-C--:B------:R-:W-:Y:S01]  /*3440*/  HMMA.16816.F32 R4, R148, R158.reuse, R4 ;  /* 0x0000009e9404723c */ /* 0x080fe20000001804 */
[----:B------:R-:W-:Y:S04]  /*3450*/  MUFU.EX2 R9, R9 ;  /* 0x0000000900097308 */ /* 0x000fe80000000800 */
[--C-:B------:R-:W-:Y:S02]  /*3460*/  FFMA.FTZ R144, R212, c[0x0][0x29c], -R139.reuse ;  /* 0x0000a700d4907a23 */ /* 0x100fe4000001088b */
[--C-:B------:R-:W-:Y:S01]  /*3470*/  FFMA.FTZ R147, R3, c[0x0][0x29c], -R139.reuse ;  /* 0x0000a70003937a23 */ /* 0x100fe2000001088b */
[C---:B------:R-:W-:Y:S01]  /*3480*/  HMMA.16816.F32 R16, R160.reuse, R158, R16 ;  /* 0x0000009ea010723c */ /* 0x040fe20000001810 */
[----:B------:R-:W-:Y:S02]  /*3490*/  IMAD.MOV.U32 R3, RZ, RZ, -0x40 ;  /* 0xffffffc0ff037424 */ /* 0x000fe400078e00ff */
[----:B------:R-:W-:Y:S01]  /*34a0*/  MUFU.EX2 R144, R144 ;  /* 0x0000009000907308 */ /* 0x000fe20000000800 */
[----:B------:R-:W-:Y:S01]  /*34b0*/  FFMA.FTZ R146, R2, c[0x0][0x29c], -R139 ;  /* 0x0000a70002927a23 */ /* 0x000fe2000001088b */
[----:B------:R-:W-:Y:S02]  /*34c0*/  FSEL R139, R24, -INF , P6 ;  /* 0xff800000188b7808 */ /* 0x000fe40003000000 */
[----:B------:R-:W-:Y:S01]  /*34d0*/  SEL R3, R3, 0x40, P0 ;  /* 0x0000004003037807 */ /* 0x000fe20000000000 */
[-C--:B------:R-:W-:Y:S04]  /*34e0*/  HMMA.16816.F32 R20, R160, R164.reuse, R20 ;  /* 0x000000a4a014723c */ /* 0x080fe80000001814 */
[----:B------:R-:W-:Y:S01]  /*34f0*/  IMAD.IADD R2, R224, 0x1, R3 ;  /* 0x00000001e0027824 */ /* 0x000fe200078e0203 */
[----:B------:R-:W-:Y:S01]  /*3500*/  MUFU.EX2 R146, R146 ;  /* 0x0000009200927308 */ /* 0x000fe20000000800 */
[----:B------:R-:W-:Y:S01]  /*3510*/  IMAD.IADD R3, R3, 0x1, R0 ;  /* 0x0000000103037824 */ /* 0x000fe200078e0200 */
[----:B------:R-:W-:Y:S01]  /*3520*/  FSEL R24, R25, -INF , P5 ;  /* 0xff80000019187808 */ /* 0x000fe20002800000 */
[C---:B------:R-:W-:Y:S01]  /*3530*/  HMMA.16816.F32 R28, R148.reuse, R164, R28 ;  /* 0x000000a4941c723c */ /* 0x040fe2000000181c */
[----:B------:R-:W-:Y:S03]  /*3540*/  LDSM.16.M88.4 R140, [R2+0xf080] ;  /* 0x00f08000028c783b */ /* 0x000fe60000000200 */
[--C-:B------:R-:W-:Y:S02]  /*3550*/  FFMA.FTZ R25, R139, c[0x0][0x29c], -R138.reuse ;  /* 0x0000a7008b197a23 */ /* 0x100fe4000001088a */
[--C-:B------:R-:W-:Y:S01]  /*3560*/  FFMA.FTZ R24, R24, c[0x0][0x29c], -R138.reuse ;  /* 0x0000a70018187a23 */ /* 0x100fe2000001088a */
[----:B------:R-:W1:Y:S01]  /*3570*/  MUFU.EX2 R147, R147 ;  /* 0x0000009300937308 */ /* 0x000e620000000800 */
[-C--:B------:R-:W-:Y:S07]  /*3580*/  HMMA.16816.F32 R32, R148, R166.reuse, R32 ;  /* 0x000000a69420723c */ /* 0x080fee0000001820 */
[--C-:B------:R-:W-:Y:S01]  /*3590*/  FFMA.FTZ R151, R211, c[0x0][0x29c], -R138.reuse ;  /* 0x0000a700d3977a23 */ /* 0x100fe2000001088a */
[----:B------:R-:W-:Y:S01]  /*35a0*/  HMMA.16816.F32 R36, R160, R166, R36 ;  /* 0x000000a6a024723c */ /* 0x000fe20000001824 */
[----:B------:R-:W-:Y:S03]  /*35b0*/  MUFU.EX2 R24, R24 ;  /* 0x0000001800187308 */ /* 0x000fe60000000800 */
[--C-:B------:R-:W-:Y:S02]  /*35c0*/  FFMA.FTZ R150, R210, c[0x0][0x29c], -R138.reuse ;  /* 0x0000a700d2967a23 */ /* 0x100fe4000001088a */
[--C-:B------:R-:W-:Y:S01]  /*35d0*/  FFMA.FTZ R149, R137, c[0x0][0x29c], -R138.reuse ;  /* 0x0000a70089957a23 */ /* 0x100fe2000001088a */
[----:B------:R-:W-:Y:S01]  /*35e0*/  IADD3 R160, R205, 0x28, RZ ;  /* 0x00000028cda07810 */ /* 0x000fe20007ffe0ff */
[----:B------:R-:W-:Y:S02]  /*35f0*/  FFMA.FTZ R148, R136, c[0x0][0x29c], -R138 ;  /* 0x0000a70088947a23 */ /* 0x000fe4000001088a */
[----:B------:R-:W1:Y:S01]  /*3600*/  LDSM.16.M88.4 R136, [R2+0xe080] ;  /* 0x00e080000288783b */ /* 0x000e620000000200 */
[----:B------:R-:W-:Y:S01]  /*3610*/  MUFU.EX2 R150, R150 ;  /* 0x0000009600967308 */ /* 0x000fe20000000800 */
[----:B------:R-:W-:Y:S04]  /*3620*/  IMNMX R160, R252, R160, PT ;  /* 0x000000a0fca07217 */ /* 0x000fe80003800200 */
[C---:B------:R-:W-:Y:S02]  /*3630*/  ISETP.GT.AND P6, PT, R160.reuse, RZ, PT ;  /* 0x000000ffa000720c */ /* 0x040fe40003fc4270 */
[----:B------:R-:W-:Y:S02]  /*3640*/  ISETP.GT.AND P5, PT, R160, 0x1, PT ;  /* 0x00000001a000780c */ /* 0x000fe40003fa4270 */
[----:B------:R-:W-:Y:S01]  /*3650*/  FSEL R10, R10, -INF , P6 ;  /* 0xff8000000a0a7808 */ /* 0x000fe20003000000 */
[----:B------:R-:W-:Y:S01]  /*3660*/  MUFU.EX2 R148, R148 ;  /* 0x0000009400947308 */ /* 0x000fe20000000800 */
[C---:B------:R-:W-:Y:S02]  /*3670*/  ISETP.GT.AND P6, PT, R160.reuse, 0x20, PT ;  /* 0x00000020a000780c */ /* 0x040fe40003fc4270 */
[----:B------:R-:W-:Y:S02]  /*3680*/  FSEL R11, R11, -INF , P5 ;  /* 0xff8000000b0b7808 */ /* 0x000fe40002800000 */
[----:B------:R-:W-:Y:S02]  /*3690*/  ISETP.GT.AND P5, PT, R160, 0x21, PT ;  /* 0x00000021a000780c */ /* 0x000fe40003fa4270 */
[----:B------:R-:W-:Y:S02]  /*36a0*/  FSEL R14, R14, -INF , P6 ;  /* 0xff8000000e0e7808 */ /* 0x000fe40003000000 */
[----:B------:R-:W-:Y:S01]  /*36b0*/  ISETP.GT.AND P6, PT, R160, 0x40, PT ;  /* 0x00000040a000780c */ /* 0x000fe20003fc4270 */
[----:B------:R-:W-:Y:S01]  /*36c0*/  MUFU.EX2 R151, R151 ;  /* 0x0000009700977308 */ /* 0x000fe20000000800 */
[----:B------:R-:W-:Y:S01]  /*36d0*/  FSEL R15, R15, -INF , P5 ;  /* 0xff8000000f0f7808 */ /* 0x000fe20002800000 */
[--C-:B------:R-:W-:Y:S01]  /*36e0*/  FFMA.FTZ R14, R14, c[0x0][0x29c], -R204.reuse ;  /* 0x0000a7000e0e7a23 */ /* 0x100fe200000108cc */
[----:B------:R-:W-:Y:S02]  /*36f0*/  ISETP.GT.AND P5, PT, R160, 0x41, PT ;  /* 0x00000041a000780c */ /* 0x000fe40003fa4270 */
[----:B------:R-:W-:Y:S01]  /*3700*/  FSEL R26, R26, -INF , P6 ;  /* 0xff8000001a1a7808 */ /* 0x000fe20003000000 */
[--C-:B------:R-:W-:Y:S01]  /*3710*/  FFMA.FTZ R15, R15, c[0x0][0x29c], -R204.reuse ;  /* 0x0000a7000f0f7a23 */ /* 0x100fe200000108cc */
[----:B------:R-:W-:Y:S03]  /*3720*/  FSEL R27, R27, -INF , P5 ;  /* 0xff8000001b1b7808 */ /* 0x000fe60002800000 */
[----:B------:R-:W-:Y:S01]  /*3730*/  MUFU.EX2 R14, R14 ;  /* 0x0000000e000e7308 */ /* 0x000fe20000000800 */
[----:B------:R-:W-:Y:S01]  /*3740*/  FFMA.FTZ R26, R26, c[0x0][0x29c], -R204 ;  /* 0x0000a7001a1a7a23 */ /* 0x000fe200000108cc */
[-C--:B-1----:R-:W-:Y:S08]  /*3750*/  HMMA.16816.F32 R4, R136, R168.reuse, R4 ;  /* 0x000000a88804723c */ /* 0x082ff00000001804 */
[----:B------:R-:W-:Y:S01]  /*3760*/  MUFU.EX2 R15, R15 ;  /* 0x0000000f000f7308 */ /* 0x000fe20000000800 */
[C---:B------:R-:W-:Y:S09]  /*3770*/  HMMA.16816.F32 R16, R140.reuse, R168, R16 ;  /* 0x000000a88c10723c */ /* 0x040ff20000001810 */
[----:B------:R-:W-:Y:S01]  /*3780*/  MUFU.EX2 R26, R26 ;  /* 0x0000001a001a7308 */ /* 0x000fe20000000800 */
[-C--:B------:R-:W-:Y:S09]  /*3790*/  HMMA.16816.F32 R20, R140, R170.reuse, R20 ;  /* 0x000000aa8c14723c */ /* 0x080ff20000001814 */
[----:B------:R-:W-:Y:S01]  /*37a0*/  MUFU.EX2 R149, R149 ;  /* 0x0000009500957308 */ /* 0x000fe20000000800 */
[C---:B------:R-:W-:Y:S09]  /*37b0*/  HMMA.16816.F32 R28, R136.reuse, R170, R28 ;  /* 0x000000aa881c723c */ /* 0x040ff2000000181c */
[----:B------:R-:W-:Y:S01]  /*37c0*/  MUFU.EX2 R145, R145 ;  /* 0x0000009100917308 */ /* 0x000fe20000000800 */
[-C--:B------:R-:W-:Y:S01]  /*37d0*/  HMMA.16816.F32 R32, R136, R172.reuse, R32 ;  /* 0x000000ac8820723c */ /* 0x080fe20000001820 */
[----:B------:R-:W1:Y:S07]  /*37e0*/  LDSM.16.M88.4 R136, [R3+0xe080] ;  /* 0x00e080000388783b */ /* 0x000e6e0000000200 */
[----:B------:R-:W-:Y:S01]  /*37f0*/  HMMA.16816.F32 R36, R140, R172, R36 ;  /* 0x000000ac8c24723c */ /* 0x000fe20000001824 */
[----:B------:R-:W2:Y:S01]  /*3800*/  LDSM.16.M88.4 R140, [R3+0xf080] ;  /* 0x00f08000038c783b */ /* 0x000ea20000000200 */
[----:B------:R-:W-:Y:S06]  /*3810*/  MUFU.EX2 R25, R25 ;  /* 0x0000001900197308 */ /* 0x000fec0000000800 */
        /* <DEDUP_REMOVED lines=39> */
[--C-:B------:R-:W-:Y:S02]  /*3a90*/  FADD.FTZ R7, R7, -R3.reuse ;  /* 0x8000000307077221 */ /* 0x100fe40000010000 */
[-C--:B------:R-:W-:Y:S04]  /*3aa0*/  HMMA.16816.F32 R32, R136, R202.reuse, R32 ;  /* 0x000000ca8820723c */ /* 0x080fe80000001820 */
[--C-:B------:R-:W-:Y:S02]  /*3ab0*/  FADD.FTZ R4, R4, -R2.reuse ;  /* 0x8000000204047221 */ /* 0x100fe40000010000 */
[----:B------:R-:W-:Y:S02]  /*3ac0*/  FADD.FTZ R5, R5, -R2 ;  /* 0x8000000205057221 */ /* 0x000fe40000010000 */
[----:B------:R-:W-:Y:S04]  /*3ad0*/  HMMA.16816.F32 R36, R140, R202, R36 ;  /* 0x000000ca8c24723c */ /* 0x000fe80000001824 */
[--C-:B------:R-:W-:Y:S02]  /*3ae0*/  FFMA.FTZ R137, R10, c[0x0][0x29c], -R204.reuse ;  /* 0x0000a7000a897a23 */ /* 0x100fe400000108cc */
[----:B------:R-:W1:Y:S01]  /*3af0*/  LDS R10, [R249.X4+0x12300] ;  /* 0x01230000f90a7984 */ /* 0x000e620000004800 */
[----:B------:R-:W-:Y:S02]  /*3b00*/  FFMA.FTZ R136, R11, c[0x0][0x29c], -R204 ;  /* 0x0000a7000b887a23 */ /* 0x000fe400000108cc */
[----:B------:R-:W-:Y:S03]  /*3b10*/  MUFU.EX2 R11, R137 ;  /* 0x00000089000b7308 */ /* 0x000fe60000000800 */
[--C-:B------:R-:W-:Y:S02]  /*3b20*/  FADD.FTZ R30, R30, -R3.reuse ;  /* 0x800000031e1e7221 */ /* 0x100fe40000010000 */
[--C-:B------:R-:W-:Y:S02]  /*3b30*/  FADD.FTZ R31, R31, -R3.reuse ;  /* 0x800000031f1f7221 */ /* 0x100fe40000010000 */
[--C-:B------:R-:W-:Y:S02]  /*3b40*/  FADD.FTZ R34, R34, -R3.reuse ;  /* 0x8000000322227221 */ /* 0x100fe40000010000 */
[----:B------:R-:W-:Y:S01]  /*3b50*/  FADD.FTZ R35, R35, -R3 ;  /* 0x8000000323237221 */ /* 0x000fe20000010000 */
[----:B------:R-:W2:Y:S01]  /*3b60*/  MUFU.EX2 R136, R136 ;  /* 0x0000008800887308 */ /* 0x000ea20000000800 */
[----:B----4-:R-:W-:Y:S01]  /*3b70*/  FMUL.FTZ R4, R207, R4 ;  /* 0x00000004cf047220 */ /* 0x010fe20000410000 */
[----:B------:R-:W-:Y:S01]  /*3b80*/  F2FP.PACK_AB R207, R206, R207 ;  /* 0x000000cfcecf723e */ /* 0x000fe200000000ff */
[----:B------:R-:W3:Y:S01]  /*3b90*/  LDS R3, [R249.X4+0x12320] ;  /* 0x01232000f9037984 */ /* 0x000ee20000004800 */
[----:B-----5:R-:W-:Y:S01]  /*3ba0*/  FMUL.FTZ R6, R209, R6 ;  /* 0x00000006d1067220 */ /* 0x020fe20000410000 */
[----:B------:R-:W-:Y:S01]  /*3bb0*/  F2FP.PACK_AB R209, R208, R209 ;  /* 0x000000d1d0d1723e */ /* 0x000fe200000000ff */
[----:B------:R-:W-:Y:S01]  /*3bc0*/  FMUL.FTZ R5, R206, R5 ;  /* 0x00000005ce057220 */ /* 0x000fe20000410000 */
[----:B------:R-:W-:Y:S01]  /*3bd0*/  STS [R250+0x12480], R207 ;  /* 0x012480cffa007388 */ /* 0x000fe20000000800 */
[----:B------:R-:W-:Y:S02]  /*3be0*/  FADD.FTZ R28, R28, -R2 ;  /* 0x800000021c1c7221 */ /* 0x000fe40000010000 */
[----:B------:R-:W-:Y:S01]  /*3bf0*/  FFMA.FTZ R204, R27, c[0x0][0x29c], -R204 ;  /* 0x0000a7001bcc7a23 */ /* 0x000fe200000108cc */
[----:B------:R-:W-:Y:S01]  /*3c00*/  STS [R245], R209 ;  /* 0x000000d1f5007388 */ /* 0x000fe20000000800 */
[----:B------:R-:W-:Y:S01]  /*3c10*/  F2FP.PACK_AB R4, R5, R4 ;  /* 0x000000040504723e */ /* 0x000fe200000000ff */
[--C-:B------:R-:W-:Y:S02]  /*3c20*/  FADD.FTZ R29, R29, -R2.reuse ;  /* 0x800000021d1d7221 */ /* 0x100fe40000010000 */
[--C-:B------:R-:W-:Y:S01]  /*3c30*/  FADD.FTZ R32, R32, -R2.reuse ;  /* 0x8000000220207221 */ /* 0x100fe20000010000 */
[----:B------:R-:W4:Y:S01]  /*3c40*/  MUFU.EX2 R204, R204 ;  /* 0x000000cc00cc7308 */ /* 0x000f220000000800 */
[----:B------:R-:W-:Y:S02]  /*3c50*/  FADD.FTZ R33, R33, -R2 ;  /* 0x8000000221217221 */ /* 0x000fe40000010000 */
[----:B------:R-:W-:Y:S01]  /*3c60*/  FMUL.FTZ R2, R13, R28 ;  /* 0x0000001c0d027220 */ /* 0x000fe20000410000 */
[----:B------:R-:W-:Y:S01]  /*3c70*/  F2FP.PACK_AB R13, R12, R13 ;  /* 0x0000000d0c0d723e */ /* 0x000fe200000000ff */
[----:B------:R-:W-:Y:S01]  /*3c80*/  FMUL.FTZ R30, R147, R30 ;  /* 0x0000001e931e7220 */ /* 0x000fe20000410000 */
[----:B------:R-:W-:Y:S01]  /*3c90*/  F2FP.PACK_AB R147, R146, R147 ;  /* 0x000000939293723e */ /* 0x000fe200000000ff */
[----:B------:R-:W-:Y:S01]  /*3ca0*/  FMUL.FTZ R208, R208, R7 ;  /* 0x00000007d0d07220 */ /* 0x000fe20000410000 */
[----:B--2---:R-:W-:Y:S01]  /*3cb0*/  F2FP.PACK_AB R5, R136, R11 ;  /* 0x0000000b8805723e */ /* 0x004fe200000000ff */
[----:B------:R-:W-:Y:S01]  /*3cc0*/  FMUL.FTZ R32, R9, R32 ;  /* 0x0000002009207220 */ /* 0x000fe20000410000 */
[----:B------:R-:W-:Y:S01]  /*3cd0*/  F2FP.PACK_AB R7, R15, R14 ;  /* 0x0000000e0f07723e */ /* 0x000fe200000000ff */
[--C-:B-1----:R-:W-:Y:S01]  /*3ce0*/  FADD.FTZ R16, R16, -R10.reuse ;  /* 0x8000000a10107221 */ /* 0x102fe20000010000 */
[----:B------:R-:W-:Y:S01]  /*3cf0*/  F2FP.PACK_AB R9, R8, R9 ;  /* 0x000000090809723e */ /* 0x000fe200000000ff */
[--C-:B------:R-:W-:Y:S01]  /*3d00*/  FADD.FTZ R20, R20, -R10.reuse ;  /* 0x8000000a14147221 */ /* 0x100fe20000010000 */
[----:B------:R-:W-:Y:S01]  /*3d10*/  F2FP.PACK_AB R6, R208, R6 ;  /* 0x00000006d006723e */ /* 0x000fe200000000ff */
[----:B------:R-:W-:Y:S01]  /*3d20*/  FMUL.FTZ R16, R151, R16 ;  /* 0x0000001097107220 */ /* 0x000fe20000410000 */
[----:B------:R-:W-:Y:S01]  /*3d30*/  F2FP.PACK_AB R151, R150, R151 ;  /* 0x000000979697723e */ /* 0x000fe200000000ff */
[----:B------:R-:W-:Y:S01]  /*3d40*/  FMUL.FTZ R20, R149, R20 ;  /* 0x0000001495147220 */ /* 0x000fe20000410000 */
[----:B------:R-:W-:Y:S01]  /*3d50*/  F2FP.PACK_AB R149, R148, R149 ;  /* 0x000000959495723e */ /* 0x000fe200000000ff */
[--C-:B------:R-:W-:Y:S02]  /*3d60*/  FADD.FTZ R36, R36, -R10.reuse ;  /* 0x8000000a24247221 */ /* 0x100fe40000010000 */
[----:B------:R-:W-:Y:S01]  /*3d70*/  STS [R250+0x12c80], R151 ;  /* 0x012c8097fa007388 */ /* 0x000fe20000000800 */
[----:B------:R-:W-:Y:S01]  /*3d80*/  FMUL.FTZ R34, R145, R34 ;  /* 0x0000002291227220 */ /* 0x000fe20000410000 */
[----:B------:R-:W-:Y:S01]  /*3d90*/  F2FP.PACK_AB R145, R144, R145 ;  /* 0x000000919091723e */ /* 0x000fe200000000ff */
[----:B------:R-:W-:Y:S01]  /*3da0*/  FMUL.FTZ R36, R25, R36 ;  /* 0x0000002419247220 */ /* 0x000fe20000410000 */
[----:B------:R4:W-:Y:S01]  /*3db0*/  STS [R245+0x800], R5 ;  /* 0x00080005f5007388 */ /* 0x0009e20000000800 */
[----:B------:R-:W-:Y:S01]  /*3dc0*/  F2FP.PACK_AB R25, R24, R25 ;  /* 0x000000191819723e */ /* 0x000fe200000000ff */
[--C-:B------:R-:W-:Y:S02]  /*3dd0*/  FADD.FTZ R17, R17, -R10.reuse ;  /* 0x8000000a11117221 */ /* 0x100fe40000010000 */
[----:B------:R-:W-:Y:S01]  /*3de0*/  STS [R250+0x13480], R13 ;  /* 0x0134800dfa007388 */ /* 0x000fe20000000800 */
[--C-:B---3--:R-:W-:Y:S02]  /*3df0*/  FADD.FTZ R18, R18, -R3.reuse ;  /* 0x8000000312127221 */ /* 0x108fe40000010000 */
[----:B------:R-:W-:Y:S01]  /*3e00*/  FMUL.FTZ R17, R150, R17 ;  /* 0x0000001196117220 */ /* 0x000fe20000410000 */
[----:B------:R-:W-:Y:S01]  /*3e10*/  STS [R245+0x1000], R147 ;  /* 0x00100093f5007388 */ /* 0x000fe20000000800 */
[--C-:B------:R-:W-:Y:S02]  /*3e20*/  FADD.FTZ R19, R19, -R3.reuse ;  /* 0x8000000313137221 */ /* 0x100fe40000010000 */
[----:B------:R-:W-:Y:S01]  /*3e30*/  FMUL.FTZ R18, R11, R18 ;  /* 0x000000120b127220 */ /* 0x000fe20000410000 */
[----:B------:R-:W-:Y:S01]  /*3e40*/  STS [R250+0x13c80], R149 ;  /* 0x013c8095fa007388 */ /* 0x000fe20000000800 */
[----:B------:R-:W-:Y:S01]  /*3e50*/  FMUL.FTZ R19, R136, R19 ;  /* 0x0000001388137220 */ /* 0x000fe20000410000 */
[----:B------:R-:W-:Y:S01]  /*3e60*/  F2FP.PACK_AB R16, R17, R16 ;  /* 0x000000101110723e */ /* 0x000fe200000000ff */
[----:B------:R-:W-:Y:S01]  /*3e70*/  FMUL.FTZ R29, R12, R29 ;  /* 0x0000001d0c1d7220 */ /* 0x000fe20000410000 */
[----:B------:R-:W-:Y:S01]  /*3e80*/  STS [R245+0x1800], R7 ;  /* 0x00180007f5007388 */ /* 0x000fe20000000800 */
[----:B------:R-:W-:Y:S01]  /*3e90*/  FMUL.FTZ R31, R146, R31 ;  /* 0x0000001f921f7220 */ /* 0x000fe20000410000 */
[----:B------:R-:W-:Y:S01]  /*3ea0*/  F2FP.PACK_AB R18, R19, R18 ;  /* 0x000000121312723e */ /* 0x000fe200000000ff */
[--C-:B------:R-:W-:Y:S01]  /*3eb0*/  FADD.FTZ R21, R21, -R10.reuse ;  /* 0x8000000a15157221 */ /* 0x100fe20000010000 */
[----:B------:R-:W-:Y:S01]  /*3ec0*/  STS [R250+0x14480], R9 ;  /* 0x01448009fa007388 */ /* 0x000fe20000000800 */
[----:B------:R-:W-:Y:S01]  /*3ed0*/  F2FP.PACK_AB R2, R29, R2 ;  /* 0x000000021d02723e */ /* 0x000fe200000000ff */
[--C-:B------:R-:W-:Y:S01]  /*3ee0*/  FADD.FTZ R22, R22, -R3.reuse ;  /* 0x8000000316167221 */ /* 0x100fe20000010000 */
[----:B------:R-:W-:Y:S01]  /*3ef0*/  F2FP.PACK_AB R30, R31, R30 ;  /* 0x0000001e1f1e723e */ /* 0x000fe200000000ff */
[----:B------:R-:W-:Y:S01]  /*3f00*/  STS [R245+0x2000], R145 ;  /* 0x00200091f5007388 */ /* 0x000fe20000000800 */
[----:B----4-:R-:W-:Y:S01]  /*3f10*/  F2FP.PACK_AB R5, R204, R26 ;  /* 0x0000001acc05723e */ /* 0x010fe200000000ff */
[----:B------:R-:W-:Y:S02]  /*3f20*/  FMUL.FTZ R21, R148, R21 ;  /* 0x0000001594157220 */ /* 0x000fe40000410000 */
[----:B------:R-:W-:Y:S01]  /*3f30*/  STS [R250+0x14c80], R25 ;  /* 0x014c8019fa007388 */ /* 0x000fe20000000800 */
[--C-:B------:R-:W-:Y:S02]  /*3f40*/  FADD.FTZ R23, R23, -R3.reuse ;  /* 0x8000000317177221 */ /* 0x100fe40000010000 */
[----:B------:R-:W-:Y:S01]  /*3f50*/  FMUL.FTZ R22, R14, R22 ;  /* 0x000000160e167220 */ /* 0x000fe20000410000 */
[----:B------:R-:W-:Y:S01]  /*3f60*/  STS [R245+0x2800], R5 ;  /* 0x00280005f5007388 */ /* 0x000fe20000000800 */
[----:B------:R-:W-:Y:S01]  /*3f70*/  FMUL.FTZ R23, R15, R23 ;  /* 0x000000170f177220 */ /* 0x000fe20000410000 */
[----:B------:R-:W-:Y:S01]  /*3f80*/  F2FP.PACK_AB R20, R21, R20 ;  /* 0x000000141514723e */ /* 0x000fe200000000ff */
[----:B------:R-:W-:Y:S01]  /*3f90*/  FMUL.FTZ R33, R8, R33 ;  /* 0x0000002108217220 */ /* 0x000fe20000410000 */
[----:B------:R-:W-:Y:S01]  /*3fa0*/  BAR.SYNC.DEFER_BLOCKING 0x0 ;  /* 0x0000000000007b1d */ /* 0x000fe20000010000 */
        /* <DEDUP_REMOVED lines=10> */
[----:B------:R-:W-:Y:S05]  /*4050*/  FMUL.FTZ R39, R204, R39 ;  /* 0x00000027cc277220 */ /* 0x000fea0000410000 */
[----:B------:R-:W-:Y:S01]  /*4060*/  F2FP.PACK_AB R38, R39, R38 ;  /* 0x000000262726723e */ /* 0x000fe200000000ff */
        /* <DEDUP_REMOVED lines=10> */
[----:B------:R-:W-:Y:S01]  /*4110*/  STS [R250+0x17c80], R36 ;  /* 0x017c8024fa007388 */ /* 0x000fe20000000800 */
[----:B-1----:R-:W-:Y:S03]  /*4120*/  IMAD.SHL.U32 R2, R231, 0x2, RZ ;  /* 0x00000002e7027824 */ /* 0x002fe600078e00ff */
        /* <DEDUP_REMOVED lines=81> */
[----:B------:R-:W-:Y:S01]  /*4640*/  IMAD.U32 R5, RZ, RZ, UR10 ;  /* 0x0000000aff057e24 */ /* 0x000fe2000f8e00ff */
[----:B------:R-:W-:Y:S01]  /*4650*/  ULDC.64 UR4, c[0x0][0x208] ;  /* 0x0000820000047ab9 */ /* 0x000fe20000000a00 */
[----:B------:R-:W3:Y:S01]  /*4660*/  LDL.64 R8, [R1+0x10] ;  /* 0x0000100001087983 */ /* 0x000ee20000100a00 */
[----:B------:R-:W-:Y:S01]  /*4670*/  UIMAD UR15, UR15, UR4, URZ ;  /* 0x000000040f0f72a4 */ /* 0x000fe2000f8e023f */
[----:B------:R-:W-:Y:S01]  /*4680*/  IMAD.U32 R4, RZ, RZ, UR9 ;  /* 0x00000009ff047e24 */ /* 0x000fe2000f8e00ff */
[----:B------:R-:W-:Y:S01]  /*4690*/  UIMAD.WIDE.U32 UR20, UR13, UR4, URZ ;  /* 0x000000040d1472a5 */ /* 0x000fe2000f8e003f */
[----:B------:R-:W4:Y:S01]  /*46a0*/  LDL.64 R20, [R1] ;  /* 0x0000000001147983 */ /* 0x000f220000100a00 */
[----:B------:R-:W-:Y:S02]  /*46b0*/  UIMAD UR15, UR13, UR5, UR15 ;  /* 0x000000050d0f72a4 */ /* 0x000fe4000f8e020f */
[----:B------:R-:W-:Y:S02]  /*46c0*/  USHF.L.U32 UR18, UR13, 0x6, URZ ;  /* 0x000000060d127899 */ /* 0x000fe4000800063f */
[----:B------:R-:W-:Y:S02]  /*46d0*/  USHF.L.U32 UR4, UR20, 0x6, URZ ;  /* 0x0000000614047899 */ /* 0x000fe4000800063f */
[----:B------:R-:W-:Y:S02]  /*46e0*/  UIADD3 UR15, UR21, UR15, URZ ;  /* 0x0000000f150f7290 */ /* 0x000fe4000fffe03f */
[----:B------:R-:W-:Y:S02]  /*46f0*/  IMAD.U32 R6, RZ, RZ, UR18 ;  /* 0x00000012ff067e24 */ /* 0x000fe4000f8e00ff */
[----:B------:R-:W-:Y:S01]  /*4700*/  IADD3 R5, P6, P5, R240, UR4, R5 ;  /* 0x00000004f0057c10 */ /* 0x000fe2000fdde005 */
[----:B------:R-:W-:Y:S01]  /*4710*/  USHF.L.U64.HI UR15, UR20, 0x6, UR15 ;  /* 0x00000006140f7899 */ /* 0x000fe2000801020f */
[----:B---3--:R-:W-:Y:S01]  /*4720*/  IADD3 R7, P1, R8, UR18, RZ ;  /* 0x0000001208077c10 */ /* 0x008fe2000ff3e0ff */
[----:B--2---:R-:W-:Y:S02]  /*4730*/  IMAD.MOV.U32 R14, RZ, RZ, R10 ;  /* 0x000000ffff0e7224 */ /* 0x004fe400078e000a */
[----:B------:R-:W-:Y:S01]  /*4740*/  IMAD.U32 R8, RZ, RZ, UR18 ;  /* 0x00000012ff087e24 */ /* 0x000fe2000f8e00ff */
[----:B------:R-:W-:Y:S01]  /*4750*/  LEA.HI.X.SX32 R6, R6, R239, 0x1, P1 ;  /* 0x000000ef06067211 */ /* 0x000fe200008f0eff */
[----:B------:R-:W-:Y:S01]  /*4760*/  IMAD.MOV.U32 R15, RZ, RZ, R11 ;  /* 0x000000ffff0f7224 */ /* 0x000fe200078e000b */
[----:B------:R-:W-:Y:S02]  /*4770*/  LOP3.LUT P1, RZ, R248, 0x1, RZ, 0xc0, !PT ;  /* 0x00000001f8ff7812 */ /* 0x000fe4000782c0ff */
[----:B----4-:R-:W-:Y:S02]  /*4780*/  IADD3.X R4, R21, UR15, R4, P6, P5 ;  /* 0x0000000f15047c10 */ /* 0x010fe4000b7ea404 */
[C---:B------:R-:W-:Y:S02]  /*4790*/  LEA R10, P5, R7.reuse, c[0x0][0x280], 0x2 ;  /* 0x0000a000070a7a11 */ /* 0x040fe400078a10ff */
[----:B------:R-:W-:Y:S02]  /*47a0*/  IADD3 R8, -R14, c[0x0][0x168], -R8 ;  /* 0x00005a000e087a10 */ /* 0x000fe40007ffe908 */
[----:B------:R-:W-:Y:S02]  /*47b0*/  IADD3 R3, P6, R240, UR4, RZ ;  /* 0x00000004f0037c10 */ /* 0x000fe4000ffde0ff */
[----:B------:R-:W-:Y:S02]  /*47c0*/  LEA.HI.X R11, R7, c[0x0][0x284], R6, 0x2, P5 ;  /* 0x0000a100070b7a11 */ /* 0x000fe400028f1406 */
[C---:B------:R-:W-:Y:S02]  /*47d0*/  ISETP.LT.OR P5, PT, R8.reuse, 0x1, !P1 ;  /* 0x000000010800780c */ /* 0x040fe40004fa1670 */
[----:B------:R-:W-:Y:S02]  /*47e0*/  IADD3.X R6, R21, UR15, RZ, P6, !PT ;  /* 0x0000000f15067c10 */ /* 0x000fe4000b7fe4ff */
[C---:B------:R-:W-:Y:S02]  /*47f0*/  LEA R12, P6, R3.reuse, c[0x0][0x1f0], 0x1 ;  /* 0x00007c00030c7a11 */ /* 0x040fe400078c08ff */
[----:B------:R-:W-:Y:S02]  /*4800*/  ISETP.LT.OR P1, PT, R8, 0x21, !P1 ;  /* 0x000000210800780c */ /* 0x000fe40004f21670 */
[----:B------:R-:W-:Y:S01]  /*4810*/  LEA.HI.X R13, R3, c[0x0][0x1f4], R6, 0x1, P6 ;  /* 0x00007d00030d7a11 */ /* 0x000fe200030f0c06 */
[----:B------:R-:W-:Y:S01]  /*4820*/  @!P2 IMAD.SHL.U32 R3, R246, 0x10, RZ ;  /* 0x00000010f603a824 */ /* 0x000fe200078e00ff */
        /* <DEDUP_REMOVED lines=8> */
[----:B------:R-:W-:Y:S11]  /*48b0*/  ISETP.LT.OR P6, PT, R8, 0x21, !P6 ;  /* 0x000000210800780c */ /* 0x000ff600077c1670 */
[----:B------:R1:W-:Y:S04]  /*48c0*/  LDGSTS.E.BYPASS.LTC128B.128 [R234+0x10080], [R12.64+0x80], !P5 ;  /* 0x100800800cea7fae */ /* 0x0003e8000e901d50 */
[----:B------:R1:W-:Y:S04]  /*48d0*/  LDGSTS.E.BYPASS.LTC128B.128 [R234+0xf080], [R6.64], !P1 ;  /* 0x0f08000006ea7fae */ /* 0x0003e8000c901d50 */
[----:B------:R1:W-:Y:S04]  /*48e0*/  LDGSTS.E.BYPASS.LTC128B.128 [R234+0x11080], [R6.64+0x80], !P6 ;  /* 0x1108008006ea7fae */ /* 0x0003e8000f101d50 */
[----:B------:R1:W-:Y:S02]  /*48f0*/  @!P2 LDGSTS.E.BYPASS.LTC128B.128 [R3+0x12280], [R10.64] ;  /* 0x122800000a03afae */ /* 0x0003e4000b901d50 */
.L_x_682:
[-C--:B-12-4-:R-:W-:Y:S01]  /*4900*/  HMMA.16816.F32 R4, R32, R16.reuse, RZ ;  /* 0x000000102004723c */ /* 0x096fe200000018ff */
[----:B------:R-:W-:Y:S01]  /*4910*/  LDSM.16.M88.4 R140, [R228+0x1800] ;  /* 0x00180000e48c783b */ /* 0x000fe20000000200 */
[----:B------:R-:W-:Y:S01]  /*4920*/  USHF.L.U32 UR7, UR7, 0xd, URZ ;  /* 0x0000000d07077899 */ /* 0x000fe2000800063f */
[----:B------:R-:W-:Y:S01]  /*4930*/  ISETP.GE.AND P5, PT, R226, 0x1, PT ;  /* 0x00000001e200780c */ /* 0x000fe20003fa6270 */
[----:B------:R-:W-:Y:S02]  /*4940*/  UISETP.GE.AND UP0, UPT, UR14, 0x1, UPT ;  /* 0x000000010e00788c */ /* 0x000fe4000bf06270 */
[----:B------:R-:W-:Y:S01]  /*4950*/  LDSM.16.MT88.4 R144, [R2+0x4080] ;  /* 0x004080000290783b */ /* 0x000fe20000004200 */
[----:B------:R-:W-:Y:S01]  /*4960*/  USHF.R.S32.HI UR4, URZ, 0x1f, UR7 ;  /* 0x0000001f3f047899 */ /* 0x000fe20008011407 */
[C---:B------:R-:W-:Y:S03]  /*4970*/  HMMA.16816.F32 R8, R36.reuse, R16, RZ ;  /* 0x000000102408723c */ /* 0x040fe600000018ff */
[----:B------:R-:W-:Y:S05]  /*4980*/  LDSM.16.M88.4 R148, [R227+0x1000] ;  /* 0x00100000e394783b */ /* 0x000fea0000000200 */
        /* <DEDUP_REMOVED lines=18> */
[----:B------:R-:W2:Y:S07]  /*4ab0*/  LDSM.16.MT88.4 R160, [R2+0x1880] ;  /* 0x0018800002a0783b */ /* 0x000eae0000004200 */
        /* <DEDUP_REMOVED lines=10> */
[----:B------:R-:W3:Y:S05]  /*4b60*/  LDSM.16.M88.4 R36, [R228+0x2000] ;  /* 0x00200000e424783b */ /* 0x000eea0000000200 */
[----:B------:R-:W4:Y:S02]  /*4b70*/  LDSM.16.M88.4 R144, [R228+0x2800] ;  /* 0x00280000e490783b */ /* 0x000f240000000200 */
[-C--:B--2---:R-:W-:Y:S08]  /*4b80*/  HMMA.16816.F32 R4, R148, R160.reuse, R4 ;  /* 0x000000a09404723c */ /* 0x084ff00000001804 */
[C---:B------:R-:W-:Y:S08]  /*4b90*/  HMMA.16816.F32 R8, R204.reuse, R160, R8 ;  /* 0x000000a0cc08723c */ /* 0x040ff00000001808 */
[-C--:B------:R-:W-:Y:S08]  /*4ba0*/  HMMA.16816.F32 R12, R204, R162.reuse, R12 ;  /* 0x000000a2cc0c723c */ /* 0x080ff0000000180c */
[C---:B------:R-:W-:Y:S01]  /*4bb0*/  HMMA.16816.F32 R16, R148.reuse, R162, R16 ;  /* 0x000000a29410723c */ /* 0x040fe20000001810 */
[----:B------:R-:W2:Y:S07]  /*4bc0*/  LDSM.16.MT88.4 R160, [R2+0x5080] ;  /* 0x0050800002a0783b */ /* 0x000eae0000004200 */
[-C--:B-1----:R-:W-:Y:S08]  /*4bd0*/  HMMA.16816.F32 R20, R148, R136.reuse, R20 ;  /* 0x000000889414723c */ /* 0x082ff00000001814 */
[C---:B------:R-:W-:Y:S08]  /*4be0*/  HMMA.16816.F32 R24, R204.reuse, R136, R24 ;  /* 0x00000088cc18723c */ /* 0x040ff00000001818 */
[-C--:B------:R-:W-:Y:S01]  /*4bf0*/  HMMA.16816.F32 R28, R204, R138.reuse, R28 ;  /* 0x0000008acc1c723c */ /* 0x080fe2000000181c */
[----:B------:R-:W-:Y:S07]  /*4c00*/  LDSM.16.M88.4 R204, [R227+0x2800] ;  /* 0x00280000e3cc783b */ /* 0x000fee0000000200 */
[----:B------:R-:W-:Y:S01]  /*4c10*/  HMMA.16816.F32 R32, R148, R138, R32 ;  /* 0x0000008a9420723c */ /* 0x000fe20000001820 */
[----:B------:R-:W-:Y:S05]  /*4c20*/  LDSM.16.M88.4 R136, [R227+0x2000] ;  /* 0x00200000e388783b */ /* 0x000fea0000000200 */
[----:B------:R-:W1:Y:S02]  /*4c30*/  LDSM.16.MT88.4 R148, [R2+0x2880] ;  /* 0x002880000294783b */ /* 0x000e640000004200 */
[-C--:B---3--:R-:W-:Y:S08]  /*4c40*/  HMMA.16816.F32 R4, R36, R140.reuse, R4 ;  /* 0x0000008c2404723c */ /* 0x088ff00000001804 */
[C---:B----4-:R-:W-:Y:S07]  /*4c50*/  HMMA.16816.F32 R8, R144.reuse, R140, R8 ;  /* 0x0000008c9008723c */ /* 0x050fee0000001808 */
[----:B------:R-:W-:Y:S01]  /*4c60*/  IMAD.WIDE.U32 R140, R236, c[0x0][0x238], R246 ;  /* 0x00008e00ec8c7a25 */ /* 0x000fe200078e00f6 */
[-C--:B------:R-:W-:Y:S08]  /*4c70*/  HMMA.16816.F32 R12, R144, R142.reuse, R12 ;  /* 0x0000008e900c723c */ /* 0x080ff0000000180c */
[C---:B------:R-:W-:Y:S08]  /*4c80*/  HMMA.16816.F32 R16, R36.reuse, R142, R16 ;  /* 0x0000008e2410723c */ /* 0x040ff00000001810 */
[-C--:B--2---:R-:W-:Y:S08]  /*4c90*/  HMMA.16816.F32 R20, R36, R160.reuse, R20 ;  /* 0x000000a02414723c */ /* 0x084ff00000001814 */
[C---:B------:R-:W-:Y:S08]  /*4ca0*/  HMMA.16816.F32 R24, R144.reuse, R160, R24 ;  /* 0x000000a09018723c */ /* 0x040ff00000001818 */
[-C--:B------:R-:W-:Y:S08]  /*4cb0*/  HMMA.16816.F32 R28, R144, R162.reuse, R28 ;  /* 0x000000a2901c723c */ /* 0x080ff0000000181c */
[----:B------:R-:W-:Y:S01]  /*4cc0*/  HMMA.16816.F32 R32, R36, R162, R32 ;  /* 0x000000a22420723c */ /* 0x000fe20000001820 */
[----:B------:R2:W3:Y:S07]  /*4cd0*/  LDSM.16.MT88.4 R36, [R2+0x5880] ;  /* 0x005880000224783b */ /* 0x0004ee0000004200 */
[-C--:B-1----:R-:W-:Y:S08]  /*4ce0*/  HMMA.16816.F32 R4, R136, R148.reuse, R4 ;  /* 0x000000948804723c */ /* 0x082ff00000001804 */
[C---:B------:R-:W-:Y:S08]  /*4cf0*/  HMMA.16816.F32 R8, R204.reuse, R148, R8 ;  /* 0x00000094cc08723c */ /* 0x040ff00000001808 */
[-C--:B------:R-:W-:Y:S04]  /*4d00*/  HMMA.16816.F32 R12, R204, R150.reuse, R12 ;  /* 0x00000096cc0c723c */ /* 0x080fe8000000180c */
[----:B--2---:R-:W-:Y:S04]  /*4d10*/  SHF.R.S32.HI R2, RZ, 0x1f, R236 ;  /* 0x0000001fff027819 */ /* 0x004fe800000114ec */
[C---:B------:R-:W-:Y:S04]  /*4d20*/  HMMA.16816.F32 R16, R136.reuse, R150, R16 ;  /* 0x000000968810723c */ /* 0x040fe80000001810 */
[----:B------:R-:W-:Y:S04]  /*4d30*/  IMAD R2, R2, c[0x0][0x238], RZ ;  /* 0x00008e0002027a24 */ /* 0x000fe800078e02ff */
[----:B------:R-:W-:Y:S01]  /*4d40*/  IMAD R2, R236, c[0x0][0x23c], R2 ;  /* 0x00008f00ec027a24 */ /* 0x000fe200078e0202 */
[-C--:B---3--:R-:W-:Y:S03]  /*4d50*/  HMMA.16816.F32 R20, R136, R36.reuse, R20 ;  /* 0x000000248814723c */ /* 0x088fe60000001814 */
[----:B------:R-:W-:Y:S01]  /*4d60*/  IMAD.IADD R141, R141, 0x1, R2 ;  /* 0x000000018d8d7824 */ /* 0x000fe200078e0202 */
[----:B------:R-:W-:Y:S03]  /*4d70*/  SHF.R.S32.HI R2, RZ, 0x1f, R237 ;  /* 0x0000001fff027819 */ /* 0x000fe600000114ed */
[C---:B------:R-:W-:Y:S01]  /*4d80*/  IMAD.WIDE.U32 R140, R237.reuse, c[0x0][0x240], R140 ;  /* 0x00009000ed8c7a25 */ /* 0x040fe200078e008c */
[C---:B------:R-:W-:Y:S04]  /*4d90*/  HMMA.16816.F32 R24, R204.reuse, R36, R24 ;  /* 0x00000024cc18723c */ /* 0x040fe80000001818 */
[----:B------:R-:W-:Y:S01]  /*4da0*/  IMAD R3, R2, c[0x0][0x240], RZ ;  /* 0x0000900002037a24 */ /* 0x000fe200078e02ff */
[----:B------:R-:W-:Y:S01]  /*4db0*/  IADD3 R2, P1, R140, UR7, RZ ;  /* 0x000000078c027c10 */ /* 0x000fe2000ff3e0ff */
[----:B------:R-:W-:Y:S02]  /*4dc0*/  UMOV UR7, UR13 ;  /* 0x0000000d00077c82 */ /* 0x000fe40008000000 */
[-C--:B------:R-:W-:Y:S04]  /*4dd0*/  HMMA.16816.F32 R28, R204, R38.reuse, R28 ;  /* 0x00000026cc1c723c */ /* 0x080fe8000000181c */
[----:B------:R-:W-:Y:S04]  /*4de0*/  IMAD R3, R237, c[0x0][0x244], R3 ;  /* 0x00009100ed037a24 */ /* 0x000fe800078e0203 */
[----:B------:R-:W-:Y:S01]  /*4df0*/  HMMA.16816.F32 R32, R136, R38, R32 ;  /* 0x000000268820723c */ /* 0x000fe20000001820 */
[----:B------:R-:W-:Y:S03]  /*4e00*/  LDSM.16.MT88.4 R36, [R229+0x17880] ;  /* 0x01788000e524783b */ /* 0x000fe60000004200 */
[----:B------:R-:W-:Y:S01]  /*4e10*/  IADD3.X R3, R141, UR4, R3, P1, !PT ;  /* 0x000000048d037c10 */ /* 0x000fe20008ffe403 */
[----:B------:R-:W-:Y:S01]  /*4e20*/  UIADD3 UR4, UR14, 0x1, URZ ;  /* 0x000000010e047890 */ /* 0x000fe2000fffe03f */
[C---:B------:R-:W-:Y:S03]  /*4e30*/  LEA R140, P1, R2.reuse, c[0x0][0x220], 0x2 ;  /* 0x00008800028c7a11 */ /* 0x040fe600078210ff */
[----:B------:R-:W-:Y:S03]  /*4e40*/  USEL UR14, UR4, URZ, !UP0 ;  /* 0x0000003f040e7287 */ /* 0x000fe6000c000000 */
[----:B------:R-:W-:Y:S01]  /*4e50*/  LEA.HI.X R141, R2, c[0x0][0x224], R3, 0x2, P1 ;  /* 0x00008900028d7a11 */ /* 0x000fe200008f1403 */
[C---:B------:R-:W-:Y:S01]  /*4e60*/  IMAD R2, R226.reuse, 0x2000, R231 ;  /* 0x00002000e2027824 */ /* 0x040fe200078e02e7 */
[----:B------:R-:W-:Y:S02]  /*4e70*/  ISETP.LE.AND P1, PT, R235, UR13, PT ;  /* 0x0000000deb007c0c */ /* 0x000fe4000bf23270 */
[----:B------:R-:W-:Y:S01]  /*4e80*/  IADD3 R226, R226, 0x1, RZ ;  /* 0x00000001e2e27810 */ /* 0x000fe20007ffe0ff */
[----:B------:R-:W-:Y:S01]  /*4e90*/  RED.E.ADD.F32.FTZ.RN.STRONG.GPU [R140.64], R4 ;  /* 0x000000048c00798e */ /* 0x000fe2000c10e790 */
[----:B------:R-:W-:Y:S02]  /*4ea0*/  IMAD.SHL.U32 R2, R2, 0x2, RZ ;  /* 0x0000000202027824 */ /* 0x000fe400078e00ff */
[----:B------:R-:W-:Y:S02]  /*4eb0*/  SEL R226, R226, RZ, !P5 ;  /* 0x000000ffe2e27207 */ /* 0x000fe40006800000 */
[----:B------:R-:W-:Y:S05]  /*4ec0*/  RED.E.ADD.F32.FTZ.RN.STRONG.GPU [R140.64+0x400], R5 ;  /* 0x000400058c00798e */ /* 0x000fea000c10e790 */
        /* <DEDUP_REMOVED lines=12> */
[----:B------:R-:W-:Y:S05]  /*4f90*/  LDSM.16.MT88.4 R4, [R229+0x15480] ;  /* 0x01548000e504783b */ /* 0x000fea0000004200 */
[----:B------:R-:W1:Y:S05]  /*4fa0*/  LDSM.16.MT88.4 R8, [R2+0x6080] ;  /* 0x006080000208783b */ /* 0x000e6a0000004200 */
[----:B------:R-:W-:Y:S05]  /*4fb0*/  RED.E.ADD.F32.FTZ.RN.STRONG.GPU [R140.64+0x3800], R14 ;  /* 0x0038000e8c00798e */ /* 0x000fea000c10e790 */
[----:B------:R-:W-:Y:S05]  /*4fc0*/  RED.E.ADD.F32.FTZ.RN.STRONG.GPU [R140.64+0x3c00], R15 ;  /* 0x003c000f8c00798e */ /* 0x000fea000c10e790 */
[----:B------:R-:W2:Y:S05]  /*4fd0*/  LDSM.16.MT88.4 R12, [R229+0x16480] ;  /* 0x01648000e50c783b */ /* 0x000eaa0000004200 */
[----:B------:R-:W3:Y:S05]  /*4fe0*/  LDSM.16.MT88.4 R16, [R229+0x17480] ;  /* 0x01748000e510783b */ /* 0x000eea0000004200 */
[----:B------:R-:W-:Y:S05]  /*4ff0*/  RED.E.ADD.F32.FTZ.RN.STRONG.GPU [R140.64+0x4000], R20 ;  /* 0x004000148c00798e */ /* 0x000fea000c10e790 */
[----:B------:R-:W-:Y:S05]  /*5000*/  RED.E.ADD.F32.FTZ.RN.STRONG.GPU [R140.64+0x4400], R21 ;  /* 0x004400158c00798e */ /* 0x000fea000c10e790 */
[----:B------:R-:W-:Y:S01]  /*5010*/  RED.E.ADD.F32.FTZ.RN.STRONG.GPU [R140.64+0x4800], R22 ;  /* 0x004800168c00798e */ /* 0x000fe2000c10e790 */
[-C--:B-1----:R-:W-:Y:S04]  /*5020*/  HMMA.16816.F32 R88, R4, R8.reuse, R88 ;  /* 0x000000080458723c */ /* 0x082fe80000001858 */
[----:B------:R-:W-:Y:S05]  /*5030*/  RED.E.ADD.F32.FTZ.RN.STRONG.GPU [R140.64+0x4c00], R23 ;  /* 0x004c00178c00798e */ /* 0x000fea000c10e790 */
[----:B------:R-:W-:Y:S05]  /*5040*/  RED.E.ADD.F32.FTZ.RN.STRONG.GPU [R140.64+0x5000], R24 ;  /* 0x005000188c00798e */ /* 0x000fea000c10e790 */
[----:B------:R-:W-:Y:S01]  /*5050*/  RED.E.ADD.F32.FTZ.RN.STRONG.GPU [R140.64+0x5400], R25 ;  /* 0x005400198c00798e */ /* 0x000fe2000c10e790 */
[-C--:B--2---:R-:W-:Y:S04]  /*5060*/  HMMA.16816.F32 R92, R12, R8.reuse, R92 ;  /* 0x000000080c5c723c */ /* 0x084fe8000000185c */
[----:B------:R-:W1:Y:S05]  /*5070*/  LDSM.16.MT88.4 R20, [R2+0x8080] ;  /* 0x008080000214783b */ /* 0x000e6a0000004200 */
[----:B------:R-:W-:Y:S01]  /*5080*/  RED.E.ADD.F32.FTZ.RN.STRONG.GPU [R140.64+0x5800], R26 ;  /* 0x0058001a8c00798e */ /* 0x000fe2000c10e790 */
[C---:B---3--:R-:W-:Y:S04]  /*5090*/  HMMA.16816.F32 R96, R16.reuse, R8, R96 ;  /* 0x000000081060723c */ /* 0x048fe80000001860 */
[----:B------:R-:W-:Y:S04]  /*50a0*/  RED.E.ADD.F32.FTZ.RN.STRONG.GPU [R140.64+0x5c00], R27 ;  /* 0x005c001b8c00798e */ /* 0x000fe8000c10e790 */
[-C--:B------:R-:W-:Y:S01]  /*50b0*/  HMMA.16816.F32 R100, R16, R10.reuse, R100 ;  /* 0x0000000a1064723c */ /* 0x080fe20000001864 */
[----:B------:R-:W-:Y:S05]  /*50c0*/  RED.E.ADD.F32.FTZ.RN.STRONG.GPU [R140.64+0x6000], R32 ;  /* 0x006000208c00798e */ /* 0x000fea000c10e790 */
[----:B------:R-:W-:Y:S02]  /*50d0*/  RED.E.ADD.F32.FTZ.RN.STRONG.GPU [R140.64+0x6400], R33 ;  /* 0x006400218c00798e */ /* 0x000fe4000c10e790 */
[-C--:B------:R-:W-:Y:S03]  /*50e0*/  HMMA.16816.F32 R104, R12, R10.reuse, R104 ;  /* 0x0000000a0c68723c */ /* 0x080fe60000001868 */
[----:B------:R-:W-:Y:S05]  /*50f0*/  RED.E.ADD.F32.FTZ.RN.STRONG.GPU [R140.64+0x6800], R34 ;  /* 0x006800228c00798e */ /* 0x000fea000c10e790 */
[C---:B------:R-:W-:Y:S01]  /*5100*/  HMMA.16816.F32 R108, R4.reuse, R10, R108 ;  /* 0x0000000a046c723c */ /* 0x040fe2000000186c */
[----:B------:R-:W-:Y:S05]  /*5110*/  RED.E.ADD.F32.FTZ.RN.STRONG.GPU [R140.64+0x6c00], R35 ;  /* 0x006c00238c00798e */ /* 0x000fea000c10e790 */
[----:B------:R-:W-:Y:S02]  /*5120*/  RED.E.ADD.F32.FTZ.RN.STRONG.GPU [R140.64+0x7000], R28 ;  /* 0x0070001c8c00798e */ /* 0x000fe4000c10e790 */
[-C--:B-1----:R-:W-:Y:S03]  /*5130*/  HMMA.16816.F32 R112, R4, R20.reuse, R112 ;  /* 0x000000140470723c */ /* 0x082fe60000001870 */
[----:B------:R-:W-:Y:S05]  /*5140*/  RED.E.ADD.F32.FTZ.RN.STRONG.GPU [R140.64+0x7400], R29 ;  /* 0x0074001d8c00798e */ /* 0x000fea000c10e790 */
[----:B------:R-:W-:Y:S01]  /*5150*/  RED.E.ADD.F32.FTZ.RN.STRONG.GPU [R140.64+0x7800], R30 ;  /* 0x0078001e8c00798e */ /* 0x000fe2000c10e790 */
[-C--:B------:R-:W-:Y:S04]  /*5160*/  HMMA.16816.F32 R116, R12, R20.reuse, R116 ;  /* 0x000000140c74723c */ /* 0x080fe80000001874 */
[----:B------:R-:W-:Y:S04]  /*5170*/  LDSM.16.MT88.4 R24, [R229+0x15880] ;  /* 0x01588000e518783b */ /* 0x000fe80000004200 */
[C---:B------:R-:W-:Y:S01]  /*5180*/  HMMA.16816.F32 R120, R16.reuse, R20, R120 ;  /* 0x000000141078723c */ /* 0x040fe20000001878 */
[----:B------:R-:W-:Y:S05]  /*5190*/  RED.E.ADD.F32.FTZ.RN.STRONG.GPU [R140.64+0x7c00], R31 ;  /* 0x007c001f8c00798e */ /* 0x000fea000c10e790 */
[----:B------:R-:W1:Y:S02]  /*51a0*/  LDSM.16.MT88.4 R28, [R2+0x6880] ;  /* 0x00688000021c783b */ /* 0x000e640000004200 */
[-C--:B------:R-:W-:Y:S03]  /*51b0*/  HMMA.16816.F32 R124, R16, R22.reuse, R124 ;  /* 0x00000016107c723c */ /* 0x080fe6000000187c */
[----:B------:R-:W2:Y:S05]  /*51c0*/  LDSM.16.MT88.4 R32, [R229+0x16880] ;  /* 0x01688000e520783b */ /* 0x000eaa0000004200 */
[-C--:B------:R-:W-:Y:S01]  /*51d0*/  HMMA.16816.F32 R128, R12, R22.reuse, R128 ;  /* 0x000000160c80723c */ /* 0x080fe20000001880 */
[----:B------:R-:W3:Y:S05]  /*51e0*/  LDSM.16.MT88.4 R136, [R2+0x8880] ;  /* 0x008880000288783b */ /* 0x000eea0000004200 */
[----:B------:R-:W-:Y:S02]  /*51f0*/  LDSM.16.MT88.4 R8, [R2+0x7080] ;  /* 0x007080000208783b */ /* 0x000fe40000004200 */
[----:B------:R-:W-:Y:S03]  /*5200*/  HMMA.16816.F32 R132, R4, R22, R132 ;  /* 0x000000160484723c */ /* 0x000fe60000001884 */
[----:B------:R-:W4:Y:S05]  /*5210*/  LDSM.16.MT88.4 R4, [R229+0x15c80] ;  /* 0x015c8000e504783b */ /* 0x000f2a0000004200 */
[----:B------:R-:W5:Y:S05]  /*5220*/  LDSM.16.MT88.4 R12, [R229+0x16c80] ;  /* 0x016c8000e50c783b */ /* 0x000f6a0000004200 */
[----:B------:R-:W3:Y:S05]  /*5230*/  LDSM.16.MT88.4 R16, [R229+0x17c80] ;  /* 0x017c8000e510783b */ /* 0x000eea0000004200 */
[----:B------:R-:W3:Y:S01]  /*5240*/  LDSM.16.MT88.4 R20, [R2+0x9080] ;  /* 0x009080000214783b */ /* 0x000ee20000004200 */
[-C--:B-1----:R-:W-:Y:S04]  /*5250*/  HMMA.16816.F32 R88, R24, R28.reuse, R88 ;  /* 0x0000001c1858723c */ /* 0x082fe80000001858 */
[----:B------:R-:W-:Y:S04]  /*5260*/  LDSM.16.MT88.4 R140, [R229+0x18080] ;  /* 0x01808000e58c783b */ /* 0x000fe80000004200 */
[-C--:B--2---:R-:W-:Y:S08]  /*5270*/  HMMA.16816.F32 R92, R32, R28.reuse, R92 ;  /* 0x0000001c205c723c */ /* 0x084ff0000000185c */
[C---:B------:R-:W-:Y:S08]  /*5280*/  HMMA.16816.F32 R96, R36.reuse, R28, R96 ;  /* 0x0000001c2460723c */ /* 0x040ff00000001860 */
        /* <DEDUP_REMOVED lines=13> */
[-C--:B----4-:R-:W-:Y:S08]  /*5360*/  HMMA.16816.F32 R88, R4, R8.reuse, R88 ;  /* 0x000000080458723c */ /* 0x090ff00000001858 */
[-C--:B-----5:R-:W-:Y:S08]  /*5370*/  HMMA.16816.F32 R92, R12, R8.reuse, R92 ;  /* 0x000000080c5c723c */ /* 0x0a0ff0000000185c */
[C---:B------:R-:W-:Y:S08]  /*5380*/  HMMA.16816.F32 R96, R16.reuse, R8, R96 ;  /* 0x000000081060723c */ /* 0x040ff00000001860 */
[-C--:B------:R-:W-:Y:S08]  /*5390*/  HMMA.16816.F32 R100, R16, R10.reuse, R100 ;  /* 0x0000000a1064723c */ /* 0x080ff00000001864 */
[-C--:B------:R-:W-:Y:S08]  /*53a0*/  HMMA.16816.F32 R104, R12, R10.reuse, R104 ;  /* 0x0000000a0c68723c */ /* 0x080ff00000001868 */
[C---:B------:R-:W-:Y:S08]  /*53b0*/  HMMA.16816.F32 R108, R4.reuse, R10, R108 ;  /* 0x0000000a046c723c */ /* 0x040ff0000000186c */
[-C--:B------:R-:W-:Y:S08]  /*53c0*/  HMMA.16816.F32 R112, R4, R20.reuse, R112 ;  /* 0x000000140470723c */ /* 0x080ff00000001870 */
        /* <DEDUP_REMOVED lines=67> */
.L_x_680:
        /* <DEDUP_REMOVED lines=18> */
[----:B------:R-:W-:Y:S01]  /*5920*/  LEA.HI R3, R0, R246, RZ, 0x4 ;  /* 0x000000f600037211 */ /* 0x000fe200078f20ff */
[----:B------:R-:W-:Y:S01]  /*5930*/  IMAD.SHL.U32 R8, R5, 0x40, RZ ;  /* 0x0000004005087824 */ /* 0x000fe200078e00ff */
[----:B------:R-:W-:Y:S01]  /*5940*/  SHF.R.U32.HI R7, RZ, 0x3, R7 ;  /* 0x00000003ff077819 */ /* 0x000fe20000011607 */
[----:B------:R-:W-:Y:S01]  /*5950*/  IMAD.IADD R6, R246, 0x1, -R6 ;  /* 0x00000001f6067824 */ /* 0x000fe200078e0a06 */
[----:B------:R-:W-:-:S02]  /*5960*/  LOP3.LUT R2, R3, 0xfffffff0, RZ, 0xc0, !PT ;  /* 0xfffffff003027812 */ /* 0x000fc400078ec0ff */
[----:B------:R-:W-:Y:S01]  /*5970*/  LOP3.LUT R8, R8, 0x1c0, RZ, 0xc0, !PT ;  /* 0x000001c008087812 */ /* 0x000fe200078ec0ff */
[----:B------:R-:W-:Y:S01]  /*5980*/  IMAD R4, R4, 0x200, R6 ;  /* 0x0000020004047824 */ /* 0x000fe200078e0206 */
[----:B------:R-:W-:Y:S01]  /*5990*/  LEA.HI R0, R0, R246, RZ, 0x7 ;  /* 0x000000f600007211 */ /* 0x000fe200078f38ff */
[----:B------:R-:W-:Y:S01]  /*59a0*/  IMAD.IADD R2, R246, 0x1, -R2 ;  /* 0x00000001f6027824 */ /* 0x000fe200078e0a02 */
[----:B------:R-:W-:Y:S02]  /*59b0*/  LOP3.LUT R7, R8, 0x18, R7, 0xf8, !PT ;  /* 0x0000001808077812 */ /* 0x000fe400078ef807 */
[----:B------:R-:W-:Y:S01]  /*59c0*/  SHF.R.U32.HI R8, RZ, 0x3, R8 ;  /* 0x00000003ff087819 */ /* 0x000fe20000011608 */
[----:B------:R-:W-:Y:S01]  /*59d0*/  IMAD.SHL.U32 R0, R0, 0x4, RZ ;  /* 0x0000000400007824 */ /* 0x000fe200078e00ff */
[----:B------:R-:W-:Y:S02]  /*59e0*/  SHF.R.S32.HI R6, RZ, 0x4, R3 ;  /* 0x00000004ff067819 */ /* 0x000fe40000011403 */
[----:B------:R-:W-:-:S02]  /*59f0*/  SHF.R.S32.HI R3, RZ, 0x1f, R2 ;  /* 0x0000001fff037819 */ /* 0x000fc40000011402 */
[----:B------:R-:W-:Y:S02]  /*5a00*/  LOP3.LUT R7, R7, R8, RZ, 0x3c, !PT ;  /* 0x0000000807077212 */ /* 0x000fe400078e3cff */
[----:B------:R-:W-:Y:S01]  /*5a10*/  LOP3.LUT P0, RZ, R5, 0x4, RZ, 0xc0, !PT ;  /* 0x0000000405ff7812 */ /* 0x000fe2000780c0ff */
[----:B------:R-:W-:Y:S01]  /*5a20*/  IMAD.SHL.U32 R5, R6, 0x40, RZ ;  /* 0x0000004006057824 */ /* 0x000fe200078e00ff */
[----:B------:R-:W-:Y:S01]  /*5a30*/  LEA.HI R3, R3, R2, RZ, 0x3 ;  /* 0x0000000203037211 */ /* 0x000fe200078f18ff */
[----:B------:R-:W-:Y:S01]  /*5a40*/  IMAD.U32 R4, R4, 0x2, R7 ;  /* 0x0000000204047824 */ /* 0x000fe200078e0007 */
[----:B------:R-:W-:Y:S01]  /*5a50*/  LOP3.LUT R0, R0, 0xfffffe00, RZ, 0xc0, !PT ;  /* 0xfffffe0000007812 */ /* 0x000fe200078ec0ff */
[----:B------:R-:W-:Y:S01]  /*5a60*/  IMAD.SHL.U32 R2, R2, 0x8, RZ ;  /* 0x0000000802027824 */ /* 0x000fe200078e00ff */
[----:B------:R-:W-:Y:S01]  /*5a70*/  SHF.R.S32.HI R3, RZ, 0x3, R3 ;  /* 0x00000003ff037819 */ /* 0x000fe20000011403 */
[----:B------:R-:W-:Y:S01]  /*5a80*/  IMAD.SHL.U32 R4, R4, 0x2, RZ ;  /* 0x0000000204047824 */ /* 0x000fe200078e00ff */
[----:B------:R-:W-:-:S02]  /*5a90*/  F2FP.PACK_AB R42, R43, R42 ;  /* 0x0000002a2b2a723e */ /* 0x000fc400000000ff */
[----:B------:R-:W-:Y:S01]  /*5aa0*/  F2FP.PACK_AB R60, R61, R60 ;  /* 0x0000003c3d3c723e */ /* 0x000fe200000000ff */
[----:B------:R-:W-:Y:S01]  /*5ab0*/  IMAD R0, R3, 0x1800, R0 ;  /* 0x0000180003007824 */ /* 0x000fe200078e0200 */
[C---:B------:R-:W-:Y:S01]  /*5ac0*/  IADD3 R3, R4.reuse, 0x40, RZ ;  /* 0x0000004004037810 */ /* 0x040fe20007ffe0ff */
[----:B------:R-:W-:Y:S01]  /*5ad0*/  STS [R4+0x6080], R40 ;  /* 0x0060802804007388 */ /* 0x000fe20000000800 */
[----:B------:R-:W-:Y:S02]  /*5ae0*/  F2FP.PACK_AB R62, R63, R62 ;  /* 0x0000003e3f3e723e */ /* 0x000fe400000000ff */
[----:B------:R-:W-:Y:S01]  /*5af0*/  @P0 IADD3 R3, R4, -0x40, RZ ;  /* 0xffffffc004030810 */ /* 0x000fe20007ffe0ff */
        /* <DEDUP_REMOVED lines=15> */
[----:B------:R1:W-:Y:S01]  /*5bf0*/  STS [R3+0x7080], R56 ;  /* 0x0070803803007388 */ /* 0x0003e20000000800 */
        /* <DEDUP_REMOVED lines=18> */
[----:B------:R-:W-:Y:S01]  /*5d20*/  F2FP.PACK_AB R108, R109, R108 ;  /* 0x0000006c6d6c723e */ /* 0x000fe200000000ff */
[----:B-1----:R-:W-:Y:S01]  /*5d30*/  IMAD.MOV.U32 R56, RZ, RZ, -0x60 ;  /* 0xffffffa0ff387424 */ /* 0x002fe200078e00ff */
[----:B------:R-:W-:Y:S01]  /*5d40*/  F2FP.PACK_AB R110, R111, R110 ;  /* 0x0000006e6f6e723e */ /* 0x000fe200000000ff */
[----:B------:R-:W-:Y:S01]  /*5d50*/  STS [R4+0x9480], R66 ;  /* 0x0094804204007388 */ /* 0x000fe20000000800 */
[----:B------:R-:W-:Y:S01]  /*5d60*/  F2FP.PACK_AB R92, R93, R92 ;  /* 0x0000005c5d5c723e */ /* 0x000fe200000000ff */
[----:B------:R-:W-:Y:S01]  /*5d70*/  IMAD R56, R238, R56, c[0x0][0x2f0] ;  /* 0x0000bc00ee387624 */ /* 0x000fe200078e0238 */
        /* <DEDUP_REMOVED lines=29> */
[----:B------:R-:W-:-:S02]  /*5f50*/  LOP3.LUT R5, R5, 0x1c0, RZ, 0xc0, !PT ;  /* 0x000001c005057812 */ /* 0x000fc400078ec0ff */
[----:B------:R-:W-:Y:S01]  /*5f60*/  IMNMX R56, R56, 0x60, PT ;  /* 0x0000006038387817 */ /* 0x000fe20003800200 */
[----:B------:R-:W-:Y:S01]  /*5f70*/  STS [R4+0x80], R88 ;  /* 0x0000805804007388 */ /* 0x000fe20000000800 */
[----:B------:R-:W-:Y:S02]  /*5f80*/  LOP3.LUT R7, R5, 0x38, R2, 0xf8, !PT ;  /* 0x0000003805077812 */ /* 0x000fe400078ef802 */
[----:B------:R-:W-:Y:S01]  /*5f90*/  SHF.R.U32.HI R5, RZ, 0x3, R5 ;  /* 0x00000003ff057819 */ /* 0x000fe20000011605 */
[----:B------:R-:W-:Y:S01]  /*5fa0*/  STS [R4+0x480], R90 ;  /* 0x0004805a04007388 */ /* 0x000fe20000000800 */
[----:B------:R-:W-:Y:S02]  /*5fb0*/  ISETP.GE.AND P5, PT, R6, R56, PT ;  /* 0x000000380600720c */ /* 0x000fe40003fa6270 */
[----:B------:R-:W-:Y:S01]  /*5fc0*/  LOP3.LUT R5, R7, R5, RZ, 0x3c, !PT ;  /* 0x0000000507057212 */ /* 0x000fe200078e3cff */
[----:B------:R-:W-:Y:S01]  /*5fd0*/  STS [R3+0x80], R108 ;  /* 0x0000806c03007388 */ /* 0x000fe20000000800 */
[----:B------:R-:W-:-:S03]  /*5fe0*/  ISETP.GE.OR P0, PT, R2, c[0x0][0x324], P5 ;  /* 0x0000c90002007a0c */ /* 0x000fc60002f06670 */
[----:B------:R-:W-:Y:S01]  /*5ff0*/  STS [R3+0x480], R110 ;  /* 0x0004806e03007388 */ /* 0x000fe20000000800 */
[----:B------:R-:W-:Y:S01]  /*6000*/  IMAD.IADD R0, R0, 0x1, R5 ;  /* 0x0000000100007824 */ /* 0x000fe200078e0205 */
[----:B------:R-:W-:Y:S02]  /*6010*/  SHF.R.S32.HI R5, RZ, 0x1f, R236 ;  /* 0x0000001fff057819 */ /* 0x000fe400000114ec */
[----:B------:R-:W-:Y:S01]  /*6020*/  STS [R4+0x1080], R92 ;  /* 0x0010805c04007388 */ /* 0x000fe20000000800 */
[----:B------:R-:W-:Y:S02]  /*6030*/  IMAD.SHL.U32 R0, R0, 0x2, RZ ;  /* 0x0000000200007824 */ /* 0x000fe400078e00ff */
[----:B------:R-:W-:Y:S01]  /*6040*/  IMAD R7, R5, c[0x0][0x338], RZ ;  /* 0x0000ce0005077a24 */ /* 0x000fe200078e02ff */
[----:B------:R-:W-:Y:S03]  /*6050*/  STS [R4+0x1480], R94 ;  /* 0x0014805e04007388 */ /* 0x000fe60000000800 */
[----:B------:R-:W-:Y:S01]  /*6060*/  IMAD R7, R236, c[0x0][0x33c], R7 ;  /* 0x0000cf00ec077a24 */ /* 0x000fe200078e0207 */
        /* <DEDUP_REMOVED lines=18> */
[----:B------:R-:W-:Y:S01]  /*6190*/  BAR.SYNC.DEFER_BLOCKING 0x1, 0x100 ;  /* 0x0044000000007b1d */ /* 0x000fe20000010000 */
[----:B-1----:R-:W-:-:S05]  /*61a0*/  SHF.R.S32.HI R4, RZ, 0x1f, R237 ;  /* 0x0000001fff047819 */ /* 0x002fca00000114ed */
[----:B------:R-:W-:Y:S01]  /*61b0*/  IMAD R52, R4, c[0x0][0x340], RZ ;  /* 0x0000d00004347a24 */ /* 0x000fe200078e02ff */
[----:B--2---:R-:W-:-:S03]  /*61c0*/  SHF.R.S32.HI R3, RZ, 0x1f, R2 ;  /* 0x0000001fff037819 */ /* 0x004fc60000011402 */
[----:B------:R-:W-:Y:S01]  /*61d0*/  IMAD R52, R237, c[0x0][0x344], R52 ;  /* 0x0000d100ed347a24 */ /* 0x000fe200078e0234 */
[----:B------:R1:W2:Y:S01]  /*61e0*/  LDS.128 R48, [R0+0x6880] ;  /* 0x0068800000307984 */ /* 0x0002a20000000c00 */
[----:B------:R-:W-:-:S03]  /*61f0*/  IMAD.WIDE.U32 R54, R236, c[0x0][0x338], R2 ;  /* 0x0000ce00ec367a25 */ /* 0x000fc600078e0002 */
[----:B------:R1:W3:Y:S01]  /*6200*/  LDS.128 R44, [R0+0x7080] ;  /* 0x00708000002c7984 */ /* 0x0002e20000000c00 */
[----:B------:R-:W-:Y:S01]  /*6210*/  IMAD.IADD R55, R55, 0x1, R7 ;  /* 0x0000000137377824 */ /* 0x000fe200078e0207 */
[----:B------:R-:W-:Y:S02]  /*6220*/  SHF.R.S32.HI R7, RZ, 0x1f, R6 ;  /* 0x0000001fff077819 */ /* 0x000fe40000011406 */
[----:B------:R1:W4:Y:S01]  /*6230*/  LDS.128 R40, [R0+0x7880] ;  /* 0x0078800000287984 */ /* 0x0003220000000c00 */
[----:B------:R-:W-:-:S03]  /*6240*/  IMAD.WIDE.U32 R58, R237, c[0x0][0x340], R54 ;  /* 0x0000d000ed3a7a25 */ /* 0x000fc600078e0036 */
        /* <DEDUP_REMOVED lines=20> */
.L_x_686:
[----:B--2---:R-:W-:Y:S05]  /*6390*/  BSYNC B0 ;  /* 0x0000000000007941 */ /* 0x004fea0003800000 */
.L_x_685:
[----:B-1----:R-:W-:Y:S01]  /*63a0*/  IADD3 R0, R6, 0x10, RZ ;  /* 0x0000001006007810 */ /* 0x002fe20007ffe0ff */
[----:B------:R-:W-:Y:S03]  /*63b0*/  BSSY B0, `(.L_x_687) ;  /* 0x000000f000007945 */ /* 0x000fe60003800000 */
[----:B------:R-:W-:-:S04]  /*63c0*/  ISETP.GE.AND P4, PT, R0, R56, PT ;  /* 0x000000380000720c */ /* 0x000fc80003f86270 */
[----:B------:R-:W-:-:S13]  /*63d0*/  ISETP.GE.OR P0, PT, R2, c[0x0][0x324], P4 ;  /* 0x0000c90002007a0c */ /* 0x000fda0002706670 */
[----:B------:R-:W-:Y:S05]  /*63e0*/  @P0 BRA `(.L_x_688) ;  /* 0x000000b000000947 */ /* 0x000fea0003800000 */
[----:B------:R-:W-:Y:S01]  /*63f0*/  IADD3 R52, P0, R238, 0x10, RZ ;  /* 0x00000010ee347810 */ /* 0x000fe20007f1e0ff */
[----:B------:R-:W-:Y:S01]  /*6400*/  IMAD.MOV.U32 R54, RZ, RZ, R58 ;  /* 0x000000ffff367224 */ /* 0x000fe200078e003a */
[----:B------:R-:W-:-:S03]  /*6410*/  MOV R55, R61 ;  /* 0x0000003d00377202 */ /* 0x000fc60000000f00 */
[----:B------:R-:W-:Y:S02]  /*6420*/  IMAD.X R0, RZ, RZ, R239, P0 ;  /* 0x000000ffff007224 */ /* 0x000fe400000e06ef */
[----:B------:R-:W-:-:S04]  /*6430*/  IMAD.WIDE.U32 R54, R52, c[0x0][0x330], R54 ;  /* 0x0000cc0034367a25 */ /* 0x000fc800078e0036 */
[----:B------:R-:W-:-:S04]  /*6440*/  IMAD R0, R0, c[0x0][0x330], RZ ;  /* 0x0000cc0000007a24 */ /* 0x000fc800078e02ff */
[----:B------:R-:W-:Y:S01]  /*6450*/  IMAD R0, R52, c[0x0][0x334], R0 ;  /* 0x0000cd0034007a24 */ /* 0x000fe200078e0200 */
[----:B------:R-:W-:-:S04]  /*6460*/  LEA R52, P0, R54, c[0x0][0x318], 0x1 ;  /* 0x0000c60036347a11 */ /* 0x000fc800078008ff */
[----:B------:R-:W-:-:S04]  /*6470*/  IADD3 R0, R55, R0, RZ ;  /* 0x0000000037007210 */ /* 0x000fc80007ffe0ff */
[----:B------:R-:W-:-:S05]  /*6480*/  LEA.HI.X R53, R54, c[0x0][0x31c], R0, 0x1, P0 ;  /* 0x0000c70036357a11 */ /* 0x000fca00000f0c00 */
[----:B------:R1:W-:Y:S02]  /*6490*/  STG.E.128 [R52.64], R48 ;  /* 0x0000003034007986 */ /* 0x0003e4000c101d10 */
.L_x_688:
[----:B------:R-:W-:Y:S05]  /*64a0*/  BSYNC B0 ;  /* 0x0000000000007941 */ /* 0x000fea0003800000 */
.L_x_687:
[----:B------:R-:W-:Y:S01]  /*64b0*/  IADD3 R0, R6, 0x20, RZ ;  /* 0x0000002006007810 */ /* 0x000fe20007ffe0ff */
[----:B------:R-:W-:Y:S03]  /*64c0*/  BSSY B0, `(.L_x_689) ;  /* 0x000000f000007945 */ /* 0x000fe60003800000 */
[----:B------:R-:W-:-:S04]  /*64d0*/  ISETP.GE.AND P3, PT, R0, R56, PT ;  /* 0x000000380000720c */ /* 0x000fc80003f66270 */
[----:B------:R-:W-:-:S13]  /*64e0*/  ISETP.GE.OR P0, PT, R2, c[0x0][0x324], P3 ;  /* 0x0000c90002007a0c */ /* 0x000fda0001f06670 */
[----:B------:R-:W-:Y:S05]  /*64f0*/  @P0 BRA `(.L_x_690) ;  /* 0x000000b000000947 */ /* 0x000fea0003800000 */
[----:B-1----:R-:W-:Y:S01]  /*6500*/  IADD3 R48, P0, R238, 0x20, RZ ;  /* 0x00000020ee307810 */ /* 0x002fe20007f1e0ff */
        /* <DEDUP_REMOVED lines=9> */
[----:B---3--:R1:W-:Y:S02]  /*65a0*/  STG.E.128 [R48.64], R44 ;  /* 0x0000002c30007986 */ /* 0x0083e4000c101d10 */
.L_x_690:
[----:B------:R-:W-:Y:S05]  /*65b0*/  BSYNC B0 ;  /* 0x0000000000007941 */ /* 0x000fea0003800000 */
.L_x_689:
[----:B------:R-:W-:Y:S01]  /*65c0*/  IADD3 R0, R6, 0x30, RZ ;  /* 0x0000003006007810 */ /* 0x000fe20007ffe0ff */
[----:B------:R-:W-:Y:S03]  /*65d0*/  BSSY B0, `(.L_x_691) ;  /* 0x000000f000007945 */ /* 0x000fe60003800000 */
[----:B------:R-:W-:-:S04]  /*65e0*/  ISETP.GE.AND P2, PT, R0, R56, PT ;  /* 0x000000380000720c */ /* 0x000fc80003f46270 */
[----:B------:R-:W-:-:S13]  /*65f0*/  ISETP.GE.OR P0, PT, R2, c[0x0][0x324], P2 ;  /* 0x0000c90002007a0c */ /* 0x000fda0001706670 */
[----:B------:R-:W-:Y:S05]  /*6600*/  @P0 BRA `(.L_x_692) ;  /* 0x000000b000000947 */ /* 0x000fea0003800000 */
[----:B-1-3--:R-:W-:Y:S01]  /*6610*/  IADD3 R44, P0, R238, 0x30, RZ ;  /* 0x00000030ee2c7810 */ /* 0x00afe20007f1e0ff */
        /* <DEDUP_REMOVED lines=9> */
[----:B----4-:R1:W-:Y:S02]  /*66b0*/  STG.E.128 [R44.64], R40 ;  /* 0x000000282c007986 */ /* 0x0103e4000c101d10 */
.L_x_692:
[----:B------:R-:W-:Y:S05]  /*66c0*/  BSYNC B0 ;  /* 0x0000000000007941 */ /* 0x000fea0003800000 */
.L_x_691:
[----:B------:R-:W-:Y:S01]  /*66d0*/  IADD3 R0, R6, 0x40, RZ ;  /* 0x0000004006007810 */ /* 0x000fe20007ffe0ff */
[----:B------:R-:W-:Y:S03]  /*66e0*/  BSSY B0, `(.L_x_693) ;  /* 0x000000f000007945 */ /* 0x000fe60003800000 */
[----:B------:R-:W-:-:S04]  /*66f0*/  ISETP.GE.AND P1, PT, R0, R56, PT ;  /* 0x000000380000720c */ /* 0x000fc80003f26270 */
[----:B------:R-:W-:-:S13]  /*6700*/  ISETP.GE.OR P0, PT, R2, c[0x0][0x324], P1 ;  /* 0x0000c90002007a0c */ /* 0x000fda0000f06670 */
[----:B------:R-:W-:Y:S05]  /*6710*/  @P0 BRA `(.L_x_694) ;  /* 0x000000b000000947 */ /* 0x000fea0003800000 */
[----:B-1--4-:R-:W-:Y:S01]  /*6720*/  IADD3 R40, P0, R238, 0x40, RZ ;  /* 0x00000040ee287810 */ /* 0x012fe20007f1e0ff */
        /* <DEDUP_REMOVED lines=10> */
.L_x_694:
[----:B------:R-:W-:Y:S05]  /*67d0*/  BSYNC B0 ;  /* 0x0000000000007941 */ /* 0x000fea0003800000 */
.L_x_693:
[----:B------:R-:W-:Y:S01]  /*67e0*/  IADD3 R6, R6, 0x50, RZ ;  /* 0x0000005006067810 */ /* 0x000fe20007ffe0ff */
[----:B------:R-:W-:Y:S03]  /*67f0*/  BSSY B0, `(.L_x_695) ;  /* 0x000000f000007945 */ /* 0x000fe60003800000 */
[----:B------:R-:W-:-:S04]  /*6800*/  ISETP.GE.AND P0, PT, R6, R56, PT ;  /* 0x000000380600720c */ /* 0x000fc80003f06270 */
[----:B------:R-:W-:-:S13]  /*6810*/  ISETP.GE.OR P6, PT, R2, c[0x0][0x324], P0 ;  /* 0x0000c90002007a0c */ /* 0x000fda00007c6670 */
[----:B------:R-:W-:Y:S05]  /*6820*/  @P6 BRA `(.L_x_696) ;  /* 0x000000b000006947 */ /* 0x000fea0003800000 */
[----:B------:R-:W-:Y:S01]  /*6830*/  IADD3 R6, P6, R238, 0x50, RZ ;  /* 0x00000050ee067810 */ /* 0x000fe20007fde0ff */
[----:B-1----:R-:W-:Y:S01]  /*6840*/  IMAD.MOV.U32 R36, RZ, RZ, R58 ;  /* 0x000000ffff247224 */ /* 0x002fe200078e003a */
        /* <DEDUP_REMOVED lines=9> */
.L_x_696:
[----:B------:R-:W-:Y:S05]  /*68e0*/  BSYNC B0 ;  /* 0x0000000000007941 */ /* 0x000fea0003800000 */
.L_x_695:
        /* <DEDUP_REMOVED lines=19> */
.L_x_698:
[----:B------:R-:W-:Y:S05]  /*6a20*/  BSYNC B0 ;  /* 0x0000000000007941 */ /* 0x000fea0003800000 */
.L_x_697:
[----:B------:R-:W-:Y:S01]  /*6a30*/  ISETP.GE.OR P4, PT, R2, c[0x0][0x2f4], P4 ;  /* 0x0000bd0002007a0c */ /* 0x000fe20002786670 */
[----:B------:R-:W-:-:S12]  /*6a40*/  BSSY B0, `(.L_x_699) ;  /* 0x000000d000007945 */ /* 0x000fd80003800000 */
        /* <DEDUP_REMOVED lines=12> */
.L_x_700:
[----:B------:R-:W-:Y:S05]  /*6b10*/  BSYNC B0 ;  /* 0x0000000000007941 */ /* 0x000fea0003800000 */
.L_x_699:
[----:B------:R-:W-:Y:S01]  /*6b20*/  ISETP.GE.OR P3, PT, R2, c[0x0][0x2f4], P3 ;  /* 0x0000bd0002007a0c */ /* 0x000fe20001f66670 */
[----:B------:R-:W-:-:S12]  /*6b30*/  BSSY B0, `(.L_x_701) ;  /* 0x000000d000007945 */ /* 0x000fd80003800000 */
        /* <DEDUP_REMOVED lines=12> */
.L_x_702:
[----:B------:R-:W-:Y:S05]  /*6c00*/  BSYNC B0 ;  /* 0x0000000000007941 */ /* 0x000fea0003800000 */
.L_x_701:
        /* <DEDUP_REMOVED lines=14> */
.L_x_704:
[----:B------:R-:W-:Y:S05]  /*6cf0*/  BSYNC B0 ;  /* 0x0000000000007941 */ /* 0x000fea0003800000 */
.L_x_703:
        /* <DEDUP_REMOVED lines=14> */
.L_x_706:
[----:B------:R-:W-:Y:S05]  /*6de0*/  BSYNC B0 ;  /* 0x0000000000007941 */ /* 0x000fea0003800000 */
.L_x_705:
[----:B------:R-:W-:-:S13]  /*6df0*/  ISETP.GE.OR P0, PT, R2, c[0x0][0x2f4], P0 ;  /* 0x0000bd0002007a0c */ /* 0x000fda0000706670 */
[----:B------:R-:W-:Y:S05]  /*6e00*/  @P0 EXIT ;  /* 0x000000000000094d */ /* 0x000fea0003800000 */
[----:B------:R-:W-:Y:S01]  /*6e10*/  IADD3 R0, P0, R238, 0x50, RZ ;  /* 0x00000050ee007810 */ /* 0x000fe20007f1e0ff */
[----:B------:R-:W-:Y:S01]  /*6e20*/  IMAD.MOV.U32 R2, RZ, RZ, R6 ;  /* 0x000000ffff027224 */ /* 0x000fe200078e0006 */
[----:B------:R-:W-:-:S03]  /*6e30*/  MOV R3, R33 ;  /* 0x0000002100037202 */ /* 0x000fc60000000f00 */
[----:B------:R-:W-:Y:S02]  /*6e40*/  IMAD.X R238, RZ, RZ, R239, P0 ;  /* 0x000000ffffee7224 */ /* 0x000fe400000e06ef */
[----:B------:R-:W-:-:S04]  /*6e50*/  IMAD.WIDE.U32 R2, R0, c[0x0][0x300], R2 ;  /* 0x0000c00000027a25 */ /* 0x000fc800078e0002 */
[----:B------:R-:W-:Y:S01]  /*6e60*/  IMAD R238, R238, c[0x0][0x300], RZ ;  /* 0x0000c000eeee7a24 */ /* 0x000fe200078e02ff */
[----:B-1----:R-:W-:-:S03]  /*6e70*/  LEA R4, P0, R2, c[0x0][0x2e8], 0x1 ;  /* 0x0000ba0002047a11 */ /* 0x002fc600078008ff */
[----:B------:R-:W-:-:S05]  /*6e80*/  IMAD R238, R0, c[0x0][0x304], R238 ;  /* 0x0000c10000ee7a24 */ /* 0x000fca00078e02ee */
[----:B------:R-:W-:-:S04]  /*6e90*/  IADD3 R238, R3, R238, RZ ;  /* 0x000000ee03ee7210 */ /* 0x000fc80007ffe0ff */
[----:B------:R-:W-:-:S05]  /*6ea0*/  LEA.HI.X R5, R2, c[0x0][0x2ec], R238, 0x1, P0 ;  /* 0x0000bb0002057a11 */ /* 0x000fca00000f0cee */
[----:B------:R-:W-:Y:S01]  /*6eb0*/  STG.E.128 [R4.64], R8 ;  /* 0x0000000804007986 */ /* 0x000fe2000c101d10 */
[----:B------:R-:W-:Y:S05]  /*6ec0*/  EXIT ;  /* 0x000000000000794d */ /* 0x000fea0003800000 */
.L_x_684:
[----:B------:R-:W-:Y:S01]  /*6ed0*/  SHF.R.S32.HI R4, RZ, 0x1f, R246 ;  /* 0x0000001fff047819 */ /* 0x000fe200000114f6 */
[----:B------:R-:W-:Y:S01]  /*6ee0*/  BSSY B0, `(.L_x_707) ;  /* 0x0000020000007945 */ /* 0x000fe20003800000 */
[----:B------:R-:W-:Y:S02]  /*6ef0*/  SHF.R.S32.HI R3, RZ, 0x1f, R236 ;  /* 0x0000001fff037819 */ /* 0x000fe400000114ec */
[----:B------:R-:W-:Y:S02]  /*6f00*/  LEA.HI R4, R4, R246, RZ, 0x4 ;  /* 0x000000f604047211 */ /* 0x000fe400078f20ff */
[----:B------:R-:W-:Y:S01]  /*6f10*/  SHF.R.S32.HI R2, RZ, 0x1f, R237 ;  /* 0x0000001fff027819 */ /* 0x000fe200000114ed */
[----:B------:R-:W-:Y:S01]  /*6f20*/  IMAD R5, R3, c[0x0][0x308], RZ ;  /* 0x0000c20003057a24 */ /* 0x000fe200078e02ff */
[----:B------:R-:W-:Y:S02]  /*6f30*/  LOP3.LUT R0, R4, 0x1ffffff0, RZ, 0xc0, !PT ;  /* 0x1ffffff004007812 */ /* 0x000fe400078ec0ff */
[----:B------:R-:W-:Y:S01]  /*6f40*/  SHF.R.S32.HI R4, RZ, 0x4, R4 ;  /* 0x00000004ff047819 */ /* 0x000fe20000011404 */
[----:B------:R-:W-:-:S02]  /*6f50*/  IMAD R5, R236, c[0x0][0x30c], R5 ;  /* 0x0000c300ec057a24 */ /* 0x000fc400078e0205 */
[----:B------:R-:W-:Y:S02]  /*6f60*/  IMAD.IADD R0, R246, 0x1, -R0 ;  /* 0x00000001f6007824 */ /* 0x000fe400078e0a00 */
[----:B------:R-:W-:-:S03]  /*6f70*/  IMAD R12, R2, c[0x0][0x310], RZ ;  /* 0x0000c400020c7a24 */ /* 0x000fc600078e02ff */
[----:B------:R-:W-:Y:S01]  /*6f80*/  SHF.L.U32 R10, R0, 0x3, RZ ;  /* 0x00000003000a7819 */ /* 0x000fe200000006ff */
[----:B------:R-:W-:Y:S02]  /*6f90*/  IMAD.MOV.U32 R0, RZ, RZ, -0x60 ;  /* 0xffffffa0ff007424 */ /* 0x000fe400078e00ff */
[----:B------:R-:W-:Y:S01]  /*6fa0*/  IMAD R12, R237, c[0x0][0x314], R12 ;  /* 0x0000c500ed0c7a24 */ /* 0x000fe200078e020c */
[----:B------:R-:W-:Y:S01]  /*6fb0*/  SHF.R.S32.HI R11, RZ, 0x1f, R10 ;  /* 0x0000001fff0b7819 */ /* 0x000fe2000001140a */
[----:B------:R-:W-:-:S04]  /*6fc0*/  IMAD R0, R238, R0, c[0x0][0x2f0] ;  /* 0x0000bc00ee007624 */ /* 0x000fc800078e0200 */
[----:B------:R-:W-:Y:S01]  /*6fd0*/  IMAD.WIDE.U32 R6, R236, c[0x0][0x308], R10 ;  /* 0x0000c200ec067a25 */ /* 0x000fe200078e000a */
[----:B------:R-:W-:-:S04]  /*6fe0*/  ISETP.GE.AND P5, PT, R4, R0, PT ;  /* 0x000000000400720c */ /* 0x000fc80003fa6270 */
[----:B------:R-:W-:Y:S02]  /*6ff0*/  ISETP.GE.OR P0, PT, R10, c[0x0][0x2f4], P5 ;  /* 0x0000bd000a007a0c */ /* 0x000fe40002f06670 */
[----:B------:R-:W-:Y:S02]  /*7000*/  IADD3 R7, R7, R5, RZ ;  /* 0x0000000507077210 */ /* 0x000fe40007ffe0ff */
[----:B------:R-:W-:-:S03]  /*7010*/  SHF.R.S32.HI R5, RZ, 0x1f, R4 ;  /* 0x0000001fff057819 */ /* 0x000fc60000011404 */
[----:B------:R-:W-:-:S04]  /*7020*/  IMAD.WIDE.U32 R8, R237, c[0x0][0x310], R6 ;  /* 0x0000c400ed087a25 */ /* 0x000fc800078e0006 */
[----:B------:R-:W-:-:S04]  /*7030*/  IMAD.WIDE R238, R238, 0x60, R4 ;  /* 0x00000060eeee7825 */ /* 0x000fc800078e0204 */
        /* <DEDUP_REMOVED lines=10> */
.L_x_708:
[----:B------:R-:W-:Y:S05]  /*70e0*/  BSYNC B0 ;  /* 0x0000000000007941 */ /* 0x000fea0003800000 */
.L_x_707:
[----:B------:R-:W-:Y:S01]  /*70f0*/  IADD3 R6, R4, 0x10, RZ ;  /* 0x0000001004067810 */ /* 0x000fe20007ffe0ff */
        /* <DEDUP_REMOVED lines=14> */
[----:B------:R1:W-:Y:S02]  /*71e0*/  STG.E.128 [R16.64], RZ ;  /* 0x000000ff10007986 */ /* 0x0003e4000c101d10 */
.L_x_710:
[----:B------:R-:W-:Y:S05]  /*71f0*/  BSYNC B0 ;  /* 0x0000000000007941 */ /* 0x000fea0003800000 */
.L_x_709:
        /* <DEDUP_REMOVED lines=16> */
.L_x_712:
[----:B------:R-:W-:Y:S05]  /*7300*/  BSYNC B0 ;  /* 0x0000000000007941 */ /* 0x000fea0003800000 */
.L_x_711:
        /* <DEDUP_REMOVED lines=16> */
.L_x_714:
[----:B------:R-:W-:Y:S05]  /*7410*/  BSYNC B0 ;  /* 0x0000000000007941 */ /* 0x000fea0003800000 */
.L_x_713:
        /* <DEDUP_REMOVED lines=16> */
.L_x_716:
[----:B------:R-:W-:Y:S05]  /*7520*/  BSYNC B0 ;  /* 0x0000000000007941 */ /* 0x000fea0003800000 */
.L_x_715:
        /* <DEDUP_REMOVED lines=15> */
[----:B------:R2:W-:Y:S02]  /*7620*/  STG.E.128 [R4.64], RZ ;  /* 0x000000ff04007986 */ /* 0x0005e4000c101d10 */
.L_x_718:
[----:B------:R-:W-:Y:S05]  /*7630*/  BSYNC B0 ;  /* 0x0000000000007941 */ /* 0x000fea0003800000 */
.L_x_717:
        /* <DEDUP_REMOVED lines=19> */
.L_x_720:
[----:B------:R-:W-:Y:S05]  /*7770*/  BSYNC B0 ;  /* 0x0000000000007941 */ /* 0x000fea0003800000 */
.L_x_719:
[----:B------:R-:W-:Y:S01]  /*7780*/  ISETP.GE.OR P4, PT, R10, c[0x0][0x324], P4 ;  /* 0x0000c9000a007a0c */ /* 0x000fe20002786670 */
[----:B------:R-:W-:-:S12]  /*7790*/  BSSY B0, `(.L_x_721) ;  /* 0x000000d000007945 */ /* 0x000fd80003800000 */
[----:B------:R-:W-:Y:S05]  /*77a0*/  @P4 BRA `(.L_x_722) ;  /* 0x000000b000004947 */ /* 0x000fea0003800000 */
[----:B------:R-:W-:Y:S01]  /*77b0*/  IADD3 R2, P4, R238, 0x10, RZ ;  /* 0x00000010ee027810 */ /* 0x000fe20007f9e0ff */
[----:B--2---:R-:W-:Y:S01]  /*77c0*/  IMAD.MOV.U32 R8, RZ, RZ, R4 ;  /* 0x000000ffff087224 */ /* 0x004fe200078e0004 */
        /* <DEDUP_REMOVED lines=9> */
.L_x_722:
[----:B------:R-:W-:Y:S05]  /*7860*/  BSYNC B0 ;  /* 0x0000000000007941 */ /* 0x000fea0003800000 */
.L_x_721:
[----:B------:R-:W-:Y:S01]  /*7870*/  ISETP.GE.OR P3, PT, R10, c[0x0][0x324], P3 ;  /* 0x0000c9000a007a0c */ /* 0x000fe20001f66670 */
[----:B------:R-:W-:-:S12]  /*7880*/  BSSY B0, `(.L_x_723) ;  /* 0x000000d000007945 */ /* 0x000fd80003800000 */
[----:B------:R-:W-:Y:S05]  /*7890*/  @P3 BRA `(.L_x_724) ;  /* 0x000000b000003947 */ /* 0x000fea0003800000 */
[----:B--2---:R-:W-:Y:S01]  /*78a0*/  IADD3 R2, P3, R238, 0x20, RZ ;  /* 0x00000020ee027810 */ /* 0x004fe20007f7e0ff */
        /* <DEDUP_REMOVED lines=10> */
.L_x_724:
[----:B------:R-:W-:Y:S05]  /*7950*/  BSYNC B0 ;  /* 0x0000000000007941 */ /* 0x000fea0003800000 */
.L_x_723:
        /* <DEDUP_REMOVED lines=14> */
.L_x_726:
[----:B------:R-:W-:Y:S05]  /*7a40*/  BSYNC B0 ;  /* 0x0000000000007941 */ /* 0x000fea0003800000 */
.L_x_725:
        /* <DEDUP_REMOVED lines=14> */
.L_x_728:
[----:B------:R-:W-:Y:S05]  /*7b30*/  BSYNC B0 ;  /* 0x0000000000007941 */ /* 0x000fea0003800000 */
.L_x_727:
[----:B------:R-:W-:-:S13]  /*7b40*/  ISETP.GE.OR P0, PT, R10, c[0x0][0x324], P0 ;  /* 0x0000c9000a007a0c */ /* 0x000fda0000706670 */
[----:B------:R-:W-:Y:S05]  /*7b50*/  @P0 EXIT ;  /* 0x000000000000094d */ /* 0x000fea0003800000 */
[----:B------:R-:W-:Y:S01]  /*7b60*/  IADD3 R0, P0, R238, 0x50, RZ ;  /* 0x00000050ee007810 */ /* 0x000fe20007f1e0ff */
[----:B--2---:R-:W-:Y:S01]  /*7b70*/  IMAD.MOV.U32 R2, RZ, RZ, R4 ;  /* 0x000000ffff027224 */ /* 0x004fe200078e0004 */
[----:B------:R-:W-:-:S03]  /*7b80*/  MOV R3, R7 ;  /* 0x0000000700037202 */ /* 0x000fc60000000f00 */
[----:B------:R-:W-:Y:S02]  /*7b90*/  IMAD.X R238, RZ, RZ, R239, P0 ;  /* 0x000000ffffee7224 */ /* 0x000fe400000e06ef */
[----:B------:R-:W-:-:S04]  /*7ba0*/  IMAD.WIDE.U32 R2, R0, c[0x0][0x330], R2 ;  /* 0x0000cc0000027a25 */ /* 0x000fc800078e0002 */
[----:B------:R-:W-:Y:S01]  /*7bb0*/  IMAD R238, R238, c[0x0][0x330], RZ ;  /* 0x0000cc00eeee7a24 */ /* 0x000fe200078e02ff */
[----:B------:R-:W-:-:S03]  /*7bc0*/  LEA R4, P0, R2, c[0x0][0x318], 0x1 ;  /* 0x0000c60002047a11 */ /* 0x000fc600078008ff */
[----:B------:R-:W-:-:S05]  /*7bd0*/  IMAD R238, R0, c[0x0][0x334], R238 ;  /* 0x0000cd0000ee7a24 */ /* 0x000fca00078e02ee */
[----:B------:R-:W-:-:S04]  /*7be0*/  IADD3 R238, R3, R238, RZ ;  /* 0x000000ee03ee7210 */ /* 0x000fc80007ffe0ff */
[----:B------:R-:W-:-:S05]  /*7bf0*/  LEA.HI.X R5, R2, c[0x0][0x31c], R238, 0x1, P0 ;  /* 0x0000c70002057a11 */ /* 0x000fca00000f0cee */
[----:B------:R-:W-:Y:S01]  /*7c00*/  STG.E.128 [R4.64], RZ ;  /* 0x000000ff04007986 */ /* 0x000fe2000c101d10 */
[----:B------:R-:W-:Y:S05]  /*7c10*/  EXIT ;  /* 0x000000000000794d */ /* 0x000fea0003800000 */
.L_x_729:
        /* <DEDUP_REMOVED lines=14> */
.L_x_2305:


//--------------------- .text._ZN7cutlass13device_kernelIN5flash19enable_sm80_to_sm89INS1_16FlashAttnBwdSm80INS1_25CollectiveMainloopBwdSm80ILi2ELi1EN4cute5tupleIJNS5_1CILi64EEENS7_ILi96EEENS7_ILi128EEEEEENS_6half_tEfNS_4arch4Sm80ELb1ELb0ELb0ELb0ELb1ELb0ELb0ELb0ELi2ELi2ELi2ELi2ELb1EEENS1_21CollectiveEpilogueBwdISB_SC_SE_Li256ELb0ELb0ELi4EEENS1_25SingleTileBwdLPTSchedulerILb0ELi96ELb1EEEEEEEEEvNT_6ParamsE --------------------------
	.section	.text._ZN7cutlass13device_kernelIN5flash19enable_sm80_to_sm89INS1_16FlashAttnBwdSm80INS1_25CollectiveMainloopBwdSm80ILi2ELi1EN4cute5tupleIJNS5_1CILi64EEENS7_ILi96EEENS7_ILi128EEEEEENS_6half_tEfNS_4arch4Sm80ELb1ELb0ELb0ELb0ELb1ELb0ELb0ELb0ELi2ELi2ELi2ELi2ELb1EEENS1_21CollectiveEpilogueBwdISB_SC_SE_Li256ELb0ELb0ELi4EEENS1_25SingleTileBwdLPTSchedulerILb0ELi96ELb1EEEEEEEEEvNT_6ParamsE,"ax",@progbits
	.sectioninfo	@"SHI_REGISTERS=255"
	.align	128
.text._ZN7cutlass13device_kernelIN5flash19enable_sm80_to_sm89INS1_16FlashAttnBwdSm80INS1_25CollectiveMainloopBwdSm80ILi2ELi1EN4cute5tupleIJNS5_1CILi64EEENS7_ILi96EEENS7_ILi128EEEEEENS_6half_tEfNS_4arch4Sm80ELb1ELb0ELb0ELb0ELb1ELb0ELb0ELb0ELi2ELi2ELi2ELi2ELb1EEENS1_21CollectiveEpilogueBwdISB_SC_SE_Li256ELb0ELb0ELi4EEENS1_25SingleTileBwdLPTSchedulerILb0ELi96ELb1EEEEEEEEEvNT_6ParamsE:
        .type           _ZN7cutlass13device_kernelIN5flash19enable_sm80_to_sm89INS1_16FlashAttnBwdSm80INS1_25CollectiveMainloopBwdSm80ILi2ELi1EN4cute5tupleIJNS5_1CILi64EEENS7_ILi96EEENS7_ILi128EEEEEENS_6half_tEfNS_4arch4Sm80ELb1ELb0ELb0ELb0ELb1ELb0ELb0ELb0ELi2ELi2ELi2ELi2ELb1EEENS1_21CollectiveEpilogueBwdISB_SC_SE_Li256ELb0ELb0ELi4EEENS1_25SingleTileBwdLPTSchedulerILb0ELi96ELb1EEEEEEEEEvNT_6ParamsE,@function
        .size           _ZN7cutlass13device_kernelIN5flash19enable_sm80_to_sm89INS1_16FlashAttnBwdSm80INS1_25CollectiveMainloopBwdSm80ILi2ELi1EN4cute5tupleIJNS5_1CILi64EEENS7_ILi96EEENS7_ILi128EEEEEENS_6half_tEfNS_4arch4Sm80ELb1ELb0ELb0ELb0ELb1ELb0ELb0ELb0ELi2ELi2ELi2ELi2ELb1EEENS1_21CollectiveEpilogueBwdISB_SC_SE_Li256ELb0ELb0ELi4EEENS1_25SingleTileBwdLPTSchedulerILb0ELi96ELb1EEEEEEEEEvNT_6ParamsE,(.L_x_2306 - _ZN7cutlass13device_kernelIN5flash19enable_sm80_to_sm89INS1_16FlashAttnBwdSm80INS1_25CollectiveMainloopBwdSm80ILi2ELi1EN4cute5tupleIJNS5_1CILi64EEENS7_ILi96EEENS7_ILi128EEEEEENS_6half_tEfNS_4arch4Sm80ELb1ELb0ELb0ELb0ELb1ELb0ELb0ELb0ELi2ELi2ELi2ELi2ELb1EEENS1_21CollectiveEpilogueBwdISB_SC_SE_Li256ELb0ELb0ELi4EEENS1_25SingleTileBwdLPTSchedulerILb0ELi96ELb1EEEEEEEEEvNT_6ParamsE)
        .other          _ZN7cutlass13device_kernelIN5flash19enable_sm80_to_sm89INS1_16FlashAttnBwdSm80INS1_25CollectiveMainloopBwdSm80ILi2ELi1EN4cute5tupleIJNS5_1CILi64EEENS7_ILi96EEENS7_ILi128EEEEEENS_6half_tEfNS_4arch4Sm80ELb1ELb0ELb0ELb0ELb1ELb0ELb0ELb0ELi2ELi2ELi2ELi2ELb1EEENS1_21CollectiveEpilogueBwdISB_SC_SE_Li256ELb0ELb0ELi4EEENS1_25SingleTileBwdLPTSchedulerILb0ELi96ELb1EEEEEEEEEvNT_6ParamsE,@"STO_CUDA_ENTRY STV_DEFAULT"
_ZN7cutlass13device_kernelIN5flash19enable_sm80_to_sm89INS1_16FlashAttnBwdSm80INS1_25CollectiveMainloopBwdSm80ILi2ELi1EN4cute5tupleIJNS5_1CILi64EEENS7_ILi96EEENS7_ILi128EEEEEENS_6half_tEfNS_4arch4Sm80ELb1ELb0ELb0ELb0ELb1ELb0ELb0ELb0ELi2ELi2ELi2ELi2ELb1EEENS1_21CollectiveEpilogueBwdISB_SC_SE_Li256ELb0ELb0ELi4EEENS1_25SingleTileBwdLPTSchedulerILb0ELi96ELb1EEEEEEEEEvNT_6ParamsE:
        /* <DEDUP_REMOVED lines=17> */
[----:B------:R-:W-:-:S04]  /*0110*/  MOV R0, c[0x0][0x3c4] ;  /* 0x0000f10000007a02 */ /* 0x000fc80000000f00 */
[----:B------:R-:W-:Y:S02]  /*0120*/  ISETP.NE.AND P0, PT, R0, 0x1, PT ;  /* 0x000000010000780c */ /* 0x000fe40003f05270 */
[----:B------:R-:W-:-:S11]  /*0130*/  MOV R0, R2 ;  /* 0x0000000200007202 */ /* 0x000fd60000000f00 */
[----:B------:R-:W-:-:S05]  /*0140*/  @P0 IMAD.HI.U32 R4, R2, c[0x0][0x3c8], RZ ;  /* 0x0000f20002040a27 */ /* 0x000fca00078e00ff */
[----:B------:R-:W-:-:S05]  /*0150*/  @P0 SHF.R.U32.HI R0, RZ, c[0x0][0x3cc], R4 ;  /* 0x0000f300ff000a19 */ /* 0x000fca0000011604 */
[----:B------:R-:W-:Y:S01]  /*0160*/  IMAD R4, R0, c[0x0][0x3c4], RZ ;  /* 0x0000f10000047a24 */ /* 0x000fe200078e02ff */
[----:B------:R-:W-:Y:S05]  /*0170*/  BRA `(.L_x_732) ;  /* 0x0000006000007947 */ /* 0x000fea0003800000 */
.L_x_731:
[----:B------:R-:W-:-:S04]  /*0180*/  MOV R0, c[0x0][0x3ac] ;  /* 0x0000eb0000007a02 */ /* 0x000fc80000000f00 */
[----:B------:R-:W-:Y:S02]  /*0190*/  ISETP.NE.AND P0, PT, R0, 0x1, PT ;  /* 0x000000010000780c */ /* 0x000fe40003f05270 */
[----:B------:R-:W-:-:S11]  /*01a0*/  MOV R0, R2 ;  /* 0x0000000200007202 */ /* 0x000fd60000000f00 */
[----:B------:R-:W-:-:S05]  /*01b0*/  @P0 IMAD.HI.U32 R4, R2, c[0x0][0x3b0], RZ ;  /* 0x0000ec0002040a27 */ /* 0x000fca00078e00ff */
[----:B------:R-:W-:-:S05]  /*01c0*/  @P0 SHF.R.U32.HI R0, RZ, c[0x0][0x3b4], R4 ;  /* 0x0000ed00ff000a19 */ /* 0x000fca0000011604 */
[----:B------:R-:W-:Y:S02]  /*01d0*/  IMAD R4, R0, c[0x0][0x3ac], RZ ;  /* 0x0000eb0000047a24 */ /* 0x000fe400078e02ff */
.L_x_732:
[----:B------:R-:W-:Y:S02]  /*01e0*/  IMAD.MOV.U32 R5, RZ, RZ, c[0x0][0x3a0] ;  /* 0x0000e800ff057624 */ /* 0x000fe400078e00ff */
[----:B------:R-:W-:-:S03]  /*01f0*/  IMAD.IADD R4, R2, 0x1, -R4 ;  /* 0x0000000102047824 */ /* 0x000fc600078e0a04 */
[----:B------:R-:W-:Y:S01]  /*0200*/  ISETP.NE.AND P0, PT, R5, 0x1, PT ;  /* 0x000000010500780c */ /* 0x000fe20003f05270 */
[----:B------:R-:W-:-:S05]  /*0210*/  IMAD R4, R3, c[0x0][0x3ac], R4 ;  /* 0x0000eb0003047a24 */ /* 0x000fca00078e0204 */
[----:B------:R-:W-:-:S07]  /*0220*/  MOV R247, R4 ;  /* 0x0000000400f77202 */ /* 0x000fce0000000f00 */
[----:B------:R-:W-:-:S05]  /*0230*/  @P0 IMAD.HI.U32 R2, R4, c[0x0][0x3a4], RZ ;  /* 0x0000e90004020a27 */ /* 0x000fca00078e00ff */
[----:B------:R-:W-:Y:S02]  /*0240*/  @P0 SHF.R.U32.HI R247, RZ, c[0x0][0x3a8], R2 ;  /* 0x0000ea00fff70a19 */ /* 0x000fe40000011602 */
[----:B------:R-:W-:Y:S02]  /*0250*/  LOP3.LUT R2, RZ, R0, RZ, 0x33, !PT ;  /* 0x00000000ff027212 */ /* 0x000fe400078e33ff */
[----:B------:R-:W-:Y:S02]  /*0260*/  IADD3 R0, -R247, RZ, RZ ;  /* 0x000000fff7007210 */ /* 0x000fe40007ffe1ff */
[----:B------:R-:W-:-:S03]  /*0270*/  IADD3 R2, R2, c[0x0][0x394], RZ ;  /* 0x0000e50002027a10 */ /* 0x000fc60007ffe0ff */
[----:B------:R-:W-:Y:S02]  /*0280*/  IMAD R248, R0, c[0x0][0x3a0], R4 ;  /* 0x0000e80000f87a24 */ /* 0x000fe400078e0204 */
[----:B------:R1:W-:Y:S01]  /*0290*/  STL [R1+0x20], R2 ;  /* 0x0000200201007387 */ /* 0x0003e20000100800 */
[----:B------:R-:W-:Y:S05]  /*02a0*/  BRA `(.L_x_733) ;  /* 0x0000022000007947 */ /* 0x000fea0003800000 */
.L_x_730:
        /* <DEDUP_REMOVED lines=16> */
.L_x_734:
[----:B------:R-:W-:-:S04]  /*03b0*/  MOV R0, c[0x0][0x3ac] ;  /* 0x0000eb0000007a02 */ /* 0x000fc80000000f00 */
[----:B------:R-:W-:Y:S02]  /*03c0*/  ISETP.NE.AND P0, PT, R0, 0x1, PT ;  /* 0x000000010000780c */ /* 0x000fe40003f05270 */
[----:B------:R-:W-:-:S11]  /*03d0*/  MOV R0, R2 ;  /* 0x0000000200007202 */ /* 0x000fd60000000f00 */
[----:B------:R-:W-:-:S05]  /*03e0*/  @P0 IMAD.HI.U32 R4, R2, c[0x0][0x3b0], RZ ;  /* 0x0000ec0002040a27 */ /* 0x000fca00078e00ff */
[----:B------:R-:W-:-:S05]  /*03f0*/  @P0 SHF.R.U32.HI R0, RZ, c[0x0][0x3b4], R4 ;  /* 0x0000ed00ff000a19 */ /* 0x000fca0000011604 */
[----:B------:R-:W-:Y:S02]  /*0400*/  IMAD R4, R0, c[0x0][0x3ac], RZ ;  /* 0x0000eb0000047a24 */ /* 0x000fe400078e02ff */
.L_x_735:
        /* <DEDUP_REMOVED lines=11> */
[----:B------:R1:W-:Y:S04]  /*04c0*/  STL [R1+0x20], R2 ;  /* 0x0000200201007387 */ /* 0x0003e80000100800 */
.L_x_733:
[----:B------:R-:W-:-:S13]  /*04d0*/  ISETP.GE.AND P0, PT, R247, RZ, PT ;  /* 0x000000fff700720c */ /* 0x000fda0003f06270 */
[----:B------:R-:W-:Y:S05]  /*04e0*/  @!P0 EXIT ;  /* 0x000000000000894d */ /* 0x000fea0003800000 */
[----:B------:R-:W2:Y:S01]  /*04f0*/  LDL R80, [R1+0x20] ;  /* 0x0000200001507983 */ /* 0x000ea20000100800 */
[----:B------:R-:W-:Y:S01]  /*0500*/  IMAD.MOV.U32 R3, RZ, RZ, c[0x0][0x168] ;  /* 0x00005a00ff037624 */ /* 0x000fe200078e00ff */
[----:B------:R-:W-:Y:S01]  /*0510*/  ULDC.64 UR8, c[0x0][0x118] ;  /* 0x0000460000087ab9 */ /* 0x000fe20000000a00 */
[----:B------:R-:W-:Y:S01]  /*0520*/  PLOP3.LUT P1, PT, PT, PT, PT, 0x80, 0x0 ;  /* 0x000000000000781c */ /* 0x000fe20003f2f070 */
[----:B------:R-:W-:Y:S01]  /*0530*/  CS2R R122, SRZ ;  /* 0x00000000007a7805 */ /* 0x000fe2000001ff00 */
[----:B------:R-:W-:Y:S01]  /*0540*/  CS2R R120, SRZ ;  /* 0x0000000000787805 */ /* 0x000fe2000001ff00 */
[----:B------:R-:W-:Y:S01]  /*0550*/  CS2R R126, SRZ ;  /* 0x00000000007e7805 */ /* 0x000fe2000001ff00 */
[----:B------:R-:W-:Y:S01]  /*0560*/  IMAD.MOV.U32 R9, RZ, RZ, RZ ;  /* 0x000000ffff097224 */ /* 0x000fe200078e00ff */
[----:B------:R-:W-:Y:S01]  /*0570*/  MOV R11, RZ ;  /* 0x000000ff000b7202 */ /* 0x000fe20000000f00 */
[----:B------:R-:W-:Y:S01]  /*0580*/  IMAD.MOV.U32 R124, RZ, RZ, RZ ;  /* 0x000000ffff7c7224 */ /* 0x000fe200078e00ff */
[----:B------:R-:W-:Y:S01]  /*0590*/  CS2R R12, SRZ ;  /* 0x00000000000c7805 */ /* 0x000fe2000001ff00 */
[----:B------:R-:W-:Y:S01]  /*05a0*/  IMAD.MOV.U32 R130, RZ, RZ, RZ ;  /* 0x000000ffff827224 */ /* 0x000fe200078e00ff */
[----:B------:R-:W-:Y:S01]  /*05b0*/  MOV R118, RZ ;  /* 0x000000ff00767202 */ /* 0x000fe20000000f00 */
[----:B------:R-:W-:Y:S01]  /*05c0*/  IMAD.MOV.U32 R128, RZ, RZ, RZ ;  /* 0x000000ffff807224 */ /* 0x000fe200078e00ff */
[----:B------:R-:W-:Y:S01]  /*05d0*/  CS2R R14, SRZ ;  /* 0x00000000000e7805 */ /* 0x000fe2000001ff00 */
[----:B------:R-:W-:Y:S01]  /*05e0*/  IMAD.MOV.U32 R116, RZ, RZ, RZ ;  /* 0x000000ffff747224 */ /* 0x000fe200078e00ff */
[----:B------:R-:W-:Y:S01]  /*05f0*/  CS2R R16, SRZ ;  /* 0x0000000000107805 */ /* 0x000fe2000001ff00 */
[----:B------:R-:W-:Y:S01]  /*0600*/  IMAD.MOV.U32 R114, RZ, RZ, RZ ;  /* 0x000000ffff727224 */ /* 0x000fe200078e00ff */
[----:B------:R-:W-:Y:S01]  /*0610*/  MOV R112, RZ ;  /* 0x000000ff00707202 */ /* 0x000fe20000000f00 */
[----:B------:R-:W-:Y:S01]  /*0620*/  IMAD.MOV.U32 R110, RZ, RZ, RZ ;  /* 0x000000ffff6e7224 */ /* 0x000fe200078e00ff */
[----:B------:R-:W-:Y:S01]  /*0630*/  CS2R R18, SRZ ;  /* 0x0000000000127805 */ /* 0x000fe2000001ff00 */
[----:B------:R-:W-:Y:S01]  /*0640*/  IMAD.MOV.U32 R108, RZ, RZ, RZ ;  /* 0x000000ffff6c7224 */ /* 0x000fe200078e00ff */
[----:B------:R-:W-:Y:S01]  /*0650*/  MOV R98, RZ ;  /* 0x000000ff00627202 */ /* 0x000fe20000000f00 */
        /* <DEDUP_REMOVED lines=41> */
[----:B--2---:R-:W-:Y:S01]  /*08f0*/  IMAD R0, R80, 0x60, R3 ;  /* 0x0000006050007824 */ /* 0x004fe200078e0203 */
[----:B------:R-:W-:-:S04]  /*0900*/  IADD3 R3, R3, 0x3f, RZ ;  /* 0x0000003f03037810 */ /* 0x000fc80007ffe0ff */
[----:B------:R-:W-:Y:S02]  /*0910*/  IADD3 R0, R0, -c[0x0][0x198], RZ ;  /* 0x8000660000007a10 */ /* 0x000fe40007ffe0ff */
[----:B------:R-:W-:Y:S02]  /*0920*/  SHF.R.S32.HI R4, RZ, 0x1f, R3 ;  /* 0x0000001fff047819 */ /* 0x000fe40000011403 */
[----:B------:R-:W-:Y:S02]  /*0930*/  IADD3 R0, R0, -c[0x0][0x2a4], RZ ;  /* 0x8000a90000007a10 */ /* 0x000fe40007ffe0ff */
[----:B------:R-:W-:Y:S02]  /*0940*/  LEA.HI R3, R4, R3, RZ, 0x6 ;  /* 0x0000000304037211 */ /* 0x000fe400078f30ff */
[----:B-1----:R-:W-:Y:S02]  /*0950*/  SHF.R.S32.HI R2, RZ, 0x1f, R0 ;  /* 0x0000001fff027819 */ /* 0x002fe40000011400 */
[----:B------:R-:W-:-:S02]  /*0960*/  SHF.R.S32.HI R5, RZ, 0x6, R3 ;  /* 0x00000006ff057819 */ /* 0x000fc40000011403 */
[----:B------:R-:W-:-:S03]  /*0970*/  LEA.HI R2, R2, R0, RZ, 0x6 ;  /* 0x0000000002027211 */ /* 0x000fc600078f30ff */
[----:B------:R1:W-:Y:S01]  /*0980*/  STL [R1+0x1c], R5 ;  /* 0x00001c0501007387 */ /* 0x0003e20000100800 */
[----:B------:R-:W-:-:S04]  /*0990*/  SHF.R.S32.HI R2, RZ, 0x6, R2 ;  /* 0x00000006ff027819 */ /* 0x000fc80000011402 */
[----:B------:R-:W-:-:S04]  /*09a0*/  IMNMX R204, RZ, R2, !PT ;  /* 0x00000002ffcc7217 */ /* 0x000fc80007800200 */
[----:B------:R-:W-:-:S13]  /*09b0*/  ISETP.GT.AND P0, PT, R5, R204, PT ;  /* 0x000000cc0500720c */ /* 0x000fda0003f04270 */
[----:B------:R-:W-:Y:S05]  /*09c0*/  @!P0 BRA `(.L_x_736) ;  /* 0x00004ee000008947 */ /* 0x000fea0003800000 */
[----:B------:R-:W-:Y:S01]  /*09d0*/  IMAD.MOV.U32 R0, RZ, RZ, c[0x0][0x248] ;  /* 0x00009200ff007624 */ /* 0x000fe200078e00ff */
[----:B------:R-:W-:Y:S01]  /*09e0*/  SHF.R.S32.HI R32, RZ, 0x1f, R244 ;  /* 0x0000001fff207819 */ /* 0x000fe200000114f4 */
[--C-:B------:R-:W-:Y:S01]  /*09f0*/  IMAD.MOV.U32 R4, RZ, RZ, R248.reuse ;  /* 0x000000ffff047224 */ /* 0x100fe200078e00f8 */
[----:B------:R-:W-:Y:S01]  /*0a00*/  SHF.R.S32.HI R15, RZ, 0x1f, R248 ;  /* 0x0000001fff0f7819 */ /* 0x000fe200000114f8 */
[----:B------:R-:W-:Y:S01]  /*0a10*/  IMAD.SHL.U32 R18, R244, 0x4, RZ ;  /* 0x00000004f4127824 */ /* 0x000fe200078e00ff */
[----:B------:R-:W-:Y:S01]  /*0a20*/  ISETP.NE.AND P0, PT, R0, 0x1, PT ;  /* 0x000000010000780c */ /* 0x000fe20003f05270 */
[----:B------:R-:W-:Y:S01]  /*0a30*/  UMOV UR6, 0x6 ;  /* 0x0000000600067882 */ /* 0x000fe20000000000 */
[-C--:B------:R-:W-:Y:S01]  /*0a40*/  LEA.HI R30, R32, R244.reuse, RZ, 0x3 ;  /* 0x000000f4201e7211 */ /* 0x080fe200078f18ff */
[C---:B------:R-:W-:Y:S01]  /*0a50*/  IMAD R2, R15.reuse, c[0x0][0x270], RZ ;  /* 0x00009c000f027a24 */ /* 0x040fe200078e02ff */
[----:B------:R-:W-:Y:S01]  /*0a60*/  SHF.R.S32.HI R19, RZ, 0x1f, R18 ;  /* 0x0000001fff137819 */ /* 0x000fe20000011412 */
[----:B------:R-:W-:Y:S01]  /*0a70*/  IMAD R14, R15, c[0x0][0x210], RZ ;  /* 0x000084000f0e7a24 */ /* 0x000fe200078e02ff */
[----:B------:R-:W-:Y:S01]  /*0a80*/  SHF.R.S32.HI R250, RZ, 0x3, R30 ;  /* 0x00000003fffa7819 */ /* 0x000fe2000001141e */
[----:B-1----:R-:W-:Y:S01]  /*0a90*/  IMAD R5, R248, c[0x0][0x274], R2 ;  /* 0x00009d00f8057a24 */ /* 0x002fe200078e0202 */
[----:B------:R-:W-:Y:S01]  /*0aa0*/  LOP3.LUT R3, R30, 0xfffffff8, RZ, 0xc0, !PT ;  /* 0xfffffff81e037812 */ /* 0x000fe200078ec0ff */
[C---:B------:R-:W-:Y:S01]  /*0ab0*/  IMAD R14, R248.reuse, c[0x0][0x214], R14 ;  /* 0x00008500f80e7a24 */ /* 0x040fe200078e020e */
[----:B------:R-:W-:Y:S01]  /*0ac0*/  SHF.R.S32.HI R251, RZ, 0x1f, R250 ;  /* 0x0000001ffffb7819 */ /* 0x000fe200000114fa */
[----:B------:R-:W-:Y:S01]  /*0ad0*/  ULDC.64 UR4, c[0x0][0x1d8] ;  /* 0x0000760000047ab9 */ /* 0x000fe20000000a00 */
[----:B------:R-:W-:Y:S01]  /*0ae0*/  SHF.R.S32.HI R31, RZ, 0x1f, R247 ;  /* 0x0000001fff1f7819 */ /* 0x000fe200000114f7 */
[----:B------:R-:W-:Y:S01]  /*0af0*/  @P0 IMAD.HI.U32 R0, R248, c[0x0][0x24c], RZ ;  /* 0x00009300f8000a27 */ /* 0x000fe200078e00ff */
[----:B------:R-:W-:Y:S01]  /*0b00*/  USHF.L.U64.HI UR7, UR4, UR6, UR5 ;  /* 0x0000000604077299 */ /* 0x000fe20008010205 */
[----:B------:R-:W-:Y:S01]  /*0b10*/  CS2R R130, SRZ ;  /* 0x0000000000827805 */ /* 0x000fe2000001ff00 */
[----:B------:R-:W-:Y:S01]  /*0b20*/  USHF.L.U32 UR12, UR4, 0x6, URZ ;  /* 0x00000006040c7899 */ /* 0x000fe2000800063f */
[----:B------:R-:W-:Y:S01]  /*0b30*/  IMAD.IADD R23, R244, 0x1, -R3 ;  /* 0x00000001f4177824 */ /* 0x000fe200078e0a03 */
[----:B------:R-:W-:Y:S01]  /*0b40*/  @P0 SHF.R.U32.HI R4, RZ, c[0x0][0x250], R0 ;  /* 0x00009400ff040a19 */ /* 0x000fe20000011600 */
[----:B------:R-:W-:Y:S01]  /*0b50*/  IMAD.WIDE.U32 R2, R248, c[0x0][0x270], R18 ;  /* 0x00009c00f8027a25 */ /* 0x000fe200078e0012 */
[----:B------:R-:W-:Y:S01]  /*0b60*/  LEA.HI R0, R32, R244, RZ, 0x6 ;  /* 0x000000f420007211 */ /* 0x000fe200078f30ff */
[----:B------:R-:W-:Y:S01]  /*0b70*/  ULDC.64 UR4, c[0x0][0x208] ;  /* 0x0000820000047ab9 */ /* 0x000fe20000000a00 */
[----:B------:R-:W-:Y:S01]  /*0b80*/  CS2R R128, SRZ ;  /* 0x0000000000807805 */ /* 0x000fe2000001ff00 */
[----:B------:R-:W-:Y:S01]  /*0b90*/  IMAD.SHL.U32 R16, R23, 0x8, RZ ;  /* 0x0000000817107824 */ /* 0x000fe200078e00ff */
[----:B------:R-:W-:Y:S01]  /*0ba0*/  SHF.R.S32.HI R22, RZ, 0x6, R0 ;  /* 0x00000006ff167819 */ /* 0x000fe20000011400 */
[----:B------:R-:W-:Y:S01]  /*0bb0*/  IMAD.SHL.U32 R0, R250, 0x40, RZ ;  /* 0x00000040fa007824 */ /* 0x000fe200078e00ff */
[----:B------:R-:W-:Y:S01]  /*0bc0*/  USHF.L.U64.HI UR10, UR4, UR6, UR5 ;  /* 0x00000006040a7299 */ /* 0x000fe20008010205 */
[----:B------:R-:W-:Y:S01]  /*0bd0*/  IMAD.IADD R25, R3, 0x1, R5 ;  /* 0x0000000103197824 */ /* 0x000fe200078e0205 */
[----:B------:R-:W-:Y:S01]  /*0be0*/  SHF.R.S32.HI R17, RZ, 0x1f, R16 ;  /* 0x0000001fff117819 */ /* 0x000fe20000011410 */
[----:B------:R-:W-:Y:S01]  /*0bf0*/  IMAD.SHL.U32 R26, R22, 0x200, RZ ;  /* 0x00000200161a7824 */ /* 0x000fe200078e00ff */
[----:B------:R-:W-:Y:S01]  /*0c00*/  LOP3.LUT R0, R0, 0x1c0, RZ, 0xc0, !PT ;  /* 0x000001c000007812 */ /* 0x000fe200078ec0ff */
[----:B------:R-:W-:Y:S01]  /*0c10*/  IMAD.MOV.U32 R24, RZ, RZ, R2 ;  /* 0x000000ffff187224 */ /* 0x000fe200078e0002 */
[----:B------:R-:W-:Y:S01]  /*0c20*/  IADD3 R27, R16, 0x40, RZ ;  /* 0x00000040101b7810 */ /* 0x000fe20007ffe0ff */
[C---:B------:R-:W-:Y:S01]  /*0c30*/  IMAD R8, R251.reuse, c[0x0][0x208], RZ ;  /* 0x00008200fb087a24 */ /* 0x040fe200078e02ff */
[--C-:B------:R-:W-:Y:S01]  /*0c40*/  LOP3.LUT R5, R0, 0x38, R16.reuse, 0xf8, !PT ;  /* 0x0000003800057812 */ /* 0x100fe200078ef810 */
[----:B------:R-:W-:Y:S01]  /*0c50*/  IMAD.WIDE.U32 R6, R4, c[0x0][0x1b0], R16 ;  /* 0x00006c0004067a25 */ /* 0x000fe200078e0010 */
[----:B------:R-:W-:Y:S01]  /*0c60*/  SHF.R.U32.HI R3, RZ, 0x3, R0 ;  /* 0x00000003ff037819 */ /* 0x000fe20000011600 */
[----:B------:R-:W-:Y:S01]  /*0c70*/  USHF.L.U32 UR11, UR4, 0x6, URZ ;  /* 0x00000006040b7899 */ /* 0x000fe2000800063f */
[----:B------:R-:W-:Y:S01]  /*0c80*/  SHF.R.S32.HI R0, RZ, 0x1f, R4 ;  /* 0x0000001fff007819 */ /* 0x000fe20000011404 */
[----:B------:R-:W-:Y:S01]  /*0c90*/  IMAD.WIDE.U32 R10, R250, c[0x0][0x178], R16 ;  /* 0x00005e00fa0a7a25 */ /* 0x000fe200078e0010 */
[----:B------:R-:W-:Y:S01]  /*0ca0*/  LOP3.LUT R243, R26, R5, R3, 0xf6, !PT ;  /* 0x000000051af37212 */ /* 0x000fe200078ef603 */
[----:B------:R-:W-:Y:S01]  /*0cb0*/  CS2R R126, SRZ ;  /* 0x00000000007e7805 */ /* 0x000fe2000001ff00 */
[----:B------:R-:W-:Y:S01]  /*0cc0*/  ISETP.GE.AND P5, PT, R16, c[0x0][0x1cc], PT ;  /* 0x0000730010007a0c */ /* 0x000fe20003fa6270 */
[----:B------:R-:W-:Y:S01]  /*0cd0*/  IMAD R3, R251, c[0x0][0x178], RZ ;  /* 0x00005e00fb037a24 */ /* 0x000fe200078e02ff */
[----:B------:R-:W-:Y:S01]  /*0ce0*/  ISETP.GE.AND P4, PT, R27, c[0x0][0x1cc], PT ;  /* 0x000073001b007a0c */ /* 0x000fe20003f86270 */
[----:B------:R-:W-:Y:S01]  /*0cf0*/  IMAD R2, R0, c[0x0][0x1e0], RZ ;  /* 0x0000780000027a24 */ /* 0x000fe200078e02ff */
[----:B------:R-:W-:Y:S01]  /*0d00*/  ISETP.GE.AND P6, PT, R16, c[0x0][0x19c], PT ;  /* 0x0000670010007a0c */ /* 0x000fe20003fc6270 */
[----:B------:R-:W-:Y:S01]  /*0d10*/  IMAD R0, R0, c[0x0][0x1b0], RZ ;  /* 0x00006c0000007a24 */ /* 0x000fe200078e02ff */
[----:B------:R-:W-:Y:S01]  /*0d20*/  CS2R R124, SRZ ;  /* 0x00000000007c7805 */ /* 0x000fe2000001ff00 */
[----:B------:R-:W-:Y:S01]  /*0d30*/  IMAD R12, R250, c[0x0][0x17c], R3 ;  /* 0x00005f00fa0c7a24 */ /* 0x000fe200078e0203 */
[----:B------:R-:W-:Y:S01]  /*0d40*/  CS2R R122, SRZ ;  /* 0x00000000007a7805 */ /* 0x000fe2000001ff00 */
[C---:B------:R-:W-:Y:S01]  /*0d50*/  IMAD R5, R4.reuse, c[0x0][0x1e4], R2 ;  /* 0x0000790004057a24 */ /* 0x040fe200078e0202 */
[----:B------:R-:W-:Y:S01]  /*0d60*/  CS2R R120, SRZ ;  /* 0x0000000000787805 */ /* 0x000fe2000001ff00 */
[C---:B------:R-:W-:Y:S01]  /*0d70*/  IMAD R0, R4.reuse, c[0x0][0x1b4], R0 ;  /* 0x00006d0004007a24 */ /* 0x040fe200078e0200 */
[----:B------:R-:W-:Y:S01]  /*0d80*/  CS2R R118, SRZ ;  /* 0x0000000000767805 */ /* 0x000fe2000001ff00 */
[----:B------:R-:W-:Y:S01]  /*0d90*/  IMAD.WIDE.U32 R2, R4, c[0x0][0x1e0], R16 ;  /* 0x0000780004027a25 */ /* 0x000fe200078e0010 */
[----:B------:R-:W-:Y:S01]  /*0da0*/  CS2R R116, SRZ ;  /* 0x0000000000747805 */ /* 0x000fe2000001ff00 */
[----:B------:R-:W-:Y:S01]  /*0db0*/  CS2R R114, SRZ ;  /* 0x0000000000727805 */ /* 0x000fe2000001ff00 */
[----:B------:R-:W-:Y:S01]  /*0dc0*/  CS2R R112, SRZ ;  /* 0x0000000000707805 */ /* 0x000fe2000001ff00 */
[C---:B------:R-:W-:Y:S01]  /*0dd0*/  IMAD R4, R250.reuse, c[0x0][0x20c], R8 ;  /* 0x00008300fa047a24 */ /* 0x040fe200078e0208 */
[----:B------:R-:W-:Y:S01]  /*0de0*/  CS2R R110, SRZ ;  /* 0x00000000006e7805 */ /* 0x000fe2000001ff00 */
[----:B------:R-:W-:Y:S01]  /*0df0*/  IMAD.WIDE.U32 R8, R250, c[0x0][0x208], R16 ;  /* 0x00008200fa087a25 */ /* 0x000fe200078e0010 */
[----:B------:R-:W-:Y:S01]  /*0e00*/  SHF.R.S32.HI R17, RZ, 0x1f, R204 ;  /* 0x0000001fff117819 */ /* 0x000fe200000114cc */
[----:B------:R-:W-:Y:S01]  /*0e10*/  CS2R R108, SRZ ;  /* 0x00000000006c7805 */ /* 0x000fe2000001ff00 */
[----:B------:R-:W-:Y:S01]  /*0e20*/  CS2R R106, SRZ ;  /* 0x00000000006a7805 */ /* 0x000fe2000001ff00 */
[----:B------:R-:W-:Y:S01]  /*0e30*/  IMAD.IADD R5, R3, 0x1, R5 ;  /* 0x0000000103057824 */ /* 0x000fe200078e0205 */
[----:B------:R-:W-:Y:S01]  /*0e40*/  CS2R R104, SRZ ;  /* 0x0000000000687805 */ /* 0x000fe2000001ff00 */
[----:B------:R-:W-:Y:S01]  /*0e50*/  IMAD.IADD R3, R7, 0x1, R0 ;  /* 0x0000000107037824 */ /* 0x000fe200078e0200 */
[----:B------:R-:W-:Y:S01]  /*0e60*/  CS2R R102, SRZ ;  /* 0x0000000000667805 */ /* 0x000fe2000001ff00 */
[----:B------:R-:W-:Y:S01]  /*0e70*/  IMAD.IADD R7, R9, 0x1, R4 ;  /* 0x0000000109077824 */ /* 0x000fe200078e0204 */
[----:B------:R-:W-:Y:S01]  /*0e80*/  CS2R R100, SRZ ;  /* 0x0000000000647805 */ /* 0x000fe2000001ff00 */
[----:B------:R-:W-:Y:S01]  /*0e90*/  IMAD.IADD R13, R11, 0x1, R12 ;  /* 0x000000010b0d7824 */ /* 0x000fe200078e020c */
[----:B------:R-:W-:Y:S01]  /*0ea0*/  CS2R R98, SRZ ;  /* 0x0000000000627805 */ /* 0x000fe2000001ff00 */
[----:B------:R-:W-:Y:S01]  /*0eb0*/  IMAD.MOV.U32 R4, RZ, RZ, R2 ;  /* 0x000000ffff047224 */ /* 0x000fe200078e0002 */
[----:B------:R-:W-:Y:S01]  /*0ec0*/  CS2R R96, SRZ ;  /* 0x0000000000607805 */ /* 0x000fe2000001ff00 */
[----:B------:R-:W-:Y:S01]  /*0ed0*/  IMAD.MOV.U32 R2, RZ, RZ, R6 ;  /* 0x000000ffff027224 */ /* 0x000fe200078e0006 */
[----:B------:R-:W-:Y:S01]  /*0ee0*/  CS2R R94, SRZ ;  /* 0x00000000005e7805 */ /* 0x000fe2000001ff00 */
[----:B------:R-:W-:Y:S01]  /*0ef0*/  IMAD.MOV.U32 R12, RZ, RZ, R10 ;  /* 0x000000ffff0c7224 */ /* 0x000fe200078e000a */
[----:B------:R-:W-:Y:S01]  /*0f00*/  CS2R R92, SRZ ;  /* 0x00000000005c7805 */ /* 0x000fe2000001ff00 */
[C---:B------:R-:W-:Y:S01]  /*0f10*/  IMAD R0, R31.reuse, c[0x0][0x1b8], RZ ;  /* 0x00006e001f007a24 */ /* 0x040fe200078e02ff */
[----:B------:R-:W-:Y:S01]  /*0f20*/  CS2R R90, SRZ ;  /* 0x00000000005a7805 */ /* 0x000fe2000001ff00 */
[----:B------:R-:W-:Y:S01]  /*0f30*/  IMAD R10, R31, c[0x0][0x1e8], RZ ;  /* 0x00007a001f0a7a24 */ /* 0x000fe200078e02ff */
[----:B------:R-:W-:Y:S01]  /*0f40*/  CS2R R88, SRZ ;  /* 0x0000000000587805 */ /* 0x000fe2000001ff00 */
[----:B------:R-:W-:Y:S01]  /*0f50*/  IMAD.MOV.U32 R6, RZ, RZ, R8 ;  /* 0x000000ffff067224 */ /* 0x000fe200078e0008 */
        /* <DEDUP_REMOVED lines=13> */
[----:B------:R-:W-:Y:S01]  /*1030*/  IMAD.WIDE R8, R80, 0x60, R250 ;  /* 0x0000006050087825 */ /* 0x000fe200078e02fa */
[----:B------:R-:W-:Y:S01]  /*1040*/  CS2R R64, SRZ ;  /* 0x0000000000407805 */ /* 0x000fe2000001ff00 */
[----:B------:R-:W-:Y:S01]  /*1050*/  CS2R R62, SRZ ;  /* 0x00000000003e7805 */ /* 0x000fe2000001ff00 */
[----:B------:R-:W-:Y:S01]  /*1060*/  CS2R R60, SRZ ;  /* 0x00000000003c7805 */ /* 0x000fe2000001ff00 */
[----:B------:R-:W-:Y:S01]  /*1070*/  IMAD.IADD R3, R3, 0x1, R0 ;  /* 0x0000000103037824 */ /* 0x000fe200078e0200 */
[----:B------:R-:W-:Y:S01]  /*1080*/  CS2R R58, SRZ ;  /* 0x00000000003a7805 */ /* 0x000fe2000001ff00 */
[----:B------:R-:W-:Y:S01]  /*1090*/  IMAD.IADD R5, R5, 0x1, R10 ;  /* 0x0000000105057824 */ /* 0x000fe200078e020a */
[----:B------:R-:W-:Y:S01]  /*10a0*/  CS2R R56, SRZ ;  /* 0x0000000000387805 */ /* 0x000fe2000001ff00 */
[C---:B------:R-:W-:Y:S01]  /*10b0*/  IMAD R0, R9.reuse, c[0x0][0x1d8], RZ ;  /* 0x0000760009007a24 */ /* 0x040fe200078e02ff */
[----:B------:R-:W-:Y:S01]  /*10c0*/  CS2R R54, SRZ ;  /* 0x0000000000367805 */ /* 0x000fe2000001ff00 */
[----:B------:R-:W-:Y:S01]  /*10d0*/  IMAD.WIDE.U32 R10, R248, c[0x0][0x210], R6 ;  /* 0x00008400f80a7a25 */ /* 0x000fe200078e0006 */
[----:B------:R-:W-:Y:S01]  /*10e0*/  CS2R R52, SRZ ;  /* 0x0000000000347805 */ /* 0x000fe2000001ff00 */
[----:B------:R-:W-:Y:S01]  /*10f0*/  CS2R R50, SRZ ;  /* 0x0000000000327805 */ /* 0x000fe2000001ff00 */
[----:B------:R-:W-:Y:S01]  /*1100*/  CS2R R48, SRZ ;  /* 0x0000000000307805 */ /* 0x000fe2000001ff00 */
[C---:B------:R-:W-:Y:S01]  /*1110*/  IMAD R0, R8.reuse, c[0x0][0x1dc], R0 ;  /* 0x0000770008007a24 */ /* 0x040fe200078e0200 */
[----:B------:R-:W-:Y:S01]  /*1120*/  CS2R R46, SRZ ;  /* 0x00000000002e7805 */ /* 0x000fe2000001ff00 */
[C---:B------:R-:W-:Y:S01]  /*1130*/  IMAD.WIDE.U32 R6, R8.reuse, c[0x0][0x1d8], R4 ;  /* 0x0000760008067a25 */ /* 0x040fe200078e0004 */
[----:B------:R-:W-:Y:S01]  /*1140*/  CS2R R44, SRZ ;  /* 0x00000000002c7805 */ /* 0x000fe2000001ff00 */
[----:B------:R-:W-:Y:S01]  /*1150*/  CS2R R42, SRZ ;  /* 0x00000000002a7805 */ /* 0x000fe2000001ff00 */
[----:B------:R-:W-:Y:S01]  /*1160*/  CS2R R40, SRZ ;  /* 0x0000000000287805 */ /* 0x000fe2000001ff00 */
[----:B------:R-:W-:Y:S01]  /*1170*/  IMAD R9, R9, c[0x0][0x1a8], RZ ;  /* 0x00006a0009097a24 */ /* 0x000fe200078e02ff */
[----:B------:R-:W-:Y:S01]  /*1180*/  CS2R R38, SRZ ;  /* 0x0000000000267805 */ /* 0x000fe2000001ff00 */
[----:B------:R-:W-:Y:S01]  /*1190*/  IMAD.WIDE.U32 R4, R8, c[0x0][0x1a8], R2 ;  /* 0x00006a0008047a25 */ /* 0x000fe200078e0002 */
[----:B------:R-:W-:Y:S01]  /*11a0*/  LEA R2, P1, R6, c[0x0][0x1c0], 0x1 ;  /* 0x0000700006027a11 */ /* 0x000fe200078208ff */
[----:B------:R-:W-:Y:S01]  /*11b0*/  CS2R R36, SRZ ;  /* 0x0000000000247805 */ /* 0x000fe2000001ff00 */
[----:B------:R-:W-:Y:S01]  /*11c0*/  SHF.R.S32.HI R245, RZ, 0x1f, R244 ;  /* 0x0000001ffff57819 */ /* 0x000fe200000114f4 */
[----:B------:R-:W-:-:S02]  /*11d0*/  IMAD.IADD R0, R7, 0x1, R0 ;  /* 0x0000000107007824 */ /* 0x000fc400078e0200 */
[----:B------:R-:W-:Y:S01]  /*11e0*/  IMAD R9, R8, c[0x0][0x1ac], R9 ;  /* 0x00006b0008097a24 */ /* 0x000fe200078e0209 */
[----:B------:R-:W-:Y:S01]  /*11f0*/  LEA R8, P0, R4, c[0x0][0x190], 0x1 ;  /* 0x0000640004087a11 */ /* 0x000fe200078008ff */
[----:B------:R-:W-:Y:S01]  /*1200*/  IMAD.IADD R11, R11, 0x1, R14 ;  /* 0x000000010b0b7824 */ /* 0x000fe200078e020e */
[----:B------:R-:W-:Y:S01]  /*1210*/  LEA.HI.X R3, R6, c[0x0][0x1c4], R0, 0x1, P1 ;  /* 0x0000710006037a11 */ /* 0x000fe200008f0c00 */
[----:B------:R-:W-:Y:S01]  /*1220*/  IMAD.IADD R5, R5, 0x1, R9 ;  /* 0x0000000105057824 */ /* 0x000fe200078e0209 */
[----:B------:R-:W-:Y:S01]  /*1230*/  IADD3 R6, -R250, c[0x0][0x198], RZ ;  /* 0x00006600fa067a10 */ /* 0x000fe20007ffe1ff */
[----:B------:R-:W-:-:S03]  /*1240*/  IMAD.WIDE.U32 R28, R247, c[0x0][0x218], R10 ;  /* 0x00008600f71c7a25 */ /* 0x000fc600078e000a */
[----:B------:R-:W-:Y:S01]  /*1250*/  LEA.HI.X R9, R4, c[0x0][0x194], R5, 0x1, P0 ;  /* 0x0000650004097a11 */ /* 0x000fe200000f0c05 */
[----:B------:R-:W-:Y:S01]  /*1260*/  IMAD R4, R31, c[0x0][0x218], RZ ;  /* 0x000086001f047a24 */ /* 0x000fe200078e02ff */
[----:B------:R-:W-:Y:S01]  /*1270*/  STL.64 [R1+0x10], R28 ;  /* 0x0000101c01007387 */ /* 0x000fe20000100a00 */
[----:B------:R-:W-:Y:S02]  /*1280*/  IMAD R6, R80, -0x60, R6 ;  /* 0xffffffa050067824 */ /* 0x000fe400078e0206 */
[----:B------:R-:W-:Y:S02]  /*1290*/  IMAD R4, R247, c[0x0][0x21c], R4 ;  /* 0x00008700f7047a24 */ /* 0x000fe400078e0204 */
[----:B------:R-:W-:Y:S01]  /*12a0*/  IMAD R0, R204, UR10, RZ ;  /* 0x0000000acc007c24 */ /* 0x000fe2000f8e02ff */
[C---:B------:R-:W-:Y:S01]  /*12b0*/  ISETP.LT.OR P2, PT, R6.reuse, 0x1, P5 ;  /* 0x000000010600780c */ /* 0x040fe20002f41670 */
[----:B------:R-:W-:Y:S01]  /*12c0*/  IMAD.IADD R21, R29, 0x1, R4 ;  /* 0x000000011d157824 */ /* 0x000fe200078e0204 */
[----:B------:R-:W-:Y:S01]  /*12d0*/  ISETP.LT.OR P1, PT, R6, 0x1, P4 ;  /* 0x000000010600780c */ /* 0x000fe20002721670 */
[----:B------:R-:W-:Y:S01]  /*12e0*/  IMAD.MOV.U32 R20, RZ, RZ, R28 ;  /* 0x000000ffff147224 */ /* 0x000fe200078e001c */
[----:B------:R-:W-:Y:S01]  /*12f0*/  IADD3 R4, P0, R2, UR12, RZ ;  /* 0x0000000c02047c10 */ /* 0x000fe2000ff1e0ff */
[----:B------:R-:W-:Y:S01]  /*1300*/  IMAD R0, R17, UR11, R0 ;  /* 0x0000000b11007c24 */ /* 0x000fe2000f8e0200 */
[----:B------:R-:W-:Y:S01]  /*1310*/  ISETP.LT.OR P3, PT, R6, 0x21, P5 ;  /* 0x000000210600780c */ /* 0x000fe20002f61670 */
[----:B------:R-:W-:Y:S01]  /*1320*/  IMAD.WIDE.U32 R10, R204, UR11, R20 ;  /* 0x0000000bcc0a7c25 */ /* 0x000fe2000f8e0014 */
[----:B------:R1:W-:Y:S01]  /*1330*/  STL.64 [R1], R20 ;  /* 0x0000001401007387 */ /* 0x0003e20000100a00 */
[----:B------:R-:W-:Y:S01]  /*1340*/  IADD3.X R5, R3, UR7, RZ, P0, !PT ;  /* 0x0000000703057c10 */ /* 0x000fe200087fe4ff */
[----:B------:R-:W-:Y:S01]  /*1350*/  USHF.L.U32 UR10, UR4, 0x5, URZ ;  /* 0x00000005040a7899 */ /* 0x000fe2000800063f */
[----:B------:R-:W-:Y:S01]  /*1360*/  IMAD.SHL.U32 R243, R243, 0x2, RZ ;  /* 0x00000002f3f37824 */ /* 0x000fe200078e00ff */
[----:B------:R-:W-:Y:S01]  /*1370*/  UMOV UR11, 0x5 ;  /* 0x00000005000b7882 */ /* 0x000fe20000000000 */
[----:B------:R-:W-:Y:S01]  /*1380*/  IMAD.U32 R14, RZ, RZ, UR12 ;  /* 0x0000000cff0e7e24 */ /* 0x000fe2000f8e00ff */
[----:B------:R-:W-:Y:S01]  /*1390*/  USHF.L.U64.HI UR11, UR4, UR11, UR5 ;  /* 0x0000000b040b7299 */ /* 0x000fe20008010205 */
[----:B------:R-:W-:Y:S01]  /*13a0*/  IMAD.IADD R0, R11, 0x1, R0 ;  /* 0x000000010b007824 */ /* 0x000fe200078e0200 */
[----:B------:R-:W-:Y:S01]  /*13b0*/  @!PT LDS RZ, [RZ] ;  /* 0x00000000fffff984 */ /* 0x000fe20000000800 */
[----:B------:R-:W-:Y:S01]  /*13c0*/  @!PT LDS RZ, [RZ] ;  /* 0x00000000fffff984 */ /* 0x000fe20000000800 */
[----:B------:R-:W-:Y:S01]  /*13d0*/  @!PT LDS RZ, [RZ] ;  /* 0x00000000fffff984 */ /* 0x000fe20000000800 */
[----:B------:R2:W-:Y:S01]  /*13e0*/  LDGSTS.E.BYPASS.LTC128B.128 [R243+0x6080], [R2.64], !P2 ;  /* 0x0608000002f37fae */ /* 0x0005e2000d101d48 */
[----:B------:R-:W-:Y:S01]  /*13f0*/  IMAD.WIDE.U32 R12, R248, c[0x0][0x180], R12 ;  /* 0x00006000f80c7a25 */ /* 0x000fe200078e000c */
[----:B------:R-:W-:Y:S01]  /*1400*/  ISETP.LT.OR P5, PT, R6, 0x41, P5 ;  /* 0x000000410600780c */ /* 0x000fe20002fa1670 */
[----:B------:R-:W-:Y:S01]  /*1410*/  ULDC.64 UR4, c[0x0][0x1a8] ;  /* 0x00006a0000047ab9 */ /* 0x000fe20000000a00 */
[----:B------:R2:W-:Y:S01]  /*1420*/  LDGSTS.E.BYPASS.LTC128B.128 [R243+0x9080], [R2.64+0x80], !P1 ;  /* 0x0908008002f37fae */ /* 0x0005e2000c901d48 */
[----:B------:R-:W-:Y:S01]  /*1430*/  IADD3 R14, P2, P1, R14, 0x80, R2 ;  /* 0x000000800e0e7810 */ /* 0x000fe2000795e002 */
[----:B------:R-:W-:Y:S01]  /*1440*/  IMAD.U32 R7, RZ, RZ, UR10 ;  /* 0x0000000aff077e24 */ /* 0x000fe2000f8e00ff */
[----:B------:R-:W-:Y:S01]  /*1450*/  USHF.L.U64.HI UR5, UR4, UR6, UR5 ;  /* 0x0000000604057299 */ /* 0x000fe20008010205 */
[----:B------:R3:W-:Y:S01]  /*1460*/  LDGSTS.E.BYPASS.LTC128B.128 [R243+0x7080], [R4.64], !P3 ;  /* 0x0708000004f37fae */ /* 0x0007e2000d901d48 */
[C---:B------:R-:W-:Y:S01]  /*1470*/  ISETP.LT.OR P3, PT, R6.reuse, 0x21, P4 ;  /* 0x000000210600780c */ /* 0x040fe20002761670 */
[----:B------:R-:W-:Y:S01]  /*1480*/  USHF.L.U32 UR4, UR4, 0x6, URZ ;  /* 0x0000000604047899 */ /* 0x000fe2000800063f */
[----:B------:R-:W-:Y:S01]  /*1490*/  ISETP.LT.OR P4, PT, R6, 0x41, P4 ;  /* 0x000000410600780c */ /* 0x000fe20002781670 */
[----:B------:R-:W-:-:S02]  /*14a0*/  IMAD.MOV.U32 R222, RZ, RZ, 0x40 ;  /* 0x00000040ffde7424 */ /* 0x000fc400078e00ff */
[----:B------:R-:W-:-:S04]  /*14b0*/  IMAD.WIDE.U32 R24, R247, c[0x0][0x278], R24 ;  /* 0x00009e00f7187a25 */ /* 0x000fc800078e0018 */
[----:B------:R-:W-:Y:S01]  /*14c0*/  IMAD.MOV.U32 R226, RZ, RZ, 0x20 ;  /* 0x00000020ffe27424 */ /* 0x000fe200078e00ff */
[C---:B-1----:R-:W-:Y:S01]  /*14d0*/  LEA R20, P0, R10.reuse, c[0x0][0x1f0], 0x1 ;  /* 0x00007c000a147a11 */ /* 0x042fe200078008ff */
[----:B------:R-:W-:Y:S02]  /*14e0*/  IMAD.MOV.U32 R223, RZ, RZ, 0x10 ;  /* 0x00000010ffdf7424 */ /* 0x000fe400078e00ff */
[----:B------:R-:W-:Y:S01]  /*14f0*/  IMAD.MOV.U32 R229, RZ, RZ, 0x10 ;  /* 0x00000010ffe57424 */ /* 0x000fe200078e00ff */
[----:B------:R-:W-:Y:S01]  /*1500*/  LEA.HI.X R21, R10, c[0x0][0x1f4], R0, 0x1, P0 ;  /* 0x00007d000a157a11 */ /* 0x000fe200000f0c00 */
[----:B------:R-:W-:Y:S01]  /*1510*/  IMAD R0, R15, c[0x0][0x180], RZ ;  /* 0x000060000f007a24 */ /* 0x000fe200078e02ff */
[----:B------:R-:W-:Y:S01]  /*1520*/  LEA R28, P0, R7, R20, 0x1 ;  /* 0x00000014071c7211 */ /* 0x000fe200078008ff */
[----:B------:R-:W-:-:S04]  /*1530*/  IMAD.WIDE.U32 R10, R248, c[0x0][0x288], R18 ;  /* 0x0000a200f80a7a25 */ /* 0x000fc800078e0012 */
[C---:B------:R-:W-:Y:S02]  /*1540*/  IMAD R0, R248.reuse, c[0x0][0x184], R0 ;  /* 0x00006100f8007a24 */ /* 0x040fe400078e0200 */
[----:B--2---:R-:W-:Y:S01]  /*1550*/  IMAD R2, R15, c[0x0][0x288], RZ ;  /* 0x0000a2000f027a24 */ /* 0x004fe200078e02ff */
[----:B------:R-:W-:Y:S01]  /*1560*/  IADD3.X R15, RZ, UR7, R3, P2, P1 ;  /* 0x00000007ff0f7c10 */ /* 0x000fe200097e2403 */
[----:B------:R-:W-:Y:S01]  /*1570*/  IMAD.MOV.U32 R18, RZ, RZ, R10 ;  /* 0x000000ffff127224 */ /* 0x000fe200078e000a */
[----:B------:R-:W-:Y:S01]  /*1580*/  ISETP.GE.AND P2, PT, R27, c[0x0][0x19c], PT ;  /* 0x000067001b007a0c */ /* 0x000fe20003f46270 */
[----:B------:R-:W-:Y:S02]  /*1590*/  IMAD R2, R248, c[0x0][0x28c], R2 ;  /* 0x0000a300f8027a24 */ /* 0x000fe400078e0202 */
[----:B------:R-:W-:Y:S01]  /*15a0*/  IMAD.MOV.U32 R10, RZ, RZ, R12 ;  /* 0x000000ffff0a7224 */ /* 0x000fe200078e000c */
[----:B------:R1:W-:Y:S01]  /*15b0*/  LDGSTS.E.BYPASS.LTC128B.128 [R243+0xa080], [R14.64], !P3 ;  /* 0x0a0800000ef37fae */ /* 0x0003e2000d901d48 */
[----:B------:R-:W-:Y:S01]  /*15c0*/  IMAD.IADD R19, R11, 0x1, R2 ;  /* 0x000000010b137824 */ /* 0x000fe200078e0202 */
[----:B------:R-:W-:Y:S01]  /*15d0*/  ISETP.LT.OR P3, PT, R6, 0x1, P2 ;  /* 0x000000010600780c */ /* 0x000fe20001761670 */
[----:B------:R-:W-:-:S02]  /*15e0*/  IMAD.IADD R11, R13, 0x1, R0 ;  /* 0x000000010d0b7824 */ /* 0x000fc400078e0200 */
[----:B------:R-:W-:Y:S02]  /*15f0*/  IMAD.U32 R2, RZ, RZ, UR10 ;  /* 0x0000000aff027e24 */ /* 0x000fe4000f8e00ff */
[----:B------:R-:W-:Y:S02]  /*1600*/  IMAD.U32 R0, RZ, RZ, UR11 ;  /* 0x0000000bff007e24 */ /* 0x000fe4000f8e00ff */
[----:B------:R-:W-:Y:S02]  /*1610*/  IMAD R7, R17, c[0x0][0x178], RZ ;  /* 0x00005e0011077a24 */ /* 0x000fe400078e02ff */
[----:B------:R-:W-:Y:S01]  /*1620*/  IMAD R12, R31, c[0x0][0x188], RZ ;  /* 0x000062001f0c7a24 */ /* 0x000fe200078e02ff */
[----:B------:R-:W-:Y:S01]  /*1630*/  LEA.HI.X R29, R2, R21, R0, 0x1, P0 ;  /* 0x00000015021d7211 */ /* 0x000fe200000f0c00 */
[----:B------:R-:W-:Y:S01]  /*1640*/  IMAD.SHL.U32 R0, R23, 0x40, RZ ;  /* 0x0000004017007824 */ /* 0x000fe200078e00ff */
[----:B------:R-:W-:Y:S01]  /*1650*/  IADD3 R2, P0, R4, UR12, RZ ;  /* 0x0000000c04027c10 */ /* 0x000fe2000ff1e0ff */
[----:B------:R-:W-:-:S02]  /*1660*/  IMAD R7, R204, c[0x0][0x17c], R7 ;  /* 0x00005f00cc077a24 */ /* 0x000fc400078e0207 */
[----:B------:R-:W-:Y:S01]  /*1670*/  IMAD.WIDE.U32 R34, R247, c[0x0][0x188], R10 ;  /* 0x00006200f7227a25 */ /* 0x000fe200078e000a */
[----:B------:R-:W-:Y:S01]  /*1680*/  IADD3.X R3, R5, UR7, RZ, P0, !PT ;  /* 0x0000000705037c10 */ /* 0x000fe200087fe4ff */
[----:B------:R-:W-:Y:S01]  /*1690*/  UMOV UR7, 0x1 ;  /* 0x0000000100077882 */ /* 0x000fe20000000000 */
[----:B------:R-:W-:Y:S01]  /*16a0*/  LOP3.LUT R0, R0, 0x1c0, RZ, 0xc0, !PT ;  /* 0x000001c000007812 */ /* 0x000fe200078ec0ff */
[----:B---3--:R-:W-:Y:S01]  /*16b0*/  IMAD.WIDE.U32 R4, R204, c[0x0][0x178], RZ ;  /* 0x00005e00cc047a25 */ /* 0x008fe200078e00ff */
[C---:B------:R-:W-:Y:S01]  /*16c0*/  ISETP.LT.OR P0, PT, R6.reuse, 0x21, P6 ;  /* 0x000000210600780c */ /* 0x040fe20003701670 */
[----:B------:R2:W-:Y:S01]  /*16d0*/  LDGSTS.E.BYPASS.LTC128B.128 [R243+0x8080], [R2.64], !P5 ;  /* 0x0808000002f37fae */ /* 0x0005e2000e901d48 */
[----:B------:R-:W-:Y:S01]  /*16e0*/  ISETP.LT.OR P5, PT, R6, 0x1, P6 ;  /* 0x000000010600780c */ /* 0x000fe200037a1670 */
[----:B------:R-:W-:Y:S01]  /*16f0*/  IMAD.IADD R7, R5, 0x1, R7 ;  /* 0x0000000105077824 */ /* 0x000fe200078e0207 */
[----:B------:R-:W-:Y:S01]  /*1700*/  LEA R10, P1, R4, R34, 0x6 ;  /* 0x00000022040a7211 */ /* 0x000fe200078230ff */
[----:B------:R2:W-:Y:S01]  /*1710*/  LDGSTS.E.BYPASS.LTC128B.128 [R243+0xb080], [R2.64+0x80], !P4 ;  /* 0x0b08008002f37fae */ /* 0x0005e2000e101d48 */
[----:B------:R-:W-:Y:S01]  /*1720*/  ISETP.LT.OR P6, PT, R6, 0x41, P6 ;  /* 0x000000410600780c */ /* 0x000fe200037c1670 */
[----:B-1----:R-:W-:Y:S01]  /*1730*/  IMAD.SHL.U32 R15, R204, 0x40, RZ ;  /* 0x00000040cc0f7824 */ /* 0x002fe200078e00ff */
[----:B------:R-:W-:Y:S01]  /*1740*/  SHF.R.S32.HI R14, RZ, 0x1f, R22 ;  /* 0x0000001fff0e7819 */ /* 0x000fe20000011416 */
[----:B------:R-:W0:Y:S01]  /*1750*/  LDGDEPBAR ;  /* 0x00000000000079af */ /* 0x000e220000000000 */
[----:B------:R-:W-:-:S03]  /*1760*/  IMAD.WIDE.U32 R18, R247, c[0x0][0x290], R18 ;  /* 0x0000a400f7127a25 */ /* 0x000fc600078e0012 */
[----:B------:R1:W-:Y:S01]  /*1770*/  STL.64 [R1+0x8], R34 ;  /* 0x0000082201007387 */ /* 0x0003e20000100a00 */
[----:B------:R-:W-:Y:S02]  /*1780*/  IMAD.MOV.U32 R246, RZ, RZ, -0x60 ;  /* 0xffffffa0fff67424 */ /* 0x000fe400078e00ff */
[----:B------:R-:W-:Y:S01]  /*1790*/  IMAD.MOV.U32 R217, RZ, RZ, RZ ;  /* 0x000000ffffd97224 */ /* 0x000fe200078e00ff */
[----:B------:R3:W-:Y:S01]  /*17a0*/  LDGSTS.E.BYPASS.LTC128B.128 [R243+0x80], [R8.64], !P5 ;  /* 0x0008000008f37fae */ /* 0x0007e2000e901d48 */
[----:B------:R-:W-:-:S03]  /*17b0*/  IMAD R246, R80, R246, c[0x0][0x198] ;  /* 0x0000660050f67624 */ /* 0x000fc600078e02f6 */
[----:B------:R3:W-:Y:S01]  /*17c0*/  LDGSTS.E.BYPASS.LTC128B.128 [R243+0x3080], [R8.64+0x80], !P3 ;  /* 0x0308008008f37fae */ /* 0x0007e2000d901d48 */
[----:B------:R-:W-:Y:S01]  /*17d0*/  ISETP.GE.AND P3, PT, R27, c[0x0][0x16c], PT ;  /* 0x00005b001b007a0c */ /* 0x000fe20003f66270 */
[----:B--2---:R-:W-:Y:S01]  /*17e0*/  IMAD R2, R247, c[0x0][0x18c], R12 ;  /* 0x00006300f7027a24 */ /* 0x004fe200078e020c */
[----:B------:R-:W-:Y:S02]  /*17f0*/  LOP3.LUT R3, R0, 0x8, R30, 0xf8, !PT ;  /* 0x0000000800037812 */ /* 0x000fe400078ef81e */
[----:B------:R-:W-:Y:S01]  /*1800*/  SHF.R.U32.HI R0, RZ, 0x3, R0 ;  /* 0x00000003ff007819 */ /* 0x000fe20000011600 */
[----:B------:R-:W-:Y:S01]  /*1810*/  IMAD.IADD R33, R35, 0x1, R2 ;  /* 0x0000000123217824 */ /* 0x000fe200078e0202 */
[----:B------:R-:W-:Y:S02]  /*1820*/  IADD3 R2, P4, R8, UR4, RZ ;  /* 0x0000000408027c10 */ /* 0x000fe4000ff9e0ff */
[----:B------:R-:W-:Y:S01]  /*1830*/  LOP3.LUT R0, R26, R3, R0, 0xf6, !PT ;  /* 0x000000031a007212 */ /* 0x000fe200078ef600 */
[----:B-1----:R-:W-:Y:S01]  /*1840*/  CS2R R34, SRZ ;  /* 0x0000000000227805 */ /* 0x002fe2000001ff00 */
[----:B------:R-:W-:Y:S01]  /*1850*/  LEA.HI.X R11, R4, R33, R7, 0x6, P1 ;  /* 0x00000021040b7211 */ /* 0x000fe200008f3407 */
[----:B------:R-:W-:Y:S01]  /*1860*/  IMAD.U32 R4, RZ, RZ, UR4 ;  /* 0x00000004ff047e24 */ /* 0x000fe2000f8e00ff */
[----:B------:R-:W-:Y:S01]  /*1870*/  IADD3.X R3, R9, UR5, RZ, P4, !PT ;  /* 0x0000000509037c10 */ /* 0x000fe2000a7fe4ff */
[----:B------:R-:W-:Y:S01]  /*1880*/  IMAD.SHL.U32 R218, R0, 0x2, RZ ;  /* 0x0000000200da7824 */ /* 0x000fe200078e00ff */
[----:B------:R-:W-:Y:S01]  /*1890*/  ISETP.GE.AND P4, PT, R16, c[0x0][0x16c], PT ;  /* 0x00005b0010007a0c */ /* 0x000fe20003f86270 */
[----:B------:R1:W-:Y:S01]  /*18a0*/  STL [R1+0x18], R33 ;  /* 0x0000182101007387 */ /* 0x0003e20000100800 */
[----:B------:R-:W-:-:S02]  /*18b0*/  IADD3 R4, P5, P1, R4, 0x80, R8 ;  /* 0x0000008004047810 */ /* 0x000fc400079be008 */
[----:B------:R-:W-:Y:S01]  /*18c0*/  SEL R7, RZ, 0x1, P4 ;  /* 0x00000001ff077807 */ /* 0x000fe20002000000 */
[----:B------:R2:W-:Y:S01]  /*18d0*/  LDGSTS.E.BYPASS.LTC128B.128 [R243+0x1080], [R2.64], !P0 ;  /* 0x0108000002f37fae */ /* 0x0005e2000c101d48 */
[C---:B------:R-:W-:Y:S02]  /*18e0*/  ISETP.LT.OR P0, PT, R6.reuse, 0x21, P2 ;  /* 0x000000210600780c */ /* 0x040fe40001701670 */
[----:B------:R-:W-:Y:S01]  /*18f0*/  ISETP.LT.OR P2, PT, R6, 0x41, P2 ;  /* 0x000000410600780c */ /* 0x000fe20001741670 */
[----:B------:R-:W-:Y:S01]  /*1900*/  STL.64 [R1+0x30], R24 ;  /* 0x0000301801007387 */ /* 0x000fe20000100a00 */
[----:B------:R-:W-:Y:S01]  /*1910*/  IADD3.X R5, RZ, UR5, R9, P5, P1 ;  /* 0x00000005ff057c10 */ /* 0x000fe2000afe2409 */
[----:B---3--:R-:W-:Y:S01]  /*1920*/  IMAD.MOV.U32 R9, RZ, RZ, c[0x0][0x17c] ;  /* 0x00005f00ff097624 */ /* 0x008fe200078e00ff */
[----:B------:R-:W-:Y:S02]  /*1930*/  SEL R8, RZ, 0x2, P3 ;  /* 0x00000002ff087807 */ /* 0x000fe40001800000 */
[----:B------:R-:W-:-:S03]  /*1940*/  LEA R12, P1, R10, c[0x0][0x160], 0x1 ;  /* 0x000058000a0c7a11 */ /* 0x000fc600078208ff */
[----:B------:R-:W-:Y:S01]  /*1950*/  IMAD.IADD R6, R8, 0x1, R7 ;  /* 0x0000000108067824 */ /* 0x000fe200078e0207 */
[----:B------:R-:W-:Y:S01]  /*1960*/  LEA.HI.X R13, R10, c[0x0][0x164], R11, 0x1, P1 ;  /* 0x000059000a0d7a11 */ /* 0x000fe200008f0c0b */
[----:B------:R3:W-:Y:S01]  /*1970*/  LDGSTS.E.BYPASS.LTC128B.128 [R243+0x4080], [R4.64], !P0 ;  /* 0x0408000004f37fae */ /* 0x0007e2000c101d48 */
[----:B------:R-:W-:Y:S02]  /*1980*/  IMAD.MOV.U32 R7, RZ, RZ, c[0x0][0x178] ;  /* 0x00005e00ff077624 */ /* 0x000fe400078e00ff */
[----:B------:R-:W-:-:S03]  /*1990*/  LOP3.LUT P0, RZ, R6, 0x1, RZ, 0xc0, !PT ;  /* 0x0000000106ff7812 */ /* 0x000fc6000780c0ff */
[----:B------:R-:W-:-:S04]  /*19a0*/  LEA R8, P1, R7, R12, 0x6 ;  /* 0x0000000c07087211 */ /* 0x000fc800078230ff */
[----:B------:R-:W-:Y:S02]  /*19b0*/  LEA.HI.X R9, R7, R13, R9, 0x6, P1 ;  /* 0x0000000d07097211 */ /* 0x000fe400008f3409 */
[----:B------:R-:W-:Y:S02]  /*19c0*/  LOP3.LUT P1, RZ, R23, 0x4, RZ, 0xc0, !PT ;  /* 0x0000000417ff7812 */ /* 0x000fe4000782c0ff */
[----:B--2---:R-:W-:Y:S02]  /*19d0*/  IADD3 R2, P5, R2, UR4, RZ ;  /* 0x0000000402027c10 */ /* 0x004fe4000ffbe0ff */
[----:B------:R-:W-:Y:S02]  /*19e0*/  SEL R222, R222, 0xffffffc0, !P1 ;  /* 0xffffffc0dede7807 */ /* 0x000fe40004800000 */
[----:B------:R-:W-:Y:S01]  /*19f0*/  IADD3.X R3, R3, UR5, RZ, P5, !PT ;  /* 0x0000000503037c10 */ /* 0x000fe2000affe4ff */
[----:B------:R-:W-:Y:S01]  /*1a00*/  ULDC.64 UR4, c[0x0][0x178] ;  /* 0x00005e0000047ab9 */ /* 0x000fe20000000a00 */
[----:B------:R-:W-:Y:S01]  /*1a10*/  LOP3.LUT P5, RZ, R6, 0x2, RZ, 0xc0, !PT ;  /* 0x0000000206ff7812 */ /* 0x000fe200078ac0ff */
[----:B------:R-:W-:Y:S01]  /*1a20*/  IMAD.MOV.U32 R6, RZ, RZ, 0x20 ;  /* 0x00000020ff067424 */ /* 0x000fe200078e00ff */
[-C--:B------:R-:W-:Y:S01]  /*1a30*/  LEA.HI R7, R32, R244.reuse, RZ, 0x2 ;  /* 0x000000f420077211 */ /* 0x080fe200078f10ff */
[----:B------:R2:W-:Y:S01]  /*1a40*/  LDGSTS.E.BYPASS.LTC128B.128 [R243+0x2080], [R2.64], !P6 ;  /* 0x0208000002f37fae */ /* 0x0005e2000f101d48 */
[----:B------:R-:W-:Y:S01]  /*1a50*/  IMAD.IADD R219, R218, 0x1, R222 ;  /* 0x00000001dadb7824 */ /* 0x000fe200078e02de */
[----:B------:R-:W-:Y:S01]  /*1a60*/  ISETP.GE.AND P1, PT, R16, c[0x0][0x1fc], PT ;  /* 0x00007f0010007a0c */ /* 0x000fe20003f26270 */
[----:B------:R-:W-:Y:S01]  /*1a70*/  USHF.L.U64.HI UR5, UR4, 0x5, UR5 ;  /* 0x0000000504057899 */ /* 0x000fe20008010205 */
[----:B------:R2:W-:Y:S01]  /*1a80*/  LDGSTS.E.BYPASS.LTC128B.128 [R243+0x5080], [R2.64+0x80], !P2 ;  /* 0x0508008002f37fae */ /* 0x0005e2000d101d48 */
[C---:B------:R-:W-:Y:S01]  /*1a90*/  LOP3.LUT P2, RZ, R23.reuse, 0x2, RZ, 0xc0, !PT ;  /* 0x0000000217ff7812 */ /* 0x040fe2000784c0ff */
[----:B------:R-:W-:Y:S01]  /*1aa0*/  IMAD.SHL.U32 R23, R23, 0x20, RZ ;  /* 0x0000002017177824 */ /* 0x000fe200078e00ff */
[----:B---3--:R-:W-:Y:S01]  /*1ab0*/  LEA.HI R4, R32, R244, RZ, 0x5 ;  /* 0x000000f420047211 */ /* 0x008fe200078f28ff */
[----:B------:R-:W0:Y:S01]  /*1ac0*/  LDGDEPBAR ;  /* 0x00000000000079af */ /* 0x000e220000000000 */
[----:B------:R-:W-:Y:S01]  /*1ad0*/  SEL R0, R6, 0xffffffe0, !P2 ;  /* 0xffffffe006007807 */ /* 0x000fe20005000000 */
[----:B------:R-:W-:Y:S01]  /*1ae0*/  USHF.L.U32 UR4, UR4, 0x5, URZ ;  /* 0x0000000504047899 */ /* 0x000fe2000800063f */
[----:B------:R-:W-:-:S02]  /*1af0*/  SHF.R.S32.HI R5, RZ, 0x5, R4 ;  /* 0x00000005ff057819 */ /* 0x000fc40000011404 */
[----:B------:R-:W-:Y:S01]  /*1b00*/  LEA.HI R6, R32, R244, RZ, 0x4 ;  /* 0x000000f420067211 */ /* 0x000fe200078f20ff */
[----:B------:R-:W-:Y:S01]  /*1b10*/  IMAD.IADD R220, R218, 0x1, R0 ;  /* 0x00000001dadc7824 */ /* 0x000fe200078e0200 */
[----:B------:R-:W-:Y:S01]  /*1b20*/  SHF.R.S32.HI R10, RZ, 0x1f, R7 ;  /* 0x0000001fff0a7819 */ /* 0x000fe20000011407 */
[----:B------:R-:W-:Y:S01]  /*1b30*/  IMAD.IADD R0, R0, 0x1, R219 ;  /* 0x0000000100007824 */ /* 0x000fe200078e02db */
[----:B------:R-:W-:Y:S01]  /*1b40*/  SHF.R.S32.HI R11, RZ, 0x4, R6 ;  /* 0x00000004ff0b7819 */ /* 0x000fe20000011406 */
[----:B-1----:R-:W-:Y:S01]  /*1b50*/  CS2R R32, SRZ ;  /* 0x0000000000207805 */ /* 0x002fe2000001ff00 */
[----:B------:R-:W-:Y:S01]  /*1b60*/  SEL R17, RZ, 0x1, P1 ;  /* 0x00000001ff117807 */ /* 0x000fe20000800000 */
[----:B------:R-:W-:Y:S01]  /*1b70*/  IMAD.IADD R222, R222, 0x1, R220 ;  /* 0x00000001dede7824 */ /* 0x000fe200078e02dc */
[----:B--2---:R-:W-:Y:S01]  /*1b80*/  IADD3 R3, -R250, c[0x0][0x168], -R15 ;  /* 0x00005a00fa037a10 */ /* 0x004fe20007ffe90f */
[----:B------:R-:W-:-:S04]  /*1b90*/  DEPBAR.LE SB0, 0x1 ;  /* 0x000080400000791a */ /* 0x000fc80000000000 */
[----:B------:R-:W-:Y:S01]  /*1ba0*/  BAR.SYNC.DEFER_BLOCKING 0x0 ;  /* 0x0000000000007b1d */ /* 0x000fe20000010000 */
[C---:B------:R-:W-:Y:S02]  /*1bb0*/  ISETP.LT.OR P6, PT, R3.reuse, 0x1, !P0 ;  /* 0x000000010300780c */ /* 0x040fe400047c1670 */
[C---:B------:R-:W-:Y:S02]  /*1bc0*/  ISETP.LT.OR P2, PT, R3.reuse, 0x1, !P5 ;  /* 0x000000010300780c */ /* 0x040fe40006f41670 */
[----:B------:R-:W-:Y:S02]  /*1bd0*/  LEA.HI R2, R4, R5, RZ, 0x1 ;  /* 0x0000000504027211 */ /* 0x000fe400078f08ff */
[C---:B------:R-:W-:Y:S02]  /*1be0*/  ISETP.LT.OR P0, PT, R3.reuse, 0x21, !P0 ;  /* 0x000000210300780c */ /* 0x040fe40004701670 */
[----:B------:R-:W-:Y:S02]  /*1bf0*/  LOP3.LUT R2, R2, 0xfffffffe, RZ, 0xc0, !PT ;  /* 0xfffffffe02027812 */ /* 0x000fe400078ec0ff */
[----:B------:R-:W-:-:S03]  /*1c00*/  ISETP.LT.OR P5, PT, R3, 0x21, !P5 ;  /* 0x000000210300780c */ /* 0x000fc60006fa1670 */
[----:B------:R-:W-:Y:S01]  /*1c10*/  IMAD.IADD R5, R5, 0x1, -R2 ;  /* 0x0000000105057824 */ /* 0x000fe200078e0a02 */
[----:B------:R-:W-:Y:S02]  /*1c20*/  SHF.R.S32.HI R2, RZ, 0x2, R7 ;  /* 0x00000002ff027819 */ /* 0x000fe40000011407 */
[----:B------:R-:W-:Y:S01]  /*1c30*/  LOP3.LUT R7, R7, 0x3ffffffc, RZ, 0xc0, !PT ;  /* 0x3ffffffc07077812 */ /* 0x000fe200078ec0ff */
[----:B------:R-:W-:Y:S01]  /*1c40*/  IMAD.SHL.U32 R221, R5, 0x200, RZ ;  /* 0x0000020005dd7824 */ /* 0x000fe200078e00ff */
[----:B------:R-:W-:Y:S02]  /*1c50*/  LEA.HI R3, R10, R2, RZ, 0x3 ;  /* 0x000000020a037211 */ /* 0x000fe400078f18ff */
[----:B------:R-:W-:Y:S02]  /*1c60*/  LEA.HI R10, R6, R11, RZ, 0x1 ;  /* 0x0000000b060a7211 */ /* 0x000fe400078f08ff */
[----:B------:R-:W-:Y:S01]  /*1c70*/  LOP3.LUT R3, R3, 0xfffffff8, RZ, 0xc0, !PT ;  /* 0xfffffff803037812 */ /* 0x000fe200078ec0ff */
[----:B------:R-:W1:Y:S04]  /*1c80*/  LDSM.16.M88.2 R174, [R0+0x6080] ;  /* 0x0060800000ae783b */ /* 0x000e680000000100 */
[----:B------:R-:W2:Y:S01]  /*1c90*/  LDSM.16.M88.2 R176, [R0+0x7080] ;  /* 0x0070800000b0783b */ /* 0x000ea20000000100 */
[----:B------:R-:W-:-:S03]  /*1ca0*/  IMAD.IADD R2, R2, 0x1, -R3 ;  /* 0x0000000102027824 */ /* 0x000fc600078e0a03 */
        /* <DEDUP_REMOVED lines=9> */
[----:B-----5:R-:W-:-:S03]  /*1d40*/  IMAD R0, R31, c[0x0][0x278], RZ ;  /* 0x00009e001f007a24 */ /* 0x020fc600078e02ff */
[----:B------:R1:W1:Y:S01]  /*1d50*/  LDSM.16.M88.2 R166, [R220+0x8080] ;  /* 0x00808000dca6783b */ /* 0x0002620000000100 */
[----:B------:R-:W-:-:S03]  /*1d60*/  IMAD R0, R247, c[0x0][0x27c], R0 ;  /* 0x00009f00f7007a24 */ /* 0x000fc600078e0200 */
[----:B------:R1:W1:Y:S01]  /*1d70*/  LDSM.16.M88.2 R180, [R218+0x9080] ;  /* 0x00908000dab4783b */ /* 0x0002620000000100 */
[----:B------:R-:W-:-:S03]  /*1d80*/  IMAD.IADD R26, R25, 0x1, R0 ;  /* 0x00000001191a7824 */ /* 0x000fc600078e0200 */
        /* <DEDUP_REMOVED lines=12> */
[----:B------:R1:W-:Y:S04]  /*1e50*/  STL [R1+0x3c], R26 ;  /* 0x00003c1a01007387 */ /* 0x0003e80000100800 */
[----:B------:R1:W-:Y:S04]  /*1e60*/  STL.64 [R1+0x28], R18 ;  /* 0x0000281201007387 */ /* 0x0003e80000100a00 */
[----:B------:R-:W-:Y:S01]  /*1e70*/  @!PT LDS RZ, [RZ] ;  /* 0x00000000fffff984 */ /* 0x000fe20000000800 */
[----:B------:R-:W-:Y:S01]  /*1e80*/  @!PT LDS RZ, [RZ] ;  /* 0x00000000fffff984 */ /* 0x000fe20000000800 */
[----:B------:R-:W-:Y:S01]  /*1e90*/  @!PT LDS RZ, [RZ] ;  /* 0x00000000fffff984 */ /* 0x000fe20000000800 */
[----:B------:R5:W-:Y:S01]  /*1ea0*/  LDGSTS.E.BYPASS.LTC128B.128 [R243+0x6080], [R12.64], !P6 ;  /* 0x060800000cf37fae */ /* 0x000be2000f101d48 */
[----:B------:R-:W-:-:S02]  /*1eb0*/  ISETP.GE.AND P6, PT, R16, c[0x0][0x1fc], PT ;  /* 0x00007f0010007a0c */ /* 0x000fc40003fc6270 */
[----:B------:R-:W-:Y:S01]  /*1ec0*/  SHF.R.S32.HI R16, RZ, 0x1f, R15 ;  /* 0x0000001fff107819 */ /* 0x000fe2000001140f */
[----:B------:R5:W-:Y:S01]  /*1ed0*/  LDGSTS.E.BYPASS.LTC128B.128 [R243+0x8080], [R12.64+0x80], !P2 ;  /* 0x080800800cf37fae */ /* 0x000be2000d101d48 */
[----:B------:R-:W-:-:S03]  /*1ee0*/  ISETP.GT.AND P2, PT, R244, 0xf, PT ;  /* 0x0000000ff400780c */ /* 0x000fc60003f44270 */
[----:B------:R1:W-:Y:S04]  /*1ef0*/  LDGSTS.E.BYPASS.LTC128B.128 [R243+0x7080], [R8.64], !P0 ;  /* 0x0708000008f37fae */ /* 0x0003e8000c101d48 */
[----:B------:R1:W-:Y:S01]  /*1f00*/  LDGSTS.E.BYPASS.LTC128B.128 [R243+0x9080], [R8.64+0x80], !P5 ;  /* 0x0908008008f37fae */ /* 0x0003e2000e901d48 */
[----:B------:R-:W-:-:S05]  /*1f10*/  ISETP.GE.AND P5, PT, R27, c[0x0][0x1fc], PT ;  /* 0x00007f001b007a0c */ /* 0x000fca0003fa6270 */
[----:B------:R-:W-:Y:S02]  /*1f20*/  @!P2 IADD3 R0, P0, R15, R24, RZ ;  /* 0x000000180f00a210 */ /* 0x000fe40007f1e0ff */
[----:B-----5:R-:W-:-:S03]  /*1f30*/  LOP3.LUT R12, R10, 0xfffffffe, RZ, 0xc0, !PT ;  /* 0xfffffffe0a0c7812 */ /* 0x020fc600078ec0ff */
[----:B------:R-:W-:Y:S01]  /*1f40*/  @!P2 IMAD.X R13, R16, 0x1, R26, P0 ;  /* 0x00000001100da824 */ /* 0x000fe200000e061a */
[----:B------:R-:W-:Y:S01]  /*1f50*/  @!P2 LEA R10, P0, R0, c[0x0][0x258], 0x2 ;  /* 0x00009600000aaa11 */ /* 0x000fe200078010ff */
[----:B------:R-:W-:-:S03]  /*1f60*/  IMAD.IADD R3, R11, 0x1, -R12 ;  /* 0x000000010b037824 */ /* 0x000fc600078e0a0c */
[----:B------:R-:W-:Y:S01]  /*1f70*/  @!P2 LEA.HI.X R11, R0, c[0x0][0x25c], R13, 0x2, P0 ;  /* 0x00009700000baa11 */ /* 0x000fe200000f140d */
[----:B------:R-:W-:Y:S01]  /*1f80*/  IMAD.SHL.U32 R13, R2, 0x20, RZ ;  /* 0x00000020020d7824 */ /* 0x000fe200078e00ff */
[----:B------:R-:W-:Y:S01]  /*1f90*/  LOP3.LUT R0, R4, 0xffffffe0, RZ, 0xc0, !PT ;  /* 0xffffffe004007812 */ /* 0x000fe200078ec0ff */
[----:B------:R-:W-:Y:S01]  /*1fa0*/  IMAD.SHL.U32 R224, R3, 0x8, RZ ;  /* 0x0000000803e07824 */ /* 0x000fe200078e00ff */
[----:B------:R-:W-:Y:S02]  /*1fb0*/  LEA.HI R12, R14, R22, RZ, 0x2 ;  /* 0x000000160e0c7211 */ /* 0x000fe400078f10ff */
[----:B------:R-:W-:Y:S01]  /*1fc0*/  IADD3 R4, -R15, c[0x0][0x168], -R250 ;  /* 0x00005a000f047a10 */ /* 0x000fe20007ffe9fa */
[----:B------:R-:W-:Y:S01]  /*1fd0*/  IMAD.IADD R0, R244, 0x1, -R0 ;  /* 0x00000001f4007824 */ /* 0x000fe200078e0a00 */
[----:B-1----:R-:W-:Y:S01]  /*1fe0*/  LOP3.LUT R8, R12, 0x1ffffffc, RZ, 0xc0, !PT ;  /* 0x1ffffffc0c087812 */ /* 0x002fe200078ec0ff */
[----:B------:R-:W-:Y:S01]  /*1ff0*/  IMAD.SHL.U32 R12, R3, 0x20, RZ ;  /* 0x00000020030c7824 */ /* 0x000fe200078e00ff */
[----:B------:R-:W-:-:S02]  /*2000*/  ISETP.LT.OR P1, PT, R4, 0x1, P6 ;  /* 0x000000010400780c */ /* 0x000fc40003721670 */
[----:B------:R-:W-:Y:S01]  /*2010*/  SHF.R.S32.HI R242, RZ, 0x1f, R0 ;  /* 0x0000001ffff27819 */ /* 0x000fe20000011400 */
[C---:B------:R-:W-:Y:S01]  /*2020*/  IMAD.IADD R14, R22.reuse, 0x1, -R8 ;  /* 0x00000001160e7824 */ /* 0x040fe200078e0a08 */
[----:B------:R-:W-:Y:S01]  /*2030*/  ISETP.GE.AND P0, PT, R27, c[0x0][0x1fc], PT ;  /* 0x00007f001b007a0c */ /* 0x000fe20003f06270 */
[----:B------:R-:W-:Y:S01]  /*2040*/  IMAD.SHL.U32 R22, R22, 0x8, RZ ;  /* 0x0000000816167824 */ /* 0x000fe200078e00ff */
[----:B------:R-:W-:Y:S01]  /*2050*/  LEA.HI R242, R242, R0, RZ, 0x2 ;  /* 0x00000000f2f27211 */ /* 0x000fe200078f10ff */
[----:B------:R-:W-:Y:S01]  /*2060*/  @!P2 IMAD.SHL.U32 R8, R244, 0x10, RZ ;  /* 0x00000010f408a824 */ /* 0x000fe200078e00ff */
[----:B------:R-:W-:Y:S02]  /*2070*/  SEL R252, RZ, 0xffffffff, P0 ;  /* 0xfffffffffffc7807 */ /* 0x000fe40000000000 */
[----:B------:R-:W-:Y:S02]  /*2080*/  LOP3.LUT R9, R242, 0x7ffffffc, RZ, 0xc0, !PT ;  /* 0x7ffffffcf2097812 */ /* 0x000fe400078ec0ff */
[C---:B------:R-:W-:Y:S01]  /*2090*/  ISETP.LT.OR P0, PT, R4.reuse, 0x1, P5 ;  /* 0x000000010400780c */ /* 0x040fe20002f01670 */
[----:B------:R1:W-:Y:S01]  /*20a0*/  @!P2 LDGSTS.E.BYPASS.LTC128B.128 [R8+0x12080], [R10.64] ;  /* 0x120800000a08afae */ /* 0x0003e2000b901d48 */
[----:B------:R-:W-:Y:S01]  /*20b0*/  ISETP.LT.OR P6, PT, R4, 0x21, P6 ;  /* 0x000000210400780c */ /* 0x000fe200037c1670 */
[----:B------:R-:W-:Y:S01]  /*20c0*/  IMAD.IADD R9, R0, 0x1, -R9 ;  /* 0x0000000100097824 */ /* 0x000fe200078e0a09 */
[----:B------:R-:W-:Y:S01]  /*20d0*/  ISETP.LT.OR P5, PT, R4, 0x21, P5 ;  /* 0x000000210400780c */ /* 0x000fe20002fa1670 */
[----:B------:R-:W-:Y:S01]  /*20e0*/  IMAD.SHL.U32 R0, R5, 0x10, RZ ;  /* 0x0000001005007824 */ /* 0x000fe200078e00ff */
[----:B------:R-:W-:Y:S01]  /*20f0*/  LOP3.LUT R4, R22, 0x18, RZ, 0xc0, !PT ;  /* 0x0000001816047812 */ /* 0x000fe200078ec0ff */
[----:B------:R-:W0:Y:S01]  /*2100*/  LDGDEPBAR ;  /* 0x00000000000079af */ /* 0x000e220000000000 */
[----:B------:R-:W-:Y:S01]  /*2110*/  IMAD R14, R14, 0x4, R9 ;  /* 0x000000040e0e7824 */ /* 0x000fe200078e0209 */
[----:B------:R-:W-:Y:S01]  /*2120*/  LOP3.LUT R224, R224, 0x8, RZ, 0xc0, !PT ;  /* 0x00000008e0e07812 */ /* 0x000fe200078ec0ff */
[----:B------:R-:W-:Y:S01]  /*2130*/  IMAD.SHL.U32 R252, R252, 0x2, RZ ;  /* 0x00000002fcfc7824 */ /* 0x000fe200078e00ff */
[----:B------:R-:W-:Y:S01]  /*2140*/  LEA.HI.SX32 R242, R242, R0, 0x1e ;  /* 0x00000000f2f27211 */ /* 0x000fe200078ff2ff */
[----:B------:R2:W-:Y:S01]  /*2150*/  LDGSTS.E.BYPASS.LTC128B.128 [R243+0xe080], [R20.64], !P1 ;  /* 0x0e08000014f37fae */ /* 0x0005e2000c901d48 */
[----:B------:R-:W-:-:S02]  /*2160*/  LOP3.LUT R0, R0, 0x10, RZ, 0xc0, !PT ;  /* 0x0000001000007812 */ /* 0x000fc400078ec0ff */
[C---:B------:R-:W-:Y:S01]  /*2170*/  LOP3.LUT R13, R4.reuse, 0xe0, R13, 0xf8, !PT ;  /* 0x000000e0040d7812 */ /* 0x040fe200078ef80d */
[----:B------:R2:W-:Y:S01]  /*2180*/  LDGSTS.E.BYPASS.LTC128B.128 [R243+0x10080], [R20.64+0x80], !P0 ;  /* 0x1008008014f37fae */ /* 0x0005e2000c101d48 */
[----:B------:R-:W-:Y:S01]  /*2190*/  LOP3.LUT R12, R4, 0x20, R12, 0xf8, !PT ;  /* 0x00000020040c7812 */ /* 0x000fe200078ef80c */
[C---:B------:R-:W-:Y:S01]  /*21a0*/  IMAD.SHL.U32 R4, R2.reuse, 0x4, RZ ;  /* 0x0000000402047824 */ /* 0x040fe200078e00ff */
[----:B------:R-:W-:Y:S01]  /*21b0*/  LOP3.LUT P1, RZ, R2, 0x1, RZ, 0xc0, !PT ;  /* 0x0000000102ff7812 */ /* 0x000fe2000782c0ff */
[----:B------:R2:W-:Y:S01]  /*21c0*/  LDGSTS.E.BYPASS.LTC128B.128 [R243+0xf080], [R28.64], !P6 ;  /* 0x0f0800001cf37fae */ /* 0x0005e2000f101d48 */
[----:B------:R-:W-:Y:S02]  /*21d0*/  LOP3.LUT R23, R0, 0xe0, R23, 0xf8, !PT ;  /* 0x000000e000177812 */ /* 0x000fe400078ef817 */
[----:B------:R-:W-:Y:S01]  /*21e0*/  LOP3.LUT R0, R6, 0xfffffff0, RZ, 0xc0, !PT ;  /* 0xfffffff006007812 */ /* 0x000fe200078ec0ff */
[----:B------:R2:W-:Y:S01]  /*21f0*/  LDGSTS.E.BYPASS.LTC128B.128 [R243+0x11080], [R28.64+0x80], !P5 ;  /* 0x110800801cf37fae */ /* 0x0005e2000e901d48 */
[----:B------:R-:W-:-:S02]  /*2200*/  LOP3.LUT R13, R13, 0x18, R4, 0x78, !PT ;  /* 0x000000180d0d7812 */ /* 0x000fc400078e7804 */
[----:B------:R-:W-:Y:S01]  /*2210*/  LOP3.LUT R252, R252, 0x2, R17, 0xe2, !PT ;  /* 0x00000002fcfc7812 */ /* 0x000fe200078ee211 */
[----:B-1----:R-:W-:Y:S02]  /*2220*/  IMAD R8, R31, c[0x0][0x290], RZ ;  /* 0x0000a4001f087a24 */ /* 0x002fe400078e02ff */
[----:B------:R-:W-:Y:S02]  /*2230*/  IMAD.IADD R0, R244, 0x1, -R0 ;  /* 0x00000001f4007824 */ /* 0x000fe400078e0a00 */
[----:B------:R-:W-:Y:S02]  /*2240*/  IMAD R2, R247, c[0x0][0x294], R8 ;  /* 0x0000a500f7027a24 */ /* 0x000fe400078e0208 */
[----:B------:R-:W-:Y:S01]  /*2250*/  IMAD.SHL.U32 R10, R0, 0x20, RZ ;  /* 0x00000020000a7824 */ /* 0x000fe200078e00ff */
[----:B------:R-:W-:Y:S01]  /*2260*/  SHF.R.S32.HI R4, RZ, 0x1f, R0 ;  /* 0x0000001fff047819 */ /* 0x000fe20000011400 */
[----:B------:R-:W-:Y:S01]  /*2270*/  IMAD.IADD R24, R19, 0x1, R2 ;  /* 0x0000000113187824 */ /* 0x000fe200078e0202 */
[----:B------:R-:W-:-:S02]  /*2280*/  IADD3 R2, P0, R15, R18, RZ ;  /* 0x000000120f027210 */ /* 0x000fc40007f1e0ff */
[----:B------:R-:W-:Y:S02]  /*2290*/  LOP3.LUT P6, RZ, R0, 0x4, RZ, 0xc0, !PT ;  /* 0x0000000400ff7812 */ /* 0x000fe400078cc0ff */
[----:B------:R1:W-:Y:S01]  /*22a0*/  STL [R1+0x38], R24 ;  /* 0x0000381801007387 */ /* 0x0003e20000100800 */
[----:B------:R-:W-:Y:S01]  /*22b0*/  IMAD.X R6, R16, 0x1, R24, P0 ;  /* 0x0000000110067824 */ /* 0x000fe200000e0618 */
[C---:B------:R-:W-:Y:S02]  /*22c0*/  LEA R8, P0, R2.reuse, c[0x0][0x280], 0x2 ;  /* 0x0000a00002087a11 */ /* 0x040fe400078010ff */
[----:B------:R-:W-:Y:S02]  /*22d0*/  SEL R223, R223, 0xfffffff0, !P6 ;  /* 0xfffffff0dfdf7807 */ /* 0x000fe40007000000 */
[----:B------:R-:W-:Y:S01]  /*22e0*/  LEA.HI.X R9, R2, c[0x0][0x284], R6, 0x2, P0 ;  /* 0x0000a10002097a11 */ /* 0x000fe200000f1406 */
[----:B------:R-:W-:Y:S01]  /*22f0*/  IMAD.IADD R6, R244, 0x1, -R7 ;  /* 0x00000001f4067824 */ /* 0x000fe200078e0a07 */
[----:B------:R-:W-:Y:S01]  /*2300*/  LEA.HI R2, R4, R0, RZ, 0x3 ;  /* 0x0000000004027211 */ /* 0x000fe200078f18ff */
[----:B------:R-:W-:Y:S01]  /*2310*/  IMAD.SHL.U32 R7, R0, 0x4, RZ ;  /* 0x0000000400077824 */ /* 0x000fe200078e00ff */
[----:B------:R-:W-:Y:S01]  /*2320*/  ISETP.GE.AND P0, PT, R244, 0x10, PT ;  /* 0x00000010f400780c */ /* 0x000fe20003f06270 */
[----:B------:R-:W-:Y:S01]  /*2330*/  IMAD R11, R6, 0x2, R221 ;  /* 0x00000002060b7824 */ /* 0x000fe200078e02dd */
[----:B------:R-:W-:Y:S01]  /*2340*/  LOP3.LUT R4, R2, 0xfffffff8, RZ, 0xc0, !PT ;  /* 0xfffffff802047812 */ /* 0x000fe200078ec0ff */
[----:B------:R-:W-:-:S02]  /*2350*/  IMAD.SHL.U32 R6, R3, 0x100, RZ ;  /* 0x0000010003067824 */ /* 0x000fc400078e00ff */
[----:B------:R-:W-:Y:S02]  /*2360*/  IMAD.IADD R11, R11, 0x1, R13 ;  /* 0x000000010b0b7824 */ /* 0x000fe400078e020d */
[----:B------:R-:W-:Y:S01]  /*2370*/  IMAD.IADD R4, R0, 0x1, -R4 ;  /* 0x0000000100047824 */ /* 0x000fe200078e0a04 */
[----:B------:R-:W-:Y:S01]  /*2380*/  LOP3.LUT R0, R224, 0x1e0, R10, 0xf8, !PT ;  /* 0x000001e0e0007812 */ /* 0x000fe200078ef80a */
[----:B------:R-:W-:Y:S01]  /*2390*/  IMAD.SHL.U32 R235, R11, 0x2, RZ ;  /* 0x000000020beb7824 */ /* 0x000fe200078e00ff */
[----:B------:R-:W-:Y:S01]  /*23a0*/  LOP3.LUT R6, R23, 0x100, R6, 0xf8, !PT ;  /* 0x0000010017067812 */ /* 0x000fe200078ef806 */
[----:B------:R-:W-:Y:S01]  /*23b0*/  IMAD.SHL.U32 R3, R4, 0x40, RZ ;  /* 0x0000004004037824 */ /* 0x000fe200078e00ff */
[----:B------:R-:W-:Y:S01]  /*23c0*/  LOP3.LUT R7, R0, 0x38, R7, 0x78, !PT ;  /* 0x0000003800077812 */ /* 0x000fe200078e7807 */
[----:B------:R-:W-:Y:S01]  /*23d0*/  IMAD.SHL.U32 R0, R2, 0x40, RZ ;  /* 0x0000004002007824 */ /* 0x000fe200078e00ff */
[----:B------:R-:W-:Y:S02]  /*23e0*/  LOP3.LUT R216, R6, 0x1c0, RZ, 0xc0, !PT ;  /* 0x000001c006d87812 */ /* 0x000fe400078ec0ff */
[----:B------:R-:W-:-:S02]  /*23f0*/  LOP3.LUT R3, R3, 0x1c0, RZ, 0xc0, !PT ;  /* 0x000001c003037812 */ /* 0x000fc400078ec0ff */
[----:B------:R-:W-:Y:S02]  /*2400*/  LOP3.LUT R0, R0, 0xfffffe00, RZ, 0xc0, !PT ;  /* 0xfffffe0000007812 */ /* 0x000fe400078ec0ff */
[--C-:B------:R-:W-:Y:S02]  /*2410*/  SHF.R.U32.HI R2, RZ, 0x3, R3.reuse ;  /* 0x00000003ff027819 */ /* 0x100fe40000011603 */
[----:B------:R-:W-:Y:S02]  /*2420*/  IADD3 R236, R235, 0x126c0, RZ ;  /* 0x000126c0ebec7810 */ /* 0x000fe40007ffe0ff */
[C---:B------:R-:W-:Y:S02]  /*2430*/  LOP3.LUT R224, R2.reuse, R3, R224, 0x1e, !PT ;  /* 0x0000000302e07212 */ /* 0x040fe400078e1ee0 */
[----:B------:R-:W-:Y:S01]  /*2440*/  LOP3.LUT R3, R2, R12, R3, 0x1e, !PT ;  /* 0x0000000c02037212 */ /* 0x000fe200078e1e03 */
[----:B------:R-:W-:Y:S01]  /*2450*/  IMAD R2, R5, 0x400, R0 ;  /* 0x0000040005027824 */ /* 0x000fe200078e0200 */
[----:B------:R-:W-:-:S02]  /*2460*/  IADD3 R5, R235, 0x12480, RZ ;  /* 0x00012480eb057810 */ /* 0x000fc40007ffe0ff */
[----:B------:R-:W-:Y:S01]  /*2470*/  LOP3.LUT R228, R3, R0, RZ, 0xfc, !PT ;  /* 0x0000000003e47212 */ /* 0x000fe200078efcff */
[----:B------:R-:W-:Y:S01]  /*2480*/  @!P0 IMAD.SHL.U32 R0, R244, 0x10, RZ ;  /* 0x00000010f4008824 */ /* 0x000fe200078e00ff */
[----:B------:R-:W-:Y:S01]  /*2490*/  LOP3.LUT R221, R7, R221, RZ, 0xfc, !PT ;  /* 0x000000dd07dd7212 */ /* 0x000fe200078efcff */
[----:B------:R-:W-:Y:S01]  /*24a0*/  IMAD.IADD R224, R2, 0x1, R224 ;  /* 0x0000000102e07824 */ /* 0x000fe200078e02e0 */
[----:B------:R-:W-:Y:S02]  /*24b0*/  @P1 IADD3 R236, R5, 0x1c0, RZ ;  /* 0x000001c005ec1810 */ /* 0x000fe40007ffe0ff */
[----:B------:R5:W-:Y:S01]  /*24c0*/  @!P0 LDGSTS.E.BYPASS.LTC128B.128 [R0+0x12280], [R8.64] ;  /* 0x1228000008008fae */ /* 0x000be2000b901d48 */
[----:B------:R-:W-:Y:S01]  /*24d0*/  LOP3.LUT P0, RZ, R4, 0x4, RZ, 0xc0, !PT ;  /* 0x0000000404ff7812 */ /* 0x000fe2000780c0ff */
[----:B------:R-:W-:Y:S01]  /*24e0*/  IMAD.SHL.U32 R225, R224, 0x2, RZ ;  /* 0x00000002e0e17824 */ /* 0x000fe200078e00ff */
[----:B------:R-:W-:Y:S01]  /*24f0*/  LOP3.LUT R7, R6, 0x8, R30, 0xf8, !PT ;  /* 0x0000000806077812 */ /* 0x000fe200078ef81e */
[----:B------:R-:W0:Y:S01]  /*2500*/  LDGDEPBAR ;  /* 0x00000000000079af */ /* 0x000e220000000000 */
[----:B------:R-:W-:-:S02]  /*2510*/  SHF.R.U32.HI R216, RZ, 0x3, R216 ;  /* 0x00000003ffd87819 */ /* 0x000fc400000116d8 */
[----:B------:R-:W-:Y:S01]  /*2520*/  LOP3.LUT P1, RZ, R4, 0x2, RZ, 0xc0, !PT ;  /* 0x0000000204ff7812 */ /* 0x000fe2000782c0ff */
[----:B------:R-:W0:Y:S01]  /*2530*/  LDGDEPBAR ;  /* 0x00000000000079af */ /* 0x000e220000000000 */
[----:B------:R-:W-:Y:S02]  /*2540*/  SEL R227, R226, 0xffffffe0, !P0 ;  /* 0xffffffe0e2e37807 */ /* 0x000fe40004000000 */
[----:B------:R-:W-:Y:S02]  /*2550*/  LOP3.LUT R216, R216, R7, RZ, 0x3c, !PT ;  /* 0x00000007d8d87212 */ /* 0x000fe400078e3cff */
[----:B------:R-:W-:Y:S01]  /*2560*/  LEA R221, R221, 0x15480, 0x1 ;  /* 0x00015480dddd7811 */ /* 0x000fe200078e08ff */
[----:B------:R-:W-:Y:S01]  /*2570*/  IMAD.IADD R230, R224, 0x1, R227 ;  /* 0x00000001e0e67824 */ /* 0x000fe200078e02e3 */
[----:B------:R-:W-:Y:S01]  /*2580*/  SEL R226, R226, 0xffffffe0, !P1 ;  /* 0xffffffe0e2e27807 */ /* 0x000fe20004800000 */
[----:B------:R-:W-:Y:S01]  /*2590*/  IMAD.SHL.U32 R216, R216, 0x2, RZ ;  /* 0x00000002d8d87824 */ /* 0x000fe200078e00ff */
[----:B------:R-:W-:Y:S01]  /*25a0*/  SEL R229, R229, 0xfffffff0, !P1 ;  /* 0xfffffff0e5e57807 */ /* 0x000fe20004800000 */
[----:B------:R-:W-:-:S02]  /*25b0*/  IMAD R223, R223, 0x2, R221 ;  /* 0x00000002dfdf7824 */ /* 0x000fc400078e02dd */
[----:B------:R-:W-:Y:S02]  /*25c0*/  IMAD.IADD R226, R225, 0x1, R226 ;  /* 0x00000001e1e27824 */ /* 0x000fe400078e02e2 */
[C---:B------:R-:W-:Y:S02]  /*25d0*/  IMAD.IADD R233, R229.reuse, 0x1, R227 ;  /* 0x00000001e5e97824 */ /* 0x040fe400078e02e3 */
[----:B------:R-:W-:Y:S02]  /*25e0*/  IMAD.IADD R232, R224, 0x1, R229 ;  /* 0x00000001e0e87824 */ /* 0x000fe400078e02e5 */
[----:B------:R-:W-:Y:S02]  /*25f0*/  IMAD.IADD R231, R229, 0x1, R230 ;  /* 0x00000001e5e77824 */ /* 0x000fe400078e02e6 */
[----:B-----5:R-:W-:-:S04]  /*2600*/  IMAD.SHL.U32 R0, R14, 0x2, RZ ;  /* 0x000000020e007824 */ /* 0x020fc800078e00ff */
[----:B------:R-:W-:Y:S01]  /*2610*/  IMAD.IADD R246, R246, 0x1, -R0 ;  /* 0x00000001f6f67824 */ /* 0x000fe200078e0a00 */
[----:B--234-:R1:W-:Y:S04]  /*2620*/  STL [R1+0x24], R0 ;  /* 0x0000240001007387 */ /* 0x01c3e80000100800 */
.L_x_739:
[----:B------:R-:W-:Y:S04]  /*2630*/  DEPBAR.LE SB0, 0x1 ;  /* 0x000080400000791a */ /* 0x000fe80000000000 */
[----:B------:R-:W-:Y:S01]  /*2640*/  BAR.SYNC.DEFER_BLOCKING 0x0 ;  /* 0x0000000000007b1d */ /* 0x000fe20000010000 */
[C---:B-1----:R-:W-:Y:S01]  /*2650*/  IMAD R0, R217.reuse, 0x2000, R224 ;  /* 0x00002000d9007824 */ /* 0x042fe200078e02e0 */
[C---:B------:R-:W-:Y:S01]  /*2660*/  LEA R148, R217.reuse, R229, 0xd ;  /* 0x000000e5d9947211 */ /* 0x040fe200078e68ff */
[--C-:B------:R-:W-:Y:S01]  /*2670*/  IMAD R138, R217, 0x2000, R227.reuse ;  /* 0x00002000d98a7824 */ /* 0x100fe200078e02e3 */
[----:B------:R-:W-:Y:S01]  /*2680*/  IADD3 R234, R204, 0x1, RZ ;  /* 0x00000001ccea7810 */ /* 0x000fe20007ffe0ff */
[----:B------:R-:W-:Y:S02]  /*2690*/  IMAD.SHL.U32 R0, R0, 0x2, RZ ;  /* 0x0000000200007824 */ /* 0x000fe400078e00ff */
[C---:B------:R-:W-:Y:S01]  /*26a0*/  IMAD.IADD R149, R224.reuse, 0x1, R148 ;  /* 0x00000001e0957824 */ /* 0x040fe200078e0294 */
[C---:B------:R-:W-:Y:S01]  /*26b0*/  IADD3 R138, R224.reuse, R138, RZ ;  /* 0x0000008ae08a7210 */ /* 0x040fe20007ffe0ff */
[----:B------:R-:W-:Y:S01]  /*26c0*/  IMAD.MOV.U32 R249, RZ, RZ, R204 ;  /* 0x000000fffff97224 */ /* 0x000fe200078e00cc */
[----:B------:R-:W-:Y:S02]  /*26d0*/  IADD3 R148, R224, R148, R227 ;  /* 0x00000094e0947210 */ /* 0x000fe40007ffe0e3 */
[----:B------:R-:W-:Y:S01]  /*26e0*/  SHF.L.U32 R149, R149, 0x1, RZ ;  /* 0x0000000195957819 */ /* 0x000fe200000006ff */
[----:B------:R-:W-:Y:S01]  /*26f0*/  IMAD.SHL.U32 R150, R138, 0x2, RZ ;  /* 0x000000028a967824 */ /* 0x000fe200078e00ff */
[----:B------:R-:W-:Y:S04]  /*2700*/  LDSM.16.M88.2 R2, [R218+0x80] ;  /* 0x00008000da02783b */ /* 0x000fe80000000100 */
[----:B------:R-:W1:Y:S04]  /*2710*/  LDSM.16.M88.4 R20, [R0+0x6080] ;  /* 0x006080000014783b */ /* 0x000e680000000200 */
[----:B------:R-:W2:Y:S04]  /*2720*/  LDSM.16.M88.4 R24, [R0+0x7080] ;  /* 0x007080000018783b */ /* 0x000ea80000000200 */
[----:B------:R-:W3:Y:S04]  /*2730*/  LDSM.16.M88.2 R16, [R218+0x1080] ;  /* 0x00108000da10783b */ /* 0x000ee80000000100 */
[----:B------:R-:W4:Y:S04]  /*2740*/  LDSM.16.M88.2 R28, [R218+0x2080] ;  /* 0x00208000da1c783b */ /* 0x000f280000000100 */
[----:B------:R-:W5:Y:S04]  /*2750*/  LDL R205, [R1+0x1c] ;  /* 0x00001c0001cd7983 */ /* 0x000f680000100800 */
[----:B------:R-:W-:Y:S04]  /*2760*/  LDSM.16.M88.4 R80, [R149+0x6080] ;  /* 0x006080009550783b */ /* 0x000fe80000000200 */
[----:B------:R-:W-:Y:S04]  /*2770*/  LDSM.16.M88.4 R132, [R149+0x7080] ;  /* 0x007080009584783b */ /* 0x000fe80000000200 */
[----:B------:R-:W-:Y:S04]  /*2780*/  LDSM.16.M88.2 R30, [R220+0x1080] ;  /* 0x00108000dc1e783b */ /* 0x000fe80000000100 */
[----:B------:R-:W-:Y:S04]  /*2790*/  LDSM.16.M88.2 R136, [R220+0x2080] ;  /* 0x00208000dc88783b */ /* 0x000fe80000000100 */
[----:B------:R-:W-:Y:S01]  /*27a0*/  LDSM.16.M88.2 R138, [R219+0x80] ;  /* 0x00008000db8a783b */ /* 0x000fe20000000100 */
[-C--:B-1----:R-:W-:Y:S03]  /*27b0*/  HMMA.16816.F32 R4, R20, R2.reuse, RZ ;  /* 0x000000021404723c */ /* 0x082fe600000018ff */
[----:B------:R-:W-:Y:S04]  /*27c0*/  LDSM.16.M88.4 R140, [R150+0x6080] ;  /* 0x00608000968c783b */ /* 0x000fe80000000200 */
[----:B------:R-:W-:Y:S01]  /*27d0*/  LDSM.16.M88.4 R144, [R150+0x7080] ;  /* 0x007080009690783b */ /* 0x000fe20000000200 */
[C---:B--2---:R-:W-:Y:S03]  /*27e0*/  HMMA.16816.F32 R8, R24.reuse, R2, RZ ;  /* 0x000000021808723c */ /* 0x044fe600000018ff */
[----:B------:R-:W1:Y:S05]  /*27f0*/  LDSM.16.M88.2 R2, [R220+0x80] ;  /* 0x00008000dc02783b */ /* 0x000e6a0000000100 */
        /* <DEDUP_REMOVED lines=16> */
[C---:B------:R-:W-:Y:S01]  /*2900*/  LEA R132, R217.reuse, R233, 0xd ;  /* 0x000000e9d9847211 */ /* 0x040fe200078e68ff */
        /* <DEDUP_REMOVED lines=17> */
[C---:B----4-:R-:W-:Y:S04]  /*2a20*/  LEA R0, R217.reuse, R232, 0xd ;  /* 0x000000e8d9007211 */ /* 0x050fe800078e68ff */
[-C--:B------:R-:W-:Y:S04]  /*2a30*/  HMMA.16816.F32 R12, R132, R136.reuse, R12 ;  /* 0x00000088840c723c */ /* 0x080fe8000000180c */
[----:B------:R-:W-:Y:S04]  /*2a40*/  IMAD.SHL.U32 R0, R0, 0x2, RZ ;  /* 0x0000000200007824 */ /* 0x000fe800078e00ff */
[C---:B------:R-:W-:Y:S01]  /*2a50*/  HMMA.16816.F32 R16, R80.reuse, R136, R16 ;  /* 0x000000885010723c */ /* 0x040fe20000001810 */
[----:B------:R-:W-:Y:S07]  /*2a60*/  LDSM.16.M88.2 R136, [R220+0x4080] ;  /* 0x00408000dc88783b */ /* 0x000fee0000000100 */
[-C--:B------:R-:W-:Y:S01]  /*2a70*/  HMMA.16816.F32 R20, R80, R28.reuse, R20 ;  /* 0x0000001c5014723c */ /* 0x080fe20000001814 */
[----:B------:R3:W-:Y:S07]  /*2a80*/  LDSM.16.M88.4 R80, [R0+0x8080] ;  /* 0x008080000050783b */ /* 0x0007ee0000000200 */
[----:B------:R-:W-:Y:S01]  /*2a90*/  HMMA.16816.F32 R24, R132, R28, R24 ;  /* 0x0000001c8418723c */ /* 0x000fe20000001818 */
[----:B------:R-:W4:Y:S04]  /*2aa0*/  LDSM.16.M88.2 R28, [R220+0x3080] ;  /* 0x00308000dc1c783b */ /* 0x000f280000000100 */
[----:B------:R-:W4:Y:S03]  /*2ab0*/  LDSM.16.M88.4 R132, [R149+0x9080] ;  /* 0x009080009584783b */ /* 0x000f260000000200 */
[-C--:B-1----:R-:W-:Y:S01]  /*2ac0*/  HMMA.16816.F32 R4, R140, R138.reuse, R4 ;  /* 0x0000008a8c04723c */ /* 0x082fe20000001804 */
[----:B------:R-:W-:Y:S07]  /*2ad0*/  LDSM.16.M88.4 R148, [R150+0x9080] ;  /* 0x009080009694783b */ /* 0x000fee0000000200 */
[C---:B------:R-:W-:Y:S01]  /*2ae0*/  HMMA.16816.F32 R8, R144.reuse, R138, R8 ;  /* 0x0000008a9008723c */ /* 0x040fe20000001808 */
[----:B------:R-:W-:Y:S03]  /*2af0*/  LDSM.16.M88.2 R138, [R219+0x3080] ;  /* 0x00308000db8a783b */ /* 0x000fe60000000100 */
[C---:B---3--:R-:W-:Y:S04]  /*2b00*/  LEA R0, R217.reuse, R230, 0xd ;  /* 0x000000e6d9007211 */ /* 0x048fe800078e68ff */
        /* <DEDUP_REMOVED lines=9> */
[C---:B------:R-:W-:Y:S01]  /*2ba0*/  HMMA.16816.F32 R8, R132.reuse, R28, R8 ;  /* 0x0000001c8408723c */ /* 0x040fe20000001808 */
[----:B------:R-:W4:Y:S03]  /*2bb0*/  LDSM.16.M88.2 R28, [R219+0x5080] ;  /* 0x00508000db1c783b */ /* 0x000f260000000100 */
[C---:B--2---:R-:W-:Y:S04]  /*2bc0*/  LEA R0, R217.reuse, R231, 0xd ;  /* 0x000000e7d9007211 */ /* 0x044fe800078e68ff */
[-C--:B------:R-:W-:Y:S04]  /*2bd0*/  HMMA.16816.F32 R12, R132, R136.reuse, R12 ;  /* 0x00000088840c723c */ /* 0x080fe8000000180c */
[----:B------:R-:W-:Y:S04]  /*2be0*/  IMAD.SHL.U32 R0, R0, 0x2, RZ ;  /* 0x0000000200007824 */ /* 0x000fe800078e00ff */
[C---:B------:R-:W-:Y:S01]  /*2bf0*/  HMMA.16816.F32 R16, R80.reuse, R136, R16 ;  /* 0x000000885010723c */ /* 0x040fe20000001810 */
[----:B------:R-:W-:Y:S07]  /*2c00*/  LDSM.16.M88.2 R136, [R222+0x4080] ;  /* 0x00408000de88783b */ /* 0x000fee0000000100 */
[-C--:B-1----:R-:W-:Y:S01]  /*2c10*/  HMMA.16816.F32 R20, R80, R2.reuse, R20 ;  /* 0x000000025014723c */ /* 0x082fe20000001814 */
[----:B------:R-:W-:Y:S02]  /*2c20*/  LDSM.16.M88.4 R80, [R0+0x8080] ;  /* 0x008080000050783b */ /* 0x000fe40000000200 */
[----:B-----5:R-:W-:Y:S05]  /*2c30*/  ISETP.GE.AND P1, PT, R234, R205, PT ;  /* 0x000000cdea00720c */ /* 0x020fea0003f26270 */
[----:B------:R-:W-:Y:S01]  /*2c40*/  HMMA.16816.F32 R24, R132, R2, R24 ;  /* 0x000000028418723c */ /* 0x000fe20000001818 */
[----:B------:R-:W1:Y:S04]  /*2c50*/  LDSM.16.M88.2 R2, [R222+0x3080] ;  /* 0x00308000de02783b */ /* 0x000e680000000100 */
[----:B------:R-:W2:Y:S03]  /*2c60*/  LDSM.16.M88.4 R132, [R160+0x9080] ;  /* 0x00908000a084783b */ /* 0x000ea60000000200 */
[-C--:B---3--:R-:W-:Y:S08]  /*2c70*/  HMMA.16816.F32 R4, R140, R138.reuse, R4 ;  /* 0x0000008a8c04723c */ /* 0x088ff00000001804 */
[C---:B------:R-:W-:Y:S07]  /*2c80*/  HMMA.16816.F32 R8, R148.reuse, R138, R8 ;  /* 0x0000008a9408723c */ /* 0x040fee0000001808 */
[----:B------:R-:W-:Y:S01]  /*2c90*/  LEA R139, R217, R242, 0x6 ;  /* 0x000000f2d98b7211 */ /* 0x000fe200078e30ff */
[-C--:B------:R-:W-:Y:S04]  /*2ca0*/  HMMA.16816.F32 R12, R148, R30.reuse, R12 ;  /* 0x0000001e940c723c */ /* 0x080fe8000000180c */
[----:B------:R-:W-:Y:S04]  /*2cb0*/  LDS R138, [R139.X4+0x12100] ;  /* 0x012100008b8a7984 */ /* 0x000fe80000004800 */
[C---:B------:R-:W-:Y:S01]  /*2cc0*/  HMMA.16816.F32 R16, R140.reuse, R30, R16 ;  /* 0x0000001e8c10723c */ /* 0x040fe20000001810 */
[----:B------:R-:W3:Y:S07]  /*2cd0*/  LDSM.16.M88.2 R30, [R222+0x5080] ;  /* 0x00508000de1e783b */ /* 0x000eee0000000100 */
[-C--:B----4-:R-:W-:Y:S08]  /*2ce0*/  HMMA.16816.F32 R20, R140, R28.reuse, R20 ;  /* 0x0000001c8c14723c */ /* 0x090ff00000001814 */
[----:B------:R-:W-:Y:S01]  /*2cf0*/  HMMA.16816.F32 R24, R148, R28, R24 ;  /* 0x0000001c9418723c */ /* 0x000fe20000001818 */
[----:B------:R4:W4:Y:S04]  /*2d00*/  LDS R29, [R139.X4+0x12080] ;  /* 0x012080008b1d7984 */ /* 0x0009280000004800 */
[----:B------:R3:W4:Y:S03]  /*2d10*/  LDS R28, [R139.X4+0x120a0] ;  /* 0x0120a0008b1c7984 */ /* 0x0007260000004800 */
[-C--:B-1----:R-:W-:Y:S01]  /*2d20*/  HMMA.16816.F32 R4, R80, R2.reuse, R4 ;  /* 0x000000025004723c */ /* 0x082fe20000001804 */
[----:B------:R-:W1:Y:S01]  /*2d30*/  LDS R139, [R139.X4+0x12120] ;  /* 0x012120008b8b7984 */ /* 0x000e620000004800 */
[----:B------:R-:W-:Y:S04]  /*2d40*/  DEPBAR.LE SB0, 0x0 ;  /* 0x000080000000791a */ /* 0x000fe80000000000 */
[----:B------:R-:W-:Y:S02]  /*2d50*/  BAR.SYNC.DEFER_BLOCKING 0x0 ;  /* 0x0000000000007b1d */ /* 0x000fe40000010000 */
[C---:B--2---:R-:W-:Y:S08]  /*2d60*/  HMMA.16816.F32 R8, R132.reuse, R2, R8 ;  /* 0x000000028408723c */ /* 0x044ff00000001808 */
        /* <DEDUP_REMOVED lines=9> */
[----:B----4-:R-:W-:Y:S01]  /*2e00*/  SHF.R.S32.HI R0, RZ, 0x1f, R234 ;  /* 0x0000001fff007819 */ /* 0x010fe200000114ea */
[----:B------:R-:W4:Y:S01]  /*2e10*/  LDL.64 R210, [R1+0x30] ;  /* 0x0000300001d27983 */ /* 0x000f220000100a00 */
[----:B------:R-:W-:Y:S01]  /*2e20*/  @!P2 LEA R2, R204, 0x40, 0x6 ;  /* 0x00000040cc02a811 */ /* 0x000fe200078e30ff */
[----:B------:R-:W-:Y:S02]  /*2e30*/  IMAD.WIDE.U32 R30, R234, c[0x0][0x178], RZ ;  /* 0x00005e00ea1e7a25 */ /* 0x000fe400078e00ff */
[----:B------:R-:W5:Y:S02]  /*2e40*/  LDL R208, [R1+0x3c] ;  /* 0x00003c0001d07983 */ /* 0x000f640000100800 */
[----:B------:R-:W-:Y:S02]  /*2e50*/  IMAD R0, R0, c[0x0][0x178], RZ ;  /* 0x00005e0000007a24 */ /* 0x000fe400078e02ff */
[----:B--2---:R-:W2:Y:S01]  /*2e60*/  LDL.64 R206, [R1+0x8] ;  /* 0x0000080001ce7983 */ /* 0x004ea20000100a00 */
[----:B------:R-:W-:Y:S02]  /*2e70*/  IMAD.SHL.U32 R3, R30, 0x40, RZ ;  /* 0x000000401e037824 */ /* 0x000fe400078e00ff */
[C---:B------:R-:W-:Y:S01]  /*2e80*/  IMAD R80, R234.reuse, c[0x0][0x17c], R0 ;  /* 0x00005f00ea507a24 */ /* 0x040fe200078e0200 */
[----:B---3--:R-:W3:Y:S01]  /*2e90*/  LDL R205, [R1+0x18] ;  /* 0x0000180001cd7983 */ /* 0x008ee20000100800 */
[----:B------:R-:W-:Y:S02]  /*2ea0*/  IMAD.MOV.U32 R83, RZ, RZ, -0x40 ;  /* 0xffffffc0ff537424 */ /* 0x000fe400078e00ff */
[----:B------:R-:W-:Y:S02]  /*2eb0*/  IMAD.IADD R80, R31, 0x1, R80 ;  /* 0x000000011f507824 */ /* 0x000fe400078e0250 */
[----:B------:R-:W-:Y:S04]  /*2ec0*/  IMAD R83, R234, R83, c[0x0][0x168] ;  /* 0x00005a00ea537624 */ /* 0x000fe800078e0253 */
[----:B------:R-:W-:Y:S01]  /*2ed0*/  IMAD.IADD R83, R83, 0x1, -R250 ;  /* 0x0000000153537824 */ /* 0x000fe200078e0afa */
[C---:B----4-:R-:W-:Y:S04]  /*2ee0*/  @!P2 IADD3 R0, P5, R2.reuse, R210, RZ ;  /* 0x000000d20200a210 */ /* 0x050fe80007fbe0ff */
[----:B-----5:R-:W-:Y:S02]  /*2ef0*/  @!P2 LEA.HI.X.SX32 R31, R2, R208, 0x1, P5 ;  /* 0x000000d0021fa211 */ /* 0x020fe400028f0eff */
[----:B------:R-:W-:Y:S02]  /*2f00*/  SHF.L.U64.HI R2, R30, 0x6, R80 ;  /* 0x000000061e027819 */ /* 0x000fe40000010250 */
[----:B--2---:R-:W-:Y:S04]  /*2f10*/  IADD3 R82, P6, P5, R206, UR4, R3 ;  /* 0x00000004ce527c10 */ /* 0x004fe8000fdde003 */
[----:B---3--:R-:W-:Y:S02]  /*2f20*/  IADD3.X R132, R205, UR5, R2, P6, P5 ;  /* 0x00000005cd847c10 */ /* 0x008fe4000b7ea402 */
[----:B------:R-:W-:Y:S02]  /*2f30*/  IADD3 R3, P6, R3, R206, RZ ;  /* 0x000000ce03037210 */ /* 0x000fe40007fde0ff */
[C---:B------:R-:W-:Y:S04]  /*2f40*/  @!P2 LEA R80, P5, R0.reuse, c[0x0][0x258], 0x2 ;  /* 0x000096000050aa11 */ /* 0x040fe800078a10ff */
[----:B------:R-:W-:Y:S01]  /*2f50*/  @!P2 LEA.HI.X R81, R0, c[0x0][0x25c], R31, 0x2, P5 ;  /* 0x000097000051aa11 */ /* 0x000fe200028f141f */
[----:B------:R-:W-:Y:S01]  /*2f60*/  IMAD.X R0, R2, 0x1, R205, P6 ;  /* 0x0000000102007824 */ /* 0x000fe200030e06cd */
[C---:B------:R-:W-:Y:S02]  /*2f70*/  LEA R30, P5, R3.reuse, c[0x0][0x160], 0x1 ;  /* 0x00005800031e7a11 */ /* 0x040fe400078a08ff */
[C---:B------:R-:W-:Y:S02]  /*2f80*/  LEA R2, P6, R82.reuse, c[0x0][0x160], 0x1 ;  /* 0x0000580052027a11 */ /* 0x040fe400078c08ff */
[----:B------:R-:W-:Y:S01]  /*2f90*/  LEA.HI.X R31, R3, c[0x0][0x164], R0, 0x1, P5 ;  /* 0x00005900031f7a11 */ /* 0x000fe200028f0c00 */
[----:B------:R-:W-:Y:S01]  /*2fa0*/  IMAD.U32 R0, RZ, RZ, UR7 ;  /* 0x00000007ff007e24 */ /* 0x000fe2000f8e00ff */
[----:B------:R-:W-:Y:S02]  /*2fb0*/  LEA.HI.X R3, R82, c[0x0][0x164], R132, 0x1, P6 ;  /* 0x0000590052037a11 */ /* 0x000fe400030f0c84 */
[----:B------:R-:W-:Y:S02]  /*2fc0*/  ISETP.LT.OR P6, PT, R83, 0x1, P4 ;  /* 0x000000015300780c */ /* 0x000fe400027c1670 */
[----:B------:R-:W-:Y:S02]  /*2fd0*/  IADD3 R82, R243, 0x6080, RZ ;  /* 0x00006080f3527810 */ /* 0x000fe40007ffe0ff */
[C---:B------:R-:W-:Y:S03]  /*2fe0*/  ISETP.LT.OR P5, PT, R83.reuse, 0x1, P3 ;  /* 0x000000015300780c */ /* 0x040fe60001fa1670 */
[----:B------:R-:W-:Y:S06]  /*2ff0*/  IMAD R0, R0, 0x4000, R82 ;  /* 0x0000400000007824 */ /* 0x000fec00078e0252 */
[----:B------:R-:W-:Y:S01]  /*3000*/  @!PT LDS RZ, [RZ] ;  /* 0x00000000fffff984 */ /* 0x000fe20000000800 */
[----:B------:R-:W-:Y:S01]  /*3010*/  @!PT LDS RZ, [RZ] ;  /* 0x00000000fffff984 */ /* 0x000fe20000000800 */
[----:B------:R-:W-:Y:S01]  /*3020*/  @!PT LDS RZ, [RZ] ;  /* 0x00000000fffff984 */ /* 0x000fe20000000800 */
[----:B------:R2:W-:Y:S01]  /*3030*/  LDGSTS.E.BYPASS.LTC128B.128 [R0], [R30.64], !P6 ;  /* 0x000000001e007fae */ /* 0x0005e2000f101d48 */
[C---:B------:R-:W-:Y:S03]  /*3040*/  ISETP.LT.OR P6, PT, R83.reuse, 0x21, P4 ;  /* 0x000000215300780c */ /* 0x040fe600027c1670 */
[----:B------:R2:W-:Y:S01]  /*3050*/  LDGSTS.E.BYPASS.LTC128B.128 [R0+0x2000], [R30.64+0x80], !P5 ;  /* 0x020000801e007fae */ /* 0x0005e2000e901d48 */
[----:B------:R-:W-:Y:S09]  /*3060*/  ISETP.LT.OR P5, PT, R83, 0x21, P3 ;  /* 0x000000215300780c */ /* 0x000ff20001fa1670 */
[----:B------:R3:W-:Y:S04]  /*3070*/  LDGSTS.E.BYPASS.LTC128B.128 [R0+0x1000], [R2.64], !P6 ;  /* 0x0100000002007fae */ /* 0x0007e8000f101d48 */
[----:B------:R3:W-:Y:S01]  /*3080*/  LDGSTS.E.BYPASS.LTC128B.128 [R0+0x3000], [R2.64+0x80], !P5 ;  /* 0x0300008002007fae */ /* 0x0007e2000e901d48 */
[----:B--2---:R-:W-:Y:S02]  /*3090*/  IMAD.SHL.U32 R31, R244, 0x4, RZ ;  /* 0x00000004f41f7824 */ /* 0x004fe400078e00ff */
[----:B------:R-:W-:Y:S04]  /*30a0*/  IMAD.U32 R30, RZ, RZ, UR7 ;  /* 0x00000007ff1e7e24 */ /* 0x000fe8000f8e00ff */
[----:B------:R-:W-:Y:S04]  /*30b0*/  @!P2 IMAD R30, R30, 0x40, R31 ;  /* 0x000000401e1ea824 */ /* 0x000fe800078e021f */
[----:B------:R-:W-:Y:S05]  /*30c0*/  @!P2 IMAD.SHL.U32 R30, R30, 0x4, RZ ;  /* 0x000000041e1ea824 */ /* 0x000fea00078e00ff */
[----:B------:R3:W-:Y:S02]  /*30d0*/  @!P2 LDGSTS.E.BYPASS.LTC128B.128 [R30+0x12080], [R80.64] ;  /* 0x12080000501eafae */ /* 0x0007e4000b901d48 */
.L_x_737:
[----:B---34-:R-:W3:Y:S01]  /*30e0*/  LDL R2, [R1+0x20] ;  /* 0x0000200001027983 */ /* 0x018ee20000100800 */
[----:B------:R-:W-:Y:S03]  /*30f0*/  IMAD.MOV.U32 R0, RZ, RZ, -0x60 ;  /* 0xffffffa0ff007424 */ /* 0x000fe600078e00ff */
[----:B------:R-:W4:Y:S04]  /*3100*/  LDL R3, [R1+0x24] ;  /* 0x0000240001037983 */ /* 0x000f280000100800 */
[----:B------:R-:W0:Y:S01]  /*3110*/  LDGDEPBAR ;  /* 0x00000000000079af */ /* 0x000e220000000000 */
[----:B---3--:R-:W-:Y:S02]  /*3120*/  IMAD R0, R2, R0, c[0x0][0x198] ;  /* 0x0000660002007624 */ /* 0x008fe400078e0200 */
[----:B------:R-:W-:Y:S02]  /*3130*/  IMAD.MOV.U32 R2, RZ, RZ, 0x1 ;  /* 0x00000001ff027424 */ /* 0x000fe400078e00ff */
[----:B------:R-:W-:Y:S05]  /*3140*/  IMAD R0, R204, 0x40, R0 ;  /* 0x00000040cc007824 */ /* 0x000fea00078e0200 */
[----:B------:R-:W-:Y:S04]  /*3150*/  IADD3 R0, R0, -c[0x0][0x168], R2 ;  /* 0x80005a0000007a10 */ /* 0x000fe80007ffe002 */
[----:B----4-:R-:W-:Y:S04]  /*3160*/  IADD3 R3, -R3, R242, R0 ;  /* 0x000000f203037210 */ /* 0x010fe80007ffe100 */
[----:B------:R-:W-:Y:S02]  /*3170*/  IMNMX R2, R246, R3, PT ;  /* 0x00000003f6027217 */ /* 0x000fe40003800200 */
[----:B------:R-:W-:Y:S02]  /*3180*/  IADD3 R0, R3, 0x8, RZ ;  /* 0x0000000803007810 */ /* 0x000fe40007ffe0ff */
[C---:B------:R-:W-:Y:S02]  /*3190*/  ISETP.GT.AND P6, PT, R2.reuse, RZ, PT ;  /* 0x000000ff0200720c */ /* 0x040fe40003fc4270 */
[----:B------:R-:W-:Y:S02]  /*31a0*/  ISETP.GT.AND P5, PT, R2, 0x1, PT ;  /* 0x000000010200780c */ /* 0x000fe40003fa4270 */
[----:B------:R-:W-:Y:S02]  /*31b0*/  IMNMX R0, R246, R0, PT ;  /* 0x00000000f6007217 */ /* 0x000fe40003800200 */
[----:B------:R-:W-:Y:S02]  /*31c0*/  FSEL R81, R4, -INF , P6 ;  /* 0xff80000004517808 */ /* 0x000fe40003000000 */
[----:B------:R-:W-:Y:S02]  /*31d0*/  FSEL R80, R5, -INF , P5 ;  /* 0xff80000005507808 */ /* 0x000fe40002800000 */
[C---:B------:R-:W-:Y:S01]  /*31e0*/  ISETP.GT.AND P6, PT, R0.reuse, RZ, PT ;  /* 0x000000ff0000720c */ /* 0x040fe20003fc4270 */
[--C-:B------:R-:W-:Y:S01]  /*31f0*/  FFMA.FTZ R238, R81, c[0x0][0x29c], -R29.reuse ;  /* 0x0000a70051ee7a23 */ /* 0x100fe2000001081d */
[----:B------:R-:W-:Y:S01]  /*3200*/  ISETP.GT.AND P5, PT, R0, 0x1, PT ;  /* 0x000000010000780c */ /* 0x000fe20003fa4270 */
[--C-:B------:R-:W-:Y:S01]  /*3210*/  FFMA.FTZ R237, R80, c[0x0][0x29c], -R29.reuse ;  /* 0x0000a70050ed7a23 */ /* 0x100fe2000001081d */
[----:B------:R-:W-:Y:S02]  /*3220*/  FSEL R31, R6, -INF , P6 ;  /* 0xff800000061f7808 */ /* 0x000fe40003000000 */
[----:B------:R-:W-:Y:S02]  /*3230*/  FSEL R30, R7, -INF , P5 ;  /* 0xff800000071e7808 */ /* 0x000fe40002800000 */
[-C--:B-1----:R-:W-:Y:S03]  /*3240*/  HMMA.16816.F32 R4, R140, R152.reuse, RZ ;  /* 0x000000988c04723c */ /* 0x082fe600000018ff */
[C---:B------:R-:W-:Y:S01]  /*3250*/  ISETP.GT.AND P6, PT, R2.reuse, 0x20, PT ;  /* 0x000000200200780c */ /* 0x040fe20003fc4270 */
[--C-:B------:R-:W-:Y:S01]  /*3260*/  FFMA.FTZ R205, R31, c[0x0][0x29c], -R28.reuse ;  /* 0x0000a7001fcd7a23 */ /* 0x100fe2000001081c */
[----:B------:R-:W-:Y:S01]  /*3270*/  ISETP.GT.AND P5, PT, R2, 0x21, PT ;  /* 0x000000210200780c */ /* 0x000fe20003fa4270 */
[--C-:B------:R-:W-:Y:S01]  /*3280*/  FFMA.FTZ R204, R30, c[0x0][0x29c], -R28.reuse ;  /* 0x0000a7001ecc7a23 */ /* 0x100fe2000001081c */
[----:B------:R-:W-:Y:S02]  /*3290*/  FSEL R16, R16, -INF , P6 ;  /* 0xff80000010107808 */ /* 0x000fe40003000000 */
[----:B------:R-:W-:Y:S02]  /*32a0*/  FSEL R17, R17, -INF , P5 ;  /* 0xff80000011117808 */ /* 0x000fe40002800000 */
[----:B------:R-:W-:Y:S01]  /*32b0*/  ISETP.GT.AND P6, PT, R0, 0x20, PT ;  /* 0x000000200000780c */ /* 0x000fe20003fc4270 */
        /* <DEDUP_REMOVED lines=9> */
[----:B------:R-:W-:Y:S02]  /*3350*/  IADD3 R2, R3, 0x20, RZ ;  /* 0x0000002003027810 */ /* 0x000fe40007ffe0ff */
[----:B------:R-:W-:Y:S02]  /*3360*/  FSEL R20, R20, -INF , P6 ;  /* 0xff80000014147808 */ /* 0x000fe40003000000 */
[----:B------:R-:W-:Y:S02]  /*3370*/  FSEL R21, R21, -INF , P5 ;  /* 0xff80000015157808 */ /* 0x000fe40002800000 */
[----:B------:R-:W-:Y:S01]  /*3380*/  IMNMX R2, R246, R2, PT ;  /* 0x00000002f6027217 */ /* 0x000fe20003800200 */
[--C-:B------:R-:W-:Y:S01]  /*3390*/  FFMA.FTZ R213, R20, c[0x0][0x29c], -R29.reuse ;  /* 0x0000a70014d57a23 */ /* 0x100fe2000001081d */
[C---:B------:R-:W-:Y:S01]  /*33a0*/  ISETP.GT.AND P6, PT, R0.reuse, 0x40, PT ;  /* 0x000000400000780c */ /* 0x040fe20003fc4270 */
[----:B------:R-:W-:Y:S01]  /*33b0*/  FFMA.FTZ R206, R21, c[0x0][0x29c], -R29 ;  /* 0x0000a70015ce7a23 */ /* 0x000fe2000001081d */
[----:B------:R-:W-:Y:S02]  /*33c0*/  ISETP.GT.AND P5, PT, R0, 0x41, PT ;  /* 0x000000410000780c */ /* 0x000fe40003fa4270 */
[----:B------:R-:W-:Y:S02]  /*33d0*/  IADD3 R0, R3, 0x28, RZ ;  /* 0x0000002803007810 */ /* 0x000fe40007ffe0ff */
[----:B------:R-:W-:Y:S02]  /*33e0*/  FSEL R22, R22, -INF , P6 ;  /* 0xff80000016167808 */ /* 0x000fe40003000000 */
[----:B------:R-:W-:Y:S02]  /*33f0*/  ISETP.GT.AND P6, PT, R2, RZ, PT ;  /* 0x000000ff0200720c */ /* 0x000fe40003fc4270 */
[----:B------:R-:W-:Y:S01]  /*3400*/  FSEL R23, R23, -INF , P5 ;  /* 0xff80000017177808 */ /* 0x000fe20002800000 */
[--C-:B------:R-:W-:Y:S01]  /*3410*/  FFMA.FTZ R210, R22, c[0x0][0x29c], -R28.reuse ;  /* 0x0000a70016d27a23 */ /* 0x100fe2000001081c */
[----:B------:R-:W-:Y:S02]  /*3420*/  ISETP.GT.AND P5, PT, R2, 0x1, PT ;  /* 0x000000010200780c */ /* 0x000fe40003fa4270 */
[----:B------:R-:W-:Y:S01]  /*3430*/  IMNMX R0, R246, R0, PT ;  /* 0x00000000f6007217 */ /* 0x000fe20003800200 */
[----:B------:R-:W-:Y:S01]  /*3440*/  FFMA.FTZ R137, R23, c[0x0][0x29c], -R28 ;  /* 0x0000a70017897a23 */ /* 0x000fe2000001081c */
[----:B------:R-:W-:Y:S02]  /*3450*/  FSEL R83, R9, -INF , P5 ;  /* 0xff80000009537808 */ /* 0x000fe40002800000 */
[----:B------:R-:W-:Y:S02]  /*3460*/  FSEL R132, R8, -INF , P6 ;  /* 0xff80000008847808 */ /* 0x000fe40003000000 */
[C---:B------:R-:W-:Y:S02]  /*3470*/  ISETP.GT.AND P6, PT, R0.reuse, RZ, PT ;  /* 0x000000ff0000720c */ /* 0x040fe40003fc4270 */
[----:B------:R-:W-:Y:S01]  /*3480*/  ISETP.GT.AND P5, PT, R0, 0x1, PT ;  /* 0x000000010000780c */ /* 0x000fe20003fa4270 */
[--C-:B------:R-:W-:Y:S01]  /*3490*/  FFMA.FTZ R132, R132, c[0x0][0x29c], -R138.reuse ;  /* 0x0000a70084847a23 */ /* 0x100fe2000001088a */
[----:B------:R-:W-:Y:S02]  /*34a0*/  FSEL R136, R10, -INF , P6 ;  /* 0xff8000000a887808 */ /* 0x000fe40003000000 */
[C---:B------:R-:W-:Y:S02]  /*34b0*/  ISETP.GT.AND P6, PT, R2.reuse, 0x20, PT ;  /* 0x000000200200780c */ /* 0x040fe40003fc4270 */
[----:B------:R-:W-:Y:S02]  /*34c0*/  FSEL R135, R11, -INF , P5 ;  /* 0xff8000000b877808 */ /* 0x000fe40002800000 */
[C---:B------:R-:W-:Y:S02]  /*34d0*/  HMMA.16816.F32 R8, R144.reuse, R152, RZ ;  /* 0x000000989008723c */ /* 0x040fe400000018ff */
[----:B------:R-:W-:Y:S02]  /*34e0*/  ISETP.GT.AND P5, PT, R2, 0x21, PT ;  /* 0x000000210200780c */ /* 0x000fe40003fa4270 */
[----:B------:R-:W-:Y:S02]  /*34f0*/  FSEL R82, R12, -INF , P6 ;  /* 0xff8000000c527808 */ /* 0x000fe40003000000 */
[----:B------:R-:W-:Y:S02]  /*3500*/  FSEL R3, R13, -INF , P5 ;  /* 0xff8000000d037808 */ /* 0x000fe40002800000 */
[----:B------:R-:W-:Y:S01]  /*3510*/  ISETP.GT.AND P6, PT, R0, 0x20, PT ;  /* 0x000000200000780c */ /* 0x000fe20003fc4270 */
[--C-:B------:R-:W-:Y:S01]  /*3520*/  FFMA.FTZ R209, R82, c[0x0][0x29c], -R138.reuse ;  /* 0x0000a70052d17a23 */ /* 0x100fe2000001088a */
[----:B------:R-:W-:Y:S02]  /*3530*/  ISETP.GT.AND P5, PT, R0, 0x21, PT ;  /* 0x000000210000780c */ /* 0x000fe40003fa4270 */
[----:B------:R-:W-:Y:S01]  /*3540*/  FSEL R134, R14, -INF , P6 ;  /* 0xff8000000e867808 */ /* 0x000fe20003000000 */
[--C-:B------:R-:W-:Y:S01]  /*3550*/  FFMA.FTZ R208, R3, c[0x0][0x29c], -R138.reuse ;  /* 0x0000a70003d07a23 */ /* 0x100fe2000001088a */
[----:B------:R-:W-:Y:S01]  /*3560*/  FSEL R133, R15, -INF , P5 ;  /* 0xff8000000f857808 */ /* 0x000fe20002800000 */
[----:B------:R-:W-:Y:S01]  /*3570*/  LDS R3, [R242.X4+0x12280] ;  /* 0x01228000f2037984 */ /* 0x000fe20000004800 */
[-C--:B------:R-:W-:Y:S01]  /*3580*/  HMMA.16816.F32 R12, R144, R154.reuse, RZ ;  /* 0x0000009a900c723c */ /* 0x080fe200000018ff */
[----:B------:R-:W-:Y:S01]  /*3590*/  ISETP.GT.AND P6, PT, R2, 0x40, PT ;  /* 0x000000400200780c */ /* 0x000fe20003fc4270 */
[--C-:B------:R-:W-:Y:S01]  /*35a0*/  FFMA.FTZ R239, R134, c[0x0][0x29c], -R139.reuse ;  /* 0x0000a70086ef7a23 */ /* 0x100fe2000001088b */
[----:B------:R-:W-:Y:S01]  /*35b0*/  ISETP.GT.AND P5, PT, R2, 0x41, PT ;  /* 0x000000410200780c */ /* 0x000fe20003fa4270 */
[--C-:B------:R-:W-:Y:S01]  /*35c0*/  FFMA.FTZ R240, R133, c[0x0][0x29c], -R139.reuse ;  /* 0x0000a70085f07a23 */ /* 0x100fe2000001088b */
[----:B------:R-:W-:Y:S01]  /*35d0*/  FSEL R24, R24, -INF , P6 ;  /* 0xff80000018187808 */ /* 0x000fe20003000000 */
[----:B------:R-:W-:Y:S01]  /*35e0*/  MUFU.EX2 R133, R238 ;  /* 0x000000ee00857308 */ /* 0x000fe20000000800 */
[----:B------:R-:W-:Y:S01]  /*35f0*/  FSEL R25, R25, -INF , P5 ;  /* 0xff80000019197808 */ /* 0x000fe20002800000 */
[C---:B------:R-:W-:Y:S02]  /*3600*/  HMMA.16816.F32 R16, R140.reuse, R154, RZ ;  /* 0x0000009a8c10723c */ /* 0x040fe400000018ff */
[----:B------:R-:W-:Y:S02]  /*3610*/  ISETP.GT.AND P6, PT, R0, 0x40, PT ;  /* 0x000000400000780c */ /* 0x000fe40003fc4270 */
[--C-:B------:R-:W-:Y:S01]  /*3620*/  FFMA.FTZ R207, R24, c[0x0][0x29c], -R138.reuse ;  /* 0x0000a70018cf7a23 */ /* 0x100fe2000001088a */
[----:B------:R-:W-:Y:S01]  /*3630*/  ISETP.GT.AND P5, PT, R0, 0x41, PT ;  /* 0x000000410000780c */ /* 0x000fe20003fa4270 */
[----:B------:R-:W-:Y:S01]  /*3640*/  IMAD.MOV.U32 R0, RZ, RZ, -0x40 ;  /* 0xffffffc0ff007424 */ /* 0x000fe200078e00ff */
[----:B------:R-:W-:Y:S01]  /*3650*/  FSEL R26, R26, -INF , P6 ;  /* 0xff8000001a1a7808 */ /* 0x000fe20003000000 */
[-C--:B------:R-:W-:Y:S01]  /*3660*/  HMMA.16816.F32 R20, R140, R156.reuse, RZ ;  /* 0x0000009c8c14723c */ /* 0x080fe200000018ff */
[----:B------:R-:W-:Y:S01]  /*3670*/  FSEL R27, R27, -INF , P5 ;  /* 0xff8000001b1b7808 */ /* 0x000fe20002800000 */
[----:B------:R-:W-:Y:S02]  /*3680*/  MUFU.EX2 R142, R214 ;  /* 0x000000d6008e7308 */ /* 0x000fe40000000800 */
[--C-:B------:R-:W-:Y:S01]  /*3690*/  FFMA.FTZ R241, R26, c[0x0][0x29c], -R139.reuse ;  /* 0x0000a7001af17a23 */ /* 0x100fe2000001088b */
[----:B------:R-:W-:Y:S02]  /*36a0*/  SEL R0, R0, 0x40, P0 ;  /* 0x0000004000007807 */ /* 0x000fe40000000000 */
[----:B------:R-:W-:Y:S01]  /*36b0*/  FFMA.FTZ R143, R83, c[0x0][0x29c], -R138 ;  /* 0x0000a700538f7a23 */ /* 0x000fe2000001088a */
[----:B------:R-:W-:Y:S04]  /*36c0*/  HMMA.16816.F32 R28, R144, R156, RZ ;  /* 0x0000009c901c723c */ /* 0x000fe800000018ff */
[----:B------:R-:W-:Y:S01]  /*36d0*/  IMAD.IADD R2, R225, 0x1, R0 ;  /* 0x00000001e1027824 */ /* 0x000fe200078e0200 */
[----:B------:R-:W-:Y:S01]  /*36e0*/  MUFU.EX2 R141, R213 ;  /* 0x000000d5008d7308 */ /* 0x000fe20000000800 */
[----:B------:R-:W-:Y:S02]  /*36f0*/  FFMA.FTZ R138, R25, c[0x0][0x29c], -R138 ;  /* 0x0000a700198a7a23 */ /* 0x000fe4000001088a */
[-C--:B------:R-:W-:Y:S01]  /*3700*/  HMMA.16816.F32 R4, R148, R158.reuse, R4 ;  /* 0x0000009e9404723c */ /* 0x080fe20000001804 */
[----:B------:R-:W-:Y:S04]  /*3710*/  LDSM.16.M88.4 R80, [R2+0xf080] ;  /* 0x00f080000250783b */ /* 0x000fe80000000200 */
[--C-:B------:R-:W-:Y:S02]  /*3720*/  FFMA.FTZ R146, R136, c[0x0][0x29c], -R139.reuse ;  /* 0x0000a70088927a23 */ /* 0x100fe4000001088b */
[--C-:B------:R-:W-:Y:S01]  /*3730*/  FFMA.FTZ R140, R135, c[0x0][0x29c], -R139.reuse ;  /* 0x0000a700878c7a23 */ /* 0x100fe2000001088b */
[C---:B------:R-:W-:Y:S01]  /*3740*/  HMMA.16816.F32 R8, R160.reuse, R158, R8 ;  /* 0x0000009ea008723c */ /* 0x040fe20000001808 */
[----:B------:R-:W-:Y:S03]  /*3750*/  MUFU.EX2 R136, R215 ;  /* 0x000000d700887308 */ /* 0x000fe60000000800 */
[----:B------:R-:W-:Y:S02]  /*3760*/  FFMA.FTZ R139, R27, c[0x0][0x29c], -R139 ;  /* 0x0000a7001b8b7a23 */ /* 0x000fe4000001088b */
[----:B------:R-:W1:Y:S01]  /*3770*/  LDSM.16.M88.4 R24, [R2+0xe080] ;  /* 0x00e080000218783b */ /* 0x000e620000000200 */
[----:B------:R-:W-:Y:S01]  /*3780*/  IMAD.IADD R0, R0, 0x1, R226 ;  /* 0x0000000100007824 */ /* 0x000fe200078e02e2 */
[-C--:B------:R-:W-:Y:S03]  /*3790*/  HMMA.16816.F32 R12, R160, R164.reuse, R12 ;  /* 0x000000a4a00c723c */ /* 0x080fe6000000180c */
[----:B------:R-:W-:Y:S05]  /*37a0*/  MUFU.EX2 R144, R206 ;  /* 0x000000ce00907308 */ /* 0x000fea0000000800 */
[C---:B------:R-:W-:Y:S05]  /*37b0*/  HMMA.16816.F32 R16, R148.reuse, R164, R16 ;  /* 0x000000a49410723c */ /* 0x040fea0000001810 */
[----:B------:R-:W-:Y:S03]  /*37c0*/  MUFU.EX2 R145, R205 ;  /* 0x000000cd00917308 */ /* 0x000fe60000000800 */
[-C--:B------:R-:W-:Y:S07]  /*37d0*/  HMMA.16816.F32 R20, R148, R166.reuse, R20 ;  /* 0x000000a69414723c */ /* 0x080fee0000001814 */
[----:B------:R-:W-:Y:S01]  /*37e0*/  MUFU.EX2 R147, R204 ;  /* 0x000000cc00937308 */ /* 0x000fe20000000800 */
[----:B------:R-:W-:Y:S09]  /*37f0*/  HMMA.16816.F32 R28, R160, R166, R28 ;  /* 0x000000a6a01c723c */ /* 0x000ff2000000181c */
[----:B------:R-:W-:Y:S01]  /*3800*/  MUFU.EX2 R160, R137 ;  /* 0x0000008900a07308 */ /* 0x000fe20000000800 */
[-C--:B-1----:R-:W-:Y:S09]  /*3810*/  HMMA.16816.F32 R4, R24, R168.reuse, R4 ;  /* 0x000000a81804723c */ /* 0x082ff20000001804 */
[----:B------:R-:W-:Y:S01]  /*3820*/  MUFU.EX2 R149, R212 ;  /* 0x000000d400957308 */ /* 0x000fe20000000800 */
[C---:B------:R-:W-:Y:S09]  /*3830*/  HMMA.16816.F32 R8, R80.reuse, R168, R8 ;  /* 0x000000a85008723c */ /* 0x040ff20000001808 */
[----:B------:R-:W-:Y:S01]  /*3840*/  MUFU.EX2 R151, R211 ;  /* 0x000000d300977308 */ /* 0x000fe20000000800 */
[-C--:B------:R-:W-:Y:S08]  /*3850*/  HMMA.16816.F32 R12, R80, R170.reuse, R12 ;  /* 0x000000aa500c723c */ /* 0x080ff0000000180c */
[C---:B------:R-:W-:Y:S01]  /*3860*/  HMMA.16816.F32 R16, R24.reuse, R170, R16 ;  /* 0x000000aa1810723c */ /* 0x040fe20000001810 */
[----:B------:R-:W-:Y:S07]  /*3870*/  MUFU.EX2 R150, R210 ;  /* 0x000000d200967308 */ /* 0x000fee0000000800 */
[-C--:B------:R-:W-:Y:S01]  /*3880*/  HMMA.16816.F32 R20, R24, R172.reuse, R20 ;  /* 0x000000ac1814723c */ /* 0x080fe20000001814 */
[----:B------:R-:W1:Y:S02]  /*3890*/  LDSM.16.M88.4 R24, [R0+0xe080] ;  /* 0x00e080000018783b */ /* 0x000e640000000200 */
[----:B------:R-:W-:Y:S05]  /*38a0*/  MUFU.EX2 R148, R132 ;  /* 0x0000008400947308 */ /* 0x000fea0000000800 */
[----:B------:R-:W-:Y:S01]  /*38b0*/  HMMA.16816.F32 R28, R80, R172, R28 ;  /* 0x000000ac501c723c */ /* 0x000fe2000000181c */
[----:B------:R-:W3:Y:S04]  /*38c0*/  LDSM.16.M88.4 R80, [R0+0xf080] ;  /* 0x00f080000050783b */ /* 0x000ee80000000200 */
[----:B------:R-:W-:Y:S10]  /*38d0*/  MUFU.EX2 R132, R208 ;  /* 0x000000d000847308 */ /* 0x000ff40000000800 */
[----:B------:R-:W-:Y:S10]  /*38e0*/  MUFU.EX2 R143, R143 ;  /* 0x0000008f008f7308 */ /* 0x000ff40000000800 */
[----:B------:R-:W-:Y:S01]  /*38f0*/  MUFU.EX2 R146, R146 ;  /* 0x0000009200927308 */ /* 0x000fe20000000800 */
[-C--:B-1----:R-:W-:Y:S09]  /*3900*/  HMMA.16816.F32 R4, R24, R174.reuse, R4 ;  /* 0x000000ae1804723c */ /* 0x082ff20000001804 */
[----:B------:R-:W-:Y:S01]  /*3910*/  MUFU.EX2 R140, R140 ;  /* 0x0000008c008c7308 */ /* 0x000fe20000000800 */
[C---:B---3--:R-:W-:Y:S09]  /*3920*/  HMMA.16816.F32 R8, R80.reuse, R174, R8 ;  /* 0x000000ae5008723c */ /* 0x048ff20000001808 */
[----:B------:R-:W-:Y:S01]  /*3930*/  MUFU.EX2 R134, R207 ;  /* 0x000000cf00867308 */ /* 0x000fe20000000800 */
[-C--:B------:R-:W-:Y:S09]  /*3940*/  HMMA.16816.F32 R12, R80, R176.reuse, R12 ;  /* 0x000000b0500c723c */ /* 0x080ff2000000180c */
[----:B------:R-:W-:Y:S01]  /*3950*/  MUFU.EX2 R138, R138 ;  /* 0x0000008a008a7308 */ /* 0x000fe20000000800 */
[C---:B------:R-:W-:Y:S08]  /*3960*/  HMMA.16816.F32 R16, R24.reuse, R176, R16 ;  /* 0x000000b01810723c */ /* 0x040ff00000001810 */
[-C--:B------:R-:W-:Y:S01]  /*3970*/  HMMA.16816.F32 R20, R24, R178.reuse, R20 ;  /* 0x000000b21814723c */ /* 0x080fe20000001814 */
[----:B------:R-:W1:Y:S01]  /*3980*/  LDSM.16.M88.4 R24, [R225+0x10080] ;  /* 0x01008000e118783b */ /* 0x000e620000000200 */
[----:B------:R-:W3:Y:S06]  /*3990*/  MUFU.EX2 R135, R237 ;  /* 0x000000ed00877308 */ /* 0x000eec0000000800 */
[----:B------:R-:W-:Y:S01]  /*39a0*/  HMMA.16816.F32 R28, R80, R178, R28 ;  /* 0x000000b2501c723c */ /* 0x000fe2000000181c */
[----:B------:R-:W4:Y:S03]  /*39b0*/  LDSM.16.M88.4 R80, [R225+0x11080] ;  /* 0x01108000e150783b */ /* 0x000f260000000200 */
[----:B------:R-:W-:Y:S01]  /*39c0*/  MUFU.EX2 R139, R139 ;  /* 0x0000008b008b7308 */ /* 0x000fe20000000800 */
[----:B---3--:R-:W-:Y:S03]  /*39d0*/  F2FP.PACK_AB R137, R135, R133 ;  /* 0x000000858789723e */ /* 0x008fe600000000ff */
[-C--:B-1----:R-:W-:Y:S08]  /*39e0*/  HMMA.16816.F32 R4, R24, R180.reuse, R4 ;  /* 0x000000b41804723c */ /* 0x082ff00000001804 */
[C---:B----4-:R-:W-:Y:S08]  /*39f0*/  HMMA.16816.F32 R8, R80.reuse, R180, R8 ;  /* 0x000000b45008723c */ /* 0x050ff00000001808 */
[-C--:B------:R-:W-:Y:S08]  /*3a00*/  HMMA.16816.F32 R12, R80, R182.reuse, R12 ;  /* 0x000000b6500c723c */ /* 0x080ff0000000180c */
[C---:B------:R-:W-:Y:S08]  /*3a10*/  HMMA.16816.F32 R16, R24.reuse, R182, R16 ;  /* 0x000000b61810723c */ /* 0x040ff00000001810 */
[-C--:B------:R-:W-:Y:S01]  /*3a20*/  HMMA.16816.F32 R20, R24, R184.reuse, R20 ;  /* 0x000000b81814723c */ /* 0x080fe20000001814 */
[----:B------:R-:W1:Y:S07]  /*3a30*/  LDSM.16.M88.4 R24, [R226+0x10080] ;  /* 0x01008000e218783b */ /* 0x000e6e0000000200 */
[----:B------:R-:W-:Y:S01]  /*3a40*/  HMMA.16816.F32 R28, R80, R184, R28 ;  /* 0x000000b8501c723c */ /* 0x000fe2000000181c */
[----:B------:R-:W3:Y:S07]  /*3a50*/  LDSM.16.M88.4 R80, [R226+0x11080] ;  /* 0x01108000e250783b */ /* 0x000eee0000000200 */
[-C--:B-1----:R-:W-:Y:S08]  /*3a60*/  HMMA.16816.F32 R4, R24, R186.reuse, R4 ;  /* 0x000000ba1804723c */ /* 0x082ff00000001804 */
[C---:B---3--:R-:W-:Y:S08]  /*3a70*/  HMMA.16816.F32 R8, R80.reuse, R186, R8 ;  /* 0x000000ba5008723c */ /* 0x048ff00000001808 */
[-C--:B------:R-:W-:Y:S08]  /*3a80*/  HMMA.16816.F32 R12, R80, R188.reuse, R12 ;  /* 0x000000bc500c723c */ /* 0x080ff0000000180c */
[C---:B------:R-:W-:Y:S08]  /*3a90*/  HMMA.16816.F32 R16, R24.reuse, R188, R16 ;  /* 0x000000bc1810723c */ /* 0x040ff00000001810 */
[-C--:B------:R-:W-:Y:S01]  /*3aa0*/  HMMA.16816.F32 R20, R24, R190.reuse, R20 ;  /* 0x000000be1814723c */ /* 0x080fe20000001814 */
[----:B------:R-:W1:Y:S07]  /*3ab0*/  LDSM.16.M88.4 R24, [R2+0x10080] ;  /* 0x010080000218783b */ /* 0x000e6e0000000200 */
[----:B------:R-:W-:Y:S01]  /*3ac0*/  HMMA.16816.F32 R28, R80, R190, R28 ;  /* 0x000000be501c723c */ /* 0x000fe2000000181c */
[----:B------:R-:W3:Y:S08]  /*3ad0*/  LDSM.16.M88.4 R80, [R2+0x11080] ;  /* 0x011080000250783b */ /* 0x000ef00000000200 */
[----:B------:R-:W-:Y:S01]  /*3ae0*/  LDS R2, [R242.X4+0x12300] ;  /* 0x01230000f2027984 */ /* 0x000fe20000004800 */
        /* <DEDUP_REMOVED lines=8> */
[----:B------:R-:W4:Y:S01]  /*3b70*/  LDS R0, [R242.X4+0x122a0] ;  /* 0x0122a000f2007984 */ /* 0x000f220000004800 */
[-C--:B-1----:R-:W-:Y:S08]  /*3b80*/  HMMA.16816.F32 R4, R24, R198.reuse, R4 ;  /* 0x000000c61804723c */ /* 0x082ff00000001804 */
[C---:B---3--:R-:W-:Y:S08]  /*3b90*/  HMMA.16816.F32 R8, R80.reuse, R198, R8 ;  /* 0x000000c65008723c */ /* 0x048ff00000001808 */
[-C--:B------:R-:W-:Y:S08]  /*3ba0*/  HMMA.16816.F32 R12, R80, R200.reuse, R12 ;  /* 0x000000c8500c723c */ /* 0x080ff0000000180c */
[C---:B------:R-:W-:Y:S04]  /*3bb0*/  HMMA.16816.F32 R16, R24.reuse, R200, R16 ;  /* 0x000000c81810723c */ /* 0x040fe80000001810 */
[--C-:B----4-:R-:W-:Y:S02]  /*3bc0*/  FADD.FTZ R6, R6, -R0.reuse ;  /* 0x8000000006067221 */ /* 0x110fe40000010000 */
[--C-:B------:R-:W-:Y:S02]  /*3bd0*/  FADD.FTZ R7, R7, -R0.reuse ;  /* 0x8000000007077221 */ /* 0x100fe40000010000 */
[-C--:B------:R-:W-:Y:S01]  /*3be0*/  HMMA.16816.F32 R20, R24, R202.reuse, R20 ;  /* 0x000000ca1814723c */ /* 0x080fe20000001814 */
[----:B------:R-:W1:Y:S03]  /*3bf0*/  MUFU.EX2 R27, R209 ;  /* 0x000000d1001b7308 */ /* 0x000e660000000800 */
[--C-:B------:R-:W-:Y:S02]  /*3c00*/  FADD.FTZ R4, R4, -R3.reuse ;  /* 0x8000000304047221 */ /* 0x100fe40000010000 */
[--C-:B------:R-:W-:Y:S01]  /*3c10*/  FADD.FTZ R5, R5, -R3.reuse ;  /* 0x8000000305057221 */ /* 0x100fe20000010000 */
[----:B------:R-:W-:Y:S01]  /*3c20*/  F2FP.PACK_AB R26, R147, R145 ;  /* 0x00000091931a723e */ /* 0x000fe200000000ff */
[----:B------:R-:W-:Y:S04]  /*3c30*/  HMMA.16816.F32 R28, R80, R202, R28 ;  /* 0x000000ca501c723c */ /* 0x000fe8000000181c */
[----:B------:R-:W-:Y:S02]  /*3c40*/  FMUL.FTZ R4, R133, R4 ;  /* 0x0000000485047220 */ /* 0x000fe40000410000 */
[----:B------:R-:W-:Y:S01]  /*3c50*/  FMUL.FTZ R6, R145, R6 ;  /* 0x0000000691067220 */ /* 0x000fe20000410000 */
[----:B------:R-:W-:Y:S01]  /*3c60*/  MUFU.EX2 R133, R239 ;  /* 0x000000ef00857308 */ /* 0x000fe20000000800 */
[--C-:B------:R-:W-:Y:S04]  /*3c70*/  FADD.FTZ R16, R16, -R3.reuse ;  /* 0x8000000310107221 */ /* 0x100fe80000010000 */
[--C-:B------:R-:W-:Y:S02]  /*3c80*/  FADD.FTZ R17, R17, -R3.reuse ;  /* 0x8000000311117221 */ /* 0x100fe40000010000 */
[--C-:B------:R-:W-:Y:S02]  /*3c90*/  FADD.FTZ R18, R18, -R0.reuse ;  /* 0x8000000012127221 */ /* 0x100fe40000010000 */
[--C-:B------:R-:W-:Y:S02]  /*3ca0*/  FADD.FTZ R22, R22, -R0.reuse ;  /* 0x8000000016167221 */ /* 0x100fe40000010000 */
[--C-:B------:R-:W-:Y:S02]  /*3cb0*/  FADD.FTZ R23, R23, -R0.reuse ;  /* 0x8000000017177221 */ /* 0x100fe40000010000 */
[--C-:B------:R-:W-:Y:S02]  /*3cc0*/  FADD.FTZ R20, R20, -R3.reuse ;  /* 0x8000000314147221 */ /* 0x100fe40000010000 */
[----:B------:R-:W-:Y:S02]  /*3cd0*/  FADD.FTZ R21, R21, -R3 ;  /* 0x8000000315157221 */ /* 0x000fe40000010000 */
[----:B------:R-:W-:Y:S02]  /*3ce0*/  FADD.FTZ R3, R19, -R0 ;  /* 0x8000000013037221 */ /* 0x000fe40000010000 */
[----:B------:R-:W3:Y:S01]  /*3cf0*/  LDS R0, [R242.X4+0x12320] ;  /* 0x01232000f2007984 */ /* 0x000ee20000004800 */
[----:B------:R-:W-:Y:S01]  /*3d00*/  FMUL.FTZ R17, R142, R17 ;  /* 0x000000118e117220 */ /* 0x000fe20000410000 */
[----:B------:R-:W4:Y:S01]  /*3d10*/  MUFU.EX2 R19, R240 ;  /* 0x000000f000137308 */ /* 0x000f220000000800 */
[----:B------:R-:W-:Y:S01]  /*3d20*/  FMUL.FTZ R16, R136, R16 ;  /* 0x0000001088107220 */ /* 0x000fe20000410000 */
[----:B------:R-:W-:Y:S01]  /*3d30*/  STS [R235+0x12480], R137 ;  /* 0x01248089eb007388 */ /* 0x000fe20000000800 */
[----:B------:R-:W-:Y:S01]  /*3d40*/  FMUL.FTZ R24, R141, R20 ;  /* 0x000000148d187220 */ /* 0x000fe20000410000 */
[----:B------:R-:W-:Y:S01]  /*3d50*/  F2FP.PACK_AB R136, R142, R136 ;  /* 0x000000888e88723e */ /* 0x000fe200000000ff */
[----:B------:R-:W-:Y:S01]  /*3d60*/  FMUL.FTZ R21, R144, R21 ;  /* 0x0000001590157220 */ /* 0x000fe20000410000 */
[----:B------:R-:W-:Y:S01]  /*3d70*/  F2FP.PACK_AB R25, R17, R16 ;  /* 0x000000101119723e */ /* 0x000fe200000000ff */
[----:B------:R-:W-:Y:S01]  /*3d80*/  FMUL.FTZ R7, R147, R7 ;  /* 0x0000000793077220 */ /* 0x000fe20000410000 */
[----:B------:R-:W-:Y:S01]  /*3d90*/  F2FP.PACK_AB R17, R151, R149 ;  /* 0x000000959711723e */ /* 0x000fe200000000ff */
[--C-:B------:R-:W-:Y:S01]  /*3da0*/  FADD.FTZ R8, R8, -R2.reuse ;  /* 0x8000000208087221 */ /* 0x100fe20000010000 */
[----:B------:R-:W-:Y:S01]  /*3db0*/  F2FP.PACK_AB R24, R21, R24 ;  /* 0x000000181518723e */ /* 0x000fe200000000ff */
[--C-:B------:R-:W-:Y:S01]  /*3dc0*/  FADD.FTZ R12, R12, -R2.reuse ;  /* 0x800000020c0c7221 */ /* 0x100fe20000010000 */
[----:B------:R-:W-:Y:S01]  /*3dd0*/  F2FP.PACK_AB R21, R7, R6 ;  /* 0x000000060715723e */ /* 0x000fe200000000ff */
[--C-:B------:R-:W-:Y:S01]  /*3de0*/  FADD.FTZ R13, R13, -R2.reuse ;  /* 0x800000020d0d7221 */ /* 0x100fe20000010000 */
[----:B------:R-:W-:Y:S01]  /*3df0*/  F2FP.PACK_AB R7, R143, R148 ;  /* 0x000000948f07723e */ /* 0x000fe200000000ff */
[----:B------:R-:W-:Y:S01]  /*3e00*/  FMUL.FTZ R151, R151, R3 ;  /* 0x0000000397977220 */ /* 0x000fe20000410000 */
[----:B------:R-:W-:Y:S01]  /*3e10*/  STS [R236], R26 ;  /* 0x0000001aec007388 */ /* 0x000fe20000000800 */
[----:B------:R-:W-:Y:S01]  /*3e20*/  FMUL.FTZ R80, R150, R22 ;  /* 0x0000001696507220 */ /* 0x000fe20000410000 */
[----:B-1----:R-:W-:Y:S01]  /*3e30*/  F2FP.PACK_AB R6, R132, R27 ;  /* 0x0000001b8406723e */ /* 0x002fe200000000ff */
[----:B------:R-:W-:Y:S01]  /*3e40*/  FMUL.FTZ R22, R148, R8 ;  /* 0x0000000894167220 */ /* 0x000fe20000410000 */
[----:B------:R-:W-:Y:S01]  /*3e50*/  STS [R235+0x12c80], R7 ;  /* 0x012c8007eb007388 */ /* 0x000fe20000000800 */
[----:B------:R-:W-:Y:S01]  /*3e60*/  FMUL.FTZ R3, R27, R12 ;  /* 0x0000000c1b037220 */ /* 0x000fe20000410000 */
[----:B------:R-:W-:Y:S01]  /*3e70*/  F2FP.PACK_AB R16, R160, R150 ;  /* 0x00000096a010723e */ /* 0x000fe200000000ff */
[----:B------:R-:W-:Y:S02]  /*3e80*/  FMUL.FTZ R8, R132, R13 ;  /* 0x0000000d84087220 */ /* 0x000fe40000410000 */
[--C-:B------:R-:W-:Y:S02]  /*3e90*/  FADD.FTZ R29, R29, -R2.reuse ;  /* 0x800000021d1d7221 */ /* 0x100fe40000010000 */
[--C-:B------:R-:W-:Y:S01]  /*3ea0*/  FADD.FTZ R9, R9, -R2.reuse ;  /* 0x8000000209097221 */ /* 0x100fe20000010000 */
[----:B------:R-:W-:Y:S01]  /*3eb0*/  F2FP.PACK_AB R8, R8, R3 ;  /* 0x000000030808723e */ /* 0x000fe200000000ff */
[----:B------:R-:W-:Y:S01]  /*3ec0*/  FADD.FTZ R28, R28, -R2 ;  /* 0x800000021c1c7221 */ /* 0x000fe20000010000 */
[----:B------:R-:W-:Y:S01]  /*3ed0*/  F2FP.PACK_AB R3, R140, R146 ;  /* 0x000000928c03723e */ /* 0x000fe200000000ff */
[----:B------:R-:W-:Y:S01]  /*3ee0*/  FMUL.FTZ R81, R149, R18 ;  /* 0x0000001295517220 */ /* 0x000fe20000410000 */
[----:B----4-:R-:W-:Y:S01]  /*3ef0*/  F2FP.PACK_AB R2, R19, R133 ;  /* 0x000000851302723e */ /* 0x010fe200000000ff */
        /* <DEDUP_REMOVED lines=9> */
[----:B------:R-:W-:Y:S01]  /*3f90*/  STS [R236+0x1000], R17 ;  /* 0x00100011ec007388 */ /* 0x000fe20000000800 */
[--C-:B---3--:R-:W-:Y:S01]  /*3fa0*/  FADD.FTZ R10, R10, -R0.reuse ;  /* 0x800000000a0a7221 */ /* 0x108fe20000010000 */
[----:B------:R-:W-:Y:S01]  /*3fb0*/  F2FP.PACK_AB R9, R151, R81 ;  /* 0x000000519709723e */ /* 0x000fe200000000ff */
[--C-:B------:R-:W-:Y:S01]  /*3fc0*/  FADD.FTZ R11, R11, -R0.reuse ;  /* 0x800000000b0b7221 */ /* 0x100fe20000010000 */
[----:B------:R-:W-:Y:S01]  /*3fd0*/  STS [R235+0x13c80], R6 ;  /* 0x013c8006eb007388 */ /* 0x000fe20000000800 */
[----:B------:R-:W-:Y:S01]  /*3fe0*/  FMUL.FTZ R10, R146, R10 ;  /* 0x0000000a920a7220 */ /* 0x000fe20000410000 */
[----:B------:R-:W-:Y:S01]  /*3ff0*/  F2FP.PACK_AB R5, R5, R22 ;  /* 0x000000160505723e */ /* 0x000fe200000000ff */
[----:B------:R-:W-:Y:S01]  /*4000*/  FMUL.FTZ R11, R140, R11 ;  /* 0x0000000b8c0b7220 */ /* 0x000fe20000410000 */
[----:B------:R1:W-:Y:S01]  /*4010*/  STS [R236+0x1800], R2 ;  /* 0x00180002ec007388 */ /* 0x0003e20000000800 */
[--C-:B------:R-:W-:Y:S01]  /*4020*/  FADD.FTZ R14, R14, -R0.reuse ;  /* 0x800000000e0e7221 */ /* 0x100fe20000010000 */
[----:B------:R-:W-:Y:S01]  /*4030*/  F2FP.PACK_AB R13, R23, R80 ;  /* 0x00000050170d723e */ /* 0x000fe200000000ff */
[--C-:B------:R-:W-:Y:S01]  /*4040*/  FADD.FTZ R15, R15, -R0.reuse ;  /* 0x800000000f0f7221 */ /* 0x100fe20000010000 */
[----:B------:R-:W-:Y:S01]  /*4050*/  STS [R235+0x14480], R135 ;  /* 0x01448087eb007388 */ /* 0x000fe20000000800 */
[----:B------:R-:W-:Y:S02]  /*4060*/  FMUL.FTZ R14, R133, R14 ;  /* 0x0000000e850e7220 */ /* 0x000fe40000410000 */
[----:B------:R-:W-:Y:S01]  /*4070*/  FMUL.FTZ R15, R19, R15 ;  /* 0x0000000f130f7220 */ /* 0x000fe20000410000 */
[----:B------:R-:W-:Y:S01]  /*4080*/  STS [R236+0x2000], R16 ;  /* 0x00200010ec007388 */ /* 0x000fe20000000800 */
[--C-:B------:R-:W-:Y:S02]  /*4090*/  FADD.FTZ R30, R30, -R0.reuse ;  /* 0x800000001e1e7221 */ /* 0x100fe40000010000 */
[----:B------:R-:W-:Y:S01]  /*40a0*/  FADD.FTZ R31, R31, -R0 ;  /* 0x800000001f1f7221 */ /* 0x000fe20000010000 */
[----:B------:R-:W-:Y:S01]  /*40b0*/  STS [R235+0x14c80], R4 ;  /* 0x014c8004eb007388 */ /* 0x000fe20000000800 */
[----:B------:R-:W-:Y:S01]  /*40c0*/  F2FP.PACK_AB R0, R15, R14 ;  /* 0x0000000e0f00723e */ /* 0x000fe200000000ff */
[----:B------:R-:W-:Y:S02]  /*40d0*/  FMUL.FTZ R28, R134, R28 ;  /* 0x0000001c861c7220 */ /* 0x000fe40000410000 */
[----:B------:R-:W-:Y:S05]  /*40e0*/  FMUL.FTZ R12, R138, R29 ;  /* 0x0000001d8a0c7220 */ /* 0x000fea0000410000 */
[----:B------:R-:W-:Y:S02]  /*40f0*/  F2FP.PACK_AB R12, R12, R28 ;  /* 0x0000001c0c0c723e */ /* 0x000fe400000000ff */
[C---:B-1----:R-:W-:Y:S01]  /*4100*/  F2FP.PACK_AB R2, R139.reuse, R18 ;  /* 0x000000128b02723e */ /* 0x042fe200000000ff */
[----:B------:R-:W-:Y:S02]  /*4110*/  FMUL.FTZ R18, R18, R30 ;  /* 0x0000001e12127220 */ /* 0x000fe40000410000 */
[----:B------:R-:W-:Y:S02]  /*4120*/  FMUL.FTZ R139, R139, R31 ;  /* 0x0000001f8b8b7220 */ /* 0x000fe40000410000 */
        /* <DEDUP_REMOVED lines=17> */
[----:B---3--:R-:W-:Y:S07]  /*4240*/  IMAD.SHL.U32 R0, R228, 0x2, RZ ;  /* 0x00000002e4007824 */ /* 0x008fee00078e00ff */
[----:B------:R-:W-:Y:S08]  /*4250*/  LDSM.16.MT88.4 R12, [R216+0x13480] ;  /* 0x01348000d80c783b */ /* 0x000ff00000004200 */
[----:B------:R-:W1:Y:S08]  /*4260*/  LDSM.16.MT88.4 R8, [R0+0xe080] ;  /* 0x00e080000008783b */ /* 0x000e700000004200 */
[----:B------:R-:W3:Y:S08]  /*4270*/  LDSM.16.MT88.4 R16, [R216+0x14480] ;  /* 0x01448000d810783b */ /* 0x000ef00000004200 */
[----:B------:R-:W4:Y:S08]  /*4280*/  LDSM.16.MT88.4 R20, [R0+0x10080] ;  /* 0x010080000014783b */ /* 0x000f300000004200 */
[----:B------:R-:W-:Y:S08]  /*4290*/  LDSM.16.MT88.4 R24, [R216+0x12880] ;  /* 0x01288000d818783b */ /* 0x000ff00000004200 */
[----:B------:R-:W5:Y:S01]  /*42a0*/  LDSM.16.MT88.4 R28, [R0+0xe880] ;  /* 0x00e88000001c783b */ /* 0x000f620000004200 */
[-C--:B-1----:R-:W-:Y:S07]  /*42b0*/  HMMA.16816.F32 R32, R4, R8.reuse, R32 ;  /* 0x000000080420723c */ /* 0x082fee0000001820 */
[----:B------:R-:W1:Y:S01]  /*42c0*/  LDSM.16.MT88.4 R80, [R216+0x13880] ;  /* 0x01388000d850783b */ /* 0x000e620000004200 */
[-C--:B------:R-:W-:Y:S07]  /*42d0*/  HMMA.16816.F32 R36, R12, R8.reuse, R36 ;  /* 0x000000080c24723c */ /* 0x080fee0000001824 */
        /* <DEDUP_REMOVED lines=8> */
[----:B------:R-:W-:Y:S01]  /*4360*/  LDSM.16.MT88.4 R8, [R0+0xf080] ;  /* 0x00f080000008783b */ /* 0x000fe20000004200 */
[-C--:B----4-:R-:W-:Y:S07]  /*4370*/  HMMA.16816.F32 R56, R4, R20.reuse, R56 ;  /* 0x000000140438723c */ /* 0x090fee0000001838 */
        /* <DEDUP_REMOVED lines=8> */
[----:B------:R-:W4:Y:S07]  /*4400*/  LDSM.16.MT88.4 R4, [R216+0x12c80] ;  /* 0x012c8000d804783b */ /* 0x000f2e0000004200 */
[-C--:B-----5:R-:W-:Y:S01]  /*4410*/  HMMA.16816.F32 R32, R24, R28.reuse, R32 ;  /* 0x0000001c1820723c */ /* 0x0a0fe20000001820 */
[----:B------:R-:W5:Y:S07]  /*4420*/  LDSM.16.MT88.4 R20, [R0+0x11080] ;  /* 0x011080000014783b */ /* 0x000f6e0000004200 */
[-C--:B-1----:R-:W-:Y:S08]  /*4430*/  HMMA.16816.F32 R36, R80, R28.reuse, R36 ;  /* 0x0000001c5024723c */ /* 0x082ff00000001824 */
[C---:B--2---:R-:W-:Y:S08]  /*4440*/  HMMA.16816.F32 R40, R132.reuse, R28, R40 ;  /* 0x0000001c8428723c */ /* 0x044ff00000001828 */
[-C--:B------:R-:W-:Y:S08]  /*4450*/  HMMA.16816.F32 R44, R132, R30.reuse, R44 ;  /* 0x0000001e842c723c */ /* 0x080ff0000000182c */
[-C--:B------:R-:W-:Y:S08]  /*4460*/  HMMA.16816.F32 R48, R80, R30.reuse, R48 ;  /* 0x0000001e5030723c */ /* 0x080ff00000001830 */
[C---:B------:R-:W-:Y:S01]  /*4470*/  HMMA.16816.F32 R52, R24.reuse, R30, R52 ;  /* 0x0000001e1834723c */ /* 0x040fe20000001834 */
[----:B------:R-:W1:Y:S07]  /*4480*/  LDSM.16.MT88.4 R28, [R216+0x13080] ;  /* 0x01308000d81c783b */ /* 0x000e6e0000004200 */
[-C--:B---3--:R-:W-:Y:S08]  /*4490*/  HMMA.16816.F32 R56, R24, R136.reuse, R56 ;  /* 0x000000881838723c */ /* 0x088ff00000001838 */
        /* <DEDUP_REMOVED lines=13> */
[-C--:B-----5:R-:W-:Y:S08]  /*4570*/  HMMA.16816.F32 R56, R4, R20.reuse, R56 ;  /* 0x000000140438723c */ /* 0x0a0ff00000001838 */
        /* <DEDUP_REMOVED lines=26> */
[----:B-1-34-:R-:W-:Y:S01]  /*4720*/  SHF.R.S32.HI R2, RZ, 0x1f, R234 ;  /* 0x0000001fff027819 */ /* 0x01afe200000114ea */
[----:B------:R-:W2:Y:S01]  /*4730*/  LDL.64 R8, [R1+0x28] ;  /* 0x0000280001087983 */ /* 0x000ea20000100a00 */
[----:B------:R-:W-:Y:S03]  /*4740*/  IMAD.SHL.U32 R5, R234, 0x40, RZ ;  /* 0x00000040ea057824 */ /* 0x000fe600078e00ff */
[----:B------:R-:W3:Y:S01]  /*4750*/  LDL.64 R240, [R1+0x10] ;  /* 0x0000100001f07983 */ /* 0x000ee20000100a00 */
[----:B------:R-:W-:Y:S02]  /*4760*/  IMAD R4, R2, c[0x0][0x208], RZ ;  /* 0x0000820002047a24 */ /* 0x000fe400078e02ff */
[C---:B------:R-:W-:Y:S01]  /*4770*/  IMAD.WIDE.U32 R2, R234.reuse, c[0x0][0x208], RZ ;  /* 0x00008200ea027a25 */ /* 0x040fe200078e00ff */
[----:B------:R-:W4:Y:S03]  /*4780*/  LDL R237, [R1+0x38] ;  /* 0x0000380001ed7983 */ /* 0x000f260000100800 */
[----:B------:R-:W-:Y:S01]  /*4790*/  IMAD R4, R234, c[0x0][0x20c], R4 ;  /* 0x00008300ea047a24 */ /* 0x000fe200078e0204 */
[----:B------:R-:W5:Y:S01]  /*47a0*/  LDL.64 R238, [R1] ;  /* 0x0000000001ee7983 */ /* 0x000f620000100a00 */
[C---:B------:R-:W-:Y:S02]  /*47b0*/  IMAD.SHL.U32 R6, R2.reuse, 0x40, RZ ;  /* 0x0000004002067824 */ /* 0x040fe400078e00ff */
[----:B------:R-:W-:Y:S05]  /*47c0*/  IMAD.IADD R3, R3, 0x1, R4 ;  /* 0x0000000103037824 */ /* 0x000fea00078e0204 */
[----:B------:R-:W-:Y:S02]  /*47d0*/  SHF.L.U64.HI R3, R2, 0x6, R3 ;  /* 0x0000000602037819 */ /* 0x000fe40000010203 */
[----:B------:R-:W-:Y:S02]  /*47e0*/  IADD3 R2, -R250, c[0x0][0x168], -R5 ;  /* 0x00005a00fa027a10 */ /* 0x000fe40007ffe905 */
[C---:B--2---:R-:W-:Y:S02]  /*47f0*/  IADD3 R4, P1, R5.reuse, R8, RZ ;  /* 0x0000000805047210 */ /* 0x044fe40007f3e0ff */
[----:B---3--:R-:W-:Y:S02]  /*4800*/  IADD3 R10, P6, P5, R240, UR10, R6 ;  /* 0x0000000af00a7c10 */ /* 0x008fe4000fdde006 */
[----:B----4-:R-:W-:Y:S02]  /*4810*/  LEA.HI.X.SX32 R7, R5, R237, 0x1, P1 ;  /* 0x000000ed05077211 */ /* 0x010fe400008f0eff */
[----:B------:R-:W-:Y:S02]  /*4820*/  LOP3.LUT P1, RZ, R252, 0x1, RZ, 0xc0, !PT ;  /* 0x00000001fcff7812 */ /* 0x000fe4000782c0ff */
[----:B-----5:R-:W-:Y:S02]  /*4830*/  IADD3.X R11, R239, UR11, R3, P6, P5 ;  /* 0x0000000bef0b7c10 */ /* 0x020fe4000b7ea403 */
[----:B------:R-:W-:Y:S02]  /*4840*/  IADD3 R5, P6, R6, R240, RZ ;  /* 0x000000f006057210 */ /* 0x000fe40007fde0ff */
[C---:B------:R-:W-:Y:S03]  /*4850*/  LEA R8, P5, R4.reuse, c[0x0][0x280], 0x2 ;  /* 0x0000a00004087a11 */ /* 0x040fe600078a10ff */
[----:B------:R-:W-:Y:S01]  /*4860*/  IMAD.X R3, R3, 0x1, R239, P6 ;  /* 0x0000000103037824 */ /* 0x000fe200030e06ef */
[----:B------:R-:W-:Y:S02]  /*4870*/  LEA.HI.X R9, R4, c[0x0][0x284], R7, 0x2, P5 ;  /* 0x0000a10004097a11 */ /* 0x000fe400028f1407 */
[C---:B------:R-:W-:Y:S02]  /*4880*/  ISETP.LT.OR P5, PT, R2.reuse, 0x1, !P1 ;  /* 0x000000010200780c */ /* 0x040fe40004fa1670 */
[C---:B------:R-:W-:Y:S02]  /*4890*/  LEA R6, P6, R5.reuse, c[0x0][0x1f0], 0x1 ;  /* 0x00007c0005067a11 */ /* 0x040fe400078c08ff */
[----:B------:R-:W-:Y:S02]  /*48a0*/  ISETP.LT.OR P1, PT, R2, 0x21, !P1 ;  /* 0x000000210200780c */ /* 0x000fe40004f21670 */
        /* <DEDUP_REMOVED lines=15> */
.L_x_738:
[-C--:B-1-34-:R-:W-:Y:S01]  /*49a0*/  HMMA.16816.F32 R4, R80, R16.reuse, RZ ;  /* 0x000000105004723c */ /* 0x09afe200000018ff */
[----:B------:R-:W-:Y:S01]  /*49b0*/  LDSM.16.M88.4 R140, [R221+0x1800] ;  /* 0x00180000dd8c783b */ /* 0x000fe20000000200 */
[----:B------:R-:W-:Y:S01]  /*49c0*/  UIADD3 UR6, UR7, 0x1, URZ ;  /* 0x0000000107067890 */ /* 0x000fe2000fffe03f */
[----:B------:R-:W-:Y:S01]  /*49d0*/  ISETP.GE.AND P5, PT, R217, 0x1, PT ;  /* 0x00000001d900780c */ /* 0x000fe20003fa6270 */
[----:B------:R-:W-:Y:S01]  /*49e0*/  IMAD.WIDE.U32 R2, R248, c[0x0][0x238], R244 ;  /* 0x00008e00f8027a25 */ /* 0x000fe200078e00f4 */
[----:B------:R-:W-:Y:S01]  /*49f0*/  UISETP.GE.AND UP0, UPT, UR7, 0x1, UPT ;  /* 0x000000010700788c */ /* 0x000fe2000bf06270 */
[----:B------:R-:W2:Y:S02]  /*4a00*/  LDL R237, [R1+0x1c] ;  /* 0x00001c0001ed7983 */ /* 0x000ea40000100800 */
[C---:B------:R-:W-:Y:S01]  /*4a10*/  HMMA.16816.F32 R8, R132.reuse, R16, RZ ;  /* 0x000000108408723c */ /* 0x040fe200000018ff */
[----:B------:R-:W-:Y:S02]  /*4a20*/  USEL UR7, UR6, URZ, !UP0 ;  /* 0x0000003f06077287 */ /* 0x000fe4000c000000 */
[----:B------:R-:W-:Y:S05]  /*4a30*/  LDSM.16.MT88.4 R144, [R0+0x4080] ;  /* 0x004080000090783b */ /* 0x000fea0000004200 */
[-C--:B------:R-:W-:Y:S01]  /*4a40*/  HMMA.16816.F32 R12, R132, R18.reuse, RZ ;  /* 0x00000012840c723c */ /* 0x080fe200000018ff */
[----:B------:R-:W-:Y:S05]  /*4a50*/  LDSM.16.M88.4 R148, [R223+0x1000] ;  /* 0x00100000df94783b */ /* 0x000fea0000000200 */
[----:B------:R-:W0:Y:S02]  /*4a60*/  LDGDEPBAR ;  /* 0x00000000000079af */ /* 0x000e240000000000 */
        /* <DEDUP_REMOVED lines=8> */
[C---:B------:R-:W-:Y:S07]  /*4af0*/  HMMA.16816.F32 R8, R208.reuse, R204, R8 ;  /* 0x000000ccd008723c */ /* 0x040fee0000001808 */
[----:B------:R-:W-:Y:S01]  /*4b00*/  IMAD.MOV.U32 R204, RZ, RZ, R234 ;  /* 0x000000ffffcc7224 */ /* 0x000fe200078e00ea */
[-C--:B------:R-:W-:Y:S08]  /*4b10*/  HMMA.16816.F32 R12, R208, R206.reuse, R12 ;  /* 0x000000ced00c723c */ /* 0x080ff0000000180c */
[C---:B------:R-:W-:Y:S08]  /*4b20*/  HMMA.16816.F32 R16, R160.reuse, R206, R16 ;  /* 0x000000cea010723c */ /* 0x040ff00000001810 */
[-C--:B------:R-:W-:Y:S08]  /*4b30*/  HMMA.16816.F32 R20, R160, R212.reuse, R20 ;  /* 0x000000d4a014723c */ /* 0x080ff00000001814 */
[C---:B------:R-:W-:Y:S08]  /*4b40*/  HMMA.16816.F32 R24, R208.reuse, R212, R24 ;  /* 0x000000d4d018723c */ /* 0x040ff00000001818 */
[-C--:B------:R-:W-:Y:S08]  /*4b50*/  HMMA.16816.F32 R28, R208, R214.reuse, R28 ;  /* 0x000000d6d01c723c */ /* 0x080ff0000000181c */
[----:B------:R-:W-:Y:S01]  /*4b60*/  HMMA.16816.F32 R80, R160, R214, R80 ;  /* 0x000000d6a050723c */ /* 0x000fe20000001850 */
[----:B------:R-:W-:Y:S07]  /*4b70*/  LDSM.16.M88.4 R160, [R223+0x1800] ;  /* 0x00180000dfa0783b */ /* 0x000fee0000000200 */
        /* <DEDUP_REMOVED lines=10> */
[----:B------:R-:W3:Y:S05]  /*4c20*/  LDSM.16.MT88.4 R132, [R0+0x4880] ;  /* 0x004880000084783b */ /* 0x000eea0000004200 */
[----:B------:R-:W-:Y:S02]  /*4c30*/  LDSM.16.M88.4 R144, [R221+0x2800] ;  /* 0x00280000dd90783b */ /* 0x000fe40000000200 */
[-C--:B-1----:R-:W-:Y:S08]  /*4c40*/  HMMA.16816.F32 R4, R148, R136.reuse, R4 ;  /* 0x000000889404723c */ /* 0x082ff00000001804 */
[C---:B------:R-:W-:Y:S08]  /*4c50*/  HMMA.16816.F32 R8, R160.reuse, R136, R8 ;  /* 0x00000088a008723c */ /* 0x040ff00000001808 */
[-C--:B------:R-:W-:Y:S08]  /*4c60*/  HMMA.16816.F32 R12, R160, R138.reuse, R12 ;  /* 0x0000008aa00c723c */ /* 0x080ff0000000180c */
[C---:B------:R-:W-:Y:S01]  /*4c70*/  HMMA.16816.F32 R16, R148.reuse, R138, R16 ;  /* 0x0000008a9410723c */ /* 0x040fe20000001810 */
[----:B------:R-:W1:Y:S07]  /*4c80*/  LDSM.16.MT88.4 R136, [R0+0x2080] ;  /* 0x002080000088783b */ /* 0x000e6e0000004200 */
[-C--:B---3--:R-:W-:Y:S08]  /*4c90*/  HMMA.16816.F32 R20, R148, R132.reuse, R20 ;  /* 0x000000849414723c */ /* 0x088ff00000001814 */
[C---:B------:R-:W-:Y:S08]  /*4ca0*/  HMMA.16816.F32 R24, R160.reuse, R132, R24 ;  /* 0x00000084a018723c */ /* 0x040ff00000001818 */
[-C--:B------:R-:W-:Y:S01]  /*4cb0*/  HMMA.16816.F32 R28, R160, R134.reuse, R28 ;  /* 0x00000086a01c723c */ /* 0x080fe2000000181c */
[----:B------:R-:W-:Y:S07]  /*4cc0*/  LDSM.16.MT88.4 R160, [R0+0x2880] ;  /* 0x0028800000a0783b */ /* 0x000fee0000004200 */
[----:B------:R-:W-:Y:S01]  /*4cd0*/  HMMA.16816.F32 R80, R148, R134, R80 ;  /* 0x000000869450723c */ /* 0x000fe20000001850 */
[----:B------:R-:W3:Y:S05]  /*4ce0*/  LDSM.16.MT88.4 R132, [R0+0x5080] ;  /* 0x005080000084783b */ /* 0x000eea0000004200 */
[----:B------:R-:W4:Y:S02]  /*4cf0*/  LDSM.16.M88.4 R148, [R223+0x2000] ;  /* 0x00200000df94783b */ /* 0x000f240000000200 */
[-C--:B-1----:R-:W-:Y:S08]  /*4d00*/  HMMA.16816.F32 R4, R140, R136.reuse, R4 ;  /* 0x000000888c04723c */ /* 0x082ff00000001804 */
[C---:B------:R-:W-:Y:S08]  /*4d10*/  HMMA.16816.F32 R8, R144.reuse, R136, R8 ;  /* 0x000000889008723c */ /* 0x040ff00000001808 */
[-C--:B------:R-:W-:Y:S08]  /*4d20*/  HMMA.16816.F32 R12, R144, R138.reuse, R12 ;  /* 0x0000008a900c723c */ /* 0x080ff0000000180c */
[C---:B------:R-:W-:Y:S01]  /*4d30*/  HMMA.16816.F32 R16, R140.reuse, R138, R16 ;  /* 0x0000008a8c10723c */ /* 0x040fe20000001810 */
[----:B------:R-:W1:Y:S07]  /*4d40*/  LDSM.16.M88.4 R136, [R223+0x2800] ;  /* 0x00280000df88783b */ /* 0x000e6e0000000200 */
[-C--:B---3--:R-:W-:Y:S08]  /*4d50*/  HMMA.16816.F32 R20, R140, R132.reuse, R20 ;  /* 0x000000848c14723c */ /* 0x088ff00000001814 */
[C---:B------:R-:W-:Y:S08]  /*4d60*/  HMMA.16816.F32 R24, R144.reuse, R132, R24 ;  /* 0x000000849018723c */ /* 0x040ff00000001818 */
[-C--:B------:R-:W-:Y:S08]  /*4d70*/  HMMA.16816.F32 R28, R144, R134.reuse, R28 ;  /* 0x00000086901c723c */ /* 0x080ff0000000181c */
[----:B------:R-:W-:Y:S01]  /*4d80*/  HMMA.16816.F32 R80, R140, R134, R80 ;  /* 0x000000868c50723c */ /* 0x000fe20000001850 */
[----:B------:R3:W5:Y:S06]  /*4d90*/  LDSM.16.MT88.4 R132, [R0+0x5880] ;  /* 0x005880000084783b */ /* 0x00076c0000004200 */
[----:B------:R-:W-:Y:S01]  /*4da0*/  SHF.R.S32.HI R140, RZ, 0x1f, R247 ;  /* 0x0000001fff8c7819 */ /* 0x000fe200000114f7 */
[-C--:B----4-:R-:W-:Y:S05]  /*4db0*/  HMMA.16816.F32 R4, R148, R160.reuse, R4 ;  /* 0x000000a09404723c */ /* 0x090fea0000001804 */
[----:B------:R-:W-:Y:S03]  /*4dc0*/  IMAD R140, R140, c[0x0][0x240], RZ ;  /* 0x000090008c8c7a24 */ /* 0x000fe600078e02ff */
[C---:B-1----:R-:W-:Y:S04]  /*4dd0*/  HMMA.16816.F32 R8, R136.reuse, R160, R8 ;  /* 0x000000a08808723c */ /* 0x042fe80000001808 */
[----:B------:R-:W-:Y:S04]  /*4de0*/  IMAD R140, R247, c[0x0][0x244], R140 ;  /* 0x00009100f78c7a24 */ /* 0x000fe800078e028c */
[-C--:B------:R-:W-:Y:S04]  /*4df0*/  HMMA.16816.F32 R12, R136, R162.reuse, R12 ;  /* 0x000000a2880c723c */ /* 0x080fe8000000180c */
[----:B---3--:R-:W-:Y:S04]  /*4e00*/  SHF.R.S32.HI R0, RZ, 0x1f, R248 ;  /* 0x0000001fff007819 */ /* 0x008fe800000114f8 */
[C---:B------:R-:W-:Y:S04]  /*4e10*/  HMMA.16816.F32 R16, R148.reuse, R162, R16 ;  /* 0x000000a29410723c */ /* 0x040fe80000001810 */
[----:B------:R-:W-:Y:S04]  /*4e20*/  IMAD R0, R0, c[0x0][0x238], RZ ;  /* 0x00008e0000007a24 */ /* 0x000fe800078e02ff */
[----:B------:R-:W-:Y:S01]  /*4e30*/  IMAD R0, R248, c[0x0][0x23c], R0 ;  /* 0x00008f00f8007a24 */ /* 0x000fe200078e0200 */
[-C--:B-----5:R-:W-:Y:S03]  /*4e40*/  HMMA.16816.F32 R20, R148, R132.reuse, R20 ;  /* 0x000000849414723c */ /* 0x0a0fe60000001814 */
[----:B------:R-:W-:Y:S02]  /*4e50*/  IMAD.IADD R3, R3, 0x1, R0 ;  /* 0x0000000103037824 */ /* 0x000fe400078e0200 */
[----:B------:R-:W-:Y:S02]  /*4e60*/  IMAD.SHL.U32 R0, R249, 0x2000, RZ ;  /* 0x00002000f9007824 */ /* 0x000fe400078e00ff */
[----:B------:R-:W-:Y:S01]  /*4e70*/  IMAD.WIDE.U32 R2, R247, c[0x0][0x240], R2 ;  /* 0x00009000f7027a25 */ /* 0x000fe200078e0002 */
[C---:B------:R-:W-:Y:S04]  /*4e80*/  HMMA.16816.F32 R24, R136.reuse, R132, R24 ;  /* 0x000000848818723c */ /* 0x040fe80000001818 */
[----:B------:R-:W-:Y:S02]  /*4e90*/  SHF.R.S32.HI R141, RZ, 0x1f, R0 ;  /* 0x0000001fff8d7819 */ /* 0x000fe40000011400 */
[----:B------:R-:W-:Y:S02]  /*4ea0*/  IADD3 R0, P1, R0, R2, RZ ;  /* 0x0000000200007210 */ /* 0x000fe40007f3e0ff */
[-C--:B------:R-:W-:Y:S04]  /*4eb0*/  HMMA.16816.F32 R28, R136, R134.reuse, R28 ;  /* 0x00000086881c723c */ /* 0x080fe8000000181c */
[----:B------:R-:W-:Y:S02]  /*4ec0*/  IADD3.X R140, R141, R3, R140, P1, !PT ;  /* 0x000000038d8c7210 */ /* 0x000fe40000ffe48c */
[C---:B------:R-:W-:Y:S02]  /*4ed0*/  LEA R2, P1, R0.reuse, c[0x0][0x220], 0x2 ;  /* 0x0000880000027a11 */ /* 0x040fe400078210ff */
[----:B------:R-:W-:Y:S01]  /*4ee0*/  HMMA.16816.F32 R80, R148, R134, R80 ;  /* 0x000000869450723c */ /* 0x000fe20000001850 */
[----:B------:R-:W-:Y:S03]  /*4ef0*/  LDSM.16.MT88.4 R132, [R216+0x17880] ;  /* 0x01788000d884783b */ /* 0x000fe60000004200 */
[----:B------:R-:W-:Y:S01]  /*4f00*/  LEA.HI.X R3, R0, c[0x0][0x224], R140, 0x2, P1 ;  /* 0x0000890000037a11 */ /* 0x000fe200008f148c */
[C---:B------:R-:W-:Y:S01]  /*4f10*/  IMAD R0, R217.reuse, 0x2000, R228 ;  /* 0x00002000d9007824 */ /* 0x040fe200078e02e4 */
[----:B------:R-:W-:Y:S01]  /*4f20*/  LDSM.16.MT88.4 R140, [R216+0x18080] ;  /* 0x01808000d88c783b */ /* 0x000fe20000004200 */
[----:B--2---:R-:W-:Y:S02]  /*4f30*/  ISETP.GE.AND P1, PT, R234, R237, PT ;  /* 0x000000edea00720c */ /* 0x004fe40003f26270 */
[----:B------:R-:W-:Y:S02]  /*4f40*/  IMAD.SHL.U32 R0, R0, 0x2, RZ ;  /* 0x0000000200007824 */ /* 0x000fe400078e00ff */
[----:B------:R-:W-:Y:S01]  /*4f50*/  RED.E.ADD.F32.FTZ.RN.STRONG.GPU [R2.64], R4 ;  /* 0x000000040200798e */ /* 0x000fe2000c10e788 */
[----:B------:R-:W-:Y:S04]  /*4f60*/  IADD3 R217, R217, 0x1, RZ ;  /* 0x00000001d9d97810 */ /* 0x000fe80007ffe0ff */
[----:B------:R-:W-:Y:S01]  /*4f70*/  RED.E.ADD.F32.FTZ.RN.STRONG.GPU [R2.64+0x400], R5 ;  /* 0x000400050200798e */ /* 0x000fe2000c10e788 */
[----:B------:R-:W-:Y:S04]  /*4f80*/  SEL R217, R217, RZ, !P5 ;  /* 0x000000ffd9d97207 */ /* 0x000fe80006800000 */
        /* <DEDUP_REMOVED lines=56> */
[-C--:B-1----:R-:W-:Y:S08]  /*5310*/  HMMA.16816.F32 R84, R24, R28.reuse, R84 ;  /* 0x0000001c1854723c */ /* 0x082ff00000001854 */
        /* <DEDUP_REMOVED lines=89> */
.L_x_736:
[----:B------:R-:W-:Y:S05]  /*58b0*/  @P1 BRA `(.L_x_740) ;  /* 0x000016c000001947 */ /* 0x000fea0003800000 */
[----:B------:R-:W2:Y:S01]  /*58c0*/  LDL.LU R80, [R1+0x20] ;  /* 0x0000200001507983 */ /* 0x000ea20000300800 */
[----:B------:R-:W-:Y:S01]  /*58d0*/  SHF.R.S32.HI R8, RZ, 0x1f, R244 ;  /* 0x0000001fff087819 */ /* 0x000fe200000114f4 */
[----:B------:R-:W-:Y:S01]  /*58e0*/  BSSY B0, `(.L_x_741) ;  /* 0x00000b7000007945 */ /* 0x000fe20003800000 */
[----:B------:R-:W-:Y:S02]  /*58f0*/  F2FP.PACK_AB R32, R33, R32 ;  /* 0x000000202120723e */ /* 0x000fe400000000ff */
[----:B------:R-:W-:-:S02]  /*5900*/  LEA.HI R3, R8, R244, RZ, 0x2 ;  /* 0x000000f408037211 */ /* 0x000fc400078f10ff */
[----:B------:R-:W-:Y:S02]  /*5910*/  LEA.HI R0, R8, R244, RZ, 0x5 ;  /* 0x000000f408007211 */ /* 0x000fe400078f28ff */
[--C-:B-1----:R-:W-:Y:S02]  /*5920*/  SHF.R.S32.HI R5, RZ, 0x2, R3.reuse ;  /* 0x00000002ff057819 */ /* 0x102fe40000011403 */
        /* <DEDUP_REMOVED lines=32> */
[----:B------:R-:W-:Y:S01]  /*5b30*/  BAR.SYNC.DEFER_BLOCKING 0x1, 0x100 ;  /* 0x0044000000007b1d */ /* 0x000fe20000010000 */
[----:B------:R-:W-:-:S02]  /*5b40*/  F2FP.PACK_AB R52, R53, R52 ;  /* 0x000000343534723e */ /* 0x000fc400000000ff */
[----:B------:R-:W-:Y:S01]  /*5b50*/  IMAD R4, R2, 0x1800, R4 ;  /* 0x0000180002047824 */ /* 0x000fe200078e0204 */
[C---:B------:R-:W-:Y:S02]  /*5b60*/  IADD3 R2, R0.reuse, 0x40, RZ ;  /* 0x0000004000027810 */ /* 0x040fe40007ffe0ff */
[----:B------:R-:W-:Y:S02]  /*5b70*/  F2FP.PACK_AB R54, R55, R54 ;  /* 0x000000363736723e */ /* 0x000fe400000000ff */
[----:B------:R-:W-:Y:S02]  /*5b80*/  @P0 IADD3 R2, R0, -0x40, RZ ;  /* 0xffffffc000020810 */ /* 0x000fe40007ffe0ff */
[----:B------:R-:W-:Y:S02]  /*5b90*/  F2FP.PACK_AB R36, R37, R36 ;  /* 0x000000242524723e */ /* 0x000fe400000000ff */
[----:B------:R-:W-:Y:S02]  /*5ba0*/  F2FP.PACK_AB R38, R39, R38 ;  /* 0x000000262726723e */ /* 0x000fe400000000ff */
[----:B------:R-:W-:-:S02]  /*5bb0*/  F2FP.PACK_AB R48, R49, R48 ;  /* 0x000000303130723e */ /* 0x000fc400000000ff */
[----:B------:R-:W-:Y:S02]  /*5bc0*/  F2FP.PACK_AB R50, R51, R50 ;  /* 0x000000323332723e */ /* 0x000fe400000000ff */
[----:B------:R-:W-:Y:S02]  /*5bd0*/  F2FP.PACK_AB R40, R41, R40 ;  /* 0x000000282928723e */ /* 0x000fe400000000ff */
[----:B------:R-:W-:Y:S02]  /*5be0*/  F2FP.PACK_AB R42, R43, R42 ;  /* 0x0000002a2b2a723e */ /* 0x000fe400000000ff */
[----:B------:R-:W-:Y:S02]  /*5bf0*/  SHF.R.S32.HI R10, RZ, 0x4, R10 ;  /* 0x00000004ff0a7819 */ /* 0x000fe4000001140a */
        /* <DEDUP_REMOVED lines=31> */
[----:B------:R-:W-:Y:S01]  /*5df0*/  LOP3.LUT R3, R3, 0x1c0, RZ, 0xc0, !PT ;  /* 0x000001c003037812 */ /* 0x000fe200078ec0ff */
        /* <DEDUP_REMOVED lines=13> */
[----:B------:R-:W-:Y:S02]  /*5ed0*/  LOP3.LUT R5, R3, 0x38, R6, 0xf8, !PT ;  /* 0x0000003803057812 */ /* 0x000fe400078ef806 */
[----:B------:R-:W-:Y:S01]  /*5ee0*/  SHF.R.U32.HI R8, RZ, 0x3, R3 ;  /* 0x00000003ff087819 */ /* 0x000fe20000011603 */
        /* <DEDUP_REMOVED lines=13> */
[----:B------:R-:W-:-:S02]  /*5fc0*/  LOP3.LUT R8, R5, R8, RZ, 0x3c, !PT ;  /* 0x0000000805087212 */ /* 0x000fc400078e3cff */
[----:B------:R-:W-:Y:S01]  /*5fd0*/  F2FP.PACK_AB R7, R121, R120 ;  /* 0x000000787907723e */ /* 0x000fe200000000ff */
[----:B------:R-:W-:Y:S01]  /*5fe0*/  STS [R0+0xb080], R64 ;  /* 0x00b0804000007388 */ /* 0x000fe20000000800 */
[----:B------:R-:W-:Y:S01]  /*5ff0*/  F2FP.PACK_AB R5, R123, R122 ;  /* 0x0000007a7b05723e */ /* 0x000fe200000000ff */
[----:B------:R-:W-:Y:S02]  /*6000*/  IMAD.IADD R4, R4, 0x1, R8 ;  /* 0x0000000104047824 */ /* 0x000fe400078e0208 */
[----:B------:R-:W-:Y:S02]  /*6010*/  STS [R0+0xb480], R66 ;  /* 0x00b4804200007388 */ /* 0x000fe40000000800 */
[----:B------:R-:W-:Y:S02]  /*6020*/  IMAD.SHL.U32 R4, R4, 0x2, RZ ;  /* 0x0000000204047824 */ /* 0x000fe400078e00ff */
        /* <DEDUP_REMOVED lines=9> */
[----:B------:R3:W-:Y:S04]  /*60c0*/  STS [R2+0x1480], R21 ;  /* 0x0014801502007388 */ /* 0x0007e80000000800 */
[----:B------:R-:W-:Y:S04]  /*60d0*/  STS [R0+0x2080], R26 ;  /* 0x0020801a00007388 */ /* 0x000fe80000000800 */
[----:B------:R-:W-:Y:S04]  /*60e0*/  STS [R0+0x2480], R25 ;  /* 0x0024801900007388 */ /* 0x000fe80000000800 */
[----:B------:R-:W-:Y:S04]  /*60f0*/  STS [R2+0x2080], R20 ;  /* 0x0020801402007388 */ /* 0x000fe80000000800 */
[----:B------:R-:W-:Y:S04]  /*6100*/  STS [R2+0x2480], R19 ;  /* 0x0024801302007388 */ /* 0x000fe80000000800 */
[----:B------:R-:W-:Y:S01]  /*6110*/  STS [R0+0x3080], R18 ;  /* 0x0030801200007388 */ /* 0x000fe20000000800 */
[----:B-1----:R-:W-:-:S03]  /*6120*/  SHF.R.S32.HI R22, RZ, 0x1f, R247 ;  /* 0x0000001fff167819 */ /* 0x002fc600000114f7 */
[----:B------:R-:W-:Y:S01]  /*6130*/  STS [R0+0x3480], R17 ;  /* 0x0034801100007388 */ /* 0x000fe20000000800 */
[----:B---3--:R-:W-:-:S03]  /*6140*/  SHF.R.S32.HI R21, RZ, 0x1f, R248 ;  /* 0x0000001fff157819 */ /* 0x008fc600000114f8 */
        /* <DEDUP_REMOVED lines=9> */
[----:B------:R1:W-:Y:S04]  /*61e0*/  STS [R2+0x5080], R7 ;  /* 0x0050800702007388 */ /* 0x0003e80000000800 */
[----:B------:R4:W-:Y:S04]  /*61f0*/  STS [R2+0x5480], R5 ;  /* 0x0054800502007388 */ /* 0x0009e80000000800 */
[----:B------:R-:W-:Y:S01]  /*6200*/  BAR.SYNC.DEFER_BLOCKING 0x1, 0x100 ;  /* 0x0044000000007b1d */ /* 0x000fe20000010000 */
[----:B---3--:R-:W-:Y:S01]  /*6210*/  IMAD R0, R21, c[0x0][0x338], RZ ;  /* 0x0000ce0015007a24 */ /* 0x008fe200078e02ff */
[----:B-1----:R-:W-:-:S03]  /*6220*/  SHF.R.S32.HI R7, RZ, 0x1f, R6 ;  /* 0x0000001fff077819 */ /* 0x002fc60000011406 */
[C---:B------:R-:W-:Y:S02]  /*6230*/  IMAD R0, R248.reuse, c[0x0][0x33c], R0 ;  /* 0x0000cf00f8007a24 */ /* 0x040fe400078e0200 */
[----:B----4-:R-:W-:Y:S02]  /*6240*/  IMAD.MOV.U32 R5, RZ, RZ, -0x60 ;  /* 0xffffffa0ff057424 */ /* 0x010fe400078e00ff */
[----:B------:R-:W-:Y:S01]  /*6250*/  IMAD.WIDE.U32 R2, R248, c[0x0][0x338], R6 ;  /* 0x0000ce00f8027a25 */ /* 0x000fe200078e0006 */
[----:B------:R1:W3:Y:S03]  /*6260*/  LDS.128 R24, [R4+0x6880] ;  /* 0x0068800004187984 */ /* 0x0002e60000000c00 */
[----:B------:R-:W-:Y:S01]  /*6270*/  IMAD.IADD R3, R3, 0x1, R0 ;  /* 0x0000000103037824 */ /* 0x000fe200078e0200 */
[----:B------:R1:W4:Y:S01]  /*6280*/  LDS.128 R28, [R4+0x7080] ;  /* 0x00708000041c7984 */ /* 0x0003220000000c00 */
[----:B--2---:R-:W-:-:S02]  /*6290*/  IMAD R5, R80, R5, c[0x0][0x2f0] ;  /* 0x0000bc0050057624 */ /* 0x004fc400078e0205 */
[----:B------:R-:W-:Y:S01]  /*62a0*/  IMAD R0, R22, c[0x0][0x340], RZ ;  /* 0x0000d00016007a24 */ /* 0x000fe200078e02ff */
[----:B------:R1:W2:Y:S01]  /*62b0*/  LDS.128 R32, [R4+0x7880] ;  /* 0x0078800004207984 */ /* 0x0002a20000000c00 */
[----:B------:R-:W-:Y:S01]  /*62c0*/  IMAD.WIDE.U32 R8, R247, c[0x0][0x340], R2 ;  /* 0x0000d000f7087a25 */ /* 0x000fe200078e0002 */
[----:B------:R-:W-:Y:S02]  /*62d0*/  IMNMX R20, R5, 0x60, PT ;  /* 0x0000006005147817 */ /* 0x000fe40003800200 */
[----:B------:R1:W1:Y:S01]  /*62e0*/  LDS.128 R36, [R4+0x8080] ;  /* 0x0080800004247984 */ /* 0x0002620000000c00 */
[----:B------:R-:W-:Y:S01]  /*62f0*/  IMAD R0, R247, c[0x0][0x344], R0 ;  /* 0x0000d100f7007a24 */ /* 0x000fe200078e0200 */
[----:B------:R-:W-:Y:S01]  /*6300*/  ISETP.GE.AND P5, PT, R10, R20, PT ;  /* 0x000000140a00720c */ /* 0x000fe20003fa6270 */
[----:B------:R-:W-:Y:S01]  /*6310*/  IMAD.WIDE R2, R80, 0x60, R10 ;  /* 0x0000006050027825 */ /* 0x000fe200078e020a */
[----:B------:R1:W1:Y:S02]  /*6320*/  LDS.128 R40, [R4+0x8880] ;  /* 0x0088800004287984 */ /* 0x0002640000000c00 */
[----:B------:R-:W-:Y:S01]  /*6330*/  ISETP.GE.OR P0, PT, R6, c[0x0][0x324], P5 ;  /* 0x0000c90006007a0c */ /* 0x000fe20002f06670 */
[----:B------:R-:W-:Y:S01]  /*6340*/  IMAD.IADD R5, R9, 0x1, R0 ;  /* 0x0000000109057824 */ /* 0x000fe200078e0200 */
[----:B------:R1:W1:Y:S04]  /*6350*/  LDS.128 R44, [R4+0x80] ;  /* 0x00008000042c7984 */ /* 0x0002680000000c00 */
[----:B------:R1:W1:Y:S04]  /*6360*/  LDS.128 R48, [R4+0x880] ;  /* 0x0008800004307984 */ /* 0x0002680000000c00 */
[----:B------:R1:W1:Y:S04]  /*6370*/  LDS.128 R52, [R4+0x1080] ;  /* 0x0010800004347984 */ /* 0x0002680000000c00 */
[----:B------:R1:W1:Y:S04]  /*6380*/  LDS.128 R56, [R4+0x1880] ;  /* 0x0018800004387984 */ /* 0x0002680000000c00 */
[----:B------:R1:W1:Y:S04]  /*6390*/  LDS.128 R60, [R4+0x2080] ;  /* 0x00208000043c7984 */ /* 0x0002680000000c00 */
[----:B------:R1:W1:Y:S01]  /*63a0*/  LDS.128 R64, [R4+0x2880] ;  /* 0x0028800004407984 */ /* 0x0002620000000c00 */
[----:B------:R-:W-:Y:S05]  /*63b0*/  @P0 BRA `(.L_x_742) ;  /* 0x0000009000000947 */ /* 0x000fea0003800000 */
[----:B---3--:R3:W5:Y:S01]  /*63c0*/  LDS.128 R16, [R4+0x6080] ;  /* 0x0060800004107984 */ /* 0x0087620000000c00 */
[----:B------:R-:W-:-:S04]  /*63d0*/  IMAD R0, R3, c[0x0][0x330], RZ ;  /* 0x0000cc0003007a24 */ /* 0x000fc800078e02ff */
[----:B------:R-:W-:Y:S01]  /*63e0*/  IMAD R0, R2, c[0x0][0x334], R0 ;  /* 0x0000cd0002007a24 */ /* 0x000fe200078e0200 */
[----:B-1-3--:R-:W-:-:S05]  /*63f0*/  MOV R4, R8 ;  /* 0x0000000800047202 */ /* 0x00afca0000000f00 */
[----:B------:R-:W-:-:S05]  /*6400*/  IMAD.WIDE.U32 R12, R2, c[0x0][0x330], R4 ;  /* 0x0000cc00020c7a25 */ /* 0x000fca00078e0004 */
[----:B------:R-:W-:Y:S02]  /*6410*/  IADD3 R0, R13, R0, RZ ;  /* 0x000000000d007210 */ /* 0x000fe40007ffe0ff */
[----:B------:R-:W-:-:S04]  /*6420*/  LEA R14, P0, R12, c[0x0][0x318], 0x1 ;  /* 0x0000c6000c0e7a11 */ /* 0x000fc800078008ff */
[----:B------:R-:W-:-:S05]  /*6430*/  LEA.HI.X R15, R12, c[0x0][0x31c], R0, 0x1, P0 ;  /* 0x0000c7000c0f7a11 */ /* 0x000fca00000f0c00 */
[----:B-----5:R1:W-:Y:S04]  /*6440*/  STG.E.128 [R14.64], R16 ;  /* 0x000000100e007986 */ /* 0x0203e8000c101d08 */
.L_x_742:
[----:B---3--:R-:W-:Y:S05]  /*6450*/  BSYNC B0 ;  /* 0x0000000000007941 */ /* 0x008fea0003800000 */
.L_x_741:
        /* <DEDUP_REMOVED lines=16> */
.L_x_744:
[----:B------:R-:W-:Y:S05]  /*6560*/  BSYNC B0 ;  /* 0x0000000000007941 */ /* 0x000fea0003800000 */
.L_x_743:
        /* <DEDUP_REMOVED lines=16> */
.L_x_746:
[----:B------:R-:W-:Y:S05]  /*6670*/  BSYNC B0 ;  /* 0x0000000000007941 */ /* 0x000fea0003800000 */
.L_x_745:
        /* <DEDUP_REMOVED lines=15> */
[----:B--2---:R1:W-:Y:S02]  /*6770*/  STG.E.128 [R14.64], R32 ;  /* 0x000000200e007986 */ /* 0x0043e4000c101d08 */
.L_x_748:
[----:B------:R-:W-:Y:S05]  /*6780*/  BSYNC B0 ;  /* 0x0000000000007941 */ /* 0x000fea0003800000 */
.L_x_747:
        /* <DEDUP_REMOVED lines=16> */
.L_x_750:
[----:B------:R-:W-:Y:S05]  /*6890*/  BSYNC B0 ;  /* 0x0000000000007941 */ /* 0x000fea0003800000 */
.L_x_749:
[----:B------:R-:W-:Y:S01]  /*68a0*/  IADD3 R0, R10, 0x50, RZ ;  /* 0x000000500a007810 */ /* 0x000fe20007ffe0ff */
[----:B------:R-:W-:Y:S03]  /*68b0*/  BSSY B0, `(.L_x_751) ;  /* 0x000000e000007945 */ /* 0x000fe60003800000 */
[----:B------:R-:W-:-:S04]  /*68c0*/  ISETP.GE.AND P0, PT, R0, R20, PT ;  /* 0x000000140000720c */ /* 0x000fc80003f06270 */
[----:B------:R-:W-:-:S13]  /*68d0*/  ISETP.GE.OR P6, PT, R6, c[0x0][0x324], P0 ;  /* 0x0000c90006007a0c */ /* 0x000fda00007c6670 */
[----:B------:R-:W-:Y:S05]  /*68e0*/  @P6 BRA `(.L_x_752) ;  /* 0x000000a000006947 */ /* 0x000fea0003800000 */
[----:B------:R-:W-:-:S04]  /*68f0*/  IADD3 R0, P6, R2, 0x50, RZ ;  /* 0x0000005002007810 */ /* 0x000fc80007fde0ff */
[----:B-1----:R-:W-:-:S05]  /*6900*/  IADD3.X R4, RZ, R3, RZ, P6, !PT ;  /* 0x00000003ff047210 */ /* 0x002fca00037fe4ff */
        /* <DEDUP_REMOVED lines=8> */
.L_x_752:
[----:B------:R-:W-:Y:S05]  /*6990*/  BSYNC B0 ;  /* 0x0000000000007941 */ /* 0x000fea0003800000 */
.L_x_751:
        /* <DEDUP_REMOVED lines=19> */
.L_x_754:
[----:B------:R-:W-:Y:S05]  /*6ad0*/  BSYNC B0 ;  /* 0x0000000000007941 */ /* 0x000fea0003800000 */
.L_x_753:
        /* <DEDUP_REMOVED lines=14> */
.L_x_756:
[----:B------:R-:W-:Y:S05]  /*6bc0*/  BSYNC B0 ;  /* 0x0000000000007941 */ /* 0x000fea0003800000 */
.L_x_755:
        /* <DEDUP_REMOVED lines=14> */
.L_x_758:
[----:B------:R-:W-:Y:S05]  /*6cb0*/  BSYNC B0 ;  /* 0x0000000000007941 */ /* 0x000fea0003800000 */
.L_x_757:
        /* <DEDUP_REMOVED lines=14> */
.L_x_760:
[----:B------:R-:W-:Y:S05]  /*6da0*/  BSYNC B0 ;  /* 0x0000000000007941 */ /* 0x000fea0003800000 */
.L_x_759:
        /* <DEDUP_REMOVED lines=14> */
.L_x_762:
[----:B------:R-:W-:Y:S05]  /*6e90*/  BSYNC B0 ;  /* 0x0000000000007941 */ /* 0x000fea0003800000 */
.L_x_761:
        /* <DEDUP_REMOVED lines=14> */
.L_x_740:
[----:B------:R-:W2:Y:S01]  /*6f80*/  LDL.LU R3, [R1+0x20] ;  /* 0x0000200001037983 */ /* 0x000ea20000300800 */
[----:B------:R-:W-:Y:S01]  /*6f90*/  SHF.R.S32.HI R0, RZ, 0x1f, R244 ;  /* 0x0000001fff007819 */ /* 0x000fe200000114f4 */
[----:B------:R-:W-:Y:S01]  /*6fa0*/  IMAD.MOV.U32 R16, RZ, RZ, -0x60 ;  /* 0xffffffa0ff107424 */ /* 0x000fe200078e00ff */
[----:B------:R-:W-:Y:S01]  /*6fb0*/  SHF.R.S32.HI R17, RZ, 0x1f, R248 ;  /* 0x0000001fff117819 */ /* 0x000fe200000114f8 */
[----:B------:R-:W-:Y:S01]  /*6fc0*/  BSSY B0, `(.L_x_763) ;  /* 0x000001e000007945 */ /* 0x000fe20003800000 */
[----:B------:R-:W-:Y:S02]  /*6fd0*/  LEA.HI R6, R0, R244, RZ, 0x4 ;  /* 0x000000f400067211 */ /* 0x000fe400078f20ff */
[----:B------:R-:W-:Y:S01]  /*6fe0*/  SHF.R.S32.HI R18, RZ, 0x1f, R247 ;  /* 0x0000001fff127819 */ /* 0x000fe200000114f7 */
[----:B------:R-:W-:Y:S01]  /*6ff0*/  IMAD R0, R17, c[0x0][0x308], RZ ;  /* 0x0000c20011007a24 */ /* 0x000fe200078e02ff */
[----:B------:R-:W-:-:S02]  /*7000*/  LOP3.LUT R4, R6, 0x1ffffff0, RZ, 0xc0, !PT ;  /* 0x1ffffff006047812 */ /* 0x000fc400078ec0ff */
[----:B------:R-:W-:Y:S01]  /*7010*/  SHF.R.S32.HI R6, RZ, 0x4, R6 ;  /* 0x00000004ff067819 */ /* 0x000fe20000011406 */
[----:B------:R-:W-:Y:S02]  /*7020*/  IMAD R0, R248, c[0x0][0x30c], R0 ;  /* 0x0000c300f8007a24 */ /* 0x000fe400078e0200 */
[----:B------:R-:W-:Y:S01]  /*7030*/  IMAD.IADD R4, R244, 0x1, -R4 ;  /* 0x00000001f4047824 */ /* 0x000fe200078e0a04 */
[----:B------:R-:W-:Y:S01]  /*7040*/  SHF.R.S32.HI R7, RZ, 0x1f, R6 ;  /* 0x0000001fff077819 */ /* 0x000fe20000011406 */
[----:B------:R-:W-:-:S03]  /*7050*/  IMAD R2, R18, c[0x0][0x310], RZ ;  /* 0x0000c40012027a24 */ /* 0x000fc600078e02ff */
[----:B------:R-:W-:Y:S01]  /*7060*/  SHF.L.U32 R4, R4, 0x3, RZ ;  /* 0x0000000304047819 */ /* 0x000fe200000006ff */
[----:B------:R-:W-:-:S03]  /*7070*/  IMAD R8, R247, c[0x0][0x314], R2 ;  /* 0x0000c500f7087a24 */ /* 0x000fc600078e0202 */
[----:B-1----:R-:W-:-:S05]  /*7080*/  SHF.R.S32.HI R5, RZ, 0x1f, R4 ;  /* 0x0000001fff057819 */ /* 0x002fca0000011404 */
[----:B------:R-:W-:-:S05]  /*7090*/  IMAD.WIDE.U32 R10, R248, c[0x0][0x308], R4 ;  /* 0x0000c200f80a7a25 */ /* 0x000fca00078e0004 */
[----:B------:R-:W-:-:S05]  /*70a0*/  IADD3 R11, R11, R0, RZ ;  /* 0x000000000b0b7210 */ /* 0x000fca0007ffe0ff */
[----:B------:R-:W-:-:S04]  /*70b0*/  IMAD.WIDE.U32 R10, R247, c[0x0][0x310], R10 ;  /* 0x0000c400f70a7a25 */ /* 0x000fc800078e000a */
[----:B------:R-:W-:Y:S02]  /*70c0*/  IMAD.IADD R9, R11, 0x1, R8 ;  /* 0x000000010b097824 */ /* 0x000fe400078e0208 */
[C---:B--2---:R-:W-:Y:S02]  /*70d0*/  IMAD R16, R3.reuse, R16, c[0x0][0x2f0] ;  /* 0x0000bc0003107624 */ /* 0x044fe400078e0210 */
[----:B------:R-:W-:-:S03]  /*70e0*/  IMAD.WIDE R2, R3, 0x60, R6 ;  /* 0x0000006003027825 */ /* 0x000fc600078e0206 */
[----:B------:R-:W-:-:S04]  /*70f0*/  ISETP.GE.AND P5, PT, R6, R16, PT ;  /* 0x000000100600720c */ /* 0x000fc80003fa6270 */
[----:B------:R-:W-:-:S13]  /*7100*/  ISETP.GE.OR P0, PT, R4, c[0x0][0x2f4], P5 ;  /* 0x0000bd0004007a0c */ /* 0x000fda0002f06670 */
        /* <DEDUP_REMOVED lines=9> */
.L_x_764:
[----:B------:R-:W-:Y:S05]  /*71a0*/  BSYNC B0 ;  /* 0x0000000000007941 */ /* 0x000fea0003800000 */
.L_x_763:
        /* <DEDUP_REMOVED lines=16> */
.L_x_766:
[----:B------:R-:W-:Y:S05]  /*72b0*/  BSYNC B0 ;  /* 0x0000000000007941 */ /* 0x000fea0003800000 */
.L_x_765:
        /* <DEDUP_REMOVED lines=16> */
.L_x_768:
[----:B------:R-:W-:Y:S05]  /*73c0*/  BSYNC B0 ;  /* 0x0000000000007941 */ /* 0x000fea0003800000 */
.L_x_767:
        /* <DEDUP_REMOVED lines=16> */
.L_x_770:
[----:B------:R-:W-:Y:S05]  /*74d0*/  BSYNC B0 ;  /* 0x0000000000007941 */ /* 0x000fea0003800000 */
.L_x_769:
        /* <DEDUP_REMOVED lines=16> */
.L_x_772:
[----:B------:R-:W-:Y:S05]  /*75e0*/  BSYNC B0 ;  /* 0x0000000000007941 */ /* 0x000fea0003800000 */
.L_x_771:
        /* <DEDUP_REMOVED lines=15> */
.L_x_774:
[----:B------:R-:W-:Y:S05]  /*76e0*/  BSYNC B0 ;  /* 0x0000000000007941 */ /* 0x000fea0003800000 */
.L_x_773:
        /* <DEDUP_REMOVED lines=19> */
.L_x_776:
[----:B------:R-:W-:Y:S05]  /*7820*/  BSYNC B0 ;  /* 0x0000000000007941 */ /* 0x000fea0003800000 */
.L_x_775:
        /* <DEDUP_REMOVED lines=14> */
.L_x_778:
[----:B------:R-:W-:Y:S05]  /*7910*/  BSYNC B0 ;  /* 0x0000000000007941 */ /* 0x000fea0003800000 */
.L_x_777:
        /* <DEDUP_REMOVED lines=14> */
.L_x_780:
[----:B------:R-:W-:Y:S05]  /*7a00*/  BSYNC B0 ;  /* 0x0000000000007941 */ /* 0x000fea0003800000 */
.L_x_779:
        /* <DEDUP_REMOVED lines=14> */
.L_x_782:
[----:B------:R-:W-:Y:S05]  /*7af0*/  BSYNC B0 ;  /* 0x0000000000007941 */ /* 0x000fea0003800000 */
.L_x_781:
        /* <DEDUP_REMOVED lines=14> */
.L_x_784:
[----:B------:R-:W-:Y:S05]  /*7be0*/  BSYNC B0 ;  /* 0x0000000000007941 */ /* 0x000fea0003800000 */
.L_x_783:
        /* <DEDUP_REMOVED lines=13> */
.L_x_785:
        /* <DEDUP_REMOVED lines=12> */
.L_x_2306:


//--------------------- .text._ZN7cutlass13device_kernelIN5flash19enable_sm80_to_sm89INS1_16FlashAttnBwdSm80INS1_25CollectiveMainloopBwdSm80ILi2ELi1EN4cute5tupleIJNS5_1CILi64EEENS7_ILi96EEENS7_ILi128EEEEEENS_6half_tEfNS_4arch4Sm80ELb1ELb0ELb0ELb0ELb0ELb0ELb0ELb0ELi2ELi2ELi2ELi2ELb1EEENS1_24CollectiveEpilogueBwdGQAISB_fSE_Li256ELb0ELb0EEENS1_25SingleTileBwdLPTSchedulerILb0ELi96ELb0EEEEEEEEEvNT_6ParamsE --------------------------
	.section	.text._ZN7cutlass13device_kernelIN5flash19enable_sm80_to_sm89INS1_16FlashAttnBwdSm80INS1_25CollectiveMainloopBwdSm80ILi2ELi1EN4cute5tupleIJNS5_1CILi64EEENS7_ILi96EEENS7_ILi128EEEEEENS_6half_tEfNS_4arch4Sm80ELb1ELb0ELb0ELb0ELb0ELb0ELb0ELb0ELi2ELi2ELi2ELi2ELb1EEENS1_24CollectiveEpilogueBwdGQAISB_fSE_Li256ELb0ELb0EEENS1_25SingleTileBwdLPTSchedulerILb0ELi96ELb0EEEEEEEEEvNT_6ParamsE,"ax",@progbits
	.sectioninfo	@"SHI_REGISTERS=255"
	.align	128
.text._ZN7cutlass13device_kernelIN5flash19enable_sm80_to_sm89INS1_16FlashAttnBwdSm80INS1_25CollectiveMainloopBwdSm80ILi2ELi1EN4cute5tupleIJNS5_1CILi64EEENS7_ILi96EEENS7_ILi128EEEEEENS_6half_tEfNS_4arch4Sm80ELb1ELb0ELb0ELb0ELb0ELb0ELb0ELb0ELi2ELi2ELi2ELi2ELb1EEENS1_24CollectiveEpilogueBwdGQAISB_fSE_Li256ELb0ELb0EEENS1_25SingleTileBwdLPTSchedulerILb0ELi96ELb0EEEEEEEEEvNT_6ParamsE:
        .type           _ZN7cutlass13device_kernelIN5flash19enable_sm80_to_sm89INS1_16FlashAttnBwdSm80INS1_25CollectiveMainloopBwdSm80ILi2ELi1EN4cute5tupleIJNS5_1CILi64EEENS7_ILi96EEENS7_ILi128EEEEEENS_6half_tEfNS_4arch4Sm80ELb1ELb0ELb0ELb0ELb0ELb0ELb0ELb0ELi2ELi2ELi2ELi2ELb1EEENS1_24CollectiveEpilogueBwdGQAISB_fSE_Li256ELb0ELb0EEENS1_25SingleTileBwdLPTSchedulerILb0ELi96ELb0EEEEEEEEEvNT_6ParamsE,@function
        .size           _ZN7cutlass13device_kernelIN5flash19enable_sm80_to_sm89INS1_16FlashAttnBwdSm80INS1_25CollectiveMainloopBwdSm80ILi2ELi1EN4cute5tupleIJNS5_1CILi64EEENS7_ILi96EEENS7_ILi128EEEEEENS_6half_tEfNS_4arch4Sm80ELb1ELb0ELb0ELb0ELb0ELb0ELb0ELb0ELi2ELi2ELi2ELi2ELb1EEENS1_24CollectiveEpilogueBwdGQAISB_fSE_Li256ELb0ELb0EEENS1_25SingleTileBwdLPTSchedulerILb0ELi96ELb0EEEEEEEEEvNT_6ParamsE,(.L_x_2307 - _ZN7cutlass13device_kernelIN5flash19enable_sm80_to_sm89INS1_16FlashAttnBwdSm80INS1_25CollectiveMainloopBwdSm80ILi2ELi1EN4cute5tupleIJNS5_1CILi64EEENS7_ILi96EEENS7_ILi128EEEEEENS_6half_tEfNS_4arch4Sm80ELb1ELb0ELb0ELb0ELb0ELb0ELb0ELb0ELi2ELi2ELi2ELi2ELb1EEENS1_24CollectiveEpilogueBwdGQAISB_fSE_Li256ELb0ELb0EEENS1_25SingleTileBwdLPTSchedulerILb0ELi96ELb0EEEEEEEEEvNT_6ParamsE)
        .other          _ZN7cutlass13device_kernelIN5flash19enable_sm80_to_sm89INS1_16FlashAttnBwdSm80INS1_25CollectiveMainloopBwdSm80ILi2ELi1EN4cute5tupleIJNS5_1CILi64EEENS7_ILi96EEENS7_ILi128EEEEEENS_6half_tEfNS_4arch4Sm80ELb1ELb0ELb0ELb0ELb0ELb0ELb0ELb0ELi2ELi2ELi2ELi2ELb1EEENS1_24CollectiveEpilogueBwdGQAISB_fSE_Li256ELb0ELb0EEENS1_25SingleTileBwdLPTSchedulerILb0ELi96ELb0EEEEEEEEEvNT_6ParamsE,@"STO_CUDA_ENTRY STV_DEFAULT"
_ZN7cutlass13device_kernelIN5flash19enable_sm80_to_sm89INS1_16FlashAttnBwdSm80INS1_25CollectiveMainloopBwdSm80ILi2ELi1EN4cute5tupleIJNS5_1CILi64EEENS7_ILi96EEENS7_ILi128EEEEEENS_6half_tEfNS_4arch4Sm80ELb1ELb0ELb0ELb0ELb0ELb0ELb0ELb0ELi2ELi2ELi2ELi2ELb1EEENS1_24CollectiveEpilogueBwdGQAISB_fSE_Li256ELb0ELb0EEENS1_25SingleTileBwdLPTSchedulerILb0ELi96ELb0EEEEEEEEEvNT_6ParamsE:
[----:B------:R-:W-:Y:S02]  /*0000*/  MOV R1, c[0x0][0x28] ;  /* 0x00000a0000017a02 */ /* 0x000fe40000000f00 */
[----:B------:R-:W1:Y:S01]  /*0010*/  S2R R240, SR_TID.X ;  /* 0x0000000000f07919 */ /* 0x000e620000002100 */
[----:B------:R-:W2:Y:S01]  /*0020*/  S2UR UR7, SR_CTAID.X ;  /* 0x00000000000779c3 */ /* 0x000ea20000002500 */
[----:B------:R-:W-:Y:S02]  /*0030*/  IADD3 R1, R1, -0x20, RZ ;  /* 0xffffffe001017810 */ /* 0x000fe40007ffe0ff */
[----:B-1----:R-:W-:-:S06]  /*0040*/  SHF.R.U32.HI R0, RZ, 0x5, R240 ;  /* 0x00000005ff007819 */ /* 0x002fcc00000116f0 */
[----:B------:R-:W1:Y:S02]  /*0050*/  SHFL.IDX PT, R0, R0, RZ, 0x1f ;  /* 0x00001fff00007589 */ /* 0x000e6400000e0000 */
[----:B-1----:R-:W-:-:S13]  /*0060*/  ISETP.NE.AND P0, PT, R0, RZ, PT ;  /* 0x000000ff0000720c */ /* 0x002fda0003f05270 */
[----:B--2---:R-:W-:Y:S05]  /*0070*/  @!P0 BRA `(.L_x_786) ;  /* 0x0000026000008947 */ /* 0x004fea0003800000 */
[----:B------:R-:W-:Y:S02]  /*0080*/  ULDC.64 UR4, c[0x0][0x3c0] ;  /* 0x0000f00000047ab9 */ /* 0x000fe40000000a00 */
[----:B------:R-:W-:Y:S02]  /*0090*/  UISETP.NE.AND UP0, UPT, UR4, 0x1, UPT ;  /* 0x000000010400788c */ /* 0x000fe4000bf05270 */
[----:B------:R-:W-:Y:S02]  /*00a0*/  UIMAD.WIDE.U32 UR8, UR7, UR5, URZ ;  /* 0x00000005070872a5 */ /* 0x000fe4000f8e003f */
[----:B------:R-:W-:Y:S02]  /*00b0*/  UMOV UR6, UR7 ;  /* 0x0000000700067c82 */ /* 0x000fe40008000000 */
[----:B------:R-:W-:-:S05]  /*00c0*/  ULDC UR5, c[0x0][0x3c8] ;  /* 0x0000f20000057ab9 */ /* 0x000fca0000000800 */
[----:B------:R-:W-:-:S03]  /*00d0*/  @UP0 USHF.R.U32.HI UR6, URZ, UR5, UR9 ;  /* 0x000000053f060299 */ /* 0x000fc60008011609 */
[----:B------:R-:W-:Y:S02]  /*00e0*/  ULDC UR5, c[0x0][0x3d8] ;  /* 0x0000f60000057ab9 */ /* 0x000fe40000000800 */
[----:B------:R-:W-:Y:S02]  /*00f0*/  UISETP.GE.AND UP0, UPT, UR6, UR5, UPT ;  /* 0x000000050600728c */ /* 0x000fe4000bf06270 */
[----:B------:R-:W-:-:S04]  /*0100*/  UIADD3 UR5, -UR6, URZ, URZ ;  /* 0x0000003f06057290 */ /* 0x000fc8000fffe13f */
[----:B------:R-:W-:Y:S01]  /*0110*/  PLOP3.LUT P0, PT, PT, PT, UP0, 0x80, 0x0 ;  /* 0x000000000000781c */ /* 0x000fe20003f0f008 */
[----:B------:R-:W-:-:S12]  /*0120*/  UIMAD UR7, UR5, UR4, UR7 ;  /* 0x00000004050772a4 */ /* 0x000fd8000f8e0207 */
[----:B------:R-:W-:Y:S05]  /*0130*/  @!P0 BRA `(.L_x_787) ;  /* 0x0000008000008947 */ /* 0x000fea0003800000 */
[----:B------:R-:W-:Y:S02]  /*0140*/  ULDC UR8, c[0x0][0x3cc] ;  /* 0x0000f30000087ab9 */ /* 0x000fe40000000800 */
[----:B------:R-:W-:Y:S02]  /*0150*/  UISETP.NE.AND UP0, UPT, UR8, 0x1, UPT ;  /* 0x000000010800788c */ /* 0x000fe4000bf05270 */
[----:B------:R-:W-:Y:S02]  /*0160*/  ULDC.64 UR4, c[0x0][0x3d0] ;  /* 0x0000f40000047ab9 */ /* 0x000fe40000000a00 */
[----:B------:R-:W-:Y:S02]  /*0170*/  UIMAD.WIDE.U32 UR10, UR7, UR4, URZ ;  /* 0x00000004070a72a5 */ /* 0x000fe4000f8e003f */
[----:B------:R-:W-:-:S05]  /*0180*/  UMOV UR24, UR7 ;  /* 0x0000000700187c82 */ /* 0x000fca0008000000 */
[----:B------:R-:W-:-:S04]  /*0190*/  @UP0 USHF.R.U32.HI UR24, URZ, UR5, UR11 ;  /* 0x000000053f180299 */ /* 0x000fc8000801160b */
[----:B------:R-:W-:Y:S01]  /*01a0*/  UIMAD UR8, UR24, UR8, URZ ;  /* 0x00000008180872a4 */ /* 0x000fe2000f8e023f */
[----:B------:R-:W-:Y:S05]  /*01b0*/  BRA `(.L_x_788) ;  /* 0x0000007000007947 */ /* 0x000fea0003800000 */
.L_x_787:
[----:B------:R-:W-:Y:S02]  /*01c0*/  ULDC UR8, c[0x0][0x3b4] ;  /* 0x0000ed0000087ab9 */ /* 0x000fe40000000800 */
[----:B------:R-:W-:Y:S02]  /*01d0*/  UISETP.NE.AND UP0, UPT, UR8, 0x1, UPT ;  /* 0x000000010800788c */ /* 0x000fe4000bf05270 */
[----:B------:R-:W-:Y:S02]  /*01e0*/  ULDC.64 UR4, c[0x0][0x3b8] ;  /* 0x0000ee0000047ab9 */ /* 0x000fe40000000a00 */
[----:B------:R-:W-:Y:S02]  /*01f0*/  UIMAD.WIDE.U32 UR10, UR7, UR4, URZ ;  /* 0x00000004070a72a5 */ /* 0x000fe4000f8e003f */
[----:B------:R-:W-:-:S05]  /*0200*/  UMOV UR24, UR7 ;  /* 0x0000000700187c82 */ /* 0x000fca0008000000 */
[----:B------:R-:W-:-:S04]  /*0210*/  @UP0 USHF.R.U32.HI UR24, URZ, UR5, UR11 ;  /* 0x000000053f180299 */ /* 0x000fc8000801160b */
[----:B------:R-:W-:Y:S02]  /*0220*/  UIMAD UR8, UR24, UR8, URZ ;  /* 0x00000008180872a4 */ /* 0x000fe4000f8e023f */
.L_x_788:
[----:B------:R-:W-:Y:S02]  /*0230*/  ULDC.64 UR22, c[0x0][0x3a8] ;  /* 0x0000ea0000167ab9 */ /* 0x000fe40000000a00 */
[----:B------:R-:W-:Y:S02]  /*0240*/  UIADD3 UR7, UR7, -UR8, URZ ;  /* 0x8000000807077290 */ /* 0x000fe4000fffe03f */
[----:B------:R-:W-:Y:S02]  /*0250*/  UISETP.NE.AND UP0, UPT, UR22, 0x1, UPT ;  /* 0x000000011600788c */ /* 0x000fe4000bf05270 */
[----:B------:R-:W-:Y:S02]  /*0260*/  ULDC.64 UR4, c[0x0][0x3b0] ;  /* 0x0000ec0000047ab9 */ /* 0x000fe40000000a00 */
[----:B------:R-:W-:-:S04]  /*0270*/  UIMAD UR5, UR6, UR5, UR7 ;  /* 0x00000005060572a4 */ /* 0x000fc8000f8e0207 */
[----:B------:R-:W-:-:S03]  /*0280*/  UIMAD.WIDE.U32 UR6, UR5, UR23, URZ ;  /* 0x00000017050672a5 */ /* 0x000fc6000f8e003f */
[----:B------:R-:W-:Y:S02]  /*0290*/  UMOV UR23, UR5 ;  /* 0x0000000500177c82 */ /* 0x000fe40008000000 */
[----:B------:R-:W-:-:S04]  /*02a0*/  @UP0 USHF.R.U32.HI UR23, URZ, UR4, UR7 ;  /* 0x000000043f170299 */ /* 0x000fc80008011607 */
[----:B------:R-:W-:-:S04]  /*02b0*/  UIADD3 UR4, -UR23, URZ, URZ ;  /* 0x0000003f17047290 */ /* 0x000fc8000fffe13f */
[----:B------:R-:W-:Y:S01]  /*02c0*/  UIMAD UR22, UR4, UR22, UR5 ;  /* 0x00000016041672a4 */ /* 0x000fe2000f8e0205 */
[----:B------:R-:W-:Y:S05]  /*02d0*/  BRA `(.L_x_789) ;  /* 0x0000025000007947 */ /* 0x000fea0003800000 */
.L_x_786:
        /* <DEDUP_REMOVED lines=20> */
.L_x_790:
[----:B------:R-:W-:Y:S02]  /*0420*/  ULDC UR8, c[0x0][0x3b4] ;  /* 0x0000ed0000087ab9 */ /* 0x000fe40000000800 */
[----:B------:R-:W-:Y:S02]  /*0430*/  UISETP.NE.AND UP0, UPT, UR8, 0x1, UPT ;  /* 0x000000010800788c */ /* 0x000fe4000bf05270 */
[----:B------:R-:W-:Y:S02]  /*0440*/  ULDC.64 UR4, c[0x0][0x3b8] ;  /* 0x0000ee0000047ab9 */ /* 0x000fe40000000a00 */
[----:B------:R-:W-:Y:S02]  /*0450*/  UIMAD.WIDE.U32 UR10, UR7, UR4, URZ ;  /* 0x00000004070a72a5 */ /* 0x000fe4000f8e003f */
[----:B------:R-:W-:-:S05]  /*0460*/  UMOV UR24, UR7 ;  /* 0x0000000700187c82 */ /* 0x000fca0008000000 */
[----:B------:R-:W-:-:S04]  /*0470*/  @UP0 USHF.R.U32.HI UR24, URZ, UR5, UR11 ;  /* 0x000000053f180299 */ /* 0x000fc8000801160b */
[----:B------:R-:W-:Y:S02]  /*0480*/  UIMAD UR8, UR24, UR8, URZ ;  /* 0x00000008180872a4 */ /* 0x000fe4000f8e023f */
.L_x_791:
        /* <DEDUP_REMOVED lines=9> */
[----:B------:R-:W-:Y:S02]  /*0520*/  UIMAD UR22, UR4, UR22, UR5 ;  /* 0x00000016041672a4 */ /* 0x000fe4000f8e0205 */
.L_x_789:
[----:B------:R-:W-:-:S13]  /*0530*/  ISETP.LE.AND P0, PT, RZ, UR23, PT ;  /* 0x00000017ff007c0c */ /* 0x000fda000bf03270 */
[----:B------:R-:W-:Y:S05]  /*0540*/  @!P0 EXIT ;  /* 0x000000000000894d */ /* 0x000fea0003800000 */
[----:B------:R-:W-:Y:S01]  /*0550*/  ULDC UR6, c[0x0][0x168] ;  /* 0x00005a0000067ab9 */ /* 0x000fe20000000800 */
[----:B------:R-:W-:Y:S01]  /*0560*/  PLOP3.LUT P1, PT, PT, PT, PT, 0x80, 0x0 ;  /* 0x000000000000781c */ /* 0x000fe20003f2f070 */
[----:B------:R-:W-:Y:S01]  /*0570*/  UIMAD UR7, UR24, 0x60, UR6 ;  /* 0x00000060180778a4 */ /* 0x000fe2000f8e0206 */
[----:B------:R-:W-:Y:S01]  /*0580*/  CS2R R138, SRZ ;  /* 0x00000000008a7805 */ /* 0x000fe2000001ff00 */
        /* <DEDUP_REMOVED lines=8> */
[----:B------:R-:W-:Y:S01]  /*0610*/  UIADD3 UR6, UR6, 0x3f, URZ ;  /* 0x0000003f06067890 */ /* 0x000fe2000fffe03f */
[----:B------:R-:W-:Y:S01]  /*0620*/  CS2R R144, SRZ ;  /* 0x0000000000907805 */ /* 0x000fe2000001ff00 */
[----:B------:R-:W-:Y:S01]  /*0630*/  USHF.R.S32.HI UR4, URZ, 0x1f, UR5 ;  /* 0x0000001f3f047899 */ /* 0x000fe20008011405 */
[----:B------:R-:W-:Y:S01]  /*0640*/  CS2R R134, SRZ ;  /* 0x0000000000867805 */ /* 0x000fe2000001ff00 */
[----:B------:R-:W-:Y:S01]  /*0650*/  ULDC.64 UR26, c[0x0][0x118] ;  /* 0x00004600001a7ab9 */ /* 0x000fe20000000a00 */
[----:B------:R-:W-:Y:S01]  /*0660*/  CS2R R132, SRZ ;  /* 0x0000000000847805 */ /* 0x000fe2000001ff00 */
[----:B------:R-:W-:Y:S01]  /*0670*/  ULEA.HI UR25, UR4, UR5, URZ, 0x6 ;  /* 0x0000000504197291 */ /* 0x000fe2000f8f303f */
[----:B------:R-:W-:Y:S01]  /*0680*/  CS2R R130, SRZ ;  /* 0x0000000000827805 */ /* 0x000fe2000001ff00 */
[----:B------:R-:W-:Y:S01]  /*0690*/  USHF.R.S32.HI UR4, URZ, 0x1f, UR6 ;  /* 0x0000001f3f047899 */ /* 0x000fe20008011406 */
[----:B------:R-:W-:Y:S01]  /*06a0*/  CS2R R128, SRZ ;  /* 0x0000000000807805 */ /* 0x000fe2000001ff00 */
[----:B------:R-:W-:Y:S01]  /*06b0*/  USHF.R.S32.HI UR25, URZ, 0x6, UR25 ;  /* 0x000000063f197899 */ /* 0x000fe20008011419 */
[----:B------:R-:W-:Y:S01]  /*06c0*/  CS2R R126, SRZ ;  /* 0x00000000007e7805 */ /* 0x000fe2000001ff00 */
[----:B------:R-:W-:Y:S01]  /*06d0*/  ULEA.HI UR4, UR4, UR6, URZ, 0x6 ;  /* 0x0000000604047291 */ /* 0x000fe2000f8f303f */
[----:B------:R-:W-:Y:S01]  /*06e0*/  CS2R R124, SRZ ;  /* 0x00000000007c7805 */ /* 0x000fe2000001ff00 */
[----:B------:R-:W-:Y:S01]  /*06f0*/  UISETP.LT.AND UP0, UPT, URZ, UR25, UPT ;  /* 0x000000193f00728c */ /* 0x000fe2000bf01270 */
[----:B------:R-:W-:Y:S01]  /*0700*/  CS2R R114, SRZ ;  /* 0x0000000000727805 */ /* 0x000fe2000001ff00 */
[----:B------:R-:W-:Y:S01]  /*0710*/  USHF.R.S32.HI UR21, URZ, 0x6, UR4 ;  /* 0x000000063f157899 */ /* 0x000fe20008011404 */
        /* <DEDUP_REMOVED lines=39> */
[----:B------:R-:W-:Y:S01]  /*0990*/  SHF.R.S32.HI R30, RZ, 0x1f, R240 ;  /* 0x0000001fff1e7819 */ /* 0x000fe200000114f0 */
[----:B------:R-:W-:Y:S01]  /*09a0*/  IMAD.SHL.U32 R6, R240, 0x4, RZ ;  /* 0x00000004f0067824 */ /* 0x000fe200078e00ff */
[----:B------:R-:W-:Y:S01]  /*09b0*/  ULDC.64 UR4, c[0x0][0x248] ;  /* 0x0000920000047ab9 */ /* 0x000fe20000000a00 */
[----:B------:R-:W-:Y:S01]  /*09c0*/  IMAD.U32 R3, RZ, RZ, UR22 ;  /* 0x00000016ff037e24 */ /* 0x000fe2000f8e00ff */
[-C--:B------:R-:W-:Y:S01]  /*09d0*/  LEA.HI R29, R30, R240.reuse, RZ, 0x3 ;  /* 0x000000f01e1d7211 */ /* 0x080fe200078f18ff */
[----:B------:R-:W-:Y:S01]  /*09e0*/  UISETP.NE.AND UP0, UPT, UR4, 0x1, UPT ;  /* 0x000000010400788c */ /* 0x000fe2000bf05270 */
[--C-:B------:R-:W-:Y:S01]  /*09f0*/  SHF.R.S32.HI R7, RZ, 0x1f, R6.reuse ;  /* 0x0000001fff077819 */ /* 0x100fe20000011406 */
[----:B------:R-:W-:Y:S01]  /*0a00*/  UIMAD.WIDE.U32 UR12, UR22, UR5, URZ ;  /* 0x00000005160c72a5 */ /* 0x000fe2000f8e003f */
[----:B------:R-:W-:Y:S01]  /*0a10*/  SHF.R.S32.HI R242, RZ, 0x3, R29 ;  /* 0x00000003fff27819 */ /* 0x000fe2000001141d */
[----:B------:R-:W-:Y:S01]  /*0a20*/  UMOV UR10, 0x6 ;  /* 0x00000006000a7882 */ /* 0x000fe20000000000 */
[----:B------:R-:W-:Y:S01]  /*0a30*/  IMAD.U32 R0, RZ, RZ, UR24 ;  /* 0x00000018ff007e24 */ /* 0x000fe2000f8e00ff */
[----:B------:R-:W-:Y:S01]  /*0a40*/  ULDC.64 UR4, c[0x0][0x1d8] ;  /* 0x0000760000047ab9 */ /* 0x000fe20000000a00 */
[----:B------:R-:W-:Y:S01]  /*0a50*/  IADD3 R4, -R242, c[0x0][0x198], RZ ;  /* 0x00006600f2047a10 */ /* 0x000fe20007ffe1ff */
[----:B------:R-:W-:Y:S01]  /*0a60*/  IMAD.WIDE.U32 R22, R3, c[0x0][0x270], R6 ;  /* 0x00009c0003167a25 */ /* 0x000fe200078e0006 */
[----:B------:R-:W-:Y:S01]  /*0a70*/  LOP3.LUT R3, R29, 0xfffffff8, RZ, 0xc0, !PT ;  /* 0xfffffff81d037812 */ /* 0x000fe200078ec0ff */
[----:B------:R-:W-:Y:S01]  /*0a80*/  USHF.L.U64.HI UR8, UR4, UR10, UR5 ;  /* 0x0000000a04087299 */ /* 0x000fe20008010205 */
[----:B------:R-:W-:Y:S01]  /*0a90*/  SHF.R.S32.HI R243, RZ, 0x1f, R242 ;  /* 0x0000001ffff37819 */ /* 0x000fe200000114f2 */
[----:B------:R-:W-:Y:S01]  /*0aa0*/  IMAD.U32 R2, RZ, RZ, UR22 ;  /* 0x00000016ff027e24 */ /* 0x000fe2000f8e00ff */
[----:B------:R-:W-:Y:S01]  /*0ab0*/  USHF.L.U32 UR9, UR4, 0x6, URZ ;  /* 0x0000000604097899 */ /* 0x000fe2000800063f */
[----:B------:R-:W-:Y:S01]  /*0ac0*/  IMAD R18, R0, -0x60, R4 ;  /* 0xffffffa000127824 */ /* 0x000fe200078e0204 */
[----:B------:R-:W-:Y:S01]  /*0ad0*/  UMOV UR7, UR22 ;  /* 0x0000001600077c82 */ /* 0x000fe20008000000 */
[----:B------:R-:W-:Y:S01]  /*0ae0*/  IMAD.WIDE.U32 R26, R2, c[0x0][0x288], R6 ;  /* 0x0000a200021a7a25 */ /* 0x000fe200078e0006 */
[----:B------:R-:W-:Y:S01]  /*0af0*/  ULDC UR4, c[0x0][0x250] ;  /* 0x0000940000047ab9 */ /* 0x000fe20000000800 */
[-C--:B------:R-:W-:Y:S01]  /*0b00*/  LEA.HI R0, R30, R240.reuse, RZ, 0x6 ;  /* 0x000000f01e007211 */ /* 0x080fe200078f30ff */
[----:B------:R-:W-:Y:S01]  /*0b10*/  @UP0 USHF.R.U32.HI UR7, URZ, UR4, UR13 ;  /* 0x000000043f070299 */ /* 0x000fe2000801160d */
[----:B------:R-:W-:Y:S01]  /*0b20*/  IMAD.SHL.U32 R2, R242, 0x40, RZ ;  /* 0x00000040f2027824 */ /* 0x000fe200078e00ff */
[----:B------:R1:W-:Y:S01]  /*0b30*/  STL.64 [R1], R6 ;  /* 0x0000000601007387 */ /* 0x0003e20000100a00 */
[----:B------:R-:W-:Y:S01]  /*0b40*/  IMAD.IADD R24, R240, 0x1, -R3 ;  /* 0x00000001f0187824 */ /* 0x000fe200078e0a03 */
[----:B------:R-:W-:Y:S01]  /*0b50*/  USHF.R.S32.HI UR6, URZ, 0x1f, UR7 ;  /* 0x0000001f3f067899 */ /* 0x000fe20008011407 */
[----:B------:R-:W-:Y:S01]  /*0b60*/  SHF.R.S32.HI R21, RZ, 0x6, R0 ;  /* 0x00000006ff157819 */ /* 0x000fe20000011400 */
[----:B------:R-:W-:Y:S01]  /*0b70*/  ULDC.64 UR4, c[0x0][0x1e0] ;  /* 0x0000780000047ab9 */ /* 0x000fe20000000a00 */
[----:B------:R-:W-:Y:S01]  /*0b80*/  IMAD.SHL.U32 R10, R24, 0x8, RZ ;  /* 0x00000008180a7824 */ /* 0x000fe200078e00ff */
[----:B------:R-:W-:Y:S01]  /*0b90*/  LOP3.LUT R0, R2, 0x1c0, RZ, 0xc0, !PT ;  /* 0x000001c002007812 */ /* 0x000fe200078ec0ff */
[----:B------:R-:W-:Y:S01]  /*0ba0*/  UIMAD UR4, UR6, UR4, URZ ;  /* 0x00000004060472a4 */ /* 0x000fe2000f8e023f */
[----:B------:R-:W-:Y:S01]  /*0bb0*/  IMAD.SHL.U32 R25, R21, 0x200, RZ ;  /* 0x0000020015197824 */ /* 0x000fe200078e00ff */
[----:B------:R-:W-:Y:S01]  /*0bc0*/  ULDC.64 UR16, c[0x0][0x208] ;  /* 0x0000820000107ab9 */ /* 0x000fe20000000a00 */
[----:B------:R-:W-:Y:S01]  /*0bd0*/  LOP3.LUT R3, R0, 0x38, R10, 0xf8, !PT ;  /* 0x0000003800037812 */ /* 0x000fe200078ef80a */
[----:B------:R-:W-:Y:S01]  /*0be0*/  IMAD.U32 R2, RZ, RZ, UR24 ;  /* 0x00000018ff027e24 */ /* 0x000fe2000f8e00ff */
[----:B------:R-:W-:Y:S01]  /*0bf0*/  SHF.R.U32.HI R0, RZ, 0x3, R0 ;  /* 0x00000003ff007819 */ /* 0x000fe20000011600 */
[----:B------:R-:W-:Y:S01]  /*0c00*/  IMAD.U32 R12, RZ, RZ, UR7 ;  /* 0x00000007ff0c7e24 */ /* 0x000fe2000f8e00ff */
[----:B------:R-:W-:Y:S01]  /*0c10*/  SHF.R.S32.HI R11, RZ, 0x1f, R10 ;  /* 0x0000001fff0b7819 */ /* 0x000fe2000001140a */
[----:B------:R-:W-:Y:S01]  /*0c20*/  UIMAD UR11, UR7, UR5, UR4 ;  /* 0x00000005070b72a4 */ /* 0x000fe2000f8e0204 */
[----:B------:R-:W-:Y:S01]  /*0c30*/  IMAD.WIDE R16, R2, 0x60, R242 ;  /* 0x0000006002107825 */ /* 0x000fe200078e02f2 */
[----:B------:R-:W-:Y:S01]  /*0c40*/  LOP3.LUT R237, R25, R3, R0, 0xf6, !PT ;  /* 0x0000000319ed7212 */ /* 0x000fe200078ef600 */
[----:B------:R-:W-:Y:S01]  /*0c50*/  ULDC.64 UR4, c[0x0][0x1b0] ;  /* 0x00006c0000047ab9 */ /* 0x000fe20000000a00 */
[----:B------:R-:W-:Y:S01]  /*0c60*/  IADD3 R28, R10, 0x40, RZ ;  /* 0x000000400a1c7810 */ /* 0x000fe20007ffe0ff */
[--C-:B------:R-:W-:Y:S01]  /*0c70*/  IMAD.WIDE.U32 R2, R12, c[0x0][0x1e0], R10.reuse ;  /* 0x000078000c027a25 */ /* 0x100fe200078e000a */
[----:B------:R-:W-:Y:S01]  /*0c80*/  UIMAD UR4, UR6, UR4, URZ ;  /* 0x00000004060472a4 */ /* 0x000fe2000f8e023f */
[----:B------:R-:W-:Y:S01]  /*0c90*/  ISETP.GE.AND P6, PT, R10, c[0x0][0x1cc], PT ;  /* 0x000073000a007a0c */ /* 0x000fe20003fc6270 */
[----:B------:R-:W-:Y:S01]  /*0ca0*/  USHF.L.U64.HI UR17, UR16, UR10, UR17 ;  /* 0x0000000a10117299 */ /* 0x000fe20008010211 */
[----:B------:R-:W-:Y:S01]  /*0cb0*/  IMAD R0, R243, c[0x0][0x178], RZ ;  /* 0x00005e00f3007a24 */ /* 0x000fe200078e02ff */
[----:B------:R-:W-:Y:S01]  /*0cc0*/  IADD3 R5, R3, UR11, RZ ;  /* 0x0000000b03057c10 */ /* 0x000fe2000fffe0ff */
[----:B------:R-:W-:Y:S01]  /*0cd0*/  IMAD R4, R243, c[0x0][0x208], RZ ;  /* 0x00008200f3047a24 */ /* 0x000fe200078e02ff */
[----:B------:R-:W-:Y:S01]  /*0ce0*/  USHF.R.S32.HI UR11, URZ, 0x1f, UR23 ;  /* 0x0000001f3f0b7899 */ /* 0x000fe20008011417 */
[----:B------:R-:W-:Y:S01]  /*0cf0*/  IMAD.WIDE.U32 R12, R12, c[0x0][0x1b0], R10 ;  /* 0x00006c000c0c7a25 */ /* 0x000fe200078e000a */
[----:B------:R-:W-:Y:S01]  /*0d00*/  UIMAD UR12, UR7, UR5, UR4 ;  /* 0x00000005070c72a4 */ /* 0x000fe2000f8e0204 */
[----:B------:R-:W-:Y:S01]  /*0d10*/  ISETP.GE.AND P5, PT, R28, c[0x0][0x1cc], PT ;  /* 0x000073001c007a0c */ /* 0x000fe20003fa6270 */
[----:B------:R-:W-:Y:S01]  /*0d20*/  ULDC.64 UR18, c[0x0][0x178] ;  /* 0x00005e0000127ab9 */ /* 0x000fe20000000a00 */
[C---:B------:R-:W-:Y:S01]  /*0d30*/  IMAD R0, R242.reuse, c[0x0][0x17c], R0 ;  /* 0x00005f00f2007a24 */ /* 0x040fe200078e0200 */
[----:B------:R-:W-:Y:S01]  /*0d40*/  ULDC.64 UR4, c[0x0][0x1b8] ;  /* 0x00006e0000047ab9 */ /* 0x000fe20000000a00 */
[C---:B------:R-:W-:Y:S01]  /*0d50*/  IMAD R4, R242.reuse, c[0x0][0x20c], R4 ;  /* 0x00008300f2047a24 */ /* 0x040fe200078e0204 */
[----:B------:R-:W-:Y:S01]  /*0d60*/  UIMAD UR4, UR11, UR4, URZ ;  /* 0x000000040b0472a4 */ /* 0x000fe2000f8e023f */
[C-C-:B------:R-:W-:Y:S01]  /*0d70*/  IMAD.WIDE.U32 R8, R242.reuse, c[0x0][0x178], R10.reuse ;  /* 0x00005e00f2087a25 */ /* 0x140fe200078e000a */
[----:B------:R-:W-:Y:S01]  /*0d80*/  ULDC.64 UR6, c[0x0][0x1e8] ;  /* 0x00007a0000067ab9 */ /* 0x000fe20000000a00 */
[----:B------:R-:W-:Y:S01]  /*0d90*/  IADD3 R3, R13, UR12, RZ ;  /* 0x0000000c0d037c10 */ /* 0x000fe2000fffe0ff */
[----:B------:R-:W-:Y:S01]  /*0da0*/  UIMAD UR6, UR11, UR6, URZ ;  /* 0x000000060b0672a4 */ /* 0x000fe2000f8e023f */
[----:B-1----:R-:W-:Y:S01]  /*0db0*/  IMAD.WIDE.U32 R6, R242, c[0x0][0x208], R10 ;  /* 0x00008200f2067a25 */ /* 0x002fe200078e000a */
[----:B------:R-:W-:Y:S01]  /*0dc0*/  USHF.R.S32.HI UR12, URZ, 0x1f, UR22 ;  /* 0x0000001f3f0c7899 */ /* 0x000fe20008011416 */
[----:B------:R-:W-:Y:S01]  /*0dd0*/  ISETP.LT.OR P2, PT, R18, 0x1, P6 ;  /* 0x000000011200780c */ /* 0x000fe20003741670 */
[----:B------:R-:W-:Y:S01]  /*0de0*/  UIMAD UR13, UR23, UR5, UR4 ;  /* 0x00000005170d72a4 */ /* 0x000fe2000f8e0204 */
[----:B------:R-:W-:Y:S01]  /*0df0*/  IMAD.IADD R9, R9, 0x1, R0 ;  /* 0x0000000109097824 */ /* 0x000fe200078e0200 */
[----:B------:R-:W-:Y:S01]  /*0e00*/  UIMAD UR14, UR23, UR7, UR6 ;  /* 0x00000007170e72a4 */ /* 0x000fe2000f8e0206 */
[----:B------:R-:W-:Y:S01]  /*0e10*/  IMAD.IADD R7, R7, 0x1, R4 ;  /* 0x0000000107077824 */ /* 0x000fe200078e0204 */
[----:B------:R-:W-:Y:S01]  /*0e20*/  ULDC.64 UR4, c[0x0][0x210] ;  /* 0x0000840000047ab9 */ /* 0x000fe20000000a00 */
[----:B------:R-:W-:Y:S01]  /*0e30*/  IMAD.MOV.U32 R4, RZ, RZ, R2 ;  /* 0x000000ffff047224 */ /* 0x000fe200078e0002 */
[----:B------:R-:W-:Y:S01]  /*0e40*/  UIMAD UR4, UR12, UR4, URZ ;  /* 0x000000040c0472a4 */ /* 0x000fe2000f8e023f */
[----:B------:R-:W-:Y:S01]  /*0e50*/  IMAD.U32 R0, RZ, RZ, UR23 ;  /* 0x00000017ff007e24 */ /* 0x000fe2000f8e00ff */
[----:B------:R-:W-:Y:S01]  /*0e60*/  ULDC.64 UR6, c[0x0][0x180] ;  /* 0x0000600000067ab9 */ /* 0x000fe20000000a00 */
[----:B------:R-:W-:Y:S01]  /*0e70*/  IMAD.U32 R11, RZ, RZ, UR23 ;  /* 0x00000017ff0b7e24 */ /* 0x000fe2000f8e00ff */
[----:B------:R-:W-:Y:S01]  /*0e80*/  UIMAD UR6, UR12, UR6, URZ ;  /* 0x000000060c0672a4 */ /* 0x000fe2000f8e023f */
[----:B------:R-:W-:Y:S01]  /*0e90*/  IMAD.WIDE.U32 R4, R0, c[0x0][0x1e8], R4 ;  /* 0x00007a0000047a25 */ /* 0x000fe200078e0004 */
[C---:B------:R-:W-:Y:S01]  /*0ea0*/  ISETP.LT.OR P1, PT, R18.reuse, 0x1, P5 ;  /* 0x000000011200780c */ /* 0x040fe20002f21670 */
[----:B------:R-:W-:Y:S01]  /*0eb0*/  CS2R R146, SRZ ;  /* 0x0000000000927805 */ /* 0x000fe2000001ff00 */
[----:B------:R-:W-:Y:S01]  /*0ec0*/  UIMAD UR15, UR22, UR7, UR6 ;  /* 0x00000007160f72a4 */ /* 0x000fe2000f8e0206 */
[----:B------:R-:W-:Y:S01]  /*0ed0*/  IMAD.MOV.U32 R2, RZ, RZ, R12 ;  /* 0x000000ffff027224 */ /* 0x000fe200078e000c */
[----:B------:R-:W-:Y:S01]  /*0ee0*/  IADD3 R5, R5, UR14, RZ ;  /* 0x0000000e05057c10 */ /* 0x000fe2000fffe0ff */
[----:B------:R-:W-:Y:S01]  /*0ef0*/  IMAD.U32 R0, RZ, RZ, UR22 ;  /* 0x00000016ff007e24 */ /* 0x000fe2000f8e00ff */
[----:B------:R-:W-:Y:S01]  /*0f00*/  UIMAD UR14, UR22, UR5, UR4 ;  /* 0x00000005160e72a4 */ /* 0x000fe2000f8e0204 */
[----:B------:R-:W-:Y:S01]  /*0f10*/  IMAD.WIDE.U32 R2, R11, c[0x0][0x1b8], R2 ;  /* 0x00006e000b027a25 */ /* 0x000fe200078e0002 */
[----:B------:R-:W-:Y:S01]  /*0f20*/  ULDC.64 UR6, c[0x0][0x1a8] ;  /* 0x00006a0000067ab9 */ /* 0x000fe20000000a00 */
[----:B------:R-:W-:Y:S01]  /*0f30*/  ISETP.LT.OR P4, PT, R18, 0x21, P6 ;  /* 0x000000211200780c */ /* 0x000fe20003781670 */
[----:B------:R-:W-:Y:S01]  /*0f40*/  ULDC.64 UR4, c[0x0][0x218] ;  /* 0x0000860000047ab9 */ /* 0x000fe20000000a00 */
[----:B------:R-:W-:Y:S01]  /*0f50*/  IMAD.U32 R11, RZ, RZ, UR22 ;  /* 0x00000016ff0b7e24 */ /* 0x000fe2000f8e00ff */
[----:B------:R-:W-:Y:S01]  /*0f60*/  UIMAD UR4, UR11, UR4, URZ ;  /* 0x000000040b0472a4 */ /* 0x000fe2000f8e023f */
[----:B------:R-:W-:Y:S01]  /*0f70*/  IMAD.WIDE.U32 R6, R0, c[0x0][0x210], R6 ;  /* 0x0000840000067a25 */ /* 0x000fe200078e0006 */
[----:B------:R-:W-:Y:S01]  /*0f80*/  IADD3 R3, R3, UR13, RZ ;  /* 0x0000000d03037c10 */ /* 0x000fe2000fffe0ff */
[----:B------:R-:W-:Y:S01]  /*0f90*/  USHF.L.U64.HI UR7, UR6, UR10, UR7 ;  /* 0x0000000a06077299 */ /* 0x000fe20008010207 */
[C---:B------:R-:W-:Y:S01]  /*0fa0*/  ISETP.LT.OR P3, PT, R18.reuse, 0x21, P5 ;  /* 0x000000211200780c */ /* 0x040fe20002f61670 */
[----:B------:R-:W-:Y:S01]  /*0fb0*/  IMAD.WIDE.U32 R8, R11, c[0x0][0x180], R8 ;  /* 0x000060000b087a25 */ /* 0x000fe200078e0008 */
[----:B------:R-:W-:Y:S01]  /*0fc0*/  IADD3 R13, R7, UR14, RZ ;  /* 0x0000000e070d7c10 */ /* 0x000fe2000fffe0ff */
[----:B------:R-:W-:Y:S01]  /*0fd0*/  UIMAD UR14, UR23, UR5, UR4 ;  /* 0x00000005170e72a4 */ /* 0x000fe2000f8e0204 */
[----:B------:R-:W-:Y:S01]  /*0fe0*/  ISETP.LT.OR P6, PT, R18, 0x41, P6 ;  /* 0x000000411200780c */ /* 0x000fe200037c1670 */
[----:B------:R-:W-:Y:S01]  /*0ff0*/  IMAD.MOV.U32 R12, RZ, RZ, R6 ;  /* 0x000000ffff0c7224 */ /* 0x000fe200078e0006 */
[----:B------:R-:W-:Y:S01]  /*1000*/  IADD3 R15, R9, UR15, RZ ;  /* 0x0000000f090f7c10 */ /* 0x000fe2000fffe0ff */
[C---:B------:R-:W-:Y:S01]  /*1010*/  IMAD R6, R17.reuse, c[0x0][0x1d8], RZ ;  /* 0x0000760011067a24 */ /* 0x040fe200078e02ff */
[----:B------:R-:W-:Y:S01]  /*1020*/  ULDC.64 UR4, c[0x0][0x270] ;  /* 0x00009c0000047ab9 */ /* 0x000fe20000000a00 */
[----:B------:R-:W-:Y:S01]  /*1030*/  IMAD.MOV.U32 R14, RZ, RZ, R8 ;  /* 0x000000ffff0e7224 */ /* 0x000fe200078e0008 */
[----:B------:R-:W-:Y:S01]  /*1040*/  UIMAD UR4, UR12, UR4, URZ ;  /* 0x000000040c0472a4 */ /* 0x000fe2000f8e023f */
[----:B------:R-:W-:Y:S01]  /*1050*/  IMAD R0, R17, c[0x0][0x1a8], RZ ;  /* 0x00006a0011007a24 */ /* 0x000fe200078e02ff */
[----:B------:R-:W-:Y:S01]  /*1060*/  USHF.R.S32.HI UR10, URZ, 0x1f, UR25 ;  /* 0x0000001f3f0a7899 */ /* 0x000fe20008011419 */
[C---:B------:R-:W-:Y:S01]  /*1070*/  IMAD R11, R16.reuse, c[0x0][0x1dc], R6 ;  /* 0x00007700100b7a24 */ /* 0x040fe200078e0206 */
[----:B------:R-:W-:Y:S01]  /*1080*/  UIMAD UR13, UR22, UR5, UR4 ;  /* 0x00000005160d72a4 */ /* 0x000fe2000f8e0204 */
[----:B------:R-:W-:Y:S01]  /*1090*/  IMAD.WIDE.U32 R8, R16, c[0x0][0x1d8], R4 ;  /* 0x0000760010087a25 */ /* 0x000fe200078e0004 */
[----:B------:R-:W-:Y:S01]  /*10a0*/  USHF.L.U32 UR4, UR16, 0x6, URZ ;  /* 0x0000000610047899 */ /* 0x000fe2000800063f */
[----:B------:R-:W-:Y:S01]  /*10b0*/  ISETP.LT.OR P5, PT, R18, 0x41, P5 ;  /* 0x000000411200780c */ /* 0x000fe20002fa1670 */
[----:B------:R-:W-:Y:S01]  /*10c0*/  USHF.L.U32 UR6, UR6, 0x6, URZ ;  /* 0x0000000606067899 */ /* 0x000fe2000800063f */
[----:B------:R-:W-:Y:S01]  /*10d0*/  IMAD.U32 R19, RZ, RZ, UR23 ;  /* 0x00000017ff137e24 */ /* 0x000fe2000f8e00ff */
[----:B------:R-:W-:Y:S01]  /*10e0*/  LEA R4, P0, R8, c[0x0][0x1c0], 0x1 ;  /* 0x0000700008047a11 */ /* 0x000fe200078008ff */
[----:B------:R-:W-:Y:S01]  /*10f0*/  IMAD R20, R16, c[0x0][0x1ac], R0 ;  /* 0x00006b0010147a24 */ /* 0x000fe200078e0200 */
        /* <DEDUP_REMOVED lines=8> */
[----:B------:R-:W-:Y:S01]  /*1180*/  IADD3 R245, R249, UR14, RZ ;  /* 0x0000000ef9f57c10 */ /* 0x000fe2000fffe0ff */
[----:B------:R-:W-:Y:S01]  /*1190*/  UIMAD UR14, UR17, UR25, URZ ;  /* 0x00000019110e72a4 */ /* 0x000fe2000f8e023f */
[----:B------:R-:W-:Y:S01]  /*11a0*/  LEA.HI R16, R30, R240, RZ, 0x5 ;  /* 0x000000f01e107211 */ /* 0x000fe200078f28ff */
[----:B------:R-:W-:Y:S01]  /*11b0*/  IMAD.IADD R0, R7, 0x1, R20 ;  /* 0x0000000107007824 */ /* 0x000fe200078e0214 */
[C---:B------:R-:W-:Y:S01]  /*11c0*/  LEA R2, P0, R6.reuse, c[0x0][0x190], 0x1 ;  /* 0x0000640006027a11 */ /* 0x040fe200078008ff */
[----:B------:R-:W-:Y:S01]  /*11d0*/  IMAD.U32 R7, RZ, RZ, UR4 ;  /* 0x00000004ff077e24 */ /* 0x000fe2000f8e00ff */
[----:B------:R-:W-:Y:S01]  /*11e0*/  UIMAD UR14, UR10, UR4, UR14 ;  /* 0x000000040a0e72a4 */ /* 0x000fe2000f8e020e */
[----:B------:R-:W-:Y:S01]  /*11f0*/  IMAD.MOV.U32 R244, RZ, RZ, R248 ;  /* 0x000000fffff47224 */ /* 0x000fe200078e00f8 */
[----:B------:R-:W-:Y:S01]  /*1200*/  LEA.HI.X R3, R6, c[0x0][0x194], R0, 0x1, P0 ;  /* 0x0000650006037a11 */ /* 0x000fe200000f0c00 */
[----:B------:R-:W-:Y:S01]  /*1210*/  IMAD.U32 R17, RZ, RZ, UR23 ;  /* 0x00000017ff117e24 */ /* 0x000fe2000f8e00ff */
[----:B------:R-:W-:Y:S01]  /*1220*/  IADD3 R8, P0, R4, UR9, RZ ;  /* 0x0000000904087c10 */ /* 0x000fe2000ff1e0ff */
[----:B------:R-:W-:Y:S01]  /*1230*/  IMAD.WIDE.U32 R6, R7, UR25, R244 ;  /* 0x0000001907067c25 */ /* 0x000fe2000f8e00f4 */
[----:B------:R-:W-:Y:S01]  /*1240*/  UIMAD UR10, UR10, UR18, URZ ;  /* 0x000000120a0a72a4 */ /* 0x000fe2000f8e023f */
[----:B------:R-:W-:Y:S01]  /*1250*/  SHF.R.S32.HI R20, RZ, 0x1f, R21 ;  /* 0x0000001fff147819 */ /* 0x000fe20000011415 */
[----:B------:R-:W-:Y:S01]  /*1260*/  ULDC.64 UR4, c[0x0][0x188] ;  /* 0x0000620000047ab9 */ /* 0x000fe20000000a00 */
[----:B------:R-:W-:Y:S01]  /*1270*/  IMAD.SHL.U32 R237, R237, 0x2, RZ ;  /* 0x00000002eded7824 */ /* 0x000fe200078e00ff */
[----:B------:R-:W-:Y:S01]  /*1280*/  IADD3.X R9, R5, UR8, RZ, P0, !PT ;  /* 0x0000000805097c10 */ /* 0x000fe200087fe4ff */
[----:B------:R-:W-:Y:S01]  /*1290*/  IMAD.WIDE.U32 R246, R17, c[0x0][0x188], R14 ;  /* 0x0000620011f67a25 */ /* 0x000fe200078e000e */
[----:B------:R-:W-:Y:S01]  /*12a0*/  IADD3 R0, R7, UR14, RZ ;  /* 0x0000000e07007c10 */ /* 0x000fe2000fffe0ff */
[----:B------:R-:W-:Y:S01]  /*12b0*/  UIMAD.WIDE.U32 UR14, UR25, UR18, URZ ;  /* 0x00000012190e72a5 */ /* 0x000fe2000f8e003f */
[C---:B------:R-:W-:Y:S01]  /*12c0*/  LEA R14, P0, R6.reuse, c[0x0][0x1f0], 0x1 ;  /* 0x00007c00060e7a11 */ /* 0x040fe200078008ff */
[----:B------:R-:W-:Y:S01]  /*12d0*/  IMAD.U32 R12, RZ, RZ, UR9 ;  /* 0x00000009ff0c7e24 */ /* 0x000fe2000f8e00ff */
[----:B------:R-:W-:Y:S01]  /*12e0*/  @!PT LDS RZ, [RZ] ;  /* 0x00000000fffff984 */ /* 0x000fe20000000800 */
[----:B------:R-:W-:Y:S01]  /*12f0*/  @!PT LDS RZ, [RZ] ;  /* 0x00000000fffff984 */ /* 0x000fe20000000800 */
[----:B------:R-:W-:Y:S01]  /*1300*/  @!PT LDS RZ, [RZ] ;  /* 0x00000000fffff984 */ /* 0x000fe20000000800 */
[----:B------:R1:W-:Y:S01]  /*1310*/  LDGSTS.E.BYPASS.LTC128B.128 [R237+0x6080], [R4.64], !P2 ;  /* 0x0608000004ed7fae */ /* 0x0003e2000d101d5a */
[----:B------:R-:W-:Y:S01]  /*1320*/  UIMAD UR10, UR25, UR19, UR10 ;  /* 0x00000013190a72a4 */ /* 0x000fe2000f8e020a */
[----:B------:R-:W-:Y:S01]  /*1330*/  LEA.HI.X R15, R6, c[0x0][0x1f4], R0, 0x1, P0 ;  /* 0x00007d00060f7a11 */ /* 0x000fe200000f0c00 */
[----:B------:R-:W-:Y:S01]  /*1340*/  UIMAD UR4, UR11, UR4, URZ ;  /* 0x000000040b0472a4 */ /* 0x000fe2000f8e023f */
[----:B------:R1:W-:Y:S01]  /*1350*/  LDGSTS.E.BYPASS.LTC128B.128 [R237+0x9080], [R4.64+0x80], !P1 ;  /* 0x0908008004ed7fae */ /* 0x0003e2000c901d5a */
[----:B------:R-:W-:Y:S01]  /*1360*/  IADD3 R12, P2, P1, R12, 0x80, R4 ;  /* 0x000000800c0c7810 */ /* 0x000fe2000795e004 */
[----:B------:R-:W-:Y:S01]  /*1370*/  UIADD3 UR10, UR15, UR10, URZ ;  /* 0x0000000a0f0a7290 */ /* 0x000fe2000fffe03f */
[----:B------:R-:W-:Y:S01]  /*1380*/  IMAD.U32 R6, RZ, RZ, UR14 ;  /* 0x0000000eff067e24 */ /* 0x000fe2000f8e00ff */
[----:B------:R2:W-:Y:S01]  /*1390*/  LDGSTS.E.BYPASS.LTC128B.128 [R237+0x7080], [R8.64], !P4 ;  /* 0x0708000008ed7fae */ /* 0x0005e2000e101d5a */
[----:B------:R-:W-:Y:S01]  /*13a0*/  IADD3.X R13, RZ, UR8, R5, P2, P1 ;  /* 0x00000008ff0d7c10 */ /* 0x000fe200097e2405 */
[----:B------:R-:W-:Y:S01]  /*13b0*/  UIMAD UR4, UR23, UR5, UR4 ;  /* 0x00000005170472a4 */ /* 0x000fe2000f8e0204 */
[----:B------:R-:W-:Y:S01]  /*13c0*/  IMAD.U32 R7, RZ, RZ, UR15 ;  /* 0x0000000fff077e24 */ /* 0x000fe2000f8e00ff */
[----:B------:R-:W-:Y:S01]  /*13d0*/  SHF.R.S32.HI R17, RZ, 0x5, R16 ;  /* 0x00000005ff117819 */ /* 0x000fe20000011410 */
[----:B------:R-:W-:Y:S01]  /*13e0*/  IMAD.U32 R0, RZ, RZ, UR10 ;  /* 0x0000000aff007e24 */ /* 0x000fe2000f8e00ff */
[----:B------:R3:W-:Y:S01]  /*13f0*/  LDGSTS.E.BYPASS.LTC128B.128 [R237+0xa080], [R12.64], !P3 ;  /* 0x0a0800000ced7fae */ /* 0x0007e2000d901d5a */
[----:B------:R-:W-:Y:S01]  /*1400*/  IMAD.MOV.U32 R222, RZ, RZ, 0x40 ;  /* 0x00000040ffde7424 */ /* 0x000fe200078e00ff */
[----:B------:R-:W-:Y:S01]  /*1410*/  IADD3 R250, R247, UR4, RZ ;  /* 0x00000004f7fa7c10 */ /* 0x000fe2000fffe0ff */
[----:B------:R-:W-:Y:S01]  /*1420*/  ULDC.64 UR4, c[0x0][0x288] ;  /* 0x0000a20000047ab9 */ /* 0x000fe20000000a00 */
[----:B------:R-:W-:Y:S01]  /*1430*/  IMAD.MOV.U32 R226, RZ, RZ, 0x20 ;  /* 0x00000020ffe27424 */ /* 0x000fe200078e00ff */
[----:B------:R-:W-:Y:S01]  /*1440*/  UIMAD UR4, UR12, UR4, URZ ;  /* 0x000000040c0472a4 */ /* 0x000fe2000f8e023f */
[----:B------:R-:W-:Y:S01]  /*1450*/  IMAD.MOV.U32 R223, RZ, RZ, 0x10 ;  /* 0x00000010ffdf7424 */ /* 0x000fe200078e00ff */
[----:B------:R-:W-:Y:S01]  /*1460*/  ULDC UR15, c[0x0][0x20c] ;  /* 0x00008300000f7ab9 */ /* 0x000fe20000000800 */
[----:B------:R-:W-:Y:S01]  /*1470*/  IMAD.MOV.U32 R228, RZ, RZ, 0x10 ;  /* 0x00000010ffe47424 */ /* 0x000fe200078e00ff */
[----:B------:R-:W-:Y:S01]  /*1480*/  UIMAD UR5, UR22, UR5, UR4 ;  /* 0x00000005160572a4 */ /* 0x000fe2000f8e0204 */
        /* <DEDUP_REMOVED lines=8> */
[----:B------:R-:W-:Y:S01]  /*1510*/  CS2R R122, SRZ ;  /* 0x00000000007a7805 */ /* 0x000fe2000001ff00 */
[----:B------:R-:W-:Y:S01]  /*1520*/  CS2R R120, SRZ ;  /* 0x0000000000787805 */ /* 0x000fe2000001ff00 */
[----:B------:R-:W-:Y:S01]  /*1530*/  CS2R R118, SRZ ;  /* 0x0000000000767805 */ /* 0x000fe2000001ff00 */
[----:B------:R-:W-:Y:S01]  /*1540*/  IADD3.X R5, R9, UR8, RZ, P0, !PT ;  /* 0x0000000809057c10 */ /* 0x000fe200087fe4ff */
[----:B--2---:R-:W-:Y:S01]  /*1550*/  IMAD.U32 R8, RZ, RZ, UR6 ;  /* 0x00000006ff087e24 */ /* 0x004fe2000f8e00ff */
[----:B------:R-:W-:Y:S01]  /*1560*/  ISETP.GE.AND P0, PT, R28, c[0x0][0x19c], PT ;  /* 0x000067001c007a0c */ /* 0x000fe20003f06270 */
[----:B------:R-:W-:Y:S01]  /*1570*/  CS2R R116, SRZ ;  /* 0x0000000000747805 */ /* 0x000fe2000001ff00 */
[----:B------:R-:W-:Y:S01]  /*1580*/  CS2R R114, SRZ ;  /* 0x0000000000727805 */ /* 0x000fe2000001ff00 */
[----:B------:R1:W-:Y:S01]  /*1590*/  LDGSTS.E.BYPASS.LTC128B.128 [R237+0x8080], [R4.64], !P6 ;  /* 0x0808000004ed7fae */ /* 0x0003e2000f101d5a */
[----:B------:R-:W-:Y:S01]  /*15a0*/  IADD3 R8, P2, P1, R8, 0x80, R2 ;  /* 0x0000008008087810 */ /* 0x000fe2000795e002 */
[----:B---3--:R-:W-:Y:S01]  /*15b0*/  IMAD.MOV.U32 R12, RZ, RZ, R22 ;  /* 0x000000ffff0c7224 */ /* 0x008fe200078e0016 */
[----:B------:R-:W-:Y:S01]  /*15c0*/  ISETP.LT.OR P4, PT, R18, 0x1, P0 ;  /* 0x000000011200780c */ /* 0x000fe20000781670 */
[----:B------:R1:W-:Y:S01]  /*15d0*/  LDGSTS.E.BYPASS.LTC128B.128 [R237+0xb080], [R4.64+0x80], !P5 ;  /* 0x0b08008004ed7fae */ /* 0x0003e2000e901d5a */
[----:B------:R-:W-:Y:S01]  /*15e0*/  ISETP.GE.AND P5, PT, R10, c[0x0][0x19c], PT ;  /* 0x000067000a007a0c */ /* 0x000fe20003fa6270 */
[----:B------:R-:W-:Y:S01]  /*15f0*/  CS2R R112, SRZ ;  /* 0x0000000000707805 */ /* 0x000fe2000001ff00 */
[----:B------:R-:W-:Y:S01]  /*1600*/  IADD3.X R9, RZ, UR7, R3, P2, P1 ;  /* 0x00000007ff097c10 */ /* 0x000fe200097e2403 */
[----:B------:R-:W0:Y:S01]  /*1610*/  LDGDEPBAR ;  /* 0x00000000000079af */ /* 0x000e220000000000 */
[C---:B------:R-:W-:Y:S01]  /*1620*/  ISETP.LT.OR P6, PT, R18.reuse, 0x1, P5 ;  /* 0x000000011200780c */ /* 0x040fe20002fc1670 */
[----:B------:R-:W-:Y:S01]  /*1630*/  CS2R R110, SRZ ;  /* 0x00000000006e7805 */ /* 0x000fe2000001ff00 */
[C---:B------:R-:W-:Y:S01]  /*1640*/  ISETP.LT.OR P2, PT, R18.reuse, 0x21, P0 ;  /* 0x000000211200780c */ /* 0x040fe20000741670 */
[----:B------:R-:W-:Y:S01]  /*1650*/  CS2R R108, SRZ ;  /* 0x00000000006c7805 */ /* 0x000fe2000001ff00 */
[----:B------:R-:W-:Y:S01]  /*1660*/  ISETP.LT.OR P0, PT, R18, 0x41, P0 ;  /* 0x000000411200780c */ /* 0x000fe20000701670 */
[----:B------:R-:W-:Y:S01]  /*1670*/  CS2R R106, SRZ ;  /* 0x00000000006a7805 */ /* 0x000fe2000001ff00 */
[C---:B------:R-:W-:Y:S01]  /*1680*/  LEA R7, P1, R6.reuse, R246, 0x6 ;  /* 0x000000f606077211 */ /* 0x040fe200078230ff */
[----:B------:R-:W-:Y:S01]  /*1690*/  CS2R R104, SRZ ;  /* 0x0000000000687805 */ /* 0x000fe2000001ff00 */
[----:B------:R-:W-:Y:S01]  /*16a0*/  IADD3 R13, R23, UR13, RZ ;  /* 0x0000000d170d7c10 */ /* 0x000fe2000fffe0ff */
[----:B------:R-:W-:Y:S01]  /*16b0*/  CS2R R102, SRZ ;  /* 0x0000000000667805 */ /* 0x000fe2000001ff00 */
[----:B------:R-:W-:Y:S01]  /*16c0*/  LEA.HI.X R11, R6, R250, R0, 0x6, P1 ;  /* 0x000000fa060b7211 */ /* 0x000fe200008f3400 */
[----:B------:R-:W-:Y:S01]  /*16d0*/  IMAD.SHL.U32 R0, R24, 0x40, RZ ;  /* 0x0000004018007824 */ /* 0x000fe200078e00ff */
[C---:B------:R-:W-:Y:S01]  /*16e0*/  ISETP.GE.AND P1, PT, R10.reuse, c[0x0][0x1fc], PT ;  /* 0x00007f000a007a0c */ /* 0x040fe20003f26270 */
[----:B------:R2:W-:Y:S01]  /*16f0*/  LDGSTS.E.BYPASS.LTC128B.128 [R237+0x80], [R2.64], !P6 ;  /* 0x0008000002ed7fae */ /* 0x0005e2000f101d5a */
[----:B------:R-:W-:Y:S01]  /*1700*/  ISETP.GE.AND P6, PT, R10, c[0x0][0x1fc], PT ;  /* 0x00007f000a007a0c */ /* 0x000fe20003fc6270 */
[----:B------:R-:W-:Y:S01]  /*1710*/  CS2R R100, SRZ ;  /* 0x0000000000647805 */ /* 0x000fe2000001ff00 */
[----:B------:R-:W-:Y:S01]  /*1720*/  LOP3.LUT R0, R0, 0x1c0, RZ, 0xc0, !PT ;  /* 0x000001c000007812 */ /* 0x000fe200078ec0ff */
[----:B------:R2:W-:Y:S01]  /*1730*/  LDGSTS.E.BYPASS.LTC128B.128 [R237+0x3080], [R2.64+0x80], !P4 ;  /* 0x0308008002ed7fae */ /* 0x0005e2000e101d5a */
[----:B------:R-:W-:Y:S01]  /*1740*/  ISETP.GE.AND P4, PT, R10, c[0x0][0x16c], PT ;  /* 0x00005b000a007a0c */ /* 0x000fe20003f86270 */
[----:B------:R-:W-:Y:S01]  /*1750*/  CS2R R98, SRZ ;  /* 0x0000000000627805 */ /* 0x000fe2000001ff00 */
[----:B------:R-:W-:Y:S01]  /*1760*/  LOP3.LUT R6, R0, 0x8, R29, 0xf8, !PT ;  /* 0x0000000800067812 */ /* 0x000fe200078ef81d */
[----:B------:R-:W-:Y:S01]  /*1770*/  CS2R R96, SRZ ;  /* 0x0000000000607805 */ /* 0x000fe2000001ff00 */
[----:B-1----:R-:W-:Y:S01]  /*1780*/  IADD3 R4, P3, R2, UR6, RZ ;  /* 0x0000000602047c10 */ /* 0x002fe2000ff7e0ff */
[----:B------:R-:W-:Y:S01]  /*1790*/  CS2R R94, SRZ ;  /* 0x00000000005e7805 */ /* 0x000fe2000001ff00 */
[----:B------:R-:W-:Y:S01]  /*17a0*/  CS2R R92, SRZ ;  /* 0x00000000005c7805 */ /* 0x000fe2000001ff00 */
[----:B------:R-:W-:Y:S01]  /*17b0*/  CS2R R90, SRZ ;  /* 0x00000000005a7805 */ /* 0x000fe2000001ff00 */
[----:B------:R-:W-:Y:S01]  /*17c0*/  IADD3.X R5, R3, UR7, RZ, P3, !PT ;  /* 0x0000000703057c10 */ /* 0x000fe20009ffe4ff */
[----:B------:R-:W-:Y:S01]  /*17d0*/  CS2R R88, SRZ ;  /* 0x0000000000587805 */ /* 0x000fe2000001ff00 */
[C---:B------:R-:W-:Y:S01]  /*17e0*/  ISETP.LT.OR P3, PT, R18.reuse, 0x21, P5 ;  /* 0x000000211200780c */ /* 0x040fe20002f61670 */
[----:B------:R-:W-:Y:S01]  /*17f0*/  CS2R R86, SRZ ;  /* 0x0000000000567805 */ /* 0x000fe2000001ff00 */
[----:B------:R-:W-:Y:S01]  /*1800*/  ISETP.LT.OR P5, PT, R18, 0x41, P5 ;  /* 0x000000411200780c */ /* 0x000fe20002fa1670 */
        /* <DEDUP_REMOVED lines=10> */
[----:B------:R1:W-:Y:S01]  /*18b0*/  LDGSTS.E.BYPASS.LTC128B.128 [R237+0x1080], [R4.64], !P3 ;  /* 0x0108000004ed7fae */ /* 0x0003e2000d901d5a */
[----:B------:R-:W-:Y:S01]  /*18c0*/  ISETP.GE.AND P3, PT, R28, c[0x0][0x16c], PT ;  /* 0x00005b001c007a0c */ /* 0x000fe20003f66270 */
[----:B------:R-:W-:Y:S01]  /*18d0*/  CS2R R64, SRZ ;  /* 0x0000000000407805 */ /* 0x000fe2000001ff00 */
[----:B--2---:R-:W-:Y:S01]  /*18e0*/  SHF.R.U32.HI R2, RZ, 0x3, R0 ;  /* 0x00000003ff027819 */ /* 0x004fe20000011600 */
[----:B------:R2:W-:Y:S01]  /*18f0*/  LDGSTS.E.BYPASS.LTC128B.128 [R237+0x4080], [R8.64], !P2 ;  /* 0x0408000008ed7fae */ /* 0x0005e2000d101d5a */
[----:B------:R-:W-:Y:S01]  /*1900*/  SEL R0, RZ, 0x1, P4 ;  /* 0x00000001ff007807 */ /* 0x000fe20002000000 */
[----:B------:R-:W-:Y:S01]  /*1910*/  CS2R R62, SRZ ;  /* 0x00000000003e7805 */ /* 0x000fe2000001ff00 */
[----:B------:R-:W-:Y:S01]  /*1920*/  SEL R3, RZ, 0x2, P3 ;  /* 0x00000002ff037807 */ /* 0x000fe20001800000 */
[----:B------:R-:W-:Y:S01]  /*1930*/  CS2R R60, SRZ ;  /* 0x00000000003c7805 */ /* 0x000fe2000001ff00 */
[----:B------:R-:W-:Y:S01]  /*1940*/  LOP3.LUT R2, R25, R6, R2, 0xf6, !PT ;  /* 0x0000000619027212 */ /* 0x000fe200078ef602 */
[----:B------:R-:W-:Y:S01]  /*1950*/  IMAD.U32 R6, RZ, RZ, UR19 ;  /* 0x00000013ff067e24 */ /* 0x000fe2000f8e00ff */
[----:B------:R-:W-:Y:S01]  /*1960*/  CS2R R58, SRZ ;  /* 0x00000000003a7805 */ /* 0x000fe2000001ff00 */
[----:B------:R-:W-:Y:S01]  /*1970*/  IMAD.IADD R0, R3, 0x1, R0 ;  /* 0x0000000103007824 */ /* 0x000fe200078e0200 */
[----:B------:R-:W-:Y:S01]  /*1980*/  CS2R R56, SRZ ;  /* 0x0000000000387805 */ /* 0x000fe2000001ff00 */
[----:B------:R-:W-:Y:S01]  /*1990*/  IMAD.U32 R3, RZ, RZ, UR18 ;  /* 0x00000012ff037e24 */ /* 0x000fe2000f8e00ff */
[----:B------:R-:W-:Y:S01]  /*19a0*/  CS2R R54, SRZ ;  /* 0x0000000000367805 */ /* 0x000fe2000001ff00 */
[----:B------:R-:W-:Y:S01]  /*19b0*/  IMAD.SHL.U32 R218, R2, 0x2, RZ ;  /* 0x0000000202da7824 */ /* 0x000fe200078e00ff */
[----:B------:R-:W-:Y:S01]  /*19c0*/  CS2R R52, SRZ ;  /* 0x0000000000347805 */ /* 0x000fe2000001ff00 */
[----:B------:R-:W-:Y:S01]  /*19d0*/  SHF.R.S32.HI R241, RZ, 0x1f, R240 ;  /* 0x0000001ffff17819 */ /* 0x000fe200000114f0 */
[----:B------:R-:W-:-:S02]  /*19e0*/  USHF.L.U64.HI UR17, UR18, 0x5, UR19 ;  /* 0x0000000512117899 */ /* 0x000fc40008010213 */
[----:B------:R-:W-:Y:S02]  /*19f0*/  USHF.L.U32 UR18, UR18, 0x5, URZ ;  /* 0x0000000512127899 */ /* 0x000fe4000800063f */
[----:B------:R-:W-:Y:S02]  /*1a00*/  UMOV UR20, 0x1 ;  /* 0x0000000100147882 */ /* 0x000fe40000000000 */
[----:B------:R-:W-:Y:S01]  /*1a10*/  UMOV UR14, 0xffffffc0 ;  /* 0xffffffc0000e7882 */ /* 0x000fe20000000000 */
[----:B-1----:R-:W-:Y:S01]  /*1a20*/  IADD3 R4, P2, R4, UR6, RZ ;  /* 0x0000000604047c10 */ /* 0x002fe2000ff5e0ff */
[----:B------:R-:W-:Y:S02]  /*1a30*/  USHF.L.U32 UR6, UR25, 0x6, URZ ;  /* 0x0000000619067899 */ /* 0x000fe4000800063f */
[----:B------:R-:W-:Y:S01]  /*1a40*/  ULDC UR9, c[0x0][0x168] ;  /* 0x00005a0000097ab9 */ /* 0x000fe20000000800 */
[----:B------:R-:W-:Y:S01]  /*1a50*/  IADD3.X R5, R5, UR7, RZ, P2, !PT ;  /* 0x0000000705057c10 */ /* 0x000fe200097fe4ff */
[----:B------:R-:W-:Y:S01]  /*1a60*/  UMOV UR7, 0x5 ;  /* 0x0000000500077882 */ /* 0x000fe20000000000 */
[C---:B--2---:R-:W-:Y:S01]  /*1a70*/  LEA R8, P2, R7.reuse, c[0x0][0x160], 0x1 ;  /* 0x0000580007087a11 */ /* 0x044fe200078408ff */
[----:B------:R-:W-:Y:S01]  /*1a80*/  IMAD.U32 R22, RZ, RZ, UR6 ;  /* 0x00000006ff167e24 */ /* 0x000fe2000f8e00ff */
[----:B------:R-:W-:Y:S01]  /*1a90*/  USHF.L.U64.HI UR15, UR16, UR7, UR15 ;  /* 0x00000007100f7299 */ /* 0x000fe2000801020f */
[----:B------:R1:W-:Y:S01]  /*1aa0*/  LDGSTS.E.BYPASS.LTC128B.128 [R237+0x2080], [R4.64], !P5 ;  /* 0x0208000004ed7fae */ /* 0x0003e2000e901d5a */
[----:B------:R-:W-:Y:S01]  /*1ab0*/  LEA.HI.X R9, R7, c[0x0][0x164], R11, 0x1, P2 ;  /* 0x0000590007097a11 */ /* 0x000fe200010f0c0b */
[----:B------:R-:W-:Y:S01]  /*1ac0*/  USHF.L.U32 UR16, UR16, 0x5, URZ ;  /* 0x0000000510107899 */ /* 0x000fe2000800063f */
[C---:B------:R-:W-:Y:S01]  /*1ad0*/  LEA R10, P2, R3.reuse, R8, 0x6 ;  /* 0x00000008030a7211 */ /* 0x040fe200078430ff */
[----:B------:R1:W-:Y:S01]  /*1ae0*/  LDGSTS.E.BYPASS.LTC128B.128 [R237+0x5080], [R4.64+0x80], !P0 ;  /* 0x0508008004ed7fae */ /* 0x0003e2000c101d5a */
[C---:B------:R-:W-:Y:S01]  /*1af0*/  LOP3.LUT P0, RZ, R0.reuse, 0x1, RZ, 0xc0, !PT ;  /* 0x0000000100ff7812 */ /* 0x040fe2000780c0ff */
[----:B------:R-:W-:Y:S01]  /*1b00*/  USHF.R.S32.HI UR7, URZ, 0x1f, UR6 ;  /* 0x0000001f3f077899 */ /* 0x000fe20008011406 */
[----:B------:R-:W-:Y:S01]  /*1b10*/  LOP3.LUT P5, RZ, R0, 0x2, RZ, 0xc0, !PT ;  /* 0x0000000200ff7812 */ /* 0x000fe200078ac0ff */
[----:B------:R-:W0:Y:S01]  /*1b20*/  LDGDEPBAR ;  /* 0x00000000000079af */ /* 0x000e220000000000 */
[----:B------:R-:W-:Y:S01]  /*1b30*/  LEA.HI.X R11, R3, R9, R6, 0x6, P2 ;  /* 0x00000009030b7211 */ /* 0x000fe200010f3406 */
[----:B------:R-:W-:Y:S01]  /*1b40*/  IMAD.MOV.U32 R0, RZ, RZ, 0x20 ;  /* 0x00000020ff007424 */ /* 0x000fe200078e00ff */
[----:B------:R-:W-:Y:S01]  /*1b50*/  LOP3.LUT P2, RZ, R24, 0x2, RZ, 0xc0, !PT ;  /* 0x0000000218ff7812 */ /* 0x000fe2000784c0ff */
[----:B------:R-:W-:Y:S01]  /*1b60*/  IMAD.U32 R6, RZ, RZ, UR16 ;  /* 0x00000010ff067e24 */ /* 0x000fe2000f8e00ff */
[----:B------:R-:W-:Y:S01]  /*1b70*/  IADD3 R2, -R242, c[0x0][0x168], -R22 ;  /* 0x00005a00f2027a10 */ /* 0x000fe20007ffe916 */
[----:B------:R-:W-:Y:S01]  /*1b80*/  IMAD.U32 R7, RZ, RZ, UR16 ;  /* 0x00000010ff077e24 */ /* 0x000fe2000f8e00ff */
[----:B------:R-:W-:Y:S01]  /*1b90*/  SEL R0, R0, 0xffffffe0, !P2 ;  /* 0xffffffe000007807 */ /* 0x000fe20005000000 */
[----:B------:R-:W-:Y:S01]  /*1ba0*/  UMOV UR10, 0xffffffa0 ;  /* 0xffffffa0000a7882 */ /* 0x000fe20000000000 */
[C---:B------:R-:W-:Y:S01]  /*1bb0*/  LOP3.LUT P2, RZ, R24.reuse, 0x4, RZ, 0xc0, !PT ;  /* 0x0000000418ff7812 */ /* 0x040fe2000784c0ff */
[----:B------:R-:W-:Y:S01]  /*1bc0*/  IMAD.SHL.U32 R24, R24, 0x20, RZ ;  /* 0x0000002018187824 */ /* 0x000fe200078e00ff */
[----:B------:R-:W-:Y:S01]  /*1bd0*/  LEA.HI R3, R16, R17, RZ, 0x1 ;  /* 0x0000001110037211 */ /* 0x000fe200078f08ff */
[----:B------:R-:W-:Y:S01]  /*1be0*/  IMAD.IADD R220, R218, 0x1, R0 ;  /* 0x00000001dadc7824 */ /* 0x000fe200078e0200 */
[----:B------:R-:W-:Y:S01]  /*1bf0*/  SEL R222, R222, 0xffffffc0, !P2 ;  /* 0xffffffc0dede7807 */ /* 0x000fe20005000000 */
[----:B------:R-:W-:Y:S01]  /*1c00*/  ULDC UR8, c[0x0][0x198] ;  /* 0x0000660000087ab9 */ /* 0x000fe20000000800 */
[C---:B------:R-:W-:Y:S01]  /*1c10*/  ISETP.LT.OR P2, PT, R2.reuse, 0x1, !P0 ;  /* 0x000000010200780c */ /* 0x040fe20004741670 */
[----:B------:R-:W-:Y:S01]  /*1c20*/  UMOV UR13, 0x1 ;  /* 0x00000001000d7882 */ /* 0x000fe20000000000 */
[----:B------:R-:W-:Y:S01]  /*1c30*/  ISETP.LT.OR P0, PT, R2, 0x21, !P0 ;  /* 0x000000210200780c */ /* 0x000fe20004701670 */
[----:B------:R-:W-:-:S02]  /*1c40*/  IMAD.IADD R219, R218, 0x1, R222 ;  /* 0x00000001dadb7824 */ /* 0x000fc400078e02de */
[----:B------:R-:W-:Y:S02]  /*1c50*/  IMAD.IADD R222, R222, 0x1, R220 ;  /* 0x00000001dede7824 */ /* 0x000fe400078e02dc */
[----:B------:R-:W-:Y:S01]  /*1c60*/  IMAD.IADD R0, R0, 0x1, R219 ;  /* 0x0000000100007824 */ /* 0x000fe200078e02db */
[----:B-1----:R-:W-:Y:S01]  /*1c70*/  IADD3 R5, R27, UR5, RZ ;  /* 0x000000051b057c10 */ /* 0x002fe2000fffe0ff */
[----:B------:R-:W-:-:S04]  /*1c80*/  DEPBAR.LE SB0, 0x1 ;  /* 0x000080400000791a */ /* 0x000fc80000000000 */
[----:B------:R-:W-:Y:S01]  /*1c90*/  BAR.SYNC.DEFER_BLOCKING 0x0 ;  /* 0x0000000000007b1d */ /* 0x000fe20000010000 */
[----:B------:R-:W-:-:S05]  /*1ca0*/  IMAD.MOV.U32 R4, RZ, RZ, R26 ;  /* 0x000000ffff047224 */ /* 0x000fca00078e001a */
[----:B------:R-:W-:Y:S02]  /*1cb0*/  ULDC.64 UR4, c[0x0][0x278] ;  /* 0x00009e0000047ab9 */ /* 0x000fe40000000a00 */
[----:B------:R-:W-:-:S04]  /*1cc0*/  UIMAD UR4, UR11, UR4, URZ ;  /* 0x000000040b0472a4 */ /* 0x000fc8000f8e023f */
[----:B------:R-:W-:Y:S01]  /*1cd0*/  UIMAD UR4, UR23, UR5, UR4 ;  /* 0x00000005170472a4 */ /* 0x000fe2000f8e0204 */
[----:B------:R-:W1:Y:S04]  /*1ce0*/  LDSM.16.M88.2 R178, [R0+0x6080] ;  /* 0x0060800000b2783b */ /* 0x000e680000000100 */
[----:B------:R-:W2:Y:S04]  /*1cf0*/  LDSM.16.M88.2 R180, [R0+0x7080] ;  /* 0x0070800000b4783b */ /* 0x000ea80000000100 */
        /* <DEDUP_REMOVED lines=11> */
[----:B------:R-:W-:-:S03]  /*1db0*/  IMAD.U32 R3, RZ, RZ, UR23 ;  /* 0x00000017ff037e24 */ /* 0x000fc6000f8e00ff */
[----:B------:R1:W1:Y:S01]  /*1dc0*/  LDSM.16.M88.2 R184, [R218+0x9080] ;  /* 0x00908000dab8783b */ /* 0x0002620000000100 */
[----:B------:R-:W-:Y:S02]  /*1dd0*/  IMAD.IADD R17, R17, 0x1, -R0 ;  /* 0x0000000111117824 */ /* 0x000fe400078e0a00 */
[----:B------:R-:W-:Y:S01]  /*1de0*/  IMAD.WIDE.U32 R32, R3, c[0x0][0x278], R12 ;  /* 0x00009e0003207a25 */ /* 0x000fe200078e000c */
[----:B------:R1:W1:Y:S03]  /*1df0*/  LDSM.16.M88.2 R186, [R218+0xa080] ;  /* 0x00a08000daba783b */ /* 0x0002660000000100 */
[----:B------:R-:W-:Y:S01]  /*1e00*/  IMAD.U32 R0, RZ, RZ, UR15 ;  /* 0x0000000fff007e24 */ /* 0x000fe2000f8e00ff */
[----:B------:R1:W1:Y:S01]  /*1e10*/  LDSM.16.M88.2 R188, [R218+0xb080] ;  /* 0x00b08000dabc783b */ /* 0x0002620000000100 */
[----:B------:R-:W-:Y:S01]  /*1e20*/  IADD3 R31, R33, UR4, RZ ;  /* 0x00000004211f7c10 */ /* 0x000fe2000fffe0ff */
[----:B------:R-:W-:Y:S01]  /*1e30*/  ULDC.64 UR4, c[0x0][0x290] ;  /* 0x0000a40000047ab9 */ /* 0x000fe20000000a00 */
[----:B------:R-:W-:Y:S01]  /*1e40*/  IMAD.SHL.U32 R221, R17, 0x200, RZ ;  /* 0x0000020011dd7824 */ /* 0x000fe200078e00ff */
[----:B------:R1:W1:Y:S01]  /*1e50*/  LDSM.16.M88.2 R190, [R220+0x9080] ;  /* 0x00908000dcbe783b */ /* 0x0002620000000100 */
[----:B------:R-:W-:-:S03]  /*1e60*/  UIMAD UR4, UR11, UR4, URZ ;  /* 0x000000040b0472a4 */ /* 0x000fc6000f8e023f */
[----:B------:R1:W1:Y:S01]  /*1e70*/  LDSM.16.M88.2 R192, [R220+0xa080] ;  /* 0x00a08000dcc0783b */ /* 0x0002620000000100 */
[----:B------:R-:W-:-:S03]  /*1e80*/  UIMAD UR4, UR23, UR5, UR4 ;  /* 0x00000005170472a4 */ /* 0x000fc6000f8e0204 */
[----:B------:R1:W1:Y:S01]  /*1e90*/  LDSM.16.M88.2 R194, [R220+0xb080] ;  /* 0x00b08000dcc2783b */ /* 0x0002620000000100 */
[----:B------:R-:W-:-:S03]  /*1ea0*/  ULDC UR5, c[0x0][0x198] ;  /* 0x0000660000057ab9 */ /* 0x000fc60000000800 */
[----:B------:R1:W1:Y:S04]  /*1eb0*/  LDSM.16.M88.2 R172, [R219+0x6080] ;  /* 0x00608000dbac783b */ /* 0x0002680000000100 */
[----:B------:R1:W1:Y:S04]  /*1ec0*/  LDSM.16.M88.2 R174, [R219+0x7080] ;  /* 0x00708000dbae783b */ /* 0x0002680000000100 */
[----:B------:R1:W1:Y:S04]  /*1ed0*/  LDSM.16.M88.2 R176, [R219+0x8080] ;  /* 0x00808000dbb0783b */ /* 0x0002680000000100 */
[----:B------:R1:W1:Y:S04]  /*1ee0*/  LDSM.16.M88.2 R196, [R219+0x9080] ;  /* 0x00908000dbc4783b */ /* 0x0002680000000100 */
[----:B------:R1:W1:Y:S04]  /*1ef0*/  LDSM.16.M88.2 R198, [R219+0xa080] ;  /* 0x00a08000dbc6783b */ /* 0x0002680000000100 */
[----:B------:R1:W1:Y:S04]  /*1f00*/  LDSM.16.M88.2 R200, [R219+0xb080] ;  /* 0x00b08000dbc8783b */ /* 0x0002680000000100 */
[----:B------:R-:W-:Y:S06]  /*1f10*/  BAR.SYNC.DEFER_BLOCKING 0x0 ;  /* 0x0000000000007b1d */ /* 0x000fec0000010000 */
[----:B------:R1:W-:Y:S04]  /*1f20*/  STL.64 [R1+0x10], R32 ;  /* 0x0000102001007387 */ /* 0x0003e80000100a00 */
[----:B------:R1:W-:Y:S04]  /*1f30*/  STL [R1+0x18], R31 ;  /* 0x0000181f01007387 */ /* 0x0003e80000100800 */
[----:B------:R-:W-:Y:S01]  /*1f40*/  @!PT LDS RZ, [RZ] ;  /* 0x00000000fffff984 */ /* 0x000fe20000000800 */
[----:B------:R-:W-:Y:S01]  /*1f50*/  @!PT LDS RZ, [RZ] ;  /* 0x00000000fffff984 */ /* 0x000fe20000000800 */
[----:B------:R-:W-:Y:S01]  /*1f60*/  @!PT LDS RZ, [RZ] ;  /* 0x00000000fffff984 */ /* 0x000fe20000000800 */
[----:B------:R5:W-:Y:S01]  /*1f70*/  LDGSTS.E.BYPASS.LTC128B.128 [R237+0x6080], [R8.64], !P2 ;  /* 0x0608000008ed7fae */ /* 0x000be2000d101d5a */
[----:B------:R-:W-:-:S02]  /*1f80*/  ISETP.LT.OR P2, PT, R2, 0x1, !P5 ;  /* 0x000000010200780c */ /* 0x000fc40006f41670 */
[----:B------:R-:W-:-:S11]  /*1f90*/  ISETP.LT.OR P5, PT, R2, 0x21, !P5 ;  /* 0x000000210200780c */ /* 0x000fd60006fa1670 */
[----:B------:R5:W-:Y:S01]  /*1fa0*/  LDGSTS.E.BYPASS.LTC128B.128 [R237+0x8080], [R8.64+0x80], !P2 ;  /* 0x0808008008ed7fae */ /* 0x000be2000d101d5a */
[----:B------:R-:W-:-:S03]  /*1fb0*/  ISETP.GT.AND P2, PT, R240, 0xf, PT ;  /* 0x0000000ff000780c */ /* 0x000fc60003f44270 */
[----:B------:R1:W-:Y:S01]  /*1fc0*/  LDGSTS.E.BYPASS.LTC128B.128 [R237+0x7080], [R10.64], !P0 ;  /* 0x070800000aed7fae */ /* 0x0003e2000c101d5a */
[----:B------:R-:W-:-:S03]  /*1fd0*/  LEA R6, P0, R6, R14, 0x1 ;  /* 0x0000000e06067211 */ /* 0x000fc600078008ff */
[----:B------:R1:W-:Y:S01]  /*1fe0*/  LDGSTS.E.BYPASS.LTC128B.128 [R237+0x9080], [R10.64+0x80], !P5 ;  /* 0x090800800aed7fae */ /* 0x0003e2000e901d5a */
[----:B------:R-:W-:Y:S02]  /*1ff0*/  LEA.HI.X R7, R7, R15, R0, 0x1, P0 ;  /* 0x0000000f07077211 */ /* 0x000fe400000f0c00 */
[----:B------:R-:W-:-:S03]  /*2000*/  ISETP.GE.AND P5, PT, R28, c[0x0][0x1fc], PT ;  /* 0x00007f001c007a0c */ /* 0x000fc60003fa6270 */
[----:B------:R-:W-:-:S04]  /*2010*/  @!P2 IADD3 R0, P0, R32, UR6, RZ ;  /* 0x000000062000ac10 */ /* 0x000fc8000ff1e0ff */
[----:B------:R-:W-:Y:S02]  /*2020*/  @!P2 IADD3.X R19, R31, UR7, RZ, P0, !PT ;  /* 0x000000071f13ac10 */ /* 0x000fe400087fe4ff */
[CC--:B-----5:R-:W-:Y:S02]  /*2030*/  LEA.HI R8, R30.reuse, R240.reuse, RZ, 0x4 ;  /* 0x000000f01e087211 */ /* 0x0e0fe400078f20ff */
[----:B------:R-:W-:Y:S02]  /*2040*/  LEA.HI R9, R30, R240, RZ, 0x2 ;  /* 0x000000f01e097211 */ /* 0x000fe400078f10ff */
[----:B------:R-:W-:Y:S02]  /*2050*/  SHF.R.S32.HI R3, RZ, 0x4, R8 ;  /* 0x00000004ff037819 */ /* 0x000fe40000011408 */
[--C-:B------:R-:W-:Y:S02]  /*2060*/  SHF.R.S32.HI R2, RZ, 0x2, R9.reuse ;  /* 0x00000002ff027819 */ /* 0x100fe40000011409 */
[----:B------:R-:W-:Y:S01]  /*2070*/  SHF.R.S32.HI R12, RZ, 0x1f, R9 ;  /* 0x0000001fff0c7819 */ /* 0x000fe20000011409 */
[----:B-1----:R-:W-:Y:S01]  /*2080*/  @!P2 IMAD.SHL.U32 R11, R240, 0x10, RZ ;  /* 0x00000010f00ba824 */ /* 0x002fe200078e00ff */
[----:B------:R-:W-:-:S02]  /*2090*/  LEA.HI R13, R8, R3, RZ, 0x1 ;  /* 0x00000003080d7211 */ /* 0x000fc400078f08ff */
[----:B------:R-:W-:Y:S02]  /*20a0*/  LEA.HI R12, R12, R2, RZ, 0x3 ;  /* 0x000000020c0c7211 */ /* 0x000fe400078f18ff */
[----:B------:R-:W-:Y:S02]  /*20b0*/  LOP3.LUT R13, R13, 0xfffffffe, RZ, 0xc0, !PT ;  /* 0xfffffffe0d0d7812 */ /* 0x000fe400078ec0ff */
[----:B------:R-:W-:Y:S02]  /*20c0*/  LOP3.LUT R18, R12, 0xfffffff8, RZ, 0xc0, !PT ;  /* 0xfffffff80c127812 */ /* 0x000fe400078ec0ff */
[----:B------:R-:W-:Y:S01]  /*20d0*/  @!P2 LEA R12, P0, R0, c[0x0][0x258], 0x2 ;  /* 0x00009600000caa11 */ /* 0x000fe200078010ff */
[----:B------:R-:W-:Y:S01]  /*20e0*/  IMAD.IADD R3, R3, 0x1, -R13 ;  /* 0x0000000103037824 */ /* 0x000fe200078e0a0d */
[----:B------:R-:W-:Y:S01]  /*20f0*/  LOP3.LUT R8, R8, 0xfffffff0, RZ, 0xc0, !PT ;  /* 0xfffffff008087812 */ /* 0x000fe200078ec0ff */
[----:B------:R-:W-:Y:S01]  /*2100*/  IMAD.IADD R2, R2, 0x1, -R18 ;  /* 0x0000000102027824 */ /* 0x000fe200078e0a12 */
[----:B------:R-:W-:Y:S01]  /*2110*/  @!P2 LEA.HI.X R13, R0, c[0x0][0x25c], R19, 0x2, P0 ;  /* 0x00009700000daa11 */ /* 0x000fe200000f1413 */
[----:B------:R-:W-:Y:S01]  /*2120*/  IMAD.U32 R0, RZ, RZ, UR23 ;  /* 0x00000017ff007e24 */ /* 0x000fe2000f8e00ff */
[----:B------:R-:W-:Y:S01]  /*2130*/  ISETP.GE.AND P0, PT, R28, c[0x0][0x1fc], PT ;  /* 0x00007f001c007a0c */ /* 0x000fe20003f06270 */
[----:B------:R-:W-:Y:S01]  /*2140*/  IMAD.SHL.U32 R224, R3, 0x8, RZ ;  /* 0x0000000803e07824 */ /* 0x000fe200078e00ff */
[----:B------:R-:W-:Y:S01]  /*2150*/  SEL R19, RZ, 0x1, P1 ;  /* 0x00000001ff137807 */ /* 0x000fe20000800000 */
[----:B------:R-:W-:Y:S01]  /*2160*/  IMAD.WIDE.U32 R26, R0, c[0x0][0x290], R4 ;  /* 0x0000a400001a7a25 */ /* 0x000fe200078e0004 */
[----:B------:R-:W-:Y:S01]  /*2170*/  IADD3 R0, -R22, c[0x0][0x168], -R242 ;  /* 0x00005a0016007a10 */ /* 0x000fe20007ffe9f2 */
[----:B------:R1:W-:Y:S01]  /*2180*/  @!P2 LDGSTS.E.BYPASS.LTC128B.128 [R11+0x12080], [R12.64] ;  /* 0x120800000c0bafae */ /* 0x0003e2000b901d5a */
[----:B------:R-:W-:Y:S01]  /*2190*/  SEL R239, RZ, 0xffffffff, P0 ;  /* 0xffffffffffef7807 */ /* 0x000fe20000000000 */
[----:B------:R-:W-:Y:S01]  /*21a0*/  IMAD.SHL.U32 R4, R21, 0x8, RZ ;  /* 0x0000000815047824 */ /* 0x000fe200078e00ff */
[C---:B------:R-:W-:Y:S01]  /*21b0*/  ISETP.LT.OR P1, PT, R0.reuse, 0x1, P6 ;  /* 0x000000010000780c */ /* 0x040fe20003721670 */
[----:B------:R-:W-:Y:S01]  /*21c0*/  IMAD.SHL.U32 R5, R3, 0x20, RZ ;  /* 0x0000002003057824 */ /* 0x000fe200078e00ff */
[C---:B------:R-:W-:Y:S01]  /*21d0*/  ISETP.LT.OR P0, PT, R0.reuse, 0x1, P5 ;  /* 0x000000010000780c */ /* 0x040fe20002f01670 */
[----:B------:R-:W0:Y:S01]  /*21e0*/  LDGDEPBAR ;  /* 0x00000000000079af */ /* 0x000e220000000000 */
[C---:B------:R-:W-:Y:S01]  /*21f0*/  ISETP.LT.OR P6, PT, R0.reuse, 0x21, P6 ;  /* 0x000000210000780c */ /* 0x040fe200037c1670 */
[----:B------:R-:W-:Y:S01]  /*2200*/  IMAD.SHL.U32 R239, R239, 0x2, RZ ;  /* 0x00000002efef7824 */ /* 0x000fe200078e00ff */
[----:B------:R-:W-:Y:S01]  /*2210*/  ISETP.LT.OR P5, PT, R0, 0x21, P5 ;  /* 0x000000210000780c */ /* 0x000fe20002fa1670 */
[----:B------:R1:W-:Y:S01]  /*2220*/  STL.64 [R1+0x8], R26 ;  /* 0x0000081a01007387 */ /* 0x0003e20000100a00 */
[----:B------:R-:W-:-:S02]  /*2230*/  LOP3.LUT R0, R16, 0xffffffe0, RZ, 0xc0, !PT ;  /* 0xffffffe010007812 */ /* 0x000fc400078ec0ff */
[----:B------:R-:W-:Y:S02]  /*2240*/  LEA.HI R18, R20, R21, RZ, 0x2 ;  /* 0x0000001514127211 */ /* 0x000fe400078f10ff */
[----:B------:R-:W-:Y:S01]  /*2250*/  LOP3.LUT R4, R4, 0x18, RZ, 0xc0, !PT ;  /* 0x0000001804047812 */ /* 0x000fe200078ec0ff */
[----:B------:R-:W-:Y:S01]  /*2260*/  IMAD.IADD R0, R240, 0x1, -R0 ;  /* 0x00000001f0007824 */ /* 0x000fe200078e0a00 */
[----:B------:R-:W-:Y:S01]  /*2270*/  LOP3.LUT R10, R18, 0x1ffffffc, RZ, 0xc0, !PT ;  /* 0x1ffffffc120a7812 */ /* 0x000fe200078ec0ff */
[----:B------:R2:W-:Y:S01]  /*2280*/  LDGSTS.E.BYPASS.LTC128B.128 [R237+0xe080], [R14.64], !P1 ;  /* 0x0e0800000eed7fae */ /* 0x0005e2000c901d5a */
[----:B------:R-:W-:Y:S01]  /*2290*/  LOP3.LUT R16, R4, 0x20, R5, 0xf8, !PT ;  /* 0x0000002004107812 */ /* 0x000fe200078ef805 */
[C---:B------:R-:W-:Y:S01]  /*22a0*/  IMAD.SHL.U32 R5, R2.reuse, 0x4, RZ ;  /* 0x0000000402057824 */ /* 0x040fe200078e00ff */
[----:B------:R-:W-:Y:S01]  /*22b0*/  SHF.R.S32.HI R236, RZ, 0x1f, R0 ;  /* 0x0000001fffec7819 */ /* 0x000fe20000011400 */
[----:B------:R-:W-:Y:S01]  /*22c0*/  IMAD.IADD R18, R21, 0x1, -R10 ;  /* 0x0000000115127824 */ /* 0x000fe200078e0a0a */
[C---:B------:R-:W-:Y:S01]  /*22d0*/  LOP3.LUT P1, RZ, R2.reuse, 0x1, RZ, 0xc0, !PT ;  /* 0x0000000102ff7812 */ /* 0x040fe2000782c0ff */
[----:B------:R-:W-:Y:S01]  /*22e0*/  IMAD.SHL.U32 R10, R2, 0x20, RZ ;  /* 0x00000020020a7824 */ /* 0x000fe200078e00ff */
[----:B------:R-:W-:Y:S01]  /*22f0*/  LEA.HI R236, R236, R0, RZ, 0x2 ;  /* 0x00000000ecec7211 */ /* 0x000fe200078f10ff */
[----:B------:R2:W-:Y:S01]  /*2300*/  LDGSTS.E.BYPASS.LTC128B.128 [R237+0x10080], [R14.64+0x80], !P0 ;  /* 0x100800800eed7fae */ /* 0x0005e2000c101d5a */
[----:B------:R-:W-:Y:S01]  /*2310*/  IADD3 R252, R27, UR4, RZ ;  /* 0x000000041bfc7c10 */ /* 0x000fe2000fffe0ff */
[----:B------:R-:W-:Y:S01]  /*2320*/  UMOV UR4, URZ ;  /* 0x0000003f00047c82 */ /* 0x000fe20008000000 */
[----:B------:R-:W-:Y:S01]  /*2330*/  LOP3.LUT R2, R236, 0x7ffffffc, RZ, 0xc0, !PT ;  /* 0x7ffffffcec027812 */ /* 0x000fe200078ec0ff */
[----:B------:R2:W-:Y:S01]  /*2340*/  LDGSTS.E.BYPASS.LTC128B.128 [R237+0xf080], [R6.64], !P6 ;  /* 0x0f08000006ed7fae */ /* 0x0005e2000f101d5a */
[----:B------:R-:W-:Y:S01]  /*2350*/  LOP3.LUT R10, R4, 0xe0, R10, 0xf8, !PT ;  /* 0x000000e0040a7812 */ /* 0x000fe200078ef80a */
[----:B------:R-:W-:Y:S01]  /*2360*/  IMAD.SHL.U32 R4, R17, 0x10, RZ ;  /* 0x0000001011047824 */ /* 0x000fe200078e00ff */
[----:B------:R-:W-:Y:S01]  /*2370*/  LOP3.LUT R224, R224, 0x8, RZ, 0xc0, !PT ;  /* 0x00000008e0e07812 */ /* 0x000fe200078ec0ff */
[----:B------:R-:W-:Y:S01]  /*2380*/  IMAD.IADD R0, R0, 0x1, -R2 ;  /* 0x0000000100007824 */ /* 0x000fe200078e0a02 */
[----:B------:R-:W-:Y:S01]  /*2390*/  IADD3 R2, P0, R26, UR6, RZ ;  /* 0x000000061a027c10 */ /* 0x000fe2000ff1e0ff */
[----:B------:R2:W-:Y:S01]  /*23a0*/  LDGSTS.E.BYPASS.LTC128B.128 [R237+0x11080], [R6.64+0x80], !P5 ;  /* 0x1108008006ed7fae */ /* 0x0005e2000e901d5a */
[----:B------:R-:W-:Y:S01]  /*23b0*/  LEA.HI.SX32 R236, R236, R4, 0x1e ;  /* 0x00000004ecec7211 */ /* 0x000fe200078ff2ff */
[----:B------:R-:W-:Y:S01]  /*23c0*/  IMAD R18, R18, 0x4, R0 ;  /* 0x0000000412127824 */ /* 0x000fe200078e0200 */
[----:B------:R-:W-:Y:S01]  /*23d0*/  LOP3.LUT R4, R4, 0x10, RZ, 0xc0, !PT ;  /* 0x0000001004047812 */ /* 0x000fe200078ec0ff */
[----:B------:R-:W-:Y:S01]  /*23e0*/  IMAD.IADD R0, R240, 0x1, -R8 ;  /* 0x00000001f0007824 */ /* 0x000fe200078e0a08 */
[----:B------:R-:W-:Y:S01]  /*23f0*/  LOP3.LUT R234, R10, 0x18, R5, 0x78, !PT ;  /* 0x000000180aea7812 */ /* 0x000fe200078e7805 */
[----:B------:R-:W-:Y:S01]  /*2400*/  UMOV UR6, 0xffffffa0 ;  /* 0xffffffa000067882 */ /* 0x000fe20000000000 */
[----:B------:R-:W-:Y:S01]  /*2410*/  IADD3.X R5, R252, UR7, RZ, P0, !PT ;  /* 0x00000007fc057c10 */ /* 0x000fe200087fe4ff */
[----:B-1----:R-:W-:Y:S01]  /*2420*/  IMAD.SHL.U32 R11, R0, 0x20, RZ ;  /* 0x00000020000b7824 */ /* 0x002fe200078e00ff */
[----:B------:R-:W-:Y:S01]  /*2430*/  LOP3.LUT R24, R4, 0xe0, R24, 0xf8, !PT ;  /* 0x000000e004187812 */ /* 0x000fe200078ef818 */
[----:B------:R-:W-:Y:S01]  /*2440*/  IMAD.SHL.U32 R12, R0, 0x4, RZ ;  /* 0x00000004000c7824 */ /* 0x000fe200078e00ff */
[----:B------:R-:W-:Y:S01]  /*2450*/  LEA R8, P0, R2, c[0x0][0x280], 0x2 ;  /* 0x0000a00002087a11 */ /* 0x000fe200078010ff */
[----:B------:R-:W-:Y:S01]  /*2460*/  UIMAD UR5, UR24, UR6, UR5 ;  /* 0x00000006180572a4 */ /* 0x000fe2000f8e0205 */
[----:B------:R-:W-:Y:S01]  /*2470*/  SHF.R.S32.HI R4, RZ, 0x1f, R0 ;  /* 0x0000001fff047819 */ /* 0x000fe20000011400 */
[----:B------:R-:W-:Y:S01]  /*2480*/  IMAD.SHL.U32 R251, R18, 0x2, RZ ;  /* 0x0000000212fb7824 */ /* 0x000fe200078e00ff */
[----:B------:R-:W-:-:S02]  /*2490*/  LOP3.LUT R10, R9, 0x3ffffffc, RZ, 0xc0, !PT ;  /* 0x3ffffffc090a7812 */ /* 0x000fc400078ec0ff */
[----:B------:R-:W-:Y:S02]  /*24a0*/  LEA.HI.X R9, R2, c[0x0][0x284], R5, 0x2, P0 ;  /* 0x0000a10002097a11 */ /* 0x000fe400000f1405 */
[----:B------:R-:W-:Y:S01]  /*24b0*/  LEA.HI R2, R4, R0, RZ, 0x3 ;  /* 0x0000000004027211 */ /* 0x000fe200078f18ff */
[----:B------:R-:W-:Y:S01]  /*24c0*/  IMAD.IADD R10, R240, 0x1, -R10 ;  /* 0x00000001f00a7824 */ /* 0x000fe200078e0a0a */
[----:B------:R-:W-:Y:S02]  /*24d0*/  LOP3.LUT P6, RZ, R0, 0x4, RZ, 0xc0, !PT ;  /* 0x0000000400ff7812 */ /* 0x000fe400078cc0ff */
[C---:B------:R-:W-:Y:S01]  /*24e0*/  LOP3.LUT R4, R2.reuse, 0xfffffff8, RZ, 0xc0, !PT ;  /* 0xfffffff802047812 */ /* 0x040fe200078ec0ff */
[----:B------:R-:W-:Y:S01]  /*24f0*/  IMAD.SHL.U32 R2, R2, 0x40, RZ ;  /* 0x0000004002027824 */ /* 0x000fe200078e00ff */
[----:B------:R-:W-:Y:S02]  /*2500*/  ISETP.GE.AND P0, PT, R240, 0x10, PT ;  /* 0x00000010f000780c */ /* 0x000fe40003f06270 */
[----:B------:R-:W-:Y:S01]  /*2510*/  SEL R223, R223, 0xfffffff0, !P6 ;  /* 0xfffffff0dfdf7807 */ /* 0x000fe20007000000 */
[----:B------:R-:W-:Y:S01]  /*2520*/  IMAD.IADD R4, R0, 0x1, -R4 ;  /* 0x0000000100047824 */ /* 0x000fe200078e0a04 */
[----:B------:R-:W-:Y:S01]  /*2530*/  LOP3.LUT R239, R239, 0x2, R19, 0xe2, !PT ;  /* 0x00000002efef7812 */ /* 0x000fe200078ee213 */
[----:B------:R-:W-:Y:S01]  /*2540*/  IMAD.SHL.U32 R0, R3, 0x100, RZ ;  /* 0x0000010003007824 */ /* 0x000fe200078e00ff */
[----:B------:R-:W-:Y:S01]  /*2550*/  IADD3 R238, -R251, UR5, RZ ;  /* 0x00000005fbee7c10 */ /* 0x000fe2000fffe1ff */
[----:B------:R-:W-:Y:S01]  /*2560*/  IMAD R3, R10, 0x2, R221 ;  /* 0x000000020a037824 */ /* 0x000fe200078e02dd */
[----:B------:R-:W-:Y:S01]  /*2570*/  LOP3.LUT R10, R224, 0x1e0, R11, 0xf8, !PT ;  /* 0x000001e0e00a7812 */ /* 0x000fe200078ef80b */
[----:B------:R-:W-:Y:S01]  /*2580*/  IMAD.SHL.U32 R5, R4, 0x40, RZ ;  /* 0x0000004004057824 */ /* 0x000fe200078e00ff */
[----:B------:R-:W-:Y:S01]  /*2590*/  LOP3.LUT R0, R24, 0x100, R0, 0xf8, !PT ;  /* 0x0000010018007812 */ /* 0x000fe200078ef800 */
[----:B------:R-:W-:Y:S01]  /*25a0*/  IMAD.IADD R234, R3, 0x1, R234 ;  /* 0x0000000103ea7824 */ /* 0x000fe200078e02ea */
[----:B------:R-:W-:-:S02]  /*25b0*/  ULDC UR5, c[0x0][0x168] ;  /* 0x00005a0000057ab9 */ /* 0x000fc40000000800 */
[----:B------:R-:W-:Y:S01]  /*25c0*/  LOP3.LUT R3, R5, 0x1c0, RZ, 0xc0, !PT ;  /* 0x000001c005037812 */ /* 0x000fe200078ec0ff */
[----:B------:R-:W-:Y:S01]  /*25d0*/  IMAD.SHL.U32 R234, R234, 0x2, RZ ;  /* 0x00000002eaea7824 */ /* 0x000fe200078e00ff */
[----:B------:R-:W-:Y:S02]  /*25e0*/  LOP3.LUT R5, R10, 0x38, R12, 0x78, !PT ;  /* 0x000000380a057812 */ /* 0x000fe400078e780c */
[C---:B------:R-:W-:Y:S02]  /*25f0*/  LOP3.LUT R10, R0.reuse, 0x8, R29, 0xf8, !PT ;  /* 0x00000008000a7812 */ /* 0x040fe400078ef81d */
[----:B------:R-:W-:Y:S02]  /*2600*/  LOP3.LUT R216, R0, 0x1c0, RZ, 0xc0, !PT ;  /* 0x000001c000d87812 */ /* 0x000fe400078ec0ff */
[----:B------:R-:W-:Y:S02]  /*2610*/  SHF.R.U32.HI R0, RZ, 0x3, R3 ;  /* 0x00000003ff007819 */ /* 0x000fe40000011603 */
[----:B------:R-:W-:-:S02]  /*2620*/  IADD3 R235, R234, 0x126c0, RZ ;  /* 0x000126c0eaeb7810 */ /* 0x000fc40007ffe0ff */
[C---:B------:R-:W-:Y:S02]  /*2630*/  LOP3.LUT R224, R0.reuse, R3, R224, 0x1e, !PT ;  /* 0x0000000300e07212 */ /* 0x040fe400078e1ee0 */
[----:B------:R-:W-:Y:S02]  /*2640*/  LOP3.LUT R3, R0, R16, R3, 0x1e, !PT ;  /* 0x0000001000037212 */ /* 0x000fe400078e1e03 */
[----:B------:R-:W-:Y:S02]  /*2650*/  LOP3.LUT R0, R2, 0xfffffe00, RZ, 0xc0, !PT ;  /* 0xfffffe0002007812 */ /* 0x000fe400078ec0ff */
[----:B------:R-:W-:Y:S02]  /*2660*/  LOP3.LUT R221, R5, R221, RZ, 0xfc, !PT ;  /* 0x000000dd05dd7212 */ /* 0x000fe400078efcff */
[----:B------:R-:W-:Y:S01]  /*2670*/  LOP3.LUT R230, R3, R0, RZ, 0xfc, !PT ;  /* 0x0000000003e67212 */ /* 0x000fe200078efcff */
[----:B------:R-:W-:Y:S01]  /*2680*/  IMAD R2, R17, 0x400, R0 ;  /* 0x0000040011027824 */ /* 0x000fe200078e0200 */
[----:B------:R-:W-:Y:S01]  /*2690*/  SHF.R.U32.HI R216, RZ, 0x3, R216 ;  /* 0x00000003ffd87819 */ /* 0x000fe200000116d8 */
[----:B------:R-:W-:Y:S01]  /*26a0*/  @!P0 IMAD.SHL.U32 R0, R240, 0x10, RZ ;  /* 0x00000010f0008824 */ /* 0x000fe200078e00ff */
[----:B------:R-:W-:Y:S01]  /*26b0*/  LEA R221, R221, 0x15480, 0x1 ;  /* 0x00015480dddd7811 */ /* 0x000fe200078e08ff */
[----:B------:R-:W-:Y:S01]  /*26c0*/  IMAD.IADD R224, R2, 0x1, R224 ;  /* 0x0000000102e07824 */ /* 0x000fe200078e02e0 */
[----:B------:R-:W-:Y:S01]  /*26d0*/  IADD3 R2, R234, 0x12480, RZ ;  /* 0x00012480ea027810 */ /* 0x000fe20007ffe0ff */
[----:B------:R-:W-:Y:S01]  /*26e0*/  IMAD.SHL.U32 R217, R230, 0x2, RZ ;  /* 0x00000002e6d97824 */ /* 0x000fe200078e00ff */
[----:B------:R1:W-:Y:S01]  /*26f0*/  @!P0 LDGSTS.E.BYPASS.LTC128B.128 [R0+0x12280], [R8.64] ;  /* 0x1228000008008fae */ /* 0x0003e2000b901d5a */
[----:B------:R-:W-:Y:S01]  /*2700*/  LOP3.LUT P0, RZ, R4, 0x4, RZ, 0xc0, !PT ;  /* 0x0000000404ff7812 */ /* 0x000fe2000780c0ff */
[----:B------:R-:W-:Y:S01]  /*2710*/  IMAD.SHL.U32 R225, R224, 0x2, RZ ;  /* 0x00000002e0e17824 */ /* 0x000fe200078e00ff */
[----:B------:R-:W-:Y:S01]  /*2720*/  @P1 IADD3 R235, R2, 0x1c0, RZ ;  /* 0x000001c002eb1810 */ /* 0x000fe20007ffe0ff */
[----:B------:R-:W0:Y:S01]  /*2730*/  LDGDEPBAR ;  /* 0x00000000000079af */ /* 0x000e220000000000 */
[----:B------:R-:W-:Y:S01]  /*2740*/  LOP3.LUT P1, RZ, R4, 0x2, RZ, 0xc0, !PT ;  /* 0x0000000204ff7812 */ /* 0x000fe2000782c0ff */
[----:B------:R-:W-:Y:S01]  /*2750*/  IMAD R223, R223, 0x2, R221 ;  /* 0x00000002dfdf7824 */ /* 0x000fe200078e02dd */
[----:B------:R-:W-:Y:S01]  /*2760*/  SEL R227, R226, 0xffffffe0, !P0 ;  /* 0xffffffe0e2e37807 */ /* 0x000fe20004000000 */
[----:B------:R-:W0:Y:S01]  /*2770*/  LDGDEPBAR ;  /* 0x00000000000079af */ /* 0x000e220000000000 */
[----:B------:R-:W-:-:S02]  /*2780*/  LOP3.LUT R216, R216, R10, RZ, 0x3c, !PT ;  /* 0x0000000ad8d87212 */ /* 0x000fc400078e3cff */
[----:B------:R-:W-:Y:S01]  /*2790*/  SEL R226, R226, 0xffffffe0, !P1 ;  /* 0xffffffe0e2e27807 */ /* 0x000fe20004800000 */
[--C-:B------:R-:W-:Y:S01]  /*27a0*/  IMAD.IADD R229, R224, 0x1, R227.reuse ;  /* 0x00000001e0e57824 */ /* 0x100fe200078e02e3 */
[----:B------:R-:W-:Y:S01]  /*27b0*/  SEL R228, R228, 0xfffffff0, !P1 ;  /* 0xfffffff0e4e47807 */ /* 0x000fe20004800000 */
[----:B------:R-:W-:Y:S02]  /*27c0*/  IMAD.SHL.U32 R216, R216, 0x2, RZ ;  /* 0x00000002d8d87824 */ /* 0x000fe400078e00ff */
[----:B------:R-:W-:Y:S02]  /*27d0*/  IMAD.IADD R226, R225, 0x1, R226 ;  /* 0x00000001e1e27824 */ /* 0x000fe400078e02e2 */
[----:B------:R-:W-:Y:S02]  /*27e0*/  IMAD.IADD R233, R228, 0x1, R227 ;  /* 0x00000001e4e97824 */ /* 0x000fe400078e02e3 */
[----:B------:R-:W-:Y:S02]  /*27f0*/  IMAD.IADD R232, R224, 0x1, R228 ;  /* 0x00000001e0e87824 */ /* 0x000fe400078e02e4 */
[----:B------:R-:W-:Y:S01]  /*2800*/  IMAD.IADD R231, R228, 0x1, R229 ;  /* 0x00000001e4e77824 */ /* 0x000fe200078e02e5 */
[----:B-1----:R-:W-:-:S05]  /*2810*/  IADD3 R0, R237, 0x6080, RZ ;  /* 0x00006080ed007810 */ /* 0x002fca0007ffe0ff */
[----:B--234-:R1:W-:Y:S02]  /*2820*/  STL [R1+0x1c], R0 ;  /* 0x00001c0001007387 */ /* 0x01c3e40000100800 */
.L_x_795:
[----:B------:R-:W-:Y:S04]  /*2830*/  DEPBAR.LE SB0, 0x1 ;  /* 0x000080400000791a */ /* 0x000fe80000000000 */
[----:B------:R-:W-:Y:S01]  /*2840*/  BAR.SYNC.DEFER_BLOCKING 0x0 ;  /* 0x0000000000007b1d */ /* 0x000fe20000010000 */
[----:B-1----:R-:W-:Y:S01]  /*2850*/  IMAD.U32 R0, RZ, RZ, UR4 ;  /* 0x00000004ff007e24 */ /* 0x002fe2000f8e00ff */
[----:B------:R-:W-:Y:S01]  /*2860*/  MOV R46, UR4 ;  /* 0x00000004002e7c02 */ /* 0x000fe20008000f00 */
[----:B------:R-:W-:Y:S01]  /*2870*/  UIADD3 UR19, UR25, 0x1, URZ ;  /* 0x0000000119137890 */ /* 0x000fe2000fffe03f */
[----:B------:R-:W-:Y:S02]  /*2880*/  MOV R47, UR4 ;  /* 0x00000004002f7c02 */ /* 0x000fe40008000f00 */
[----:B------:R-:W-:Y:S01]  /*2890*/  LEA R0, R0, R224, 0xd ;  /* 0x000000e000007211 */ /* 0x000fe200078e68ff */
[----:B------:R-:W-:Y:S01]  /*28a0*/  IMAD R46, R46, 0x2000, R228 ;  /* 0x000020002e2e7824 */ /* 0x000fe200078e02e4 */
[----:B------:R-:W-:Y:S01]  /*28b0*/  MOV R40, UR4 ;  /* 0x0000000400287c02 */ /* 0x000fe20008000f00 */
[----:B------:R-:W-:Y:S01]  /*28c0*/  IMAD R153, R47, 0x2000, R233 ;  /* 0x000020002f997824 */ /* 0x000fe200078e02e9 */
[----:B------:R-:W-:Y:S01]  /*28d0*/  UISETP.GE.AND UP0, UPT, UR19, UR21, UPT ;  /* 0x000000151300728c */ /* 0x000fe2000bf06270 */
[----:B------:R-:W-:Y:S01]  /*28e0*/  IMAD.SHL.U32 R0, R0, 0x2, RZ ;  /* 0x0000000200007824 */ /* 0x000fe200078e00ff */
[CC--:B------:R-:W-:Y:S01]  /*28f0*/  IADD3 R152, R224.reuse, R46.reuse, RZ ;  /* 0x0000002ee0987210 */ /* 0x0c0fe20007ffe0ff */
[C---:B------:R-:W-:Y:S01]  /*2900*/  IMAD.IADD R153, R224.reuse, 0x1, R153 ;  /* 0x00000001e0997824 */ /* 0x040fe200078e0299 */
[--C-:B------:R-:W-:Y:S01]  /*2910*/  IADD3 R148, R224, R46, R227.reuse ;  /* 0x0000002ee0947210 */ /* 0x100fe20007ffe0e3 */
[----:B------:R-:W-:Y:S01]  /*2920*/  IMAD R40, R40, 0x2000, R227 ;  /* 0x0000200028287824 */ /* 0x000fe200078e02e3 */
[----:B------:R-:W-:Y:S01]  /*2930*/  PLOP3.LUT P1, PT, PT, PT, UP0, 0x80, 0x0 ;  /* 0x000000000000781c */ /* 0x000fe20003f2f008 */
[----:B------:R-:W-:Y:S01]  /*2940*/  IMAD.SHL.U32 R152, R152, 0x2, RZ ;  /* 0x0000000298987824 */ /* 0x000fe200078e00ff */
[----:B------:R-:W-:Y:S02]  /*2950*/  SHF.L.U32 R148, R148, 0x1, RZ ;  /* 0x0000000194947819 */ /* 0x000fe400000006ff */
[----:B------:R-:W-:Y:S02]  /*2960*/  IADD3 R40, R224, R40, RZ ;  /* 0x00000028e0287210 */ /* 0x000fe40007ffe0ff */
[----:B------:R-:W-:Y:S01]  /*2970*/  SHF.L.U32 R208, R153, 0x1, RZ ;  /* 0x0000000199d07819 */ /* 0x000fe200000006ff */
[----:B------:R-:W-:Y:S02]  /*2980*/  LDSM.16.M88.2 R2, [R218+0x80] ;  /* 0x00008000da02783b */ /* 0x000fe40000000100 */
[----:B------:R-:W-:Y:S02]  /*2990*/  IMAD.SHL.U32 R156, R40, 0x2, RZ ;  /* 0x00000002289c7824 */ /* 0x000fe400078e00ff */
        /* <DEDUP_REMOVED lines=46> */
[----:B------:R-:W-:Y:S05]  /*2c80*/  IMAD.U32 R0, RZ, RZ, UR4 ;  /* 0x00000004ff007e24 */ /* 0x000fea000f8e00ff */
[----:B------:R-:W-:Y:S02]  /*2c90*/  LEA R0, R0, R232, 0xd ;  /* 0x000000e800007211 */ /* 0x000fe400078e68ff */
[C---:B------:R-:W-:Y:S01]  /*2ca0*/  HMMA.16816.F32 R16, R148.reuse, R28, R16 ;  /* 0x0000001c9410723c */ /* 0x040fe20000001810 */
[----:B------:R-:W2:Y:S03]  /*2cb0*/  LDSM.16.M88.2 R28, [R218+0x5080] ;  /* 0x00508000da1c783b */ /* 0x000ea60000000100 */
[----:B------:R-:W-:Y:S04]  /*2cc0*/  IMAD.SHL.U32 R0, R0, 0x2, RZ ;  /* 0x0000000200007824 */ /* 0x000fe800078e00ff */
        /* <DEDUP_REMOVED lines=9> */
[----:B----4-:R-:W-:Y:S04]  /*2d60*/  MOV R0, UR4 ;  /* 0x0000000400007c02 */ /* 0x010fe80008000f00 */
[-C--:B-1----:R-:W-:Y:S04]  /*2d70*/  HMMA.16816.F32 R12, R44, R2.reuse, R12 ;  /* 0x000000022c0c723c */ /* 0x082fe8000000180c */
[----:B------:R-:W-:Y:S04]  /*2d80*/  IMAD R0, R0, 0x2000, R229 ;  /* 0x0000200000007824 */ /* 0x000fe800078e02e5 */
[C---:B------:R-:W-:Y:S01]  /*2d90*/  HMMA.16816.F32 R16, R40.reuse, R2, R16 ;  /* 0x000000022810723c */ /* 0x040fe20000001810 */
[----:B------:R-:W-:Y:S03]  /*2da0*/  LDSM.16.M88.2 R2, [R219+0x4080] ;  /* 0x00408000db02783b */ /* 0x000fe60000000100 */
[----:B------:R-:W-:Y:S04]  /*2db0*/  SHF.L.U32 R0, R0, 0x1, RZ ;  /* 0x0000000100007819 */ /* 0x000fe800000006ff */
        /* <DEDUP_REMOVED lines=8> */
[----:B-1----:R-:W-:Y:S04]  /*2e40*/  IMAD.U32 R0, RZ, RZ, UR4 ;  /* 0x00000004ff007e24 */ /* 0x002fe8000f8e00ff */
[-C--:B------:R-:W-:Y:S04]  /*2e50*/  HMMA.16816.F32 R12, R148, R32.reuse, R12 ;  /* 0x00000020940c723c */ /* 0x080fe8000000180c */
[----:B------:R-:W-:Y:S04]  /*2e60*/  LEA R0, R0, R231, 0xd ;  /* 0x000000e700007211 */ /* 0x000fe800078e68ff */
[C---:B------:R-:W-:Y:S04]  /*2e70*/  HMMA.16816.F32 R16, R48.reuse, R32, R16 ;  /* 0x000000203010723c */ /* 0x040fe80000001810 */
[----:B------:R-:W-:Y:S04]  /*2e80*/  IMAD.SHL.U32 R0, R0, 0x2, RZ ;  /* 0x0000000200007824 */ /* 0x000fe800078e00ff */
        /* <DEDUP_REMOVED lines=10> */
[----:B-1----:R-:W-:Y:S05]  /*2f30*/  MOV R0, UR4 ;  /* 0x0000000400007c02 */ /* 0x002fea0008000f00 */
[----:B------:R-:W-:Y:S02]  /*2f40*/  IMAD R0, R0, 0x40, R236 ;  /* 0x0000004000007824 */ /* 0x000fe400078e02ec */
        /* <DEDUP_REMOVED lines=18> */
[----:B---34-:R-:W3:Y:S01]  /*3070*/  LDL.64 R214, [R1+0x10] ;  /* 0x0000100001d67983 */ /* 0x018ee20000100a00 */
[----:B------:R-:W-:Y:S01]  /*3080*/  USHF.R.S32.HI UR28, URZ, 0x1f, UR19 ;  /* 0x0000001f3f1c7899 */ /* 0x000fe20008011413 */
[----:B------:R-:W-:Y:S01]  /*3090*/  IMAD.U32 R34, RZ, RZ, UR18 ;  /* 0x00000012ff227e24 */ /* 0x000fe2000f8e00ff */
[----:B------:R-:W-:Y:S01]  /*30a0*/  ULDC.64 UR6, c[0x0][0x178] ;  /* 0x00005e0000067ab9 */ /* 0x000fe20000000a00 */
[----:B------:R-:W4:Y:S01]  /*30b0*/  LDL R212, [R1+0x18] ;  /* 0x0000180001d47983 */ /* 0x000f220000100800 */
[----:B------:R-:W-:Y:S01]  /*30c0*/  UIMAD UR28, UR28, UR6, URZ ;  /* 0x000000061c1c72a4 */ /* 0x000fe2000f8e023f */
[----:B-1----:R-:W-:Y:S01]  /*30d0*/  IMAD.U32 R0, RZ, RZ, UR25 ;  /* 0x00000019ff007e24 */ /* 0x002fe2000f8e00ff */
[----:B------:R-:W-:Y:S01]  /*30e0*/  UIMAD.WIDE.U32 UR30, UR19, UR6, URZ ;  /* 0x00000006131e72a5 */ /* 0x000fe2000f8e003f */
[----:B------:R-:W5:Y:S01]  /*30f0*/  LDL R209, [R1+0x1c] ;  /* 0x00001c0001d17983 */ /* 0x000f620000100800 */
[----:B------:R-:W-:Y:S01]  /*3100*/  UIMAD UR28, UR19, UR7, UR28 ;  /* 0x00000007131c72a4 */ /* 0x000fe2000f8e021c */
[----:B------:R-:W-:Y:S01]  /*3110*/  IMAD.U32 R36, RZ, RZ, UR17 ;  /* 0x00000011ff247e24 */ /* 0x000fe2000f8e00ff */
[----:B------:R-:W-:Y:S01]  /*3120*/  @!P2 LEA R0, R0, 0x40, 0x6 ;  /* 0x000000400000a811 */ /* 0x000fe200078e30ff */
[----:B--2---:R-:W2:Y:S01]  /*3130*/  LDL.64 R210, [R1] ;  /* 0x0000000001d27983 */ /* 0x004ea20000100a00 */
[----:B------:R-:W-:Y:S01]  /*3140*/  USHF.L.U32 UR6, UR30, 0x6, URZ ;  /* 0x000000061e067899 */ /* 0x000fe2000800063f */
[----:B------:R-:W-:Y:S01]  /*3150*/  IMAD.U32 R35, RZ, RZ, UR20 ;  /* 0x00000014ff237e24 */ /* 0x000fe2000f8e00ff */
[----:B------:R-:W-:Y:S02]  /*3160*/  UIADD3 UR28, UR31, UR28, URZ ;  /* 0x0000001c1f1c7290 */ /* 0x000fe4000fffe03f */
[----:B------:R-:W-:Y:S02]  /*3170*/  UIMAD UR7, UR19, UR14, UR9 ;  /* 0x0000000e130772a4 */ /* 0x000fe4000f8e0209 */
[----:B------:R-:W-:Y:S01]  /*3180*/  IADD3 R34, P6, P5, R246, UR6, R34 ;  /* 0x00000006f6227c10 */ /* 0x000fe2000fdde022 */
[----:B------:R-:W-:Y:S03]  /*3190*/  USHF.L.U64.HI UR28, UR30, 0x6, UR28 ;  /* 0x000000061e1c7899 */ /* 0x000fe6000801021c */
[----:B------:R-:W-:Y:S03]  /*31a0*/  IADD3 R2, -R242, UR7, RZ ;  /* 0x00000007f2027c10 */ /* 0x000fe6000fffe1ff */
[----:B------:R-:W-:Y:S02]  /*31b0*/  IADD3.X R36, R250, UR28, R36, P6, P5 ;  /* 0x0000001cfa247c10 */ /* 0x000fe4000b7ea424 */
[----:B------:R-:W-:Y:S02]  /*31c0*/  IADD3 R29, P5, R246, UR6, RZ ;  /* 0x00000006f61d7c10 */ /* 0x000fe4000ffbe0ff */
[----:B------:R-:W-:Y:S02]  /*31d0*/  ISETP.LT.OR P6, PT, R2, 0x1, P4 ;  /* 0x000000010200780c */ /* 0x000fe400027c1670 */
[----:B------:R-:W-:Y:S02]  /*31e0*/  IADD3.X R31, R250, UR28, RZ, P5, !PT ;  /* 0x0000001cfa1f7c10 */ /* 0x000fe4000affe4ff */
[C---:B------:R-:W-:Y:S04]  /*31f0*/  LEA R30, P5, R29.reuse, c[0x0][0x160], 0x1 ;  /* 0x000058001d1e7a11 */ /* 0x040fe800078a08ff */
[----:B------:R-:W-:Y:S02]  /*3200*/  LEA.HI.X R31, R29, c[0x0][0x164], R31, 0x1, P5 ;  /* 0x000059001d1f7a11 */ /* 0x000fe400028f0c1f */
[----:B------:R-:W-:Y:S02]  /*3210*/  ISETP.LT.OR P5, PT, R2, 0x1, P3 ;  /* 0x000000010200780c */ /* 0x000fe40001fa1670 */
[C---:B---3--:R-:W-:Y:S04]  /*3220*/  @!P2 IADD3 R3, P1, R0.reuse, R214, RZ ;  /* 0x000000d60003a210 */ /* 0x048fe80007f3e0ff */
[----:B----4-:R-:W-:Y:S02]  /*3230*/  @!P2 LEA.HI.X.SX32 R0, R0, R212, 0x1, P1 ;  /* 0x000000d40000a211 */ /* 0x010fe400008f0eff */
[C---:B------:R-:W-:Y:S04]  /*3240*/  @!P2 LEA R32, P1, R3.reuse, c[0x0][0x258], 0x2 ;  /* 0x000096000320aa11 */ /* 0x040fe800078210ff */
[----:B------:R-:W-:Y:S01]  /*3250*/  @!P2 LEA.HI.X R33, R3, c[0x0][0x25c], R0, 0x2, P1 ;  /* 0x000097000321aa11 */ /* 0x000fe200008f1400 */
[----:B-----5:R-:W-:Y:S01]  /*3260*/  IMAD R0, R35, 0x4000, R209 ;  /* 0x0000400023007824 */ /* 0x020fe200078e02d1 */
[C---:B------:R-:W-:Y:S04]  /*3270*/  LEA R28, P1, R34.reuse, c[0x0][0x160], 0x1 ;  /* 0x00005800221c7a11 */ /* 0x040fe800078208ff */
[----:B------:R-:W-:Y:S01]  /*3280*/  @!PT LDS RZ, [RZ] ;  /* 0x00000000fffff984 */ /* 0x000fe20000000800 */
[----:B------:R-:W-:Y:S01]  /*3290*/  @!PT LDS RZ, [RZ] ;  /* 0x00000000fffff984 */ /* 0x000fe20000000800 */
[----:B------:R-:W-:Y:S01]  /*32a0*/  @!PT LDS RZ, [RZ] ;  /* 0x00000000fffff984 */ /* 0x000fe20000000800 */
[----:B------:R1:W-:Y:S01]  /*32b0*/  LDGSTS.E.BYPASS.LTC128B.128 [R0], [R30.64], !P6 ;  /* 0x000000001e007fae */ /* 0x0003e2000f101d5a */
[----:B------:R-:W-:Y:S02]  /*32c0*/  LEA.HI.X R29, R34, c[0x0][0x164], R36, 0x1, P1 ;  /* 0x00005900221d7a11 */ /* 0x000fe400008f0c24 */
[C---:B------:R-:W-:Y:S01]  /*32d0*/  ISETP.LT.OR P1, PT, R2.reuse, 0x21, P4 ;  /* 0x000000210200780c */ /* 0x040fe20002721670 */
[----:B------:R1:W-:Y:S01]  /*32e0*/  LDGSTS.E.BYPASS.LTC128B.128 [R0+0x2000], [R30.64+0x80], !P5 ;  /* 0x020000801e007fae */ /* 0x0003e2000e901d5a */
[----:B------:R-:W-:Y:S01]  /*32f0*/  ISETP.LT.OR P6, PT, R2, 0x21, P3 ;  /* 0x000000210200780c */ /* 0x000fe20001fc1670 */
[----:B------:R-:W-:Y:S04]  /*3300*/  IMAD.U32 R2, RZ, RZ, UR20 ;  /* 0x00000014ff027e24 */ /* 0x000fe8000f8e00ff */
[----:B--2---:R-:W-:Y:S04]  /*3310*/  @!P2 IMAD R2, R2, 0x40, R210 ;  /* 0x000000400202a824 */ /* 0x004fe800078e02d2 */
[----:B------:R-:W-:Y:S02]  /*3320*/  @!P2 IMAD.SHL.U32 R2, R2, 0x4, RZ ;  /* 0x000000040202a824 */ /* 0x000fe400078e00ff */
[----:B------:R1:W-:Y:S04]  /*3330*/  LDGSTS.E.BYPASS.LTC128B.128 [R0+0x1000], [R28.64], !P1 ;  /* 0x010000001c007fae */ /* 0x0003e8000c901d5a */
[----:B------:R1:W-:Y:S04]  /*3340*/  LDGSTS.E.BYPASS.LTC128B.128 [R0+0x3000], [R28.64+0x80], !P6 ;  /* 0x030000801c007fae */ /* 0x0003e8000f101d5a */
[----:B------:R1:W-:Y:S02]  /*3350*/  @!P2 LDGSTS.E.BYPASS.LTC128B.128 [R2+0x12080], [R32.64] ;  /* 0x120800002002afae */ /* 0x0003e4000b901d5a */
.L_x_793:
[-C--:B-1-34-:R-:W-:Y:S01]  /*3360*/  HMMA.16816.F32 R28, R44, R160.reuse, RZ ;  /* 0x000000a02c1c723c */ /* 0x09afe200000018ff */
[----:B------:R-:W0:Y:S01]  /*3370*/  LDGDEPBAR ;  /* 0x00000000000079af */ /* 0x000e220000000000 */
[----:B------:R-:W-:Y:S02]  /*3380*/  UIMAD UR6, UR24, UR10, UR8 ;  /* 0x0000000a180672a4 */ /* 0x000fe4000f8e0208 */
[----:B------:R-:W-:Y:S02]  /*3390*/  IMAD.MOV.U32 R0, RZ, RZ, -0x40 ;  /* 0xffffffc0ff007424 */ /* 0x000fe400078e00ff */
[----:B------:R-:W-:Y:S02]  /*33a0*/  ULEA UR6, UR25, UR6, 0x6 ;  /* 0x0000000619067291 */ /* 0x000fe4000f8e303f */
[C---:B------:R-:W-:Y:S02]  /*33b0*/  HMMA.16816.F32 R32, R48.reuse, R160, RZ ;  /* 0x000000a03020723c */ /* 0x040fe400000018ff */
[----:B------:R-:W-:Y:S02]  /*33c0*/  UIADD3 UR6, UR6, -UR5, UR13 ;  /* 0x8000000506067290 */ /* 0x000fe4000fffe00d */
[----:B------:R-:W-:Y:S04]  /*33d0*/  SEL R0, R0, 0x40, P0 ;  /* 0x0000004000007807 */ /* 0x000fe80000000000 */
[-C--:B------:R-:W-:Y:S01]  /*33e0*/  HMMA.16816.F32 R36, R48, R162.reuse, RZ ;  /* 0x000000a23024723c */ /* 0x080fe200000018ff */
[----:B------:R-:W-:Y:S03]  /*33f0*/  IMAD.IADD R2, R225, 0x1, R0 ;  /* 0x00000001e1027824 */ /* 0x000fe600078e0200 */
[----:B------:R-:W-:Y:S01]  /*3400*/  IMAD.IADD R0, R0, 0x1, R226 ;  /* 0x0000000100007824 */ /* 0x000fe200078e02e2 */
[----:B------:R-:W-:Y:S03]  /*3410*/  IADD3 R3, -R251, UR6, R236 ;  /* 0x00000006fb037c10 */ /* 0x000fe6000fffe1ec */
[C---:B------:R-:W-:Y:S08]  /*3420*/  HMMA.16816.F32 R40, R44.reuse, R162, RZ ;  /* 0x000000a22c28723c */ /* 0x040ff000000018ff */
[-C--:B------:R-:W-:Y:S08]  /*3430*/  HMMA.16816.F32 R44, R44, R164.reuse, RZ ;  /* 0x000000a42c2c723c */ /* 0x080ff000000018ff */
[----:B------:R-:W-:Y:S08]  /*3440*/  HMMA.16816.F32 R48, R48, R164, RZ ;  /* 0x000000a43030723c */ /* 0x000ff000000018ff */
[-C--:B------:R-:W-:Y:S08]  /*3450*/  HMMA.16816.F32 R28, R148, R166.reuse, R28 ;  /* 0x000000a6941c723c */ /* 0x080ff0000000181c */
[C---:B------:R-:W-:Y:S08]  /*3460*/  HMMA.16816.F32 R32, R152.reuse, R166, R32 ;  /* 0x000000a69820723c */ /* 0x040ff00000001820 */
        /* <DEDUP_REMOVED lines=37> */
[----:B------:R3:W4:Y:S03]  /*36c0*/  LDSM.16.M88.4 R152, [R2+0x11080] ;  /* 0x011080000298783b */ /* 0x0007260000000200 */
[----:B---3--:R-:W-:Y:S04]  /*36d0*/  IMNMX R2, R238, R3, PT ;  /* 0x00000003ee027217 */ /* 0x008fe80003800200 */
[----:B------:R-:W-:Y:S04]  /*36e0*/  ISETP.GT.AND P1, PT, R2, RZ, PT ;  /* 0x000000ff0200720c */ /* 0x000fe80003f24270 */
[----:B------:R-:W-:Y:S01]  /*36f0*/  FSEL R4, R4, -INF , P1 ;  /* 0xff80000004047808 */ /* 0x000fe20000800000 */
[-C--:B-1----:R-:W-:Y:S05]  /*3700*/  HMMA.16816.F32 R28, R148, R196.reuse, R28 ;  /* 0x000000c4941c723c */ /* 0x082fea000000181c */
[----:B------:R-:W-:Y:S01]  /*3710*/  ISETP.GT.AND P1, PT, R2, 0x1, PT ;  /* 0x000000010200780c */ /* 0x000fe20003f24270 */
[--C-:B------:R-:W-:Y:S02]  /*3720*/  FFMA.FTZ R212, R4, c[0x0][0x29c], -R156.reuse ;  /* 0x0000a70004d47a23 */ /* 0x100fe4000001089c */
[C---:B----4-:R-:W-:Y:S04]  /*3730*/  HMMA.16816.F32 R32, R152.reuse, R196, R32 ;  /* 0x000000c49820723c */ /* 0x050fe80000001820 */
[----:B------:R-:W-:Y:S01]  /*3740*/  FSEL R5, R5, -INF , P1 ;  /* 0xff80000005057808 */ /* 0x000fe20000800000 */
[----:B------:R-:W-:Y:S01]  /*3750*/  MUFU.EX2 R212, R212 ;  /* 0x000000d400d47308 */ /* 0x000fe20000000800 */
[----:B------:R-:W-:Y:S02]  /*3760*/  ISETP.GT.AND P1, PT, R2, 0x20, PT ;  /* 0x000000200200780c */ /* 0x000fe40003f24270 */
[-C--:B------:R-:W-:Y:S04]  /*3770*/  HMMA.16816.F32 R36, R152, R198.reuse, R36 ;  /* 0x000000c69824723c */ /* 0x080fe80000001824 */
[----:B------:R-:W-:Y:S01]  /*3780*/  FSEL R16, R16, -INF , P1 ;  /* 0xff80000010107808 */ /* 0x000fe20000800000 */
[--C-:B------:R-:W-:Y:S01]  /*3790*/  FFMA.FTZ R211, R5, c[0x0][0x29c], -R156.reuse ;  /* 0x0000a70005d37a23 */ /* 0x100fe2000001089c */
[----:B------:R-:W-:Y:S02]  /*37a0*/  ISETP.GT.AND P1, PT, R2, 0x21, PT ;  /* 0x000000210200780c */ /* 0x000fe40003f24270 */
[C---:B------:R-:W-:Y:S03]  /*37b0*/  HMMA.16816.F32 R40, R148.reuse, R198, R40 ;  /* 0x000000c69428723c */ /* 0x040fe60000001828 */
[----:B------:R-:W-:Y:S01]  /*37c0*/  MUFU.EX2 R211, R211 ;  /* 0x000000d300d37308 */ /* 0x000fe20000000800 */
[----:B------:R-:W-:Y:S01]  /*37d0*/  FSEL R17, R17, -INF , P1 ;  /* 0xff80000011117808 */ /* 0x000fe20000800000 */
[--C-:B------:R-:W-:Y:S01]  /*37e0*/  FFMA.FTZ R210, R16, c[0x0][0x29c], -R156.reuse ;  /* 0x0000a70010d27a23 */ /* 0x100fe2000001089c */
[----:B------:R-:W-:Y:S02]  /*37f0*/  ISETP.GT.AND P1, PT, R2, 0x40, PT ;  /* 0x000000400200780c */ /* 0x000fe40003f24270 */
[-C--:B------:R-:W-:Y:S04]  /*3800*/  HMMA.16816.F32 R44, R148, R200.reuse, R44 ;  /* 0x000000c8942c723c */ /* 0x080fe8000000182c */
[----:B------:R-:W-:Y:S01]  /*3810*/  FSEL R20, R20, -INF , P1 ;  /* 0xff80000014147808 */ /* 0x000fe20000800000 */
[--C-:B------:R-:W-:Y:S01]  /*3820*/  FFMA.FTZ R209, R17, c[0x0][0x29c], -R156.reuse ;  /* 0x0000a70011d17a23 */ /* 0x100fe2000001089c */
[----:B------:R-:W-:Y:S01]  /*3830*/  ISETP.GT.AND P1, PT, R2, 0x41, PT ;  /* 0x000000410200780c */ /* 0x000fe20003f24270 */
[----:B------:R-:W-:Y:S01]  /*3840*/  MUFU.EX2 R210, R210 ;  /* 0x000000d200d27308 */ /* 0x000fe20000000800 */
[----:B------:R-:W-:Y:S04]  /*3850*/  HMMA.16816.F32 R48, R152, R200, R48 ;  /* 0x000000c89830723c */ /* 0x000fe80000001830 */
[----:B------:R-:W-:Y:S01]  /*3860*/  IADD3 R2, R3, 0x8, RZ ;  /* 0x0000000803027810 */ /* 0x000fe20007ffe0ff */
[--C-:B------:R-:W-:Y:S01]  /*3870*/  FFMA.FTZ R208, R20, c[0x0][0x29c], -R156.reuse ;  /* 0x0000a70014d07a23 */ /* 0x100fe2000001089c */
[----:B------:R-:W-:Y:S02]  /*3880*/  FSEL R21, R21, -INF , P1 ;  /* 0xff80000015157808 */ /* 0x000fe40000800000 */
[----:B------:R-:W-:Y:S01]  /*3890*/  IMNMX R2, R238, R2, PT ;  /* 0x00000002ee027217 */ /* 0x000fe20003800200 */
[----:B------:R-:W-:Y:S03]  /*38a0*/  MUFU.EX2 R209, R209 ;  /* 0x000000d100d17308 */ /* 0x000fe60000000800 */
[----:B------:R-:W-:Y:S01]  /*38b0*/  ISETP.GT.AND P1, PT, R2, RZ, PT ;  /* 0x000000ff0200720c */ /* 0x000fe20003f24270 */
[----:B------:R-:W-:Y:S03]  /*38c0*/  FFMA.FTZ R156, R21, c[0x0][0x29c], -R156 ;  /* 0x0000a700159c7a23 */ /* 0x000fe6000001089c */
[----:B------:R-:W-:Y:S02]  /*38d0*/  FSEL R6, R6, -INF , P1 ;  /* 0xff80000006067808 */ /* 0x000fe40000800000 */
[----:B------:R-:W-:Y:S01]  /*38e0*/  ISETP.GT.AND P1, PT, R2, 0x1, PT ;  /* 0x000000010200780c */ /* 0x000fe20003f24270 */
[----:B------:R-:W-:Y:S02]  /*38f0*/  MUFU.EX2 R208, R208 ;  /* 0x000000d000d07308 */ /* 0x000fe40000000800 */
[--C-:B------:R-:W-:Y:S01]  /*3900*/  FFMA.FTZ R21, R6, c[0x0][0x29c], -R157.reuse ;  /* 0x0000a70006157a23 */ /* 0x100fe2000001089d */
[----:B------:R-:W-:Y:S02]  /*3910*/  FSEL R7, R7, -INF , P1 ;  /* 0xff80000007077808 */ /* 0x000fe40000800000 */
[----:B------:R-:W-:Y:S03]  /*3920*/  ISETP.GT.AND P1, PT, R2, 0x20, PT ;  /* 0x000000200200780c */ /* 0x000fe60003f24270 */
[--C-:B------:R-:W-:Y:S01]  /*3930*/  FFMA.FTZ R20, R7, c[0x0][0x29c], -R157.reuse ;  /* 0x0000a70007147a23 */ /* 0x100fe2000001089d */
[----:B------:R-:W-:Y:S01]  /*3940*/  FSEL R18, R18, -INF , P1 ;  /* 0xff80000012127808 */ /* 0x000fe20000800000 */
[----:B------:R-:W1:Y:S01]  /*3950*/  LDSM.16.M88.4 R4, [R0+0x10080] ;  /* 0x010080000004783b */ /* 0x000e620000000200 */
[----:B------:R-:W-:Y:S01]  /*3960*/  ISETP.GT.AND P1, PT, R2, 0x21, PT ;  /* 0x000000210200780c */ /* 0x000fe20003f24270 */
[----:B------:R-:W3:Y:S02]  /*3970*/  MUFU.EX2 R156, R156 ;  /* 0x0000009c009c7308 */ /* 0x000ee40000000800 */
[--C-:B------:R-:W-:Y:S01]  /*3980*/  FFMA.FTZ R214, R18, c[0x0][0x29c], -R157.reuse ;  /* 0x0000a70012d67a23 */ /* 0x100fe2000001089d */
[----:B------:R-:W-:Y:S02]  /*3990*/  FSEL R19, R19, -INF , P1 ;  /* 0xff80000013137808 */ /* 0x000fe40000800000 */
[----:B------:R-:W-:Y:S03]  /*39a0*/  ISETP.GT.AND P1, PT, R2, 0x40, PT ;  /* 0x000000400200780c */ /* 0x000fe60003f24270 */
[--C-:B------:R-:W-:Y:S01]  /*39b0*/  FFMA.FTZ R213, R19, c[0x0][0x29c], -R157.reuse ;  /* 0x0000a70013d57a23 */ /* 0x100fe2000001089d */
[----:B------:R-:W-:Y:S01]  /*39c0*/  FSEL R22, R22, -INF , P1 ;  /* 0xff80000016167808 */ /* 0x000fe20000800000 */
[----:B------:R4:W5:Y:S01]  /*39d0*/  LDSM.16.M88.4 R16, [R0+0x11080] ;  /* 0x011080000010783b */ /* 0x0009620000000200 */
[----:B------:R-:W-:Y:S01]  /*39e0*/  ISETP.GT.AND P1, PT, R2, 0x41, PT ;  /* 0x000000410200780c */ /* 0x000fe20003f24270 */
[----:B------:R-:W-:Y:S01]  /*39f0*/  MUFU.EX2 R214, R214 ;  /* 0x000000d600d67308 */ /* 0x000fe20000000800 */
[----:B------:R-:W-:Y:S01]  /*3a00*/  IADD3 R2, R3, 0x20, RZ ;  /* 0x0000002003027810 */ /* 0x000fe20007ffe0ff */
[--C-:B------:R-:W-:Y:S01]  /*3a10*/  FFMA.FTZ R22, R22, c[0x0][0x29c], -R157.reuse ;  /* 0x0000a70016167a23 */ /* 0x100fe2000001089d */
[----:B------:R-:W-:Y:S02]  /*3a20*/  FSEL R23, R23, -INF , P1 ;  /* 0xff80000017177808 */ /* 0x000fe40000800000 */
[----:B------:R-:W-:Y:S03]  /*3a30*/  IMNMX R2, R238, R2, PT ;  /* 0x00000002ee027217 */ /* 0x000fe60003800200 */
[----:B------:R-:W-:Y:S01]  /*3a40*/  FFMA.FTZ R157, R23, c[0x0][0x29c], -R157 ;  /* 0x0000a700179d7a23 */ /* 0x000fe2000001089d */
[C---:B------:R-:W-:Y:S01]  /*3a50*/  ISETP.GT.AND P1, PT, R2.reuse, RZ, PT ;  /* 0x000000ff0200720c */ /* 0x040fe20003f24270 */
[----:B------:R-:W-:Y:S01]  /*3a60*/  MUFU.EX2 R213, R213 ;  /* 0x000000d500d57308 */ /* 0x000fe20000000800 */
[----:B------:R-:W-:Y:S02]  /*3a70*/  ISETP.GT.AND P6, PT, R2, 0x41, PT ;  /* 0x000000410200780c */ /* 0x000fe40003fc4270 */
[----:B------:R-:W-:Y:S02]  /*3a80*/  FSEL R8, R8, -INF , P1 ;  /* 0xff80000008087808 */ /* 0x000fe40000800000 */
[----:B------:R-:W-:Y:S02]  /*3a90*/  ISETP.GT.AND P1, PT, R2, 0x1, PT ;  /* 0x000000010200780c */ /* 0x000fe40003f24270 */
[----:B---3--:R-:W-:Y:S01]  /*3aa0*/  F2FP.PACK_AB R23, R156, R208 ;  /* 0x000000d09c17723e */ /* 0x008fe200000000ff */
[--C-:B------:R-:W-:Y:S01]  /*3ab0*/  FFMA.FTZ R150, R8, c[0x0][0x29c], -R158.reuse ;  /* 0x0000a70008967a23 */ /* 0x100fe2000001089e */
[----:B------:R-:W-:Y:S01]  /*3ac0*/  FSEL R9, R9, -INF , P1 ;  /* 0xff80000009097808 */ /* 0x000fe20000800000 */
[----:B------:R-:W3:Y:S01]  /*3ad0*/  LDS R8, [R236.X4+0x12280] ;  /* 0x01228000ec087984 */ /* 0x000ee20000004800 */
[----:B------:R-:W-:Y:S01]  /*3ae0*/  ISETP.GT.AND P1, PT, R2, 0x20, PT ;  /* 0x000000200200780c */ /* 0x000fe20003f24270 */
[----:B------:R-:W-:Y:S01]  /*3af0*/  MUFU.EX2 R151, R22 ;  /* 0x0000001600977308 */ /* 0x000fe20000000800 */
[----:B----4-:R-:W-:Y:S01]  /*3b00*/  IADD3 R0, R3, 0x28, RZ ;  /* 0x0000002803007810 */ /* 0x010fe20007ffe0ff */
[--C-:B------:R-:W-:Y:S01]  /*3b10*/  FFMA.FTZ R149, R9, c[0x0][0x29c], -R158.reuse ;  /* 0x0000a70009957a23 */ /* 0x100fe2000001089e */
[----:B------:R-:W-:Y:S01]  /*3b20*/  FSEL R12, R12, -INF , P1 ;  /* 0xff8000000c0c7808 */ /* 0x000fe20000800000 */
[-C--:B-1----:R-:W-:Y:S01]  /*3b30*/  HMMA.16816.F32 R28, R4, R202.reuse, R28 ;  /* 0x000000ca041c723c */ /* 0x082fe2000000181c */
[----:B------:R-:W1:Y:S04]  /*3b40*/  LDS R3, [R236.X4+0x122a0] ;  /* 0x0122a000ec037984 */ /* 0x000e680000004800 */
[----:B------:R-:W-:Y:S01]  /*3b50*/  FFMA.FTZ R12, R12, c[0x0][0x29c], -R158 ;  /* 0x0000a7000c0c7a23 */ /* 0x000fe2000001089e */
[----:B------:R-:W-:Y:S01]  /*3b60*/  ISETP.GT.AND P1, PT, R2, 0x21, PT ;  /* 0x000000210200780c */ /* 0x000fe20003f24270 */
[----:B------:R-:W-:Y:S01]  /*3b70*/  MUFU.EX2 R150, R150 ;  /* 0x0000009600967308 */ /* 0x000fe20000000800 */
[----:B------:R-:W-:Y:S01]  /*3b80*/  IMNMX R0, R238, R0, PT ;  /* 0x00000000ee007217 */ /* 0x000fe20003800200 */
[C---:B-----5:R-:W-:Y:S04]  /*3b90*/  HMMA.16816.F32 R32, R16.reuse, R202, R32 ;  /* 0x000000ca1020723c */ /* 0x060fe80000001820 */
[C---:B------:R-:W-:Y:S04]  /*3ba0*/  ISETP.GT.AND P5, PT, R0.reuse, RZ, PT ;  /* 0x000000ff0000720c */ /* 0x040fe80003fa4270 */
[----:B------:R4:W-:Y:S01]  /*3bb0*/  MUFU.EX2 R148, R12 ;  /* 0x0000000c00947308 */ /* 0x0009e20000000800 */
[----:B------:R-:W-:Y:S01]  /*3bc0*/  FSEL R25, R25, -INF , P6 ;  /* 0xff80000019197808 */ /* 0x000fe20003000000 */
[-C--:B------:R-:W-:Y:S03]  /*3bd0*/  HMMA.16816.F32 R36, R16, R204.reuse, R36 ;  /* 0x000000cc1024723c */ /* 0x080fe60000001824 */
[----:B------:R-:W-:Y:S02]  /*3be0*/  ISETP.GT.AND P6, PT, R0, 0x21, PT ;  /* 0x000000210000780c */ /* 0x000fe40003fc4270 */
[----:B------:R-:W-:Y:S03]  /*3bf0*/  FSEL R10, R10, -INF , P5 ;  /* 0xff8000000a0a7808 */ /* 0x000fe60002800000 */
[----:B------:R-:W-:Y:S01]  /*3c00*/  MUFU.EX2 R149, R149 ;  /* 0x0000009500957308 */ /* 0x000fe20000000800 */
[C---:B------:R-:W-:Y:S04]  /*3c10*/  HMMA.16816.F32 R40, R4.reuse, R204, R40 ;  /* 0x000000cc0428723c */ /* 0x040fe80000001828 */
[----:B------:R-:W-:Y:S01]  /*3c20*/  ISETP.GT.AND P5, PT, R0, 0x40, PT ;  /* 0x000000400000780c */ /* 0x000fe20003fa4270 */
[----:B---3--:R-:W-:Y:S01]  /*3c30*/  FADD.FTZ R28, R28, -R8 ;  /* 0x800000081c1c7221 */ /* 0x008fe20000010000 */
[----:B------:R-:W-:Y:S02]  /*3c40*/  FSEL R15, R15, -INF , P6 ;  /* 0xff8000000f0f7808 */ /* 0x000fe40003000000 */
[-C--:B------:R-:W-:Y:S01]  /*3c50*/  HMMA.16816.F32 R44, R4, R206.reuse, R44 ;  /* 0x000000ce042c723c */ /* 0x080fe2000000182c */
[----:B------:R-:W3:Y:S03]  /*3c60*/  MUFU.EX2 R21, R21 ;  /* 0x0000001500157308 */ /* 0x000ee60000000800 */
[----:B------:R-:W-:Y:S01]  /*3c70*/  FSEL R26, R26, -INF , P5 ;  /* 0xff8000001a1a7808 */ /* 0x000fe20002800000 */
[----:B------:R-:W-:Y:S01]  /*3c80*/  FFMA.FTZ R15, R15, c[0x0][0x29c], -R159 ;  /* 0x0000a7000f0f7a23 */ /* 0x000fe2000001089f */
[----:B----4-:R-:W-:Y:S01]  /*3c90*/  FSEL R12, R13, -INF , P1 ;  /* 0xff8000000d0c7808 */ /* 0x010fe20000800000 */
[----:B-1----:R-:W-:Y:S01]  /*3ca0*/  FADD.FTZ R30, R30, -R3 ;  /* 0x800000031e1e7221 */ /* 0x002fe20000010000 */
[----:B------:R-:W-:Y:S03]  /*3cb0*/  HMMA.16816.F32 R48, R16, R206, R48 ;  /* 0x000000ce1030723c */ /* 0x000fe60000001830 */
[----:B------:R-:W1:Y:S01]  /*3cc0*/  MUFU.EX2 R20, R20 ;  /* 0x0000001400147308 */ /* 0x000e620000000800 */
[----:B------:R-:W-:Y:S01]  /*3cd0*/  ISETP.GT.AND P1, PT, R2, 0x40, PT ;  /* 0x000000400200780c */ /* 0x000fe20003f24270 */
[--C-:B------:R-:W-:Y:S01]  /*3ce0*/  FFMA.FTZ R6, R26, c[0x0][0x29c], -R159.reuse ;  /* 0x0000a7001a067a23 */ /* 0x100fe2000001089f */
[----:B------:R-:W4:Y:S01]  /*3cf0*/  LDS R2, [R236.X4+0x12300] ;  /* 0x01230000ec027984 */ /* 0x000f220000004800 */
[----:B------:R-:W-:Y:S01]  /*3d00*/  FFMA.FTZ R12, R12, c[0x0][0x29c], -R158 ;  /* 0x0000a7000c0c7a23 */ /* 0x000fe2000001089e */
[----:B------:R-:W-:Y:S01]  /*3d10*/  FSEL R9, R24, -INF , P1 ;  /* 0xff80000018097808 */ /* 0x000fe20000800000 */
[--C-:B------:R-:W-:Y:S01]  /*3d20*/  FADD.FTZ R29, R29, -R8.reuse ;  /* 0x800000081d1d7221 */ /* 0x100fe20000010000 */
[----:B------:R-:W-:Y:S02]  /*3d30*/  ISETP.GT.AND P1, PT, R0, 0x1, PT ;  /* 0x000000010000780c */ /* 0x000fe40003f24270 */
[----:B------:R-:W-:Y:S01]  /*3d40*/  FADD.FTZ R40, R40, -R8 ;  /* 0x8000000828287221 */ /* 0x000fe20000010000 */
[----:B------:R-:W5:Y:S01]  /*3d50*/  MUFU.EX2 R12, R12 ;  /* 0x0000000c000c7308 */ /* 0x000f620000000800 */
[----:B------:R-:W-:Y:S01]  /*3d60*/  FSEL R11, R11, -INF , P1 ;  /* 0xff8000000b0b7808 */ /* 0x000fe20000800000 */
[--C-:B------:R-:W-:Y:S01]  /*3d70*/  FFMA.FTZ R9, R9, c[0x0][0x29c], -R158.reuse ;  /* 0x0000a70009097a23 */ /* 0x100fe2000001089e */
[----:B------:R-:W-:Y:S01]  /*3d80*/  ISETP.GT.AND P1, PT, R0, 0x20, PT ;  /* 0x000000200000780c */ /* 0x000fe20003f24270 */
[----:B------:R-:W-:Y:S01]  /*3d90*/  FFMA.FTZ R158, R25, c[0x0][0x29c], -R158 ;  /* 0x0000a700199e7a23 */ /* 0x000fe2000001089e */
[----:B------:R-:W-:Y:S01]  /*3da0*/  F2FP.PACK_AB R25, R211, R212 ;  /* 0x000000d4d319723e */ /* 0x000fe200000000ff */
[--C-:B------:R-:W-:Y:S01]  /*3db0*/  FFMA.FTZ R5, R11, c[0x0][0x29c], -R159.reuse ;  /* 0x0000a7000b057a23 */ /* 0x100fe2000001089f */
[----:B------:R-:W-:Y:S01]  /*3dc0*/  FSEL R14, R14, -INF , P1 ;  /* 0xff8000000e0e7808 */ /* 0x000fe20000800000 */
[----:B---3--:R-:W-:Y:S01]  /*3dd0*/  FMUL.FTZ R30, R21, R30 ;  /* 0x0000001e151e7220 */ /* 0x008fe20000410000 */
[----:B------:R-:W-:Y:S01]  /*3de0*/  ISETP.GT.AND P1, PT, R0, 0x41, PT ;  /* 0x000000410000780c */ /* 0x000fe20003f24270 */
[--C-:B------:R-:W-:Y:S01]  /*3df0*/  FFMA.FTZ R0, R10, c[0x0][0x29c], -R159.reuse ;  /* 0x0000a7000a007a23 */ /* 0x100fe2000001089f */
[----:B------:R-:W-:Y:S01]  /*3e00*/  MUFU.EX2 R26, R5 ;  /* 0x00000005001a7308 */ /* 0x000fe20000000800 */
[----:B------:R-:W-:Y:S01]  /*3e10*/  FFMA.FTZ R14, R14, c[0x0][0x29c], -R159 ;  /* 0x0000a7000e0e7a23 */ /* 0x000fe2000001089f */
[----:B------:R-:W-:Y:S01]  /*3e20*/  FSEL R4, R27, -INF , P1 ;  /* 0xff8000001b047808 */ /* 0x000fe20000800000 */
[--C-:B------:R-:W-:Y:S01]  /*3e30*/  FADD.FTZ R41, R41, -R8.reuse ;  /* 0x8000000829297221 */ /* 0x100fe20000010000 */
[----:B-1----:R-:W-:Y:S01]  /*3e40*/  F2FP.PACK_AB R21, R20, R21 ;  /* 0x000000151415723e */ /* 0x002fe200000000ff */
[--C-:B------:R-:W-:Y:S01]  /*3e50*/  FADD.FTZ R44, R44, -R8.reuse ;  /* 0x800000082c2c7221 */ /* 0x100fe20000010000 */
[----:B------:R-:W-:Y:S01]  /*3e60*/  F2FP.PACK_AB R24, R209, R210 ;  /* 0x000000d2d118723e */ /* 0x000fe200000000ff */
[----:B------:R-:W-:Y:S01]  /*3e70*/  FADD.FTZ R45, R45, -R8 ;  /* 0x800000082d2d7221 */ /* 0x000fe20000010000 */
[----:B------:R-:W-:Y:S01]  /*3e80*/  F2FP.PACK_AB R8, R149, R150 ;  /* 0x000000969508723e */ /* 0x000fe200000000ff */
[--C-:B------:R-:W-:Y:S01]  /*3e90*/  FADD.FTZ R47, R47, -R3.reuse ;  /* 0x800000032f2f7221 */ /* 0x100fe20000010000 */
[----:B------:R1:W3:Y:S01]  /*3ea0*/  MUFU.EX2 R27, R0 ;  /* 0x00000000001b7308 */ /* 0x0002e20000000800 */
[--C-:B------:R-:W-:Y:S01]  /*3eb0*/  FADD.FTZ R31, R31, -R3.reuse ;  /* 0x800000031f1f7221 */ /* 0x100fe20000010000 */
[----:B------:R-:W-:Y:S01]  /*3ec0*/  PLOP3.LUT P1, PT, PT, PT, UP0, 0x80, 0x0 ;  /* 0x000000000000781c */ /* 0x000fe20003f2f008 */
[--C-:B------:R-:W-:Y:S01]  /*3ed0*/  FADD.FTZ R42, R42, -R3.reuse ;  /* 0x800000032a2a7221 */ /* 0x100fe20000010000 */
[----:B-----5:R-:W-:Y:S01]  /*3ee0*/  F2FP.PACK_AB R7, R12, R148 ;  /* 0x000000940c07723e */ /* 0x020fe200000000ff */
[--C-:B------:R-:W-:Y:S02]  /*3ef0*/  FADD.FTZ R43, R43, -R3.reuse ;  /* 0x800000032b2b7221 */ /* 0x100fe40000010000 */
[----:B------:R-:W-:Y:S02]  /*3f00*/  FADD.FTZ R46, R46, -R3 ;  /* 0x800000032e2e7221 */ /* 0x000fe40000010000 */
[----:B------:R-:W-:Y:S01]  /*3f10*/  FFMA.FTZ R159, R4, c[0x0][0x29c], -R159 ;  /* 0x0000a700049f7a23 */ /* 0x000fe2000001089f */
[----:B------:R5:W-:Y:S01]  /*3f20*/  MUFU.EX2 R22, R14 ;  /* 0x0000000e00167308 */ /* 0x000be20000000800 */
[----:B------:R-:W-:Y:S02]  /*3f30*/  FMUL.FTZ R28, R212, R28 ;  /* 0x0000001cd41c7220 */ /* 0x000fe40000410000 */
[--C-:B----4-:R-:W-:Y:S02]  /*3f40*/  FADD.FTZ R33, R33, -R2.reuse ;  /* 0x8000000221217221 */ /* 0x110fe40000010000 */
[--C-:B------:R-:W-:Y:S02]  /*3f50*/  FADD.FTZ R37, R37, -R2.reuse ;  /* 0x8000000225257221 */ /* 0x100fe40000010000 */
[--C-:B------:R-:W-:Y:S02]  /*3f60*/  FADD.FTZ R49, R49, -R2.reuse ;  /* 0x8000000231317221 */ /* 0x100fe40000010000 */
[--C-:B------:R-:W-:Y:S01]  /*3f70*/  FADD.FTZ R32, R32, -R2.reuse ;  /* 0x8000000220207221 */ /* 0x100fe20000010000 */
[----:B------:R-:W4:Y:S01]  /*3f80*/  MUFU.EX2 R16, R15 ;  /* 0x0000000f00107308 */ /* 0x000f220000000800 */
[--C-:B------:R-:W-:Y:S02]  /*3f90*/  FADD.FTZ R36, R36, -R2.reuse ;  /* 0x8000000224247221 */ /* 0x100fe40000010000 */
[----:B------:R-:W-:Y:S01]  /*3fa0*/  FADD.FTZ R48, R48, -R2 ;  /* 0x8000000230307221 */ /* 0x000fe20000010000 */
[----:B-1----:R-:W1:Y:S01]  /*3fb0*/  LDS R0, [R236.X4+0x12320] ;  /* 0x01232000ec007984 */ /* 0x002e620000004800 */
[----:B---3--:R-:W-:Y:S01]  /*3fc0*/  F2FP.PACK_AB R3, R26, R27 ;  /* 0x0000001b1a03723e */ /* 0x008fe200000000ff */
[----:B------:R-:W-:Y:S02]  /*3fd0*/  FMUL.FTZ R29, R211, R29 ;  /* 0x0000001dd31d7220 */ /* 0x000fe40000410000 */
[----:B------:R-:W-:Y:S01]  /*3fe0*/  STS [R234+0x12480], R25 ;  /* 0x01248019ea007388 */ /* 0x000fe20000000800 */
[----:B------:R-:W-:Y:S01]  /*3ff0*/  FMUL.FTZ R31, R20, R31 ;  /* 0x0000001f141f7220 */ /* 0x000fe20000410000 */
[----:B------:R-:W3:Y:S01]  /*4000*/  MUFU.EX2 R157, R157 ;  /* 0x0000009d009d7308 */ /* 0x000ee20000000800 */
[----:B------:R-:W-:Y:S01]  /*4010*/  F2FP.PACK_AB R17, R29, R28 ;  /* 0x0000001c1d11723e */ /* 0x000fe200000000ff */
[----:B------:R-:W-:Y:S01]  /*4020*/  STS [R235], R21 ;  /* 0x00000015eb007388 */ /* 0x000fe20000000800 */
[----:B------:R-:W-:Y:S01]  /*4030*/  FMUL.FTZ R32, R150, R32 ;  /* 0x0000002096207220 */ /* 0x000fe20000410000 */
[----:B-----5:R-:W-:Y:S01]  /*4040*/  F2FP.PACK_AB R14, R213, R214 ;  /* 0x000000d6d50e723e */ /* 0x020fe200000000ff */
[----:B------:R-:W-:Y:S01]  /*4050*/  FMUL.FTZ R40, R210, R40 ;  /* 0x00000028d2287220 */ /* 0x000fe20000410000 */
[----:B------:R-:W-:Y:S01]  /*4060*/  STS [R234+0x12c80], R8 ;  /* 0x012c8008ea007388 */ /* 0x000fe20000000800 */
[----:B------:R-:W-:Y:S01]  /*4070*/  F2FP.PACK_AB R18, R31, R30 ;  /* 0x0000001e1f12723e */ /* 0x000fe200000000ff */
[----:B------:R-:W-:Y:S02]  /*4080*/  FMUL.FTZ R41, R209, R41 ;  /* 0x00000029d1297220 */ /* 0x000fe40000410000 */
[----:B------:R5:W-:Y:S01]  /*4090*/  STS [R235+0x800], R3 ;  /* 0x00080003eb007388 */ /* 0x000be20000000800 */
[----:B------:R-:W-:Y:S01]  /*40a0*/  MUFU.EX2 R158, R158 ;  /* 0x0000009e009e7308 */ /* 0x000fe20000000800 */
[----:B------:R-:W-:Y:S01]  /*40b0*/  FMUL.FTZ R42, R214, R42 ;  /* 0x0000002ad62a7220 */ /* 0x000fe20000410000 */
[----:B------:R-:W-:Y:S01]  /*40c0*/  F2FP.PACK_AB R20, R41, R40 ;  /* 0x000000282914723e */ /* 0x000fe200000000ff */
[----:B------:R-:W-:Y:S01]  /*40d0*/  STS [R234+0x13480], R24 ;  /* 0x01348018ea007388 */ /* 0x000fe20000000800 */
[----:B----4-:R-:W-:Y:S01]  /*40e0*/  F2FP.PACK_AB R2, R16, R22 ;  /* 0x000000161002723e */ /* 0x010fe200000000ff */
[----:B------:R-:W-:Y:S02]  /*40f0*/  FMUL.FTZ R43, R213, R43 ;  /* 0x0000002bd52b7220 */ /* 0x000fe40000410000 */
[----:B------:R-:W-:Y:S01]  /*4100*/  STS [R235+0x1000], R14 ;  /* 0x0010000eeb007388 */ /* 0x000fe20000000800 */
[----:B------:R-:W-:Y:S02]  /*4110*/  FMUL.FTZ R36, R148, R36 ;  /* 0x0000002494247220 */ /* 0x000fe40000410000 */
[----:B------:R-:W4:Y:S01]  /*4120*/  MUFU.EX2 R9, R9 ;  /* 0x0000000900097308 */ /* 0x000f220000000800 */
[----:B------:R-:W-:Y:S01]  /*4130*/  STS [R234+0x13c80], R7 ;  /* 0x013c8007ea007388 */ /* 0x000fe20000000800 */
[----:B------:R-:W-:Y:S01]  /*4140*/  FMUL.FTZ R11, R12, R37 ;  /* 0x000000250c0b7220 */ /* 0x000fe20000410000 */
[----:B---3--:R-:W-:Y:S01]  /*4150*/  F2FP.PACK_AB R13, R157, R151 ;  /* 0x000000979d0d723e */ /* 0x008fe200000000ff */
[----:B------:R-:W-:Y:S01]  /*4160*/  FMUL.FTZ R44, R208, R44 ;  /* 0x0000002cd02c7220 */ /* 0x000fe20000410000 */
[----:B------:R3:W-:Y:S01]  /*4170*/  STS [R235+0x1800], R2 ;  /* 0x00180002eb007388 */ /* 0x0007e20000000800 */
[----:B------:R-:W-:Y:S01]  /*4180*/  F2FP.PACK_AB R12, R43, R42 ;  /* 0x0000002a2b0c723e */ /* 0x000fe200000000ff */
[----:B------:R-:W-:Y:S01]  /*4190*/  FMUL.FTZ R45, R156, R45 ;  /* 0x0000002d9c2d7220 */ /* 0x000fe20000410000 */
[----:B------:R-:W-:Y:S01]  /*41a0*/  F2FP.PACK_AB R11, R11, R36 ;  /* 0x000000240b0b723e */ /* 0x000fe200000000ff */
[----:B------:R-:W-:Y:S01]  /*41b0*/  STS [R234+0x14480], R23 ;  /* 0x01448017ea007388 */ /* 0x000fe20000000800 */
[----:B------:R-:W2:Y:S01]  /*41c0*/  MUFU.EX2 R5, R159 ;  /* 0x0000009f00057308 */ /* 0x000ea20000000800 */
[----:B------:R-:W-:Y:S01]  /*41d0*/  FMUL.FTZ R46, R151, R46 ;  /* 0x0000002e972e7220 */ /* 0x000fe20000410000 */
[----:B------:R-:W-:Y:S01]  /*41e0*/  F2FP.PACK_AB R19, R45, R44 ;  /* 0x0000002c2d13723e */ /* 0x000fe200000000ff */
[----:B------:R-:W-:Y:S01]  /*41f0*/  STS [R235+0x2000], R13 ;  /* 0x0020000deb007388 */ /* 0x000fe20000000800 */
[--C-:B-1----:R-:W-:Y:S02]  /*4200*/  FADD.FTZ R35, R35, -R0.reuse ;  /* 0x8000000023237221 */ /* 0x102fe40000010000 */
[--C-:B------:R-:W-:Y:S02]  /*4210*/  FADD.FTZ R34, R34, -R0.reuse ;  /* 0x8000000022227221 */ /* 0x100fe40000010000 */
[----:B-----5:R-:W-:Y:S02]  /*4220*/  FMUL.FTZ R3, R26, R35 ;  /* 0x000000231a037220 */ /* 0x020fe40000410000 */
[----:B------:R-:W3:Y:S01]  /*4230*/  MUFU.EX2 R15, R6 ;  /* 0x00000006000f7308 */ /* 0x000ee20000000800 */
[----:B------:R-:W-:Y:S02]  /*4240*/  FMUL.FTZ R34, R27, R34 ;  /* 0x000000221b227220 */ /* 0x000fe40000410000 */
[--C-:B------:R-:W-:Y:S01]  /*4250*/  FADD.FTZ R39, R39, -R0.reuse ;  /* 0x8000000027277221 */ /* 0x100fe20000010000 */
[----:B----4-:R-:W-:Y:S01]  /*4260*/  F2FP.PACK_AB R4, R158, R9 ;  /* 0x000000099e04723e */ /* 0x010fe200000000ff */
[--C-:B------:R-:W-:Y:S01]  /*4270*/  FADD.FTZ R38, R38, -R0.reuse ;  /* 0x8000000026267221 */ /* 0x100fe20000010000 */
[----:B------:R-:W-:Y:S01]  /*4280*/  F2FP.PACK_AB R3, R3, R34 ;  /* 0x000000220303723e */ /* 0x000fe200000000ff */
[----:B------:R-:W-:Y:S02]  /*4290*/  FMUL.FTZ R10, R157, R47 ;  /* 0x0000002f9d0a7220 */ /* 0x000fe40000410000 */
[----:B------:R-:W-:Y:S01]  /*42a0*/  STS [R234+0x14c80], R4 ;  /* 0x014c8004ea007388 */ /* 0x000fe20000000800 */
[----:B------:R-:W-:Y:S02]  /*42b0*/  FMUL.FTZ R38, R22, R38 ;  /* 0x0000002616267220 */ /* 0x000fe40000410000 */
[----:B------:R-:W-:Y:S01]  /*42c0*/  FMUL.FTZ R48, R9, R48 ;  /* 0x0000003009307220 */ /* 0x000fe20000410000 */
[----:B------:R-:W-:Y:S01]  /*42d0*/  F2FP.PACK_AB R10, R10, R46 ;  /* 0x0000002e0a0a723e */ /* 0x000fe200000000ff */
[----:B------:R-:W-:Y:S02]  /*42e0*/  FMUL.FTZ R9, R158, R49 ;  /* 0x000000319e097220 */ /* 0x000fe40000410000 */
[--C-:B------:R-:W-:Y:S02]  /*42f0*/  FADD.FTZ R50, R50, -R0.reuse ;  /* 0x8000000032327221 */ /* 0x100fe40000010000 */
[----:B------:R-:W-:Y:S01]  /*4300*/  FADD.FTZ R0, R51, -R0 ;  /* 0x8000000033007221 */ /* 0x000fe20000010000 */
[----:B------:R-:W-:Y:S03]  /*4310*/  F2FP.PACK_AB R9, R9, R48 ;  /* 0x000000300909723e */ /* 0x000fe600000000ff */
[C---:B--2---:R-:W-:Y:S01]  /*4320*/  FMUL.FTZ R0, R5.reuse, R0 ;  /* 0x0000000005007220 */ /* 0x044fe20000410000 */
[----:B---3--:R-:W-:Y:S01]  /*4330*/  F2FP.PACK_AB R2, R5, R15 ;  /* 0x0000000f0502723e */ /* 0x008fe200000000ff */
[----:B------:R-:W-:Y:S02]  /*4340*/  FMUL.FTZ R6, R149, R33 ;  /* 0x0000002195067220 */ /* 0x000fe40000410000 */
[----:B------:R-:W-:Y:S02]  /*4350*/  FMUL.FTZ R15, R15, R50 ;  /* 0x000000320f0f7220 */ /* 0x000fe40000410000 */
[----:B------:R1:W-:Y:S01]  /*4360*/  STS [R235+0x2800], R2 ;  /* 0x00280002eb007388 */ /* 0x0003e20000000800 */
[----:B------:R-:W-:Y:S02]  /*4370*/  F2FP.PACK_AB R6, R6, R32 ;  /* 0x000000200606723e */ /* 0x000fe400000000ff */
[----:B------:R-:W-:Y:S01]  /*4380*/  F2FP.PACK_AB R0, R0, R15 ;  /* 0x0000000f0000723e */ /* 0x000fe200000000ff */
[----:B------:R-:W-:Y:S01]  /*4390*/  BAR.SYNC.DEFER_BLOCKING 0x0 ;  /* 0x0000000000007b1d */ /* 0x000fe20000010000 */
[----:B-1----:R-:W-:Y:S07]  /*43a0*/  FMUL.FTZ R2, R16, R39 ;  /* 0x0000002710027220 */ /* 0x002fee0000410000 */
        /* <DEDUP_REMOVED lines=95> */
[----:B------:R-:W-:Y:S01]  /*49a0*/  IMAD.U32 R9, RZ, RZ, UR15 ;  /* 0x0000000fff097e24 */ /* 0x000fe2000f8e00ff */
[----:B------:R-:W-:Y:S02]  /*49b0*/  UIMAD UR28, UR28, UR6, URZ ;  /* 0x000000061c1c72a4 */ /* 0x000fe4000f8e023f */
        /* <DEDUP_REMOVED lines=10> */
[----:B------:R-:W-:Y:S02]  /*4a60*/  IADD3 R0, -R242, c[0x0][0x168], -R0 ;  /* 0x00005a00f2007a10 */ /* 0x000fe40007ffe900 */
[----:B--2---:R-:W-:Y:S02]  /*4a70*/  IADD3 R2, P1, R2, UR29, RZ ;  /* 0x0000001d02027c10 */ /* 0x004fe4000ff3e0ff */
[----:B------:R-:W-:Y:S02]  /*4a80*/  IADD3 R3, P6, R248, UR6, RZ ;  /* 0x00000006f8037c10 */ /* 0x000fe4000ffde0ff */
[----:B------:R-:W-:Y:S02]  /*4a90*/  LEA.HI.X.SX32 R4, R4, R252, 0x1, P1 ;  /* 0x000000fc04047211 */ /* 0x000fe400008f0eff */
[----:B------:R-:W-:Y:S02]  /*4aa0*/  LOP3.LUT P1, RZ, R239, 0x1, RZ, 0xc0, !PT ;  /* 0x00000001efff7812 */ /* 0x000fe4000782c0ff */
[C---:B------:R-:W-:Y:S04]  /*4ab0*/  LEA R6, P5, R2.reuse, c[0x0][0x280], 0x2 ;  /* 0x0000a00002067a11 */ /* 0x040fe800078a10ff */
[----:B------:R-:W-:Y:S02]  /*4ac0*/  LEA.HI.X R7, R2, c[0x0][0x284], R4, 0x2, P5 ;  /* 0x0000a10002077a11 */ /* 0x000fe400028f1404 */
[C---:B------:R-:W-:Y:S02]  /*4ad0*/  ISETP.LT.OR P5, PT, R0.reuse, 0x1, !P1 ;  /* 0x000000010000780c */ /* 0x040fe40004fa1670 */
[----:B------:R-:W-:Y:S02]  /*4ae0*/  IADD3.X R2, R245, UR28, RZ, P6, !PT ;  /* 0x0000001cf5027c10 */ /* 0x000fe4000b7fe4ff */
[C---:B------:R-:W-:Y:S02]  /*4af0*/  LEA R4, P6, R3.reuse, c[0x0][0x1f0], 0x1 ;  /* 0x00007c0003047a11 */ /* 0x040fe400078c08ff */
        /* <DEDUP_REMOVED lines=16> */
.L_x_794:
[-C--:B-12-4-:R-:W-:Y:S01]  /*4c00*/  HMMA.16816.F32 R4, R32, R16.reuse, RZ ;  /* 0x000000102004723c */ /* 0x096fe200000018ff */
[----:B------:R-:W-:Y:S01]  /*4c10*/  LDSM.16.MT88.4 R44, [R217+0x1080] ;  /* 0x00108000d92c783b */ /* 0x000fe20000004200 */
[----:B------:R-:W-:Y:S02]  /*4c20*/  ULDC.64 UR6, c[0x0][0x238] ;  /* 0x00008e0000067ab9 */ /* 0x000fe40000000a00 */
[----:B------:R-:W-:Y:S01]  /*4c30*/  UIMAD UR28, UR12, UR6, URZ ;  /* 0x000000060c1c72a4 */ /* 0x000fe2000f8e023f */
[----:B------:R-:W-:Y:S01]  /*4c40*/  IMAD.U32 R0, RZ, RZ, UR23 ;  /* 0x00000017ff007e24 */ /* 0x000fe2000f8e00ff */
[----:B------:R-:W-:Y:S01]  /*4c50*/  LDSM.16.MT88.4 R48, [R217+0x4080] ;  /* 0x00408000d930783b */ /* 0x000fe20000004200 */
[----:B------:R-:W-:Y:S01]  /*4c60*/  USHF.L.U32 UR25, UR25, 0xd, URZ ;  /* 0x0000000d19197899 */ /* 0x000fe2000800063f */
[C---:B------:R-:W-:Y:S01]  /*4c70*/  HMMA.16816.F32 R8, R36.reuse, R16, RZ ;  /* 0x000000102408723c */ /* 0x040fe200000018ff */
[----:B------:R-:W-:Y:S02]  /*4c80*/  UIMAD UR28, UR22, UR7, UR28 ;  /* 0x00000007161c72a4 */ /* 0x000fe4000f8e021c */
[----:B------:R-:W-:Y:S01]  /*4c90*/  LDSM.16.M88.4 R148, [R223+0x1000] ;  /* 0x00100000df94783b */ /* 0x000fe20000000200 */
[----:B------:R-:W-:Y:S01]  /*4ca0*/  ULDC.64 UR6, c[0x0][0x240] ;  /* 0x0000900000067ab9 */ /* 0x000fe20000000a00 */
[----:B------:R-:W-:Y:S01]  /*4cb0*/  IMAD.U32 R2, RZ, RZ, UR22 ;  /* 0x00000016ff027e24 */ /* 0x000fe2000f8e00ff */
[----:B------:R-:W-:Y:S02]  /*4cc0*/  UIMAD UR6, UR11, UR6, URZ ;  /* 0x000000060b0672a4 */ /* 0x000fe4000f8e023f */
[-C--:B------:R-:W-:Y:S01]  /*4cd0*/  HMMA.16816.F32 R12, R36, R18.reuse, RZ ;  /* 0x00000012240c723c */ /* 0x080fe200000018ff */
[----:B------:R-:W0:Y:S01]  /*4ce0*/  LDGDEPBAR ;  /* 0x00000000000079af */ /* 0x000e220000000000 */
[----:B------:R-:W-:Y:S02]  /*4cf0*/  UIMAD UR6, UR23, UR7, UR6 ;  /* 0x00000007170672a4 */ /* 0x000fe4000f8e0206 */
[----:B------:R-:W-:Y:S01]  /*4d00*/  IMAD.WIDE.U32 R2, R2, c[0x0][0x238], R240 ;  /* 0x00008e0002027a25 */ /* 0x000fe200078e00f0 */
[----:B------:R-:W-:Y:S02]  /*4d10*/  UISETP.GE.AND UP0, UPT, UR19, UR21, UPT ;  /* 0x000000151300728c */ /* 0x000fe4000bf06270 */
[----:B------:R-:W-:Y:S01]  /*4d20*/  UIADD3 UR7, UR4, 0x1, URZ ;  /* 0x0000000104077890 */ /* 0x000fe2000fffe03f */
[C---:B------:R-:W-:Y:S01]  /*4d30*/  HMMA.16816.F32 R16, R32.reuse, R18, RZ ;  /* 0x000000122010723c */ /* 0x040fe200000018ff */
[----:B------:R-:W-:Y:S02]  /*4d40*/  UISETP.GE.AND UP2, UPT, UR4, 0x1, UPT ;  /* 0x000000010400788c */ /* 0x000fe4000bf46270 */
[----:B------:R-:W-:Y:S01]  /*4d50*/  UISETP.GE.AND UP1, UPT, UR20, 0x1, UPT ;  /* 0x000000011400788c */ /* 0x000fe2000bf26270 */
[----:B------:R-:W-:Y:S01]  /*4d60*/  IADD3 R3, R3, UR28, RZ ;  /* 0x0000001c03037c10 */ /* 0x000fe2000fffe0ff */
[----:B------:R-:W-:Y:S03]  /*4d70*/  USHF.R.S32.HI UR28, URZ, 0x1f, UR25 ;  /* 0x0000001f3f1c7899 */ /* 0x000fe60008011419 */
[-C--:B------:R-:W-:Y:S01]  /*4d80*/  HMMA.16816.F32 R20, R32, R40.reuse, RZ ;  /* 0x000000282014723c */ /* 0x080fe200000018ff */
[----:B------:R-:W-:Y:S05]  /*4d90*/  IMAD.WIDE.U32 R2, R0, c[0x0][0x240], R2 ;  /* 0x0000900000027a25 */ /* 0x000fea00078e0002 */
[----:B------:R-:W-:Y:S01]  /*4da0*/  IADD3 R0, P1, R2, UR25, RZ ;  /* 0x0000001902007c10 */ /* 0x000fe2000ff3e0ff */
[----:B------:R-:W-:Y:S01]  /*4db0*/  UMOV UR25, UR19 ;  /* 0x0000001300197c82 */ /* 0x000fe20008000000 */
[C---:B------:R-:W-:Y:S08]  /*4dc0*/  HMMA.16816.F32 R24, R36.reuse, R40, RZ ;  /* 0x000000282418723c */ /* 0x040ff000000018ff */
[-C--:B------:R-:W-:Y:S01]  /*4dd0*/  HMMA.16816.F32 R28, R36, R42.reuse, RZ ;  /* 0x0000002a241c723c */ /* 0x080fe200000018ff */
[----:B------:R-:W1:Y:S07]  /*4de0*/  LDSM.16.M88.4 R36, [R221+0x1000] ;  /* 0x00100000dd24783b */ /* 0x000e6e0000000200 */
[----:B------:R-:W-:Y:S01]  /*4df0*/  HMMA.16816.F32 R32, R32, R42, RZ ;  /* 0x0000002a2020723c */ /* 0x000fe200000018ff */
[----:B------:R-:W2:Y:S07]  /*4e00*/  LDSM.16.M88.4 R40, [R221+0x1800] ;  /* 0x00180000dd28783b */ /* 0x000eae0000000200 */
[-C--:B------:R-:W-:Y:S08]  /*4e10*/  HMMA.16816.F32 R4, R152, R156.reuse, R4 ;  /* 0x0000009c9804723c */ /* 0x080ff00000001804 */
[C---:B------:R-:W-:Y:S08]  /*4e20*/  HMMA.16816.F32 R8, R208.reuse, R156, R8 ;  /* 0x0000009cd008723c */ /* 0x040ff00000001808 */
[-C--:B------:R-:W-:Y:S08]  /*4e30*/  HMMA.16816.F32 R12, R208, R158.reuse, R12 ;  /* 0x0000009ed00c723c */ /* 0x080ff0000000180c */
[C---:B------:R-:W-:Y:S01]  /*4e40*/  HMMA.16816.F32 R16, R152.reuse, R158, R16 ;  /* 0x0000009e9810723c */ /* 0x040fe20000001810 */
[----:B------:R-:W3:Y:S07]  /*4e50*/  LDSM.16.MT88.4 R156, [R217+0x1880] ;  /* 0x00188000d99c783b */ /* 0x000eee0000004200 */
[-C--:B------:R-:W-:Y:S08]  /*4e60*/  HMMA.16816.F32 R20, R152, R212.reuse, R20 ;  /* 0x000000d49814723c */ /* 0x080ff00000001814 */
[C---:B------:R-:W-:Y:S08]  /*4e70*/  HMMA.16816.F32 R24, R208.reuse, R212, R24 ;  /* 0x000000d4d018723c */ /* 0x040ff00000001818 */
[-C--:B------:R-:W-:Y:S01]  /*4e80*/  HMMA.16816.F32 R28, R208, R214.reuse, R28 ;  /* 0x000000d6d01c723c */ /* 0x080fe2000000181c */
[----:B------:R-:W-:Y:S07]  /*4e90*/  LDSM.16.MT88.4 R208, [R217+0x4880] ;  /* 0x00488000d9d0783b */ /* 0x000fee0000004200 */
[----:B------:R-:W-:Y:S01]  /*4ea0*/  HMMA.16816.F32 R32, R152, R214, R32 ;  /* 0x000000d69820723c */ /* 0x000fe20000001820 */
[----:B------:R-:W4:Y:S07]  /*4eb0*/  LDSM.16.M88.4 R152, [R223+0x1800] ;  /* 0x00180000df98783b */ /* 0x000f2e0000000200 */
[-C--:B-1----:R-:W-:Y:S08]  /*4ec0*/  HMMA.16816.F32 R4, R36, R44.reuse, R4 ;  /* 0x0000002c2404723c */ /* 0x082ff00000001804 */
[C---:B--2---:R-:W-:Y:S08]  /*4ed0*/  HMMA.16816.F32 R8, R40.reuse, R44, R8 ;  /* 0x0000002c2808723c */ /* 0x044ff00000001808 */
        /* <DEDUP_REMOVED lines=8> */
[----:B------:R-:W1:Y:S05]  /*4f60*/  LDSM.16.M88.4 R36, [R221+0x2000] ;  /* 0x00200000dd24783b */ /* 0x000e6a0000000200 */
[----:B------:R-:W2:Y:S02]  /*4f70*/  LDSM.16.MT88.4 R48, [R217+0x5080] ;  /* 0x00508000d930783b */ /* 0x000ea40000004200 */
[-C--:B---3--:R-:W-:Y:S08]  /*4f80*/  HMMA.16816.F32 R4, R148, R156.reuse, R4 ;  /* 0x0000009c9404723c */ /* 0x088ff00000001804 */
[C---:B----4-:R-:W-:Y:S08]  /*4f90*/  HMMA.16816.F32 R8, R152.reuse, R156, R8 ;  /* 0x0000009c9808723c */ /* 0x050ff00000001808 */
[-C--:B------:R-:W-:Y:S08]  /*4fa0*/  HMMA.16816.F32 R12, R152, R158.reuse, R12 ;  /* 0x0000009e980c723c */ /* 0x080ff0000000180c */
[C---:B------:R-:W-:Y:S01]  /*4fb0*/  HMMA.16816.F32 R16, R148.reuse, R158, R16 ;  /* 0x0000009e9410723c */ /* 0x040fe20000001810 */
[----:B------:R-:W-:Y:S07]  /*4fc0*/  LDSM.16.MT88.4 R156, [R217+0x2880] ;  /* 0x00288000d99c783b */ /* 0x000fee0000004200 */
[-C--:B------:R-:W-:Y:S08]  /*4fd0*/  HMMA.16816.F32 R20, R148, R208.reuse, R20 ;  /* 0x000000d09414723c */ /* 0x080ff00000001814 */
[C---:B------:R-:W-:Y:S08]  /*4fe0*/  HMMA.16816.F32 R24, R152.reuse, R208, R24 ;  /* 0x000000d09818723c */ /* 0x040ff00000001818 */
[-C--:B------:R-:W-:Y:S01]  /*4ff0*/  HMMA.16816.F32 R28, R152, R210.reuse, R28 ;  /* 0x000000d2981c723c */ /* 0x080fe2000000181c */
[----:B------:R-:W3:Y:S07]  /*5000*/  LDSM.16.M88.4 R152, [R223+0x2000] ;  /* 0x00200000df98783b */ /* 0x000eee0000000200 */
[----:B------:R-:W-:Y:S01]  /*5010*/  HMMA.16816.F32 R32, R148, R210, R32 ;  /* 0x000000d29420723c */ /* 0x000fe20000001820 */
[----:B------:R-:W4:Y:S07]  /*5020*/  LDSM.16.M88.4 R148, [R223+0x2800] ;  /* 0x00280000df94783b */ /* 0x000f2e0000000200 */
[-C--:B-1----:R-:W-:Y:S08]  /*5030*/  HMMA.16816.F32 R4, R36, R40.reuse, R4 ;  /* 0x000000282404723c */ /* 0x082ff00000001804 */
[C---:B------:R-:W-:Y:S08]  /*5040*/  HMMA.16816.F32 R8, R44.reuse, R40, R8 ;  /* 0x000000282c08723c */ /* 0x040ff00000001808 */
[-C--:B------:R-:W-:Y:S08]  /*5050*/  HMMA.16816.F32 R12, R44, R42.reuse, R12 ;  /* 0x0000002a2c0c723c */ /* 0x080ff0000000180c */
[C---:B------:R-:W-:Y:S01]  /*5060*/  HMMA.16816.F32 R16, R36.reuse, R42, R16 ;  /* 0x0000002a2410723c */ /* 0x040fe20000001810 */
[----:B------:R-:W1:Y:S07]  /*5070*/  LDSM.16.MT88.4 R40, [R217+0x5880] ;  /* 0x00588000d928783b */ /* 0x000e6e0000004200 */
[-C--:B--2---:R-:W-:Y:S08]  /*5080*/  HMMA.16816.F32 R20, R36, R48.reuse, R20 ;  /* 0x000000302414723c */ /* 0x084ff00000001814 */
[C---:B------:R-:W-:Y:S08]  /*5090*/  HMMA.16816.F32 R24, R44.reuse, R48, R24 ;  /* 0x000000302c18723c */ /* 0x040ff00000001818 */
[-C--:B------:R-:W-:Y:S01]  /*50a0*/  HMMA.16816.F32 R28, R44, R50.reuse, R28 ;  /* 0x000000322c1c723c */ /* 0x080fe2000000181c */
[----:B------:R-:W-:Y:S07]  /*50b0*/  LDSM.16.MT88.4 R44, [R216+0x18080] ;  /* 0x01808000d82c783b */ /* 0x000fee0000004200 */
[----:B------:R-:W-:Y:S07]  /*50c0*/  HMMA.16816.F32 R32, R36, R50, R32 ;  /* 0x000000322420723c */ /* 0x000fee0000001820 */
[----:B------:R-:W-:Y:S01]  /*50d0*/  IMAD.U32 R36, RZ, RZ, UR28 ;  /* 0x0000001cff247e24 */ /* 0x000fe2000f8e00ff */
[-C--:B---3--:R-:W-:Y:S05]  /*50e0*/  HMMA.16816.F32 R4, R152, R156.reuse, R4 ;  /* 0x0000009c9804723c */ /* 0x088fea0000001804 */
[----:B------:R-:W-:Y:S01]  /*50f0*/  IADD3.X R3, R36, UR6, R3, P1, !PT ;  /* 0x0000000624037c10 */ /* 0x000fe20008ffe403 */
[----:B------:R-:W-:Y:S01]  /*5100*/  UIADD3 UR6, UR20, 0x1, URZ ;  /* 0x0000000114067890 */ /* 0x000fe2000fffe03f */
[C---:B------:R-:W-:Y:S01]  /*5110*/  LEA R2, P1, R0.reuse, c[0x0][0x220], 0x2 ;  /* 0x0000880000027a11 */ /* 0x040fe200078210ff */
[C---:B----4-:R-:W-:Y:S01]  /*5120*/  HMMA.16816.F32 R8, R148.reuse, R156, R8 ;  /* 0x0000009c9408723c */ /* 0x050fe20000001808 */
[----:B------:R-:W-:Y:S01]  /*5130*/  LDSM.16.MT88.4 R36, [R216+0x17880] ;  /* 0x01788000d824783b */ /* 0x000fe20000004200 */
[----:B------:R-:W-:Y:S02]  /*5140*/  USEL UR20, UR6, URZ, !UP1 ;  /* 0x0000003f06147287 */ /* 0x000fe4000c800000 */
[----:B------:R-:W-:Y:S02]  /*5150*/  LEA.HI.X R3, R0, c[0x0][0x224], R3, 0x2, P1 ;  /* 0x0000890000037a11 */ /* 0x000fe400008f1403 */
[----:B------:R-:W-:Y:S01]  /*5160*/  MOV R0, UR4 ;  /* 0x0000000400007c02 */ /* 0x000fe20008000f00 */
[----:B------:R-:W-:Y:S01]  /*5170*/  USEL UR4, UR7, URZ, !UP2 ;  /* 0x0000003f07047287 */ /* 0x000fe2000d000000 */
[-C--:B------:R-:W-:Y:S01]  /*5180*/  HMMA.16816.F32 R12, R148, R158.reuse, R12 ;  /* 0x0000009e940c723c */ /* 0x080fe2000000180c */
[----:B------:R-:W-:Y:S03]  /*5190*/  PLOP3.LUT P1, PT, PT, PT, UP0, 0x80, 0x0 ;  /* 0x000000000000781c */ /* 0x000fe60003f2f008 */
[----:B------:R-:W-:Y:S03]  /*51a0*/  IMAD R0, R0, 0x2000, R230 ;  /* 0x0000200000007824 */ /* 0x000fe600078e02e6 */
[----:B------:R-:W-:Y:S01]  /*51b0*/  RED.E.ADD.F32.FTZ.RN.STRONG.GPU [R2.64], R4 ;  /* 0x000000040200798e */ /* 0x000fe2000c10e79a */
[C---:B------:R-:W-:Y:S04]  /*51c0*/  HMMA.16816.F32 R16, R152.reuse, R158, R16 ;  /* 0x0000009e9810723c */ /* 0x040fe80000001810 */
[----:B------:R-:W-:Y:S01]  /*51d0*/  RED.E.ADD.F32.FTZ.RN.STRONG.GPU [R2.64+0x400], R5 ;  /* 0x000400050200798e */ /* 0x000fe2000c10e79a */
[----:B------:R-:W-:Y:S03]  /*51e0*/  SHF.L.U32 R0, R0, 0x1, RZ ;  /* 0x0000000100007819 */ /* 0x000fe600000006ff */
[-C--:B-1----:R-:W-:Y:S01]  /*51f0*/  HMMA.16816.F32 R20, R152, R40.reuse, R20 ;  /* 0x000000289814723c */ /* 0x082fe20000001814 */
[----:B------:R-:W-:Y:S05]  /*5200*/  RED.E.ADD.F32.FTZ.RN.STRONG.GPU [R2.64+0x800], R6 ;  /* 0x000800060200798e */ /* 0x000fea000c10e79a */
[----:B------:R-:W-:Y:S02]  /*5210*/  RED.E.ADD.F32.FTZ.RN.STRONG.GPU [R2.64+0xc00], R7 ;  /* 0x000c00070200798e */ /* 0x000fe4000c10e79a */
[C---:B------:R-:W-:Y:S03]  /*5220*/  HMMA.16816.F32 R24, R148.reuse, R40, R24 ;  /* 0x000000289418723c */ /* 0x040fe60000001818 */
[----:B------:R-:W-:Y:S05]  /*5230*/  RED.E.ADD.F32.FTZ.RN.STRONG.GPU [R2.64+0x1000], R8 ;  /* 0x001000080200798e */ /* 0x000fea000c10e79a */
[-C--:B------:R-:W-:Y:S01]  /*5240*/  HMMA.16816.F32 R28, R148, R42.reuse, R28 ;  /* 0x0000002a941c723c */ /* 0x080fe2000000181c */
[----:B------:R-:W-:Y:S05]  /*5250*/  RED.E.ADD.F32.FTZ.RN.STRONG.GPU [R2.64+0x1400], R9 ;  /* 0x001400090200798e */ /* 0x000fea000c10e79a */
[----:B------:R-:W-:Y:S02]  /*5260*/  RED.E.ADD.F32.FTZ.RN.STRONG.GPU [R2.64+0x1800], R10 ;  /* 0x0018000a0200798e */ /* 0x000fe4000c10e79a */
[----:B------:R-:W-:Y:S03]  /*5270*/  HMMA.16816.F32 R32, R152, R42, R32 ;  /* 0x0000002a9820723c */ /* 0x000fe60000001820 */
        /* <DEDUP_REMOVED lines=141> */
.L_x_792:
[----:B------:R-:W-:Y:S05]  /*5b50*/  @P1 EXIT ;  /* 0x000000000000194d */ /* 0x000fea0003800000 */
[----:B------:R-:W-:Y:S01]  /*5b60*/  UMOV UR6, 0x1 ;  /* 0x0000000100067882 */ /* 0x000fe20000000000 */
[----:B------:R-:W-:Y:S01]  /*5b70*/  BAR.SYNC.DEFER_BLOCKING 0x1, 0x100 ;  /* 0x0044000000007b1d */ /* 0x000fe20000010000 */
[----:B------:R-:W-:Y:S01]  /*5b80*/  UIMAD UR24, UR24, 0x3000, URZ ;  /* 0x00003000181878a4 */ /* 0x000fe2000f8e023f */
[----:B------:R-:W-:Y:S01]  /*5b90*/  IMAD.U32 R8, RZ, RZ, UR23 ;  /* 0x00000017ff087e24 */ /* 0x000fe2000f8e00ff */
[----:B------:R-:W-:Y:S01]  /*5ba0*/  USHF.R.S32.HI UR8, URZ, 0x1f, UR23 ;  /* 0x0000001f3f087899 */ /* 0x000fe20008011417 */
[----:B------:R-:W-:-:S02]  /*5bb0*/  IMAD.U32 R6, RZ, RZ, UR23 ;  /* 0x00000017ff067e24 */ /* 0x000fc4000f8e00ff */
[----:B------:R-:W-:Y:S01]  /*5bc0*/  ULDC.64 UR4, c[0x0][0x338] ;  /* 0x0000ce0000047ab9 */ /* 0x000fe20000000a00 */
[----:B------:R-:W-:Y:S01]  /*5bd0*/  IADD3 R2, P0, R240, UR24, RZ ;  /* 0x00000018f0027c10 */ /* 0x000fe2000ff1e0ff */
[----:B------:R-:W-:Y:S02]  /*5be0*/  UISETP.NE.AND UP0, UPT, UR6, UR4, UPT ;  /* 0x000000040600728c */ /* 0x000fe4000bf05270 */
[----:B------:R-:W-:Y:S02]  /*5bf0*/  UIMAD.WIDE.U32 UR6, UR22, UR5, URZ ;  /* 0x00000005160672a5 */ /* 0x000fe4000f8e003f */
[----:B------:R-:W-:-:S07]  /*5c00*/  ULDC UR4, c[0x0][0x340] ;  /* 0x0000d00000047ab9 */ /* 0x000fce0000000800 */
[----:B------:R-:W-:Y:S02]  /*5c10*/  @UP0 USHF.R.U32.HI UR22, URZ, UR4, UR7 ;  /* 0x000000043f160299 */ /* 0x000fe40008011607 */
[----:B------:R-:W-:Y:S02]  /*5c20*/  USHF.R.S32.HI UR7, URZ, 0x1f, UR24 ;  /* 0x0000001f3f077899 */ /* 0x000fe40008011418 */
[----:B------:R-:W-:Y:S02]  /*5c30*/  USHF.R.S32.HI UR6, URZ, 0x1f, UR22 ;  /* 0x0000001f3f067899 */ /* 0x000fe40008011416 */
[----:B------:R-:W-:Y:S01]  /*5c40*/  ULDC.64 UR4, c[0x0][0x328] ;  /* 0x0000ca0000047ab9 */ /* 0x000fe20000000a00 */
[----:B------:R-:W-:Y:S01]  /*5c50*/  IMAD.U32 R4, RZ, RZ, UR22 ;  /* 0x00000016ff047e24 */ /* 0x000fe2000f8e00ff */
[----:B------:R-:W-:Y:S01]  /*5c60*/  UIMAD UR4, UR6, UR4, URZ ;  /* 0x00000004060472a4 */ /* 0x000fe2000f8e023f */
[----:B------:R-:W-:Y:S01]  /*5c70*/  LEA.HI.X.SX32 R3, R240, UR7, 0x1, P0 ;  /* 0x00000007f0037c11 */ /* 0x000fe200080f0eff */
[----:B------:R-:W-:-:S02]  /*5c80*/  IMAD.U32 R0, RZ, RZ, UR22 ;  /* 0x00000016ff007e24 */ /* 0x000fc4000f8e00ff */
[----:B------:R-:W-:Y:S02]  /*5c90*/  UIMAD UR7, UR22, UR5, UR4 ;  /* 0x00000005160772a4 */ /* 0x000fe4000f8e0204 */
[--C-:B------:R-:W-:Y:S01]  /*5ca0*/  IMAD.WIDE.U32 R4, R4, c[0x0][0x328], R2.reuse ;  /* 0x0000ca0004047a25 */ /* 0x100fe200078e0002 */
[----:B------:R-:W-:Y:S02]  /*5cb0*/  ULDC.64 UR4, c[0x0][0x300] ;  /* 0x0000c00000047ab9 */ /* 0x000fe40000000a00 */
[----:B------:R-:W-:Y:S01]  /*5cc0*/  UIMAD UR4, UR6, UR4, URZ ;  /* 0x00000004060472a4 */ /* 0x000fe2000f8e023f */
[----:B------:R-:W-:Y:S01]  /*5cd0*/  IMAD.WIDE.U32 R2, R0, c[0x0][0x300], R2 ;  /* 0x0000c00000027a25 */ /* 0x000fe200078e0002 */
[----:B------:R-:W-:Y:S01]  /*5ce0*/  IADD3 R5, R5, UR7, RZ ;  /* 0x0000000705057c10 */ /* 0x000fe2000fffe0ff */
[----:B------:R-:W-:Y:S02]  /*5cf0*/  ULDC.64 UR6, c[0x0][0x330] ;  /* 0x0000cc0000067ab9 */ /* 0x000fe40000000a00 */
[----:B------:R-:W-:-:S02]  /*5d00*/  UIMAD UR6, UR8, UR6, URZ ;  /* 0x00000006080672a4 */ /* 0x000fc4000f8e023f */
[----:B------:R-:W-:Y:S01]  /*5d10*/  IMAD.WIDE.U32 R8, R8, c[0x0][0x330], R4 ;  /* 0x0000cc0008087a25 */ /* 0x000fe200078e0004 */
[----:B------:R-:W-:Y:S02]  /*5d20*/  UIMAD UR22, UR22, UR5, UR4 ;  /* 0x00000005161672a4 */ /* 0x000fe4000f8e0204 */
[----:B------:R-:W-:Y:S02]  /*5d30*/  UIMAD UR6, UR23, UR7, UR6 ;  /* 0x00000007170672a4 */ /* 0x000fe4000f8e0206 */
[----:B------:R-:W-:Y:S01]  /*5d40*/  LEA R4, P1, R8, c[0x0][0x310], 0x2 ;  /* 0x0000c40008047a11 */ /* 0x000fe200078210ff */
[----:B------:R-:W-:Y:S01]  /*5d50*/  ULDC.64 UR4, c[0x0][0x308] ;  /* 0x0000c20000047ab9 */ /* 0x000fe20000000a00 */
[----:B------:R-:W-:Y:S01]  /*5d60*/  IADD3 R3, R3, UR22, RZ ;  /* 0x0000001603037c10 */ /* 0x000fe2000fffe0ff */
[----:B------:R-:W-:Y:S01]  /*5d70*/  UIMAD UR4, UR8, UR4, URZ ;  /* 0x00000004080472a4 */ /* 0x000fe2000f8e023f */
[----:B------:R-:W-:-:S03]  /*5d80*/  IADD3 R0, R9, UR6, RZ ;  /* 0x0000000609007c10 */ /* 0x000fc6000fffe0ff */
[----:B------:R-:W-:Y:S01]  /*5d90*/  UIMAD UR4, UR23, UR5, UR4 ;  /* 0x00000005170472a4 */ /* 0x000fe2000f8e0204 */
[----:B------:R-:W-:Y:S01]  /*5da0*/  LEA.HI.X R5, R8, c[0x0][0x314], R0, 0x2, P1 ;  /* 0x0000c50008057a11 */ /* 0x000fe200008f1400 */
[----:B------:R-:W-:-:S04]  /*5db0*/  IMAD.WIDE.U32 R6, R6, c[0x0][0x308], R2 ;  /* 0x0000c20006067a25 */ /* 0x000fc800078e0002 */
[----:B------:R-:W-:Y:S01]  /*5dc0*/  RED.E.ADD.F32.FTZ.RN.STRONG.GPU [R4.64], R52 ;  /* 0x000000340400798e */ /* 0x000fe2000c10e79a */
[C---:B------:R-:W-:Y:S02]  /*5dd0*/  LEA R2, P0, R6.reuse, c[0x0][0x2e8], 0x2 ;  /* 0x0000ba0006027a11 */ /* 0x040fe400078010ff */
[----:B------:R-:W-:Y:S01]  /*5de0*/  IADD3 R3, R7, UR4, RZ ;  /* 0x0000000407037c10 */ /* 0x000fe2000fffe0ff */
[----:B------:R-:W-:Y:S03]  /*5df0*/  RED.E.ADD.F32.FTZ.RN.STRONG.GPU [R4.64+0x400], R53 ;  /* 0x000400350400798e */ /* 0x000fe6000c10e79a */
        /* <DEDUP_REMOVED lines=96> */
.L_x_796:
        /* <DEDUP_REMOVED lines=16> */
.L_x_2307:


//--------------------- .text._ZN7cutlass13device_kernelIN5flash19enable_sm80_to_sm89INS1_16FlashAttnBwdSm80INS1_25CollectiveMainloopBwdSm80ILi2ELi1EN4cute5tupleIJNS5_1CILi64EEENS7_ILi96EEENS7_ILi128EEEEEENS_6half_tEfNS_4arch4Sm80ELb1ELb0ELb0ELb0ELb1ELb0ELb0ELb0ELi2ELi2ELi2ELi2ELb1EEENS1_24CollectiveEpilogueBwdGQAISB_fSE_Li256ELb0ELb1EEENS1_25SingleTileBwdLPTSchedulerILb0ELi96ELb1EEEEEEEEEvNT_6ParamsE --------------------------
	.section	.text._ZN7cutlass13device_kernelIN5flash19enable_sm80_to_sm89INS1_16FlashAttnBwdSm80INS1_25CollectiveMainloopBwdSm80ILi2ELi1EN4cute5tupleIJNS5_1CILi64EEENS7_ILi96EEENS7_ILi128EEEEEENS_6half_tEfNS_4arch4Sm80ELb1ELb0ELb0ELb0ELb1ELb0ELb0ELb0ELi2ELi2ELi2ELi2ELb1EEENS1_24CollectiveEpilogueBwdGQAISB_fSE_Li256ELb0ELb1EEENS1_25SingleTileBwdLPTSchedulerILb0ELi96ELb1EEEEEEEEEvNT_6ParamsE,"ax",@progbits
	.sectioninfo	@"SHI_REGISTERS=255"
	.align	128
.text._ZN7cutlass13device_kernelIN5flash19enable_sm80_to_sm89INS1_16FlashAttnBwdSm80INS1_25CollectiveMainloopBwdSm80ILi2ELi1EN4cute5tupleIJNS5_1CILi64EEENS7_ILi96EEENS7_ILi128EEEEEENS_6half_tEfNS_4arch4Sm80ELb1ELb0ELb0ELb0ELb1ELb0ELb0ELb0ELi2ELi2ELi2ELi2ELb1EEENS1_24CollectiveEpilogueBwdGQAISB_fSE_Li256ELb0ELb1EEENS1_25SingleTileBwdLPTSchedulerILb0ELi96ELb1EEEEEEEEEvNT_6ParamsE:
        .type           _ZN7cutlass13device_kernelIN5flash19enable_sm80_to_sm89INS1_16FlashAttnBwdSm80INS1_25CollectiveMainloopBwdSm80ILi2ELi1EN4cute5tupleIJNS5_1CILi64EEENS7_ILi96EEENS7_ILi128EEEEEENS_6half_tEfNS_4arch4Sm80ELb1ELb0ELb0ELb0ELb1ELb0ELb0ELb0ELi2ELi2ELi2ELi2ELb1EEENS1_24CollectiveEpilogueBwdGQAISB_fSE_Li256ELb0ELb1EEENS1_25SingleTileBwdLPTSchedulerILb0ELi96ELb1EEEEEEEEEvNT_6ParamsE,@function
        .size           _ZN7cutlass13device_kernelIN5flash19enable_sm80_to_sm89INS1_16FlashAttnBwdSm80INS1_25CollectiveMainloopBwdSm80ILi2ELi1EN4cute5tupleIJNS5_1CILi64EEENS7_ILi96EEENS7_ILi128EEEEEENS_6half_tEfNS_4arch4Sm80ELb1ELb0ELb0ELb0ELb1ELb0ELb0ELb0ELi2ELi2ELi2ELi2ELb1EEENS1_24CollectiveEpilogueBwdGQAISB_fSE_Li256ELb0ELb1EEENS1_25SingleTileBwdLPTSchedulerILb0ELi96ELb1EEEEEEEEEvNT_6ParamsE,(.L_x_2308 - _ZN7cutlass13device_kernelIN5flash19enable_sm80_to_sm89INS1_16FlashAttnBwdSm80INS1_25CollectiveMainloopBwdSm80ILi2ELi1EN4cute5tupleIJNS5_1CILi64EEENS7_ILi96EEENS7_ILi128EEEEEENS_6half_tEfNS_4arch4Sm80ELb1ELb0ELb0ELb0ELb1ELb0ELb0ELb0ELi2ELi2ELi2ELi2ELb1EEENS1_24CollectiveEpilogueBwdGQAISB_fSE_Li256ELb0ELb1EEENS1_25SingleTileBwdLPTSchedulerILb0ELi96ELb1EEEEEEEEEvNT_6ParamsE)
        .other          _ZN7cutlass13device_kernelIN5flash19enable_sm80_to_sm89INS1_16FlashAttnBwdSm80INS1_25CollectiveMainloopBwdSm80ILi2ELi1EN4cute5tupleIJNS5_1CILi64EEENS7_ILi96EEENS7_ILi128EEEEEENS_6half_tEfNS_4arch4Sm80ELb1ELb0ELb0ELb0ELb1ELb0ELb0ELb0ELi2ELi2ELi2ELi2ELb1EEENS1_24CollectiveEpilogueBwdGQAISB_fSE_Li256ELb0ELb1EEENS1_25SingleTileBwdLPTSchedulerILb0ELi96ELb1EEEEEEEEEvNT_6ParamsE,@"STO_CUDA_ENTRY STV_DEFAULT"
_ZN7cutlass13device_kernelIN5flash19enable_sm80_to_sm89INS1_16FlashAttnBwdSm80INS1_25CollectiveMainloopBwdSm80ILi2ELi1EN4cute5tupleIJNS5_1CILi64EEENS7_ILi96EEENS7_ILi128EEEEEENS_6half_tEfNS_4arch4Sm80ELb1ELb0ELb0ELb0ELb1ELb0ELb0ELb0ELi2ELi2ELi2ELi2ELb1EEENS1_24CollectiveEpilogueBwdGQAISB_fSE_Li256ELb0ELb1EEENS1_25SingleTileBwdLPTSchedulerILb0ELi96ELb1EEEEEEEEEvNT_6ParamsE:
        /* <DEDUP_REMOVED lines=24> */
.L_x_798:
[----:B------:R-:W-:-:S04]  /*0180*/  MOV R0, c[0x0][0x3b4] ;  /* 0x0000ed0000007a02 */ /* 0x000fc80000000f00 */
[----:B------:R-:W-:Y:S02]  /*0190*/  ISETP.NE.AND P0, PT, R0, 0x1, PT ;  /* 0x000000010000780c */ /* 0x000fe40003f05270 */
[----:B------:R-:W-:-:S11]  /*01a0*/  MOV R0, R2 ;  /* 0x0000000200007202 */ /* 0x000fd60000000f00 */
[----:B------:R-:W-:-:S05]  /*01b0*/  @P0 IMAD.HI.U32 R4, R2, c[0x0][0x3b8], RZ ;  /* 0x0000ee0002040a27 */ /* 0x000fca00078e00ff */
[----:B------:R-:W-:-:S05]  /*01c0*/  @P0 SHF.R.U32.HI R0, RZ, c[0x0][0x3bc], R4 ;  /* 0x0000ef00ff000a19 */ /* 0x000fca0000011604 */
[----:B------:R-:W-:Y:S02]  /*01d0*/  IMAD R4, R0, c[0x0][0x3b4], RZ ;  /* 0x0000ed0000047a24 */ /* 0x000fe400078e02ff */
.L_x_799:
        /* <DEDUP_REMOVED lines=13> */
.L_x_797:
        /* <DEDUP_REMOVED lines=16> */
.L_x_801:
[----:B------:R-:W-:-:S04]  /*03b0*/  MOV R0, c[0x0][0x3b4] ;  /* 0x0000ed0000007a02 */ /* 0x000fc80000000f00 */
[----:B------:R-:W-:Y:S02]  /*03c0*/  ISETP.NE.AND P0, PT, R0, 0x1, PT ;  /* 0x000000010000780c */ /* 0x000fe40003f05270 */
[----:B------:R-:W-:-:S11]  /*03d0*/  MOV R0, R2 ;  /* 0x0000000200007202 */ /* 0x000fd60000000f00 */
[----:B------:R-:W-:-:S05]  /*03e0*/  @P0 IMAD.HI.U32 R4, R2, c[0x0][0x3b8], RZ ;  /* 0x0000ee0002040a27 */ /* 0x000fca00078e00ff */
[----:B------:R-:W-:-:S05]  /*03f0*/  @P0 SHF.R.U32.HI R0, RZ, c[0x0][0x3bc], R4 ;  /* 0x0000ef00ff000a19 */ /* 0x000fca0000011604 */
[----:B------:R-:W-:Y:S02]  /*0400*/  IMAD R4, R0, c[0x0][0x3b4], RZ ;  /* 0x0000ed0000047a24 */ /* 0x000fe400078e02ff */
.L_x_802:
        /* <DEDUP_REMOVED lines=12> */
.L_x_800:
        /* <DEDUP_REMOVED lines=62> */
[----:B------:R-:W-:-:S04]  /*08b0*/  LEA.HI R2, R2, R0, RZ, 0x6 ;  /* 0x0000000002027211 */ /* 0x000fc800078f30ff */
        /* <DEDUP_REMOVED lines=16> */
[C---:B------:R-:W-:Y:S01]  /*09c0*/  IMAD R5, R242.reuse, c[0x0][0x274], R2 ;  /* 0x00009d00f2057a24 */ /* 0x040fe200078e0202 */
        /* <DEDUP_REMOVED lines=25> */
[----:B------:R-:W-:Y:S01]  /*0b60*/  IMAD R8, R245, c[0x0][0x208], RZ ;  /* 0x00008200f5087a24 */ /* 0x000fe200078e02ff */
        /* <DEDUP_REMOVED lines=73> */
[----:B------:R-:W-:Y:S01]  /*1000*/  IMAD R9, R9, c[0x0][0x1a8], RZ ;  /* 0x00006a0009097a24 */ /* 0x000fe200078e02ff */
[----:B------:R-:W-:Y:S01]  /*1010*/  CS2R R72, SRZ ;  /* 0x0000000000487805 */ /* 0x000fe2000001ff00 */
[----:B------:R-:W-:Y:S01]  /*1020*/  IMAD.WIDE.U32 R10, R242, c[0x0][0x210], R6 ;  /* 0x00008400f20a7a25 */ /* 0x000fe200078e0006 */
[----:B------:R-:W-:Y:S01]  /*1030*/  CS2R R70, SRZ ;  /* 0x0000000000467805 */ /* 0x000fe2000001ff00 */
[----:B------:R-:W-:Y:S01]  /*1040*/  CS2R R68, SRZ ;  /* 0x0000000000447805 */ /* 0x000fe2000001ff00 */
[----:B------:R-:W-:Y:S01]  /*1050*/  CS2R R66, SRZ ;  /* 0x0000000000427805 */ /* 0x000fe2000001ff00 */
[C---:B------:R-:W-:Y:S01]  /*1060*/  IMAD.WIDE.U32 R6, R8.reuse, c[0x0][0x1d8], R4 ;  /* 0x0000760008067a25 */ /* 0x040fe200078e0004 */
[----:B------:R-:W-:Y:S01]  /*1070*/  CS2R R64, SRZ ;  /* 0x0000000000407805 */ /* 0x000fe2000001ff00 */
[----:B------:R-:W-:Y:S01]  /*1080*/  CS2R R62, SRZ ;  /* 0x00000000003e7805 */ /* 0x000fe2000001ff00 */
[----:B------:R-:W-:Y:S01]  /*1090*/  CS2R R60, SRZ ;  /* 0x00000000003c7805 */ /* 0x000fe2000001ff00 */
[C---:B------:R-:W-:Y:S01]  /*10a0*/  IMAD R0, R8.reuse, c[0x0][0x1dc], R0 ;  /* 0x0000770008007a24 */ /* 0x040fe200078e0200 */
[----:B------:R-:W-:Y:S01]  /*10b0*/  CS2R R58, SRZ ;  /* 0x00000000003a7805 */ /* 0x000fe2000001ff00 */
[C---:B------:R-:W-:Y:S01]  /*10c0*/  IMAD R9, R8.reuse, c[0x0][0x1ac], R9 ;  /* 0x00006b0008097a24 */ /* 0x040fe200078e0209 */
        /* <DEDUP_REMOVED lines=8> */
[----:B------:R-:W-:Y:S01]  /*1150*/  SHF.R.S32.HI R241, RZ, 0x1f, R240 ;  /* 0x0000001ffff17819 */ /* 0x000fe200000114f0 */
[----:B------:R-:W-:Y:S01]  /*1160*/  IMAD.IADD R11, R11, 0x1, R14 ;  /* 0x000000010b0b7824 */ /* 0x000fe200078e020e */
[----:B------:R-:W-:Y:S01]  /*1170*/  LEA.HI.X R3, R6, c[0x0][0x1c4], R0, 0x1, P1 ;  /* 0x0000710006037a11 */ /* 0x000fe200008f0c00 */
[----:B------:R-:W-:Y:S01]  /*1180*/  IMAD R0, R233, UR6, RZ ;  /* 0x00000006e9007c24 */ /* 0x000fe2000f8e02ff */
[----:B------:R-:W-:Y:S01]  /*1190*/  LEA.HI.X R9, R4, c[0x0][0x194], R5, 0x1, P0 ;  /* 0x0000650004097a11 */ /* 0x000fe200000f0c05 */
[----:B------:R-:W-:Y:S01]  /*11a0*/  IMAD R4, R31, c[0x0][0x218], RZ ;  /* 0x000086001f047a24 */ /* 0x000fe200078e02ff */
[----:B------:R-:W-:Y:S01]  /*11b0*/  IADD3 R6, -R244, c[0x0][0x198], RZ ;  /* 0x00006600f4067a10 */ /* 0x000fe20007ffe1ff */
[----:B------:R-:W-:Y:S01]  /*11c0*/  IMAD.WIDE.U32 R20, R239, c[0x0][0x218], R10 ;  /* 0x00008600ef147a25 */ /* 0x000fe200078e000a */
[----:B------:R-:W-:-:S02]  /*11d0*/  USHF.L.U32 UR6, UR4, 0x5, URZ ;  /* 0x0000000504067899 */ /* 0x000fc4000800063f */
[----:B------:R-:W-:Y:S01]  /*11e0*/  UMOV UR13, 0x1 ;  /* 0x00000001000d7882 */ /* 0x000fe20000000000 */
[----:B------:R-:W-:Y:S01]  /*11f0*/  IMAD R4, R239, c[0x0][0x21c], R4 ;  /* 0x00008700ef047a24 */ /* 0x000fe200078e0204 */
[----:B------:R1:W-:Y:S01]  /*1200*/  STL.64 [R1], R20 ;  /* 0x0000001401007387 */ /* 0x0003e20000100a00 */
[----:B------:R-:W-:Y:S02]  /*1210*/  IMAD R6, R33, -0x60, R6 ;  /* 0xffffffa021067824 */ /* 0x000fe400078e0206 */
[----:B------:R-:W-:Y:S01]  /*1220*/  IMAD.IADD R249, R21, 0x1, R4 ;  /* 0x0000000115f97824 */ /* 0x000fe200078e0204 */
[----:B------:R-:W-:Y:S01]  /*1230*/  IADD3 R4, P0, R2, UR12, RZ ;  /* 0x0000000c02047c10 */ /* 0x000fe2000ff1e0ff */
[----:B------:R-:W-:Y:S01]  /*1240*/  IMAD.MOV.U32 R248, RZ, RZ, R20 ;  /* 0x000000fffff87224 */ /* 0x000fe200078e0014 */
[C---:B------:R-:W-:Y:S01]  /*1250*/  ISETP.LT.OR P2, PT, R6.reuse, 0x1, P5 ;  /* 0x000000010600780c */ /* 0x040fe20002f41670 */
[----:B------:R-:W-:Y:S01]  /*1260*/  IMAD R0, R17, UR7, R0 ;  /* 0x0000000711007c24 */ /* 0x000fe2000f8e0200 */
[C---:B------:R-:W-:Y:S01]  /*1270*/  ISETP.LT.OR P1, PT, R6.reuse, 0x1, P4 ;  /* 0x000000010600780c */ /* 0x040fe20002721670 */
[----:B------:R-:W-:Y:S01]  /*1280*/  IMAD.WIDE.U32 R10, R233, UR7, R248 ;  /* 0x00000007e90a7c25 */ /* 0x000fe2000f8e00f8 */
[----:B------:R-:W-:Y:S01]  /*1290*/  IADD3.X R5, R3, UR11, RZ, P0, !PT ;  /* 0x0000000b03057c10 */ /* 0x000fe200087fe4ff */
[----:B------:R-:W-:Y:S01]  /*12a0*/  UMOV UR7, 0x5 ;  /* 0x0000000500077882 */ /* 0x000fe20000000000 */
[----:B------:R-:W-:Y:S01]  /*12b0*/  ISETP.LT.OR P3, PT, R6, 0x21, P5 ;  /* 0x000000210600780c */ /* 0x000fe20002f61670 */
[----:B------:R-:W-:Y:S01]  /*12c0*/  IMAD.IADD R0, R11, 0x1, R0 ;  /* 0x000000010b007824 */ /* 0x000fe200078e0200 */
[----:B------:R-:W-:Y:S01]  /*12d0*/  USHF.L.U64.HI UR7, UR4, UR7, UR5 ;  /* 0x0000000704077299 */ /* 0x000fe20008010205 */
[----:B------:R-:W-:Y:S01]  /*12e0*/  IMAD.SHL.U32 R236, R236, 0x2, RZ ;  /* 0x00000002ecec7824 */ /* 0x000fe200078e00ff */
[----:B------:R-:W-:Y:S01]  /*12f0*/  ISETP.LT.OR P5, PT, R6, 0x41, P5 ;  /* 0x000000410600780c */ /* 0x000fe20002fa1670 */
[----:B------:R-:W-:Y:S01]  /*1300*/  IMAD.U32 R14, RZ, RZ, UR12 ;  /* 0x0000000cff0e7e24 */ /* 0x000fe2000f8e00ff */
[----:B------:R-:W-:Y:S01]  /*1310*/  ULDC.64 UR4, c[0x0][0x1a8] ;  /* 0x00006a0000047ab9 */ /* 0x000fe20000000a00 */
[----:B------:R-:W-:Y:S01]  /*1320*/  IMAD R7, R15, c[0x0][0x180], RZ ;  /* 0x000060000f077a24 */ /* 0x000fe200078e02ff */
[----:B------:R-:W-:Y:S01]  /*1330*/  @!PT LDS RZ, [RZ] ;  /* 0x00000000fffff984 */ /* 0x000fe20000000800 */
[----:B------:R-:W-:Y:S01]  /*1340*/  @!PT LDS RZ, [RZ] ;  /* 0x00000000fffff984 */ /* 0x000fe20000000800 */
[----:B------:R-:W-:Y:S01]  /*1350*/  @!PT LDS RZ, [RZ] ;  /* 0x00000000fffff984 */ /* 0x000fe20000000800 */
[----:B------:R2:W-:Y:S01]  /*1360*/  LDGSTS.E.BYPASS.LTC128B.128 [R236+0x6080], [R2.64], !P2 ;  /* 0x0608000002ec7fae */ /* 0x0005e2000d101d48 */
[----:B------:R-:W-:Y:S01]  /*1370*/  IMAD.WIDE.U32 R12, R242, c[0x0][0x180], R12 ;  /* 0x00006000f20c7a25 */ /* 0x000fe200078e000c */
[----:B------:R-:W-:-:S02]  /*1380*/  USHF.L.U64.HI UR5, UR4, UR10, UR5 ;  /* 0x0000000a04057299 */ /* 0x000fc40008010205 */
[----:B------:R2:W-:Y:S01]  /*1390*/  LDGSTS.E.BYPASS.LTC128B.128 [R236+0x9080], [R2.64+0x80], !P1 ;  /* 0x0908008002ec7fae */ /* 0x0005e2000c901d48 */
[----:B------:R-:W-:Y:S01]  /*13a0*/  IADD3 R14, P2, P1, R14, 0x80, R2 ;  /* 0x000000800e0e7810 */ /* 0x000fe2000795e002 */
[----:B------:R-:W-:Y:S01]  /*13b0*/  USHF.L.U32 UR4, UR4, 0x6, URZ ;  /* 0x0000000604047899 */ /* 0x000fe2000800063f */
[----:B-1----:R-:W-:Y:S01]  /*13c0*/  LEA R20, P0, R10, c[0x0][0x1f0], 0x1 ;  /* 0x00007c000a147a11 */ /* 0x002fe200078008ff */
[----:B------:R1:W-:Y:S01]  /*13d0*/  LDGSTS.E.BYPASS.LTC128B.128 [R236+0x7080], [R4.64], !P3 ;  /* 0x0708000004ec7fae */ /* 0x0003e2000d901d48 */
[----:B------:R-:W-:Y:S01]  /*13e0*/  ISETP.LT.OR P3, PT, R6, 0x21, P4 ;  /* 0x000000210600780c */ /* 0x000fe20002761670 */
[----:B------:R-:W-:Y:S01]  /*13f0*/  IMAD.MOV.U32 R221, RZ, RZ, 0x40 ;  /* 0x00000040ffdd7424 */ /* 0x000fe200078e00ff */
[----:B------:R-:W-:Y:S01]  /*1400*/  LEA.HI.X R21, R10, c[0x0][0x1f4], R0, 0x1, P0 ;  /* 0x00007d000a157a11 */ /* 0x000fe200000f0c00 */
[----:B------:R-:W-:Y:S01]  /*1410*/  IMAD R0, R15, c[0x0][0x288], RZ ;  /* 0x0000a2000f007a24 */ /* 0x000fe200078e02ff */
[----:B------:R-:W-:Y:S01]  /*1420*/  ISETP.LT.OR P4, PT, R6, 0x41, P4 ;  /* 0x000000410600780c */ /* 0x000fe20002781670 */
[----:B------:R-:W-:Y:S01]  /*1430*/  IMAD.WIDE.U32 R10, R242, c[0x0][0x288], R18 ;  /* 0x0000a200f20a7a25 */ /* 0x000fe200078e0012 */
[----:B------:R-:W-:-:S02]  /*1440*/  IADD3.X R15, RZ, UR11, R3, P2, P1 ;  /* 0x0000000bff0f7c10 */ /* 0x000fc400097e2403 */
[----:B------:R-:W-:Y:S01]  /*1450*/  ISETP.GE.AND P2, PT, R28, c[0x0][0x19c], PT ;  /* 0x000067001c007a0c */ /* 0x000fe20003f46270 */
[----:B------:R-:W-:Y:S02]  /*1460*/  IMAD.MOV.U32 R18, RZ, RZ, R10 ;  /* 0x000000ffff127224 */ /* 0x000fe400078e000a */
[----:B------:R-:W-:Y:S02]  /*1470*/  IMAD.MOV.U32 R10, RZ, RZ, R12 ;  /* 0x000000ffff0a7224 */ /* 0x000fe400078e000c */
[----:B------:R-:W-:Y:S01]  /*1480*/  IMAD R12, R31, c[0x0][0x188], RZ ;  /* 0x000062001f0c7a24 */ /* 0x000fe200078e02ff */
[----:B------:R3:W-:Y:S01]  /*1490*/  LDGSTS.E.BYPASS.LTC128B.128 [R236+0xa080], [R14.64], !P3 ;  /* 0x0a0800000eec7fae */ /* 0x0007e2000d901d48 */
[----:B------:R-:W-:Y:S01]  /*14a0*/  ISETP.LT.OR P3, PT, R6, 0x1, P2 ;  /* 0x000000010600780c */ /* 0x000fe20001761670 */
[----:B------:R-:W-:-:S04]  /*14b0*/  IMAD.WIDE.U32 R24, R239, c[0x0][0x278], R24 ;  /* 0x00009e00ef187a25 */ /* 0x000fc800078e0018 */
[----:B------:R-:W-:Y:S01]  /*14c0*/  IMAD.MOV.U32 R225, RZ, RZ, 0x20 ;  /* 0x00000020ffe17424 */ /* 0x000fe200078e00ff */
[----:B------:R-:W-:Y:S01]  /*14d0*/  STL.64 [R1+0x18], R24 ;  /* 0x0000181801007387 */ /* 0x000fe20000100a00 */
[C---:B--2---:R-:W-:Y:S02]  /*14e0*/  IMAD R2, R242.reuse, c[0x0][0x28c], R0 ;  /* 0x0000a300f2027a24 */ /* 0x044fe400078e0200 */
[----:B------:R-:W-:Y:S02]  /*14f0*/  IMAD R0, R242, c[0x0][0x184], R7 ;  /* 0x00006100f2007a24 */ /* 0x000fe400078e0207 */
[----:B------:R-:W-:Y:S02]  /*1500*/  IMAD.U32 R7, RZ, RZ, UR6 ;  /* 0x00000006ff077e24 */ /* 0x000fe4000f8e00ff */
[----:B------:R-:W-:Y:S02]  /*1510*/  IMAD.IADD R19, R11, 0x1, R2 ;  /* 0x000000010b137824 */ /* 0x000fe400078e0202 */
[----:B------:R-:W-:Y:S01]  /*1520*/  IMAD.IADD R11, R13, 0x1, R0 ;  /* 0x000000010d0b7824 */ /* 0x000fe200078e0200 */
[----:B------:R-:W-:Y:S01]  /*1530*/  LEA R26, P0, R7, R20, 0x1 ;  /* 0x00000014071a7211 */ /* 0x000fe200078008ff */
[----:B------:R-:W-:-:S02]  /*1540*/  IMAD.U32 R2, RZ, RZ, UR6 ;  /* 0x00000006ff027e24 */ /* 0x000fc4000f8e00ff */
[----:B------:R-:W-:Y:S02]  /*1550*/  IMAD.U32 R0, RZ, RZ, UR7 ;  /* 0x00000007ff007e24 */ /* 0x000fe4000f8e00ff */
[----:B------:R-:W-:Y:S02]  /*1560*/  IMAD R7, R17, c[0x0][0x178], RZ ;  /* 0x00005e0011077a24 */ /* 0x000fe400078e02ff */
[----:B------:R-:W-:Y:S01]  /*1570*/  IMAD.WIDE.U32 R250, R239, c[0x0][0x188], R10 ;  /* 0x00006200effa7a25 */ /* 0x000fe200078e000a */
[----:B------:R-:W-:Y:S02]  /*1580*/  LEA.HI.X R27, R2, R21, R0, 0x1, P0 ;  /* 0x00000015021b7211 */ /* 0x000fe400000f0c00 */
[----:B------:R-:W-:Y:S01]  /*1590*/  IADD3 R2, P0, R4, UR12, RZ ;  /* 0x0000000c04027c10 */ /* 0x000fe2000ff1e0ff */
[----:B------:R-:W-:Y:S01]  /*15a0*/  IMAD.SHL.U32 R0, R22, 0x40, RZ ;  /* 0x0000004016007824 */ /* 0x000fe200078e00ff */
[----:B---3--:R-:W-:Y:S01]  /*15b0*/  SHF.R.S32.HI R14, RZ, 0x1f, R30 ;  /* 0x0000001fff0e7819 */ /* 0x008fe2000001141e */
[----:B------:R-:W-:Y:S01]  /*15c0*/  IMAD R7, R233, c[0x0][0x17c], R7 ;  /* 0x00005f00e9077a24 */ /* 0x000fe200078e0207 */
[----:B------:R-:W-:Y:S01]  /*15d0*/  IADD3.X R3, R5, UR11, RZ, P0, !PT ;  /* 0x0000000b05037c10 */ /* 0x000fe200087fe4ff */
[----:B-1----:R-:W-:Y:S01]  /*15e0*/  IMAD.WIDE.U32 R4, R233, c[0x0][0x178], RZ ;  /* 0x00005e00e9047a25 */ /* 0x002fe200078e00ff */
[----:B------:R-:W-:-:S02]  /*15f0*/  LOP3.LUT R0, R0, 0x1c0, RZ, 0xc0, !PT ;  /* 0x000001c000007812 */ /* 0x000fc400078ec0ff */
[C---:B------:R-:W-:Y:S01]  /*1600*/  ISETP.LT.OR P0, PT, R6.reuse, 0x21, P6 ;  /* 0x000000210600780c */ /* 0x040fe20003701670 */
[----:B------:R1:W-:Y:S01]  /*1610*/  LDGSTS.E.BYPASS.LTC128B.128 [R236+0x8080], [R2.64], !P5 ;  /* 0x0808000002ec7fae */ /* 0x0003e2000e901d48 */
[----:B------:R-:W-:Y:S01]  /*1620*/  ISETP.LT.OR P5, PT, R6, 0x1, P6 ;  /* 0x000000010600780c */ /* 0x000fe200037a1670 */
[----:B------:R-:W-:Y:S01]  /*1630*/  IMAD.IADD R7, R5, 0x1, R7 ;  /* 0x0000000105077824 */ /* 0x000fe200078e0207 */
[----:B------:R-:W-:Y:S01]  /*1640*/  LEA R10, P1, R4, R250, 0x6 ;  /* 0x000000fa040a7211 */ /* 0x000fe200078230ff */
[----:B------:R1:W-:Y:S01]  /*1650*/  LDGSTS.E.BYPASS.LTC128B.128 [R236+0xb080], [R2.64+0x80], !P4 ;  /* 0x0b08008002ec7fae */ /* 0x0003e2000e101d48 */
[----:B------:R-:W-:Y:S01]  /*1660*/  ISETP.LT.OR P6, PT, R6, 0x41, P6 ;  /* 0x000000410600780c */ /* 0x000fe200037c1670 */
[----:B------:R-:W-:Y:S02]  /*1670*/  IMAD.SHL.U32 R15, R233, 0x40, RZ ;  /* 0x00000040e90f7824 */ /* 0x000fe400078e00ff */
[----:B------:R-:W0:Y:S01]  /*1680*/  LDGDEPBAR ;  /* 0x00000000000079af */ /* 0x000e220000000000 */
[----:B------:R-:W-:-:S04]  /*1690*/  IMAD.WIDE.U32 R18, R239, c[0x0][0x290], R18 ;  /* 0x0000a400ef127a25 */ /* 0x000fc800078e0012 */
[----:B------:R-:W-:Y:S01]  /*16a0*/  IMAD.MOV.U32 R222, RZ, RZ, 0x10 ;  /* 0x00000010ffde7424 */ /* 0x000fe200078e00ff */
[----:B------:R2:W-:Y:S01]  /*16b0*/  LDGSTS.E.BYPASS.LTC128B.128 [R236+0x80], [R8.64], !P5 ;  /* 0x0008000008ec7fae */ /* 0x0005e2000e901d48 */
[----:B------:R-:W-:Y:S02]  /*16c0*/  IMAD.MOV.U32 R228, RZ, RZ, 0x10 ;  /* 0x00000010ffe47424 */ /* 0x000fe400078e00ff */
[----:B------:R-:W-:Y:S01]  /*16d0*/  IMAD.MOV.U32 R238, RZ, RZ, -0x60 ;  /* 0xffffffa0ffee7424 */ /* 0x000fe200078e00ff */
[----:B------:R2:W-:Y:S01]  /*16e0*/  LDGSTS.E.BYPASS.LTC128B.128 [R236+0x3080], [R8.64+0x80], !P3 ;  /* 0x0308008008ec7fae */ /* 0x0005e2000d901d48 */
[----:B------:R-:W-:Y:S02]  /*16f0*/  ISETP.GE.AND P3, PT, R28, c[0x0][0x16c], PT ;  /* 0x00005b001c007a0c */ /* 0x000fe40003f66270 */
[----:B------:R-:W-:Y:S02]  /*1700*/  IMAD R238, R33, R238, c[0x0][0x198] ;  /* 0x0000660021ee7624 */ /* 0x000fe400078e02ee */
[----:B-1----:R-:W-:Y:S01]  /*1710*/  IMAD R2, R239, c[0x0][0x18c], R12 ;  /* 0x00006300ef027a24 */ /* 0x002fe200078e020c */
[----:B------:R-:W-:-:S02]  /*1720*/  LOP3.LUT R3, R0, 0x8, R29, 0xf8, !PT ;  /* 0x0000000800037812 */ /* 0x000fc400078ef81d */
[----:B------:R-:W-:Y:S01]  /*1730*/  SHF.R.U32.HI R0, RZ, 0x3, R0 ;  /* 0x00000003ff007819 */ /* 0x000fe20000011600 */
[----:B------:R-:W-:Y:S01]  /*1740*/  IMAD.IADD R247, R251, 0x1, R2 ;  /* 0x00000001fbf77824 */ /* 0x000fe200078e0202 */
[----:B------:R-:W-:Y:S02]  /*1750*/  IADD3 R2, P4, R8, UR4, RZ ;  /* 0x0000000408027c10 */ /* 0x000fe4000ff9e0ff */
[----:B------:R-:W-:Y:S02]  /*1760*/  LOP3.LUT R0, R23, R3, R0, 0xf6, !PT ;  /* 0x0000000317007212 */ /* 0x000fe400078ef600 */
[----:B------:R-:W-:Y:S01]  /*1770*/  LEA.HI.X R11, R4, R247, R7, 0x6, P1 ;  /* 0x000000f7040b7211 */ /* 0x000fe200008f3407 */
[----:B------:R-:W-:Y:S01]  /*1780*/  IMAD.U32 R4, RZ, RZ, UR4 ;  /* 0x00000004ff047e24 */ /* 0x000fe2000f8e00ff */
[----:B------:R-:W-:Y:S01]  /*1790*/  IADD3.X R3, R9, UR5, RZ, P4, !PT ;  /* 0x0000000509037c10 */ /* 0x000fe2000a7fe4ff */
[----:B------:R-:W-:Y:S01]  /*17a0*/  IMAD.SHL.U32 R217, R0, 0x2, RZ ;  /* 0x0000000200d97824 */ /* 0x000fe200078e00ff */
[----:B------:R-:W-:-:S02]  /*17b0*/  ISETP.GE.AND P4, PT, R16, c[0x0][0x16c], PT ;  /* 0x00005b0010007a0c */ /* 0x000fc40003f86270 */
[----:B------:R-:W-:Y:S01]  /*17c0*/  IADD3 R4, P5, P1, R4, 0x80, R8 ;  /* 0x0000008004047810 */ /* 0x000fe200079be008 */
[----:B------:R1:W-:Y:S01]  /*17d0*/  LDGSTS.E.BYPASS.LTC128B.128 [R236+0x1080], [R2.64], !P0 ;  /* 0x0108000002ec7fae */ /* 0x0003e2000c101d48 */
[C---:B------:R-:W-:Y:S02]  /*17e0*/  ISETP.LT.OR P0, PT, R6.reuse, 0x21, P2 ;  /* 0x000000210600780c */ /* 0x040fe40001701670 */
[----:B------:R-:W-:Y:S02]  /*17f0*/  ISETP.LT.OR P2, PT, R6, 0x41, P2 ;  /* 0x000000410600780c */ /* 0x000fe40001741670 */
[----:B------:R-:W-:Y:S01]  /*1800*/  IADD3.X R5, RZ, UR5, R9, P5, P1 ;  /* 0x00000005ff057c10 */ /* 0x000fe2000afe2409 */
[----:B--2---:R-:W-:Y:S01]  /*1810*/  IMAD.MOV.U32 R9, RZ, RZ, c[0x0][0x17c] ;  /* 0x00005f00ff097624 */ /* 0x004fe200078e00ff */
[----:B------:R-:W-:Y:S02]  /*1820*/  SEL R7, RZ, 0x1, P4 ;  /* 0x00000001ff077807 */ /* 0x000fe40002000000 */
[----:B------:R-:W-:-:S02]  /*1830*/  SEL R8, RZ, 0x2, P3 ;  /* 0x00000002ff087807 */ /* 0x000fc40001800000 */
[----:B------:R-:W-:-:S03]  /*1840*/  LEA R12, P1, R10, c[0x0][0x160], 0x1 ;  /* 0x000058000a0c7a11 */ /* 0x000fc600078208ff */
[----:B------:R2:W-:Y:S01]  /*1850*/  LDGSTS.E.BYPASS.LTC128B.128 [R236+0x4080], [R4.64], !P0 ;  /* 0x0408000004ec7fae */ /* 0x0005e2000c101d48 */
[----:B------:R-:W-:Y:S01]  /*1860*/  IMAD.IADD R6, R8, 0x1, R7 ;  /* 0x0000000108067824 */ /* 0x000fe200078e0207 */
[----:B------:R-:W-:Y:S01]  /*1870*/  LEA.HI.X R13, R10, c[0x0][0x164], R11, 0x1, P1 ;  /* 0x000059000a0d7a11 */ /* 0x000fe200008f0c0b */
[----:B------:R-:W-:-:S03]  /*1880*/  IMAD.MOV.U32 R7, RZ, RZ, c[0x0][0x178] ;  /* 0x00005e00ff077624 */ /* 0x000fc600078e00ff */
[----:B------:R-:W-:Y:S02]  /*1890*/  LOP3.LUT P0, RZ, R6, 0x1, RZ, 0xc0, !PT ;  /* 0x0000000106ff7812 */ /* 0x000fe4000780c0ff */
[----:B------:R-:W-:-:S04]  /*18a0*/  LEA R8, P1, R7, R12, 0x6 ;  /* 0x0000000c07087211 */ /* 0x000fc800078230ff */
[----:B------:R-:W-:Y:S02]  /*18b0*/  LEA.HI.X R9, R7, R13, R9, 0x6, P1 ;  /* 0x0000000d07097211 */ /* 0x000fe400008f3409 */
[----:B-1----:R-:W-:Y:S02]  /*18c0*/  IADD3 R2, P5, R2, UR4, RZ ;  /* 0x0000000402027c10 */ /* 0x002fe4000ffbe0ff */
[----:B------:R-:W-:Y:S02]  /*18d0*/  LOP3.LUT P1, RZ, R22, 0x4, RZ, 0xc0, !PT ;  /* 0x0000000416ff7812 */ /* 0x000fe4000782c0ff */
[----:B------:R-:W-:Y:S01]  /*18e0*/  IADD3.X R3, R3, UR5, RZ, P5, !PT ;  /* 0x0000000503037c10 */ /* 0x000fe2000affe4ff */
[----:B------:R-:W-:Y:S01]  /*18f0*/  ULDC.64 UR4, c[0x0][0x178] ;  /* 0x00005e0000047ab9 */ /* 0x000fe20000000a00 */
[----:B------:R-:W-:Y:S01]  /*1900*/  LOP3.LUT P5, RZ, R6, 0x2, RZ, 0xc0, !PT ;  /* 0x0000000206ff7812 */ /* 0x000fe200078ac0ff */
[----:B------:R-:W-:Y:S01]  /*1910*/  IMAD.MOV.U32 R6, RZ, RZ, 0x20 ;  /* 0x00000020ff067424 */ /* 0x000fe200078e00ff */
[----:B------:R-:W-:Y:S01]  /*1920*/  SEL R221, R221, 0xffffffc0, !P1 ;  /* 0xffffffc0dddd7807 */ /* 0x000fe20004800000 */
[----:B------:R1:W-:Y:S01]  /*1930*/  LDGSTS.E.BYPASS.LTC128B.128 [R236+0x2080], [R2.64], !P6 ;  /* 0x0208000002ec7fae */ /* 0x0003e2000f101d48 */
[-C--:B------:R-:W-:Y:S01]  /*1940*/  LEA.HI R7, R32, R240.reuse, RZ, 0x2 ;  /* 0x000000f020077211 */ /* 0x080fe200078f10ff */
[----:B------:R-:W-:Y:S01]  /*1950*/  USHF.L.U64.HI UR5, UR4, 0x5, UR5 ;  /* 0x0000000504057899 */ /* 0x000fe20008010205 */
[----:B------:R-:W-:Y:S01]  /*1960*/  ISETP.GE.AND P1, PT, R16, c[0x0][0x1fc], PT ;  /* 0x00007f0010007a0c */ /* 0x000fe20003f26270 */
[----:B------:R1:W-:Y:S01]  /*1970*/  LDGSTS.E.BYPASS.LTC128B.128 [R236+0x5080], [R2.64+0x80], !P2 ;  /* 0x0508008002ec7fae */ /* 0x0003e2000d101d48 */
[----:B------:R-:W-:Y:S01]  /*1980*/  LOP3.LUT P2, RZ, R22, 0x2, RZ, 0xc0, !PT ;  /* 0x0000000216ff7812 */ /* 0x000fe2000784c0ff */
[C---:B------:R-:W-:Y:S01]  /*1990*/  IMAD.IADD R218, R217.reuse, 0x1, R221 ;  /* 0x00000001d9da7824 */ /* 0x040fe200078e02dd */
[-C--:B--2---:R-:W-:Y:S01]  /*19a0*/  LEA.HI R4, R32, R240.reuse, RZ, 0x5 ;  /* 0x000000f020047211 */ /* 0x084fe200078f28ff */
[----:B------:R-:W0:Y:S01]  /*19b0*/  LDGDEPBAR ;  /* 0x00000000000079af */ /* 0x000e220000000000 */
[----:B------:R-:W-:Y:S01]  /*19c0*/  SEL R0, R6, 0xffffffe0, !P2 ;  /* 0xffffffe006007807 */ /* 0x000fe20005000000 */
[----:B------:R-:W-:Y:S01]  /*19d0*/  IMAD.SHL.U32 R22, R22, 0x20, RZ ;  /* 0x0000002016167824 */ /* 0x000fe200078e00ff */
[----:B------:R-:W-:Y:S01]  /*19e0*/  SHF.R.S32.HI R5, RZ, 0x5, R4 ;  /* 0x00000005ff057819 */ /* 0x000fe20000011404 */
[----:B------:R-:W-:Y:S01]  /*19f0*/  USHF.L.U32 UR10, UR4, 0x5, URZ ;  /* 0x00000005040a7899 */ /* 0x000fe2000800063f */
[----:B------:R-:W-:Y:S01]  /*1a00*/  LEA.HI R6, R32, R240, RZ, 0x4 ;  /* 0x000000f020067211 */ /* 0x000fe200078f20ff */
[----:B------:R-:W-:Y:S01]  /*1a10*/  IMAD.IADD R219, R217, 0x1, R0 ;  /* 0x00000001d9db7824 */ /* 0x000fe200078e0200 */
[----:B------:R-:W-:Y:S01]  /*1a20*/  SHF.R.S32.HI R10, RZ, 0x1f, R7 ;  /* 0x0000001fff0a7819 */ /* 0x000fe20000011407 */
[----:B------:R-:W-:Y:S01]  /*1a30*/  IMAD.IADD R0, R0, 0x1, R218 ;  /* 0x0000000100007824 */ /* 0x000fe200078e02da */
[----:B------:R-:W-:Y:S01]  /*1a40*/  SHF.R.S32.HI R11, RZ, 0x4, R6 ;  /* 0x00000004ff0b7819 */ /* 0x000fe20000011406 */
[----:B------:R-:W-:Y:S01]  /*1a50*/  IMAD.IADD R221, R221, 0x1, R219 ;  /* 0x00000001dddd7824 */ /* 0x000fe200078e02db */
[----:B------:R-:W-:Y:S01]  /*1a60*/  SEL R17, RZ, 0x1, P1 ;  /* 0x00000001ff117807 */ /* 0x000fe20000800000 */
[----:B------:R-:W-:Y:S01]  /*1a70*/  UMOV UR4, URZ ;  /* 0x0000003f00047c82 */ /* 0x000fe20008000000 */
[----:B-1----:R-:W-:Y:S01]  /*1a80*/  IADD3 R3, -R244, c[0x0][0x168], -R15 ;  /* 0x00005a00f4037a10 */ /* 0x002fe20007ffe90f */
        /* <DEDUP_REMOVED lines=71> */
[----:B------:R-:W-:-:S02]  /*1f00*/  ISETP.GE.AND P0, PT, R28, c[0x0][0x1fc], PT ;  /* 0x00007f001c007a0c */ /* 0x000fc40003f06270 */
[----:B------:R-:W-:Y:S01]  /*1f10*/  SHF.R.S32.HI R237, RZ, 0x1f, R0 ;  /* 0x0000001fffed7819 */ /* 0x000fe20000011400 */
[----:B------:R-:W-:Y:S01]  /*1f20*/  IMAD.IADD R14, R30, 0x1, -R8 ;  /* 0x000000011e0e7824 */ /* 0x000fe200078e0a08 */
[----:B------:R-:W-:Y:S01]  /*1f30*/  ISETP.LT.OR P1, PT, R4, 0x1, P6 ;  /* 0x000000010400780c */ /* 0x000fe20003721670 */
[----:B------:R-:W-:Y:S01]  /*1f40*/  IMAD.SHL.U32 R8, R30, 0x8, RZ ;  /* 0x000000081e087824 */ /* 0x000fe200078e00ff */
[----:B------:R-:W-:Y:S02]  /*1f50*/  LEA.HI R237, R237, R0, RZ, 0x2 ;  /* 0x00000000eded7211 */ /* 0x000fe400078f10ff */
[----:B------:R-:W-:Y:S02]  /*1f60*/  SEL R246, RZ, 0xffffffff, P0 ;  /* 0xfffffffffff67807 */ /* 0x000fe40000000000 */
[----:B------:R-:W-:Y:S02]  /*1f70*/  LOP3.LUT R9, R237, 0x7ffffffc, RZ, 0xc0, !PT ;  /* 0x7ffffffced097812 */ /* 0x000fe400078ec0ff */
[----:B------:R-:W-:Y:S01]  /*1f80*/  ISETP.LT.OR P0, PT, R4, 0x1, P5 ;  /* 0x000000010400780c */ /* 0x000fe20002f01670 */
[----:B------:R-:W-:Y:S01]  /*1f90*/  IMAD.SHL.U32 R246, R246, 0x2, RZ ;  /* 0x00000002f6f67824 */ /* 0x000fe200078e00ff */
[----:B------:R-:W-:Y:S01]  /*1fa0*/  ISETP.LT.OR P6, PT, R4, 0x21, P6 ;  /* 0x000000210400780c */ /* 0x000fe200037c1670 */
[----:B------:R-:W-:Y:S01]  /*1fb0*/  IMAD.IADD R9, R0, 0x1, -R9 ;  /* 0x0000000100097824 */ /* 0x000fe200078e0a09 */
[----:B------:R-:W-:Y:S01]  /*1fc0*/  ISETP.LT.OR P5, PT, R4, 0x21, P5 ;  /* 0x000000210400780c */ /* 0x000fe20002fa1670 */
[----:B------:R-:W-:Y:S01]  /*1fd0*/  IMAD.SHL.U32 R0, R5, 0x10, RZ ;  /* 0x0000001005007824 */ /* 0x000fe200078e00ff */
[----:B------:R-:W-:Y:S01]  /*1fe0*/  LOP3.LUT R4, R8, 0x18, RZ, 0xc0, !PT ;  /* 0x0000001808047812 */ /* 0x000fe200078ec0ff */
[----:B------:R-:W-:Y:S01]  /*1ff0*/  @!P2 IMAD.SHL.U32 R8, R240, 0x10, RZ ;  /* 0x00000010f008a824 */ /* 0x000fe200078e00ff */
[----:B------:R-:W-:Y:S01]  /*2000*/  LOP3.LUT R223, R223, 0x8, RZ, 0xc0, !PT ;  /* 0x00000008dfdf7812 */ /* 0x000fe200078ec0ff */
[----:B------:R-:W-:Y:S01]  /*2010*/  IMAD R14, R14, 0x4, R9 ;  /* 0x000000040e0e7824 */ /* 0x000fe200078e0209 */
[----:B------:R-:W-:-:S02]  /*2020*/  LEA.HI.SX32 R237, R237, R0, 0x1e ;  /* 0x00000000eded7211 */ /* 0x000fc400078ff2ff */
[----:B------:R1:W-:Y:S01]  /*2030*/  @!P2 LDGSTS.E.BYPASS.LTC128B.128 [R8+0x12080], [R10.64] ;  /* 0x120800000a08afae */ /* 0x0003e2000b901d48 */
[----:B------:R-:W-:Y:S02]  /*2040*/  LOP3.LUT R0, R0, 0x10, RZ, 0xc0, !PT ;  /* 0x0000001000007812 */ /* 0x000fe400078ec0ff */
[C---:B------:R-:W-:Y:S01]  /*2050*/  LOP3.LUT R13, R4.reuse, 0xe0, R13, 0xf8, !PT ;  /* 0x000000e0040d7812 */ /* 0x040fe200078ef80d */
[----:B------:R-:W0:Y:S01]  /*2060*/  LDGDEPBAR ;  /* 0x00000000000079af */ /* 0x000e220000000000 */
[----:B------:R-:W-:Y:S01]  /*2070*/  LOP3.LUT R12, R4, 0x20, R12, 0xf8, !PT ;  /* 0x00000020040c7812 */ /* 0x000fe200078ef80c */
[----:B------:R-:W-:Y:S01]  /*2080*/  IMAD.SHL.U32 R4, R2, 0x4, RZ ;  /* 0x0000000402047824 */ /* 0x000fe200078e00ff */
[----:B------:R-:W-:Y:S01]  /*2090*/  LOP3.LUT R22, R0, 0xe0, R22, 0xf8, !PT ;  /* 0x000000e000167812 */ /* 0x000fe200078ef816 */
[----:B------:R2:W-:Y:S01]  /*20a0*/  LDGSTS.E.BYPASS.LTC128B.128 [R236+0xe080], [R20.64], !P1 ;  /* 0x0e08000014ec7fae */ /* 0x0005e2000c901d48 */
[----:B------:R-:W-:Y:S02]  /*20b0*/  LOP3.LUT P1, RZ, R2, 0x1, RZ, 0xc0, !PT ;  /* 0x0000000102ff7812 */ /* 0x000fe4000782c0ff */
[----:B------:R-:W-:Y:S01]  /*20c0*/  LOP3.LUT R0, R6, 0xfffffff0, RZ, 0xc0, !PT ;  /* 0xfffffff006007812 */ /* 0x000fe200078ec0ff */
[----:B------:R2:W-:Y:S01]  /*20d0*/  LDGSTS.E.BYPASS.LTC128B.128 [R236+0x10080], [R20.64+0x80], !P0 ;  /* 0x1008008014ec7fae */ /* 0x0005e2000c101d48 */
[----:B------:R-:W-:-:S02]  /*20e0*/  LOP3.LUT R13, R13, 0x18, R4, 0x78, !PT ;  /* 0x000000180d0d7812 */ /* 0x000fc400078e7804 */
[----:B------:R-:W-:Y:S01]  /*20f0*/  LOP3.LUT R246, R246, 0x2, R17, 0xe2, !PT ;  /* 0x00000002f6f67812 */ /* 0x000fe200078ee211 */
[----:B------:R-:W-:Y:S01]  /*2100*/  IMAD.IADD R0, R240, 0x1, -R0 ;  /* 0x00000001f0007824 */ /* 0x000fe200078e0a00 */
[----:B------:R2:W-:Y:S04]  /*2110*/  LDGSTS.E.BYPASS.LTC128B.128 [R236+0xf080], [R26.64], !P6 ;  /* 0x0f0800001aec7fae */ /* 0x0005e8000f101d48 */
[----:B------:R-:W-:Y:S01]  /*2120*/  SHF.R.S32.HI R4, RZ, 0x1f, R0 ;  /* 0x0000001fff047819 */ /* 0x000fe20000011400 */
[----:B------:R2:W-:Y:S01]  /*2130*/  LDGSTS.E.BYPASS.LTC128B.128 [R236+0x11080], [R26.64+0x80], !P5 ;  /* 0x110800801aec7fae */ /* 0x0005e2000e901d48 */
[----:B------:R-:W-:Y:S01]  /*2140*/  LOP3.LUT P6, RZ, R0, 0x4, RZ, 0xc0, !PT ;  /* 0x0000000400ff7812 */ /* 0x000fe200078cc0ff */
[----:B-1----:R-:W-:-:S03]  /*2150*/  IMAD R8, R31, c[0x0][0x290], RZ ;  /* 0x0000a4001f087a24 */ /* 0x002fc600078e02ff */
[----:B------:R-:W-:Y:S01]  /*2160*/  SEL R222, R222, 0xfffffff0, !P6 ;  /* 0xfffffff0dede7807 */ /* 0x000fe20007000000 */
[----:B------:R-:W-:Y:S02]  /*2170*/  IMAD.SHL.U32 R10, R0, 0x20, RZ ;  /* 0x00000020000a7824 */ /* 0x000fe400078e00ff */
[----:B------:R-:W-:-:S04]  /*2180*/  IMAD R2, R239, c[0x0][0x294], R8 ;  /* 0x0000a500ef027a24 */ /* 0x000fc800078e0208 */
[----:B------:R-:W-:Y:S01]  /*2190*/  IMAD.IADD R23, R19, 0x1, R2 ;  /* 0x0000000113177824 */ /* 0x000fe200078e0202 */
[----:B------:R-:W-:-:S04]  /*21a0*/  IADD3 R2, P0, R15, R18, RZ ;  /* 0x000000120f027210 */ /* 0x000fc80007f1e0ff */
[----:B------:R1:W-:Y:S01]  /*21b0*/  STL [R1+0x20], R23 ;  /* 0x0000201701007387 */ /* 0x0003e20000100800 */
[----:B------:R-:W-:Y:S01]  /*21c0*/  IMAD.X R6, R16, 0x1, R23, P0 ;  /* 0x0000000110067824 */ /* 0x000fe200000e0617 */
[----:B------:R-:W-:-:S04]  /*21d0*/  LEA R8, P0, R2, c[0x0][0x280], 0x2 ;  /* 0x0000a00002087a11 */ /* 0x000fc800078010ff */
[----:B------:R-:W-:Y:S01]  /*21e0*/  LEA.HI.X R9, R2, c[0x0][0x284], R6, 0x2, P0 ;  /* 0x0000a10002097a11 */ /* 0x000fe200000f1406 */
[----:B------:R-:W-:Y:S01]  /*21f0*/  IMAD.IADD R6, R240, 0x1, -R7 ;  /* 0x00000001f0067824 */ /* 0x000fe200078e0a07 */
[----:B------:R-:W-:Y:S01]  /*2200*/  LEA.HI R2, R4, R0, RZ, 0x3 ;  /* 0x0000000004027211 */ /* 0x000fe200078f18ff */
[----:B------:R-:W-:Y:S01]  /*2210*/  IMAD.SHL.U32 R7, R0, 0x4, RZ ;  /* 0x0000000400077824 */ /* 0x000fe200078e00ff */
[----:B------:R-:W-:Y:S01]  /*2220*/  ISETP.GE.AND P0, PT, R240, 0x10, PT ;  /* 0x00000010f000780c */ /* 0x000fe20003f06270 */
[----:B------:R-:W-:Y:S01]  /*2230*/  IMAD R11, R6, 0x2, R220 ;  /* 0x00000002060b7824 */ /* 0x000fe200078e02dc */
[----:B------:R-:W-:Y:S01]  /*2240*/  LOP3.LUT R4, R2, 0xfffffff8, RZ, 0xc0, !PT ;  /* 0xfffffff802047812 */ /* 0x000fe200078ec0ff */
[----:B------:R-:W-:Y:S02]  /*2250*/  IMAD.SHL.U32 R6, R3, 0x100, RZ ;  /* 0x0000010003067824 */ /* 0x000fe400078e00ff */
        /* <DEDUP_REMOVED lines=45> */
.L_x_806:
[----:B------:R-:W-:Y:S04]  /*2530*/  DEPBAR.LE SB0, 0x1 ;  /* 0x000080400000791a */ /* 0x000fe80000000000 */
[----:B------:R-:W-:Y:S01]  /*2540*/  BAR.SYNC.DEFER_BLOCKING 0x0 ;  /* 0x0000000000007b1d */ /* 0x000fe20000010000 */
[----:B-1----:R-:W-:Y:S02]  /*2550*/  IMAD.U32 R0, RZ, RZ, UR4 ;  /* 0x00000004ff007e24 */ /* 0x002fe4000f8e00ff */
[----:B------:R-:W-:Y:S02]  /*2560*/  IMAD.U32 R148, RZ, RZ, UR4 ;  /* 0x00000004ff947e24 */ /* 0x000fe4000f8e00ff */
[----:B------:R-:W-:Y:S02]  /*2570*/  IMAD R0, R0, 0x2000, R223 ;  /* 0x0000200000007824 */ /* 0x000fe400078e02df */
[----:B------:R-:W-:Y:S01]  /*2580*/  IMAD.U32 R42, RZ, RZ, UR4 ;  /* 0x00000004ff2a7e24 */ /* 0x000fe2000f8e00ff */
[----:B------:R-:W-:Y:S01]  /*2590*/  LEA R148, R148, R228, 0xd ;  /* 0x000000e494947211 */ /* 0x000fe200078e68ff */
[----:B------:R-:W-:Y:S01]  /*25a0*/  IMAD.U32 R149, RZ, RZ, UR4 ;  /* 0x00000004ff957e24 */ /* 0x000fe2000f8e00ff */
[----:B------:R-:W-:Y:S01]  /*25b0*/  SHF.L.U32 R0, R0, 0x1, RZ ;  /* 0x0000000100007819 */ /* 0x000fe200000006ff */
[----:B------:R-:W-:Y:S01]  /*25c0*/  IMAD.MOV.U32 R243, RZ, RZ, R233 ;  /* 0x000000fffff37224 */ /* 0x000fe200078e00e9 */
[----:B------:R-:W-:Y:S01]  /*25d0*/  LEA R42, R42, R226, 0xd ;  /* 0x000000e22a2a7211 */ /* 0x000fe200078e68ff */
[----:B------:R-:W-:Y:S01]  /*25e0*/  IMAD.IADD R154, R223, 0x1, R148 ;  /* 0x00000001df9a7824 */ /* 0x000fe200078e0294 */
[----:B------:R-:W-:Y:S02]  /*25f0*/  LEA R149, R149, R232, 0xd ;  /* 0x000000e895957211 */ /* 0x000fe400078e68ff */
[C---:B------:R-:W-:Y:S02]  /*2600*/  IADD3 R150, R223.reuse, R148, R226 ;  /* 0x00000094df967210 */ /* 0x040fe40007ffe0e2 */
[----:B------:R-:W-:Y:S01]  /*2610*/  SHF.L.U32 R154, R154, 0x1, RZ ;  /* 0x000000019a9a7819 */ /* 0x000fe200000006ff */
[C---:B------:R-:W-:Y:S01]  /*2620*/  IMAD.IADD R148, R223.reuse, 0x1, R149 ;  /* 0x00000001df947824 */ /* 0x040fe200078e0295 */
[----:B------:R-:W-:Y:S03]  /*2630*/  SHF.L.U32 R150, R150, 0x1, RZ ;  /* 0x0000000196967819 */ /* 0x000fe600000006ff */
        /* <DEDUP_REMOVED lines=10> */
[----:B------:R-:W-:Y:S04]  /*26e0*/  LDSM.16.M88.4 R148, [R150+0x6080] ;  /* 0x006080009694783b */ /* 0x000fe80000000200 */
[----:B------:R-:W-:Y:S01]  /*26f0*/  LDSM.16.M88.2 R152, [R221+0x1080] ;  /* 0x00108000dd98783b */ /* 0x000fe20000000100 */
[-C--:B-1----:R-:W-:Y:S08]  /*2700*/  HMMA.16816.F32 R4, R20, R2.reuse, RZ ;  /* 0x000000021404723c */ /* 0x082ff000000018ff */
[C---:B--2---:R-:W-:Y:S01]  /*2710*/  HMMA.16816.F32 R8, R24.reuse, R2, RZ ;  /* 0x000000021808723c */ /* 0x044fe200000018ff */
[----:B------:R-:W1:Y:S07]  /*2720*/  LDSM.16.M88.2 R2, [R219+0x2080] ;  /* 0x00208000db02783b */ /* 0x000e6e0000000100 */
[-C--:B---3--:R-:W-:Y:S08]  /*2730*/  HMMA.16816.F32 R12, R24, R16.reuse, RZ ;  /* 0x00000010180c723c */ /* 0x088ff000000018ff */
[C---:B------:R-:W-:Y:S08]  /*2740*/  HMMA.16816.F32 R16, R20.reuse, R16, RZ ;  /* 0x000000101410723c */ /* 0x040ff000000018ff */
[-C--:B----4-:R-:W-:Y:S08]  /*2750*/  HMMA.16816.F32 R20, R20, R28.reuse, RZ ;  /* 0x0000001c1414723c */ /* 0x090ff000000018ff */
[----:B------:R-:W-:Y:S07]  /*2760*/  HMMA.16816.F32 R24, R24, R28, RZ ;  /* 0x0000001c1818723c */ /* 0x000fee00000018ff */
[----:B------:R-:W-:Y:S01]  /*2770*/  IMAD.IADD R28, R223, 0x1, R42 ;  /* 0x00000001df1c7824 */ /* 0x000fe200078e022a */
[-C--:B-----5:R-:W-:Y:S01]  /*2780*/  HMMA.16816.F32 R4, R32, R30.reuse, R4 ;  /* 0x0000001e2004723c */ /* 0x0a0fe20000001804 */
[----:B------:R-:W-:Y:S04]  /*2790*/  LDSM.16.M88.2 R42, [R218+0x2080] ;  /* 0x00208000da2a783b */ /* 0x000fe80000000100 */
[----:B------:R-:W-:Y:S02]  /*27a0*/  SHF.L.U32 R155, R28, 0x1, RZ ;  /* 0x000000011c9b7819 */ /* 0x000fe400000006ff */
[----:B------:R-:W-:Y:S01]  /*27b0*/  LDSM.16.M88.2 R28, [R218+0x80] ;  /* 0x00008000da1c783b */ /* 0x000fe20000000100 */
[C---:B------:R-:W-:Y:S03]  /*27c0*/  HMMA.16816.F32 R8, R36.reuse, R30, R8 ;  /* 0x0000001e2408723c */ /* 0x040fe60000001808 */
[----:B------:R-:W2:Y:S04]  /*27d0*/  LDSM.16.M88.4 R44, [R155+0x6080] ;  /* 0x006080009b2c783b */ /* 0x000ea80000000200 */
[----:B------:R-:W3:Y:S01]  /*27e0*/  LDSM.16.M88.4 R48, [R155+0x7080] ;  /* 0x007080009b30783b */ /* 0x000ee20000000200 */
[-C--:B------:R-:W-:Y:S03]  /*27f0*/  HMMA.16816.F32 R12, R36, R40.reuse, R12 ;  /* 0x00000028240c723c */ /* 0x080fe6000000180c */
[----:B------:R-:W4:Y:S05]  /*2800*/  LDSM.16.M88.2 R30, [R218+0x1080] ;  /* 0x00108000da1e783b */ /* 0x000f2a0000000100 */
[C---:B------:R-:W-:Y:S01]  /*2810*/  HMMA.16816.F32 R16, R32.reuse, R40, R16 ;  /* 0x000000282010723c */ /* 0x040fe20000001810 */
[----:B------:R-:W5:Y:S07]  /*2820*/  LDSM.16.M88.2 R40, [R221+0x80] ;  /* 0x00008000dd28783b */ /* 0x000f6e0000000100 */
[-C--:B-1----:R-:W-:Y:S01]  /*2830*/  HMMA.16816.F32 R20, R32, R2.reuse, R20 ;  /* 0x000000022014723c */ /* 0x082fe20000001814 */
[----:B------:R-:W1:Y:S07]  /*2840*/  LDSM.16.M88.4 R32, [R204+0x7080] ;  /* 0x00708000cc20783b */ /* 0x000e6e0000000200 */
[----:B------:R-:W-:Y:S01]  /*2850*/  HMMA.16816.F32 R24, R36, R2, R24 ;  /* 0x000000022418723c */ /* 0x000fe20000001818 */
[----:B------:R-:W1:Y:S04]  /*2860*/  LDSM.16.M88.2 R2, [R221+0x2080] ;  /* 0x00208000dd02783b */ /* 0x000e680000000100 */
[----:B------:R-:W-:Y:S04]  /*2870*/  LDSM.16.M88.2 R36, [R217+0x3080] ;  /* 0x00308000d924783b */ /* 0x000fe80000000100 */
[----:B------:R-:W-:Y:S01]  /*2880*/  LDSM.16.M88.2 R38, [R217+0x4080] ;  /* 0x00408000d926783b */ /* 0x000fe20000000100 */
[-C--:B--2---:R-:W-:Y:S08]  /*2890*/  HMMA.16816.F32 R4, R44, R28.reuse, R4 ;  /* 0x0000001c2c04723c */ /* 0x084ff00000001804 */
[C---:B---3--:R-:W-:Y:S08]  /*28a0*/  HMMA.16816.F32 R8, R48.reuse, R28, R8 ;  /* 0x0000001c3008723c */ /* 0x048ff00000001808 */
[-C--:B----4-:R-:W-:Y:S08]  /*28b0*/  HMMA.16816.F32 R12, R48, R30.reuse, R12 ;  /* 0x0000001e300c723c */ /* 0x090ff0000000180c */
[C---:B------:R-:W-:Y:S01]  /*28c0*/  HMMA.16816.F32 R16, R44.reuse, R30, R16 ;  /* 0x0000001e2c10723c */ /* 0x040fe20000001810 */
[----:B------:R-:W2:Y:S07]  /*28d0*/  LDSM.16.M88.4 R28, [R0+0x8080] ;  /* 0x00808000001c783b */ /* 0x000eae0000000200 */
[-C--:B------:R-:W-:Y:S01]  /*28e0*/  HMMA.16816.F32 R20, R44, R42.reuse, R20 ;  /* 0x0000002a2c14723c */ /* 0x080fe20000001814 */
[----:B------:R3:W4:Y:S07]  /*28f0*/  LDSM.16.M88.4 R44, [R0+0x9080] ;  /* 0x00908000002c783b */ /* 0x00072e0000000200 */
[----:B------:R-:W-:Y:S01]  /*2900*/  HMMA.16816.F32 R24, R48, R42, R24 ;  /* 0x0000002a3018723c */ /* 0x000fe20000001818 */
[----:B------:R-:W-:Y:S04]  /*2910*/  LDSM.16.M88.4 R48, [R154+0x9080] ;  /* 0x009080009a30783b */ /* 0x000fe80000000200 */
[----:B------:R-:W-:Y:S03]  /*2920*/  LDSM.16.M88.2 R42, [R219+0x4080] ;  /* 0x00408000db2a783b */ /* 0x000fe60000000100 */
[-C--:B-----5:R-:W-:Y:S08]  /*2930*/  HMMA.16816.F32 R4, R148, R40.reuse, R4 ;  /* 0x000000289404723c */ /* 0x0a0ff00000001804 */
[C---:B-1----:R-:W-:Y:S01]  /*2940*/  HMMA.16816.F32 R8, R32.reuse, R40, R8 ;  /* 0x000000282008723c */ /* 0x042fe20000001808 */
[----:B------:R-:W1:Y:S03]  /*2950*/  LDSM.16.M88.2 R40, [R217+0x5080] ;  /* 0x00508000d928783b */ /* 0x000e660000000100 */
[----:B---3--:R-:W-:Y:S04]  /*2960*/  MOV R0, UR4 ;  /* 0x0000000400007c02 */ /* 0x008fe80008000f00 */
[-C--:B------:R-:W-:Y:S04]  /*2970*/  HMMA.16816.F32 R12, R32, R152.reuse, R12 ;  /* 0x00000098200c723c */ /* 0x080fe8000000180c */
[----:B------:R-:W-:Y:S04]  /*2980*/  IMAD R0, R0, 0x2000, R231 ;  /* 0x0000200000007824 */ /* 0x000fe800078e02e7 */
[C---:B------:R-:W-:Y:S01]  /*2990*/  HMMA.16816.F32 R16, R148.reuse, R152, R16 ;  /* 0x000000989410723c */ /* 0x040fe20000001810 */
[----:B------:R-:W-:Y:S03]  /*29a0*/  LDSM.16.M88.4 R152, [R155+0x9080] ;  /* 0x009080009b98783b */ /* 0x000fe60000000200 */
[----:B------:R-:W-:Y:S04]  /*29b0*/  SHF.L.U32 R0, R0, 0x1, RZ ;  /* 0x0000000100007819 */ /* 0x000fe800000006ff */
[-C--:B------:R-:W-:Y:S08]  /*29c0*/  HMMA.16816.F32 R20, R148, R2.reuse, R20 ;  /* 0x000000029414723c */ /* 0x080ff00000001814 */
[----:B------:R-:W-:Y:S01]  /*29d0*/  HMMA.16816.F32 R24, R32, R2, R24 ;  /* 0x000000022018723c */ /* 0x000fe20000001818 */
[----:B------:R-:W-:Y:S04]  /*29e0*/  LDSM.16.M88.2 R2, [R219+0x3080] ;  /* 0x00308000db02783b */ /* 0x000fe80000000100 */
[----:B------:R3:W5:Y:S03]  /*29f0*/  LDSM.16.M88.4 R32, [R0+0x8080] ;  /* 0x008080000020783b */ /* 0x0007660000000200 */
[-C--:B--2---:R-:W-:Y:S08]  /*2a00*/  HMMA.16816.F32 R4, R28, R36.reuse, R4 ;  /* 0x000000241c04723c */ /* 0x084ff00000001804 */
[C---:B----4-:R-:W-:Y:S01]  /*2a10*/  HMMA.16816.F32 R8, R44.reuse, R36, R8 ;  /* 0x000000242c08723c */ /* 0x050fe20000001808 */
[----:B------:R-:W2:Y:S07]  /*2a20*/  LDSM.16.M88.2 R36, [R219+0x5080] ;  /* 0x00508000db24783b */ /* 0x000eae0000000100 */
[-C--:B------:R-:W-:Y:S01]  /*2a30*/  HMMA.16816.F32 R12, R44, R38.reuse, R12 ;  /* 0x000000262c0c723c */ /* 0x080fe2000000180c */
[----:B---3--:R-:W-:Y:S07]  /*2a40*/  IMAD.U32 R0, RZ, RZ, UR4 ;  /* 0x00000004ff007e24 */ /* 0x008fee000f8e00ff */
[C---:B------:R-:W-:Y:S01]  /*2a50*/  HMMA.16816.F32 R16, R28.reuse, R38, R16 ;  /* 0x000000261c10723c */ /* 0x040fe20000001810 */
[----:B------:R-:W-:Y:S03]  /*2a60*/  LDSM.16.M88.2 R38, [R218+0x3080] ;  /* 0x00308000da26783b */ /* 0x000fe60000000100 */
[----:B------:R-:W-:Y:S04]  /*2a70*/  LEA R0, R0, R229, 0xd ;  /* 0x000000e500007211 */ /* 0x000fe800078e68ff */
[-C--:B-1----:R-:W-:Y:S01]  /*2a80*/  HMMA.16816.F32 R20, R28, R40.reuse, R20 ;  /* 0x000000281c14723c */ /* 0x082fe20000001814 */
[----:B------:R-:W-:Y:S03]  /*2a90*/  LDSM.16.M88.2 R28, [R218+0x4080] ;  /* 0x00408000da1c783b */ /* 0x000fe60000000100 */
[----:B------:R-:W-:Y:S04]  /*2aa0*/  IMAD.SHL.U32 R0, R0, 0x2, RZ ;  /* 0x0000000200007824 */ /* 0x000fe800078e00ff */
[----:B------:R-:W-:Y:S01]  /*2ab0*/  HMMA.16816.F32 R24, R44, R40, R24 ;  /* 0x000000282c18723c */ /* 0x000fe20000001818 */
[----:B------:R1:W3:Y:S04]  /*2ac0*/  LDSM.16.M88.4 R148, [R0+0x8080] ;  /* 0x008080000094783b */ /* 0x0002e80000000200 */
[----:B------:R-:W-:Y:S03]  /*2ad0*/  LDSM.16.M88.2 R40, [R221+0x5080] ;  /* 0x00508000dd28783b */ /* 0x000fe60000000100 */
[-C--:B-----5:R-:W-:Y:S08]  /*2ae0*/  HMMA.16816.F32 R4, R32, R2.reuse, R4 ;  /* 0x000000022004723c */ /* 0x0a0ff00000001804 */
[C---:B------:R-:W-:Y:S01]  /*2af0*/  HMMA.16816.F32 R8, R48.reuse, R2, R8 ;  /* 0x000000023008723c */ /* 0x040fe20000001808 */
[----:B------:R-:W4:Y:S07]  /*2b00*/  LDSM.16.M88.2 R2, [R218+0x5080] ;  /* 0x00508000da02783b */ /* 0x000f2e0000000100 */
[-C--:B------:R-:W-:Y:S01]  /*2b10*/  HMMA.16816.F32 R12, R48, R42.reuse, R12 ;  /* 0x0000002a300c723c */ /* 0x080fe2000000180c */
[----:B-1----:R-:W-:Y:S05]  /*2b20*/  MOV R0, UR4 ;  /* 0x0000000400007c02 */ /* 0x002fea0008000f00 */
[----:B------:R-:W-:Y:S02]  /*2b30*/  IMAD R0, R0, 0x2000, R230 ;  /* 0x0000200000007824 */ /* 0x000fe400078e02e6 */
[C---:B------:R-:W-:Y:S04]  /*2b40*/  HMMA.16816.F32 R16, R32.reuse, R42, R16 ;  /* 0x0000002a2010723c */ /* 0x040fe80000001810 */
[----:B------:R-:W-:Y:S04]  /*2b50*/  SHF.L.U32 R0, R0, 0x1, RZ ;  /* 0x0000000100007819 */ /* 0x000fe800000006ff */
[-C--:B--2---:R-:W-:Y:S01]  /*2b60*/  HMMA.16816.F32 R20, R32, R36.reuse, R20 ;  /* 0x000000242014723c */ /* 0x084fe20000001814 */
[----:B------:R-:W-:Y:S04]  /*2b70*/  LDSM.16.M88.2 R32, [R221+0x3080] ;  /* 0x00308000dd20783b */ /* 0x000fe80000000100 */
[----:B------:R-:W-:Y:S03]  /*2b80*/  LDSM.16.M88.2 R34, [R221+0x4080] ;  /* 0x00408000dd22783b */ /* 0x000fe60000000100 */
[----:B------:R-:W-:Y:S08]  /*2b90*/  HMMA.16816.F32 R24, R48, R36, R24 ;  /* 0x000000243018723c */ /* 0x000ff00000001818 */
[-C--:B---3--:R-:W-:Y:S08]  /*2ba0*/  HMMA.16816.F32 R4, R148, R38.reuse, R4 ;  /* 0x000000269404723c */ /* 0x088ff00000001804 */
[C---:B------:R-:W-:Y:S01]  /*2bb0*/  HMMA.16816.F32 R8, R152.reuse, R38, R8 ;  /* 0x000000269808723c */ /* 0x040fe20000001808 */
[----:B------:R-:W-:Y:S07]  /*2bc0*/  LDSM.16.M88.4 R36, [R204+0x9080] ;  /* 0x00908000cc24783b */ /* 0x000fee0000000200 */
[-C--:B------:R-:W-:Y:S08]  /*2bd0*/  HMMA.16816.F32 R12, R152, R28.reuse, R12 ;  /* 0x0000001c980c723c */ /* 0x080ff0000000180c */
[C---:B------:R-:W-:Y:S01]  /*2be0*/  HMMA.16816.F32 R16, R148.reuse, R28, R16 ;  /* 0x0000001c9410723c */ /* 0x040fe20000001810 */
[----:B------:R1:W2:Y:S07]  /*2bf0*/  LDSM.16.M88.4 R28, [R0+0x8080] ;  /* 0x00808000001c783b */ /* 0x0002ae0000000200 */
[-C--:B----4-:R-:W-:Y:S08]  /*2c00*/  HMMA.16816.F32 R20, R148, R2.reuse, R20 ;  /* 0x000000029414723c */ /* 0x090ff00000001814 */
[----:B------:R-:W-:Y:S01]  /*2c10*/  HMMA.16816.F32 R24, R152, R2, R24 ;  /* 0x000000029818723c */ /* 0x000fe20000001818 */
[----:B-1----:R-:W-:Y:S05]  /*2c20*/  IMAD.U32 R0, RZ, RZ, UR4 ;  /* 0x00000004ff007e24 */ /* 0x002fea000f8e00ff */
[----:B------:R-:W-:Y:S05]  /*2c30*/  LEA R0, R0, R237, 0x6 ;  /* 0x000000ed00007211 */ /* 0x000fea00078e30ff */
[----:B------:R1:W3:Y:S04]  /*2c40*/  LDS R204, [R0.X4+0x12080] ;  /* 0x0120800000cc7984 */ /* 0x0002e80000004800 */
[----:B------:R1:W4:Y:S01]  /*2c50*/  LDS R205, [R0.X4+0x120a0] ;  /* 0x0120a00000cd7984 */ /* 0x0003220000004800 */
[-C--:B--2---:R-:W-:Y:S03]  /*2c60*/  HMMA.16816.F32 R4, R28, R32.reuse, R4 ;  /* 0x000000201c04723c */ /* 0x084fe60000001804 */
[----:B------:R1:W2:Y:S04]  /*2c70*/  LDS R207, [R0.X4+0x12100] ;  /* 0x0121000000cf7984 */ /* 0x0002a80000004800 */
[----:B------:R1:W1:Y:S01]  /*2c80*/  LDS R206, [R0.X4+0x12120] ;  /* 0x0121200000ce7984 */ /* 0x0002620000004800 */
[C---:B------:R-:W-:Y:S01]  /*2c90*/  HMMA.16816.F32 R8, R36.reuse, R32, R8 ;  /* 0x000000202408723c */ /* 0x040fe20000001808 */
[----:B------:R-:W-:Y:S04]  /*2ca0*/  DEPBAR.LE SB0, 0x0 ;  /* 0x000080000000791a */ /* 0x000fe80000000000 */
[----:B------:R-:W-:Y:S03]  /*2cb0*/  BAR.SYNC.DEFER_BLOCKING 0x0 ;  /* 0x0000000000007b1d */ /* 0x000fe60000010000 */
[-C--:B------:R-:W-:Y:S08]  /*2cc0*/  HMMA.16816.F32 R12, R36, R34.reuse, R12 ;  /* 0x00000022240c723c */ /* 0x080ff0000000180c */
[C---:B------:R-:W-:Y:S08]  /*2cd0*/  HMMA.16816.F32 R16, R28.reuse, R34, R16 ;  /* 0x000000221c10723c */ /* 0x040ff00000001810 */
[-C--:B------:R-:W-:Y:S01]  /*2ce0*/  HMMA.16816.F32 R20, R28, R40.reuse, R20 ;  /* 0x000000281c14723c */ /* 0x080fe20000001814 */
[----:B------:R1:W1:Y:S06]  /*2cf0*/  LDSM.16.M88.4 R44, [R224+0xe080] ;  /* 0x00e08000e02c783b */ /* 0x00026c0000000200 */
[----:B------:R-:W-:Y:S01]  /*2d00*/  IADD3 R28, R233, 0x1, RZ ;  /* 0x00000001e91c7810 */ /* 0x000fe20007ffe0ff */
[----:B------:R-:W-:Y:S01]  /*2d10*/  HMMA.16816.F32 R24, R36, R40, R24 ;  /* 0x000000282418723c */ /* 0x000fe20000001818 */
[----:B------:R1:W1:Y:S03]  /*2d20*/  LDSM.16.M88.4 R48, [R224+0xf080] ;  /* 0x00f08000e030783b */ /* 0x0002660000000200 */
[----:B------:R-:W-:Y:S01]  /*2d30*/  ISETP.GE.AND P1, PT, R28, R252, PT ;  /* 0x000000fc1c00720c */ /* 0x000fe20003f26270 */
[----:B------:R1:W1:Y:S04]  /*2d40*/  LDSM.16.M88.4 R148, [R225+0xe080] ;  /* 0x00e08000e194783b */ /* 0x0002680000000200 */
[----:B------:R1:W1:Y:S08]  /*2d50*/  LDSM.16.M88.4 R152, [R225+0xf080] ;  /* 0x00f08000e198783b */ /* 0x0002700000000200 */
[----:B------:R-:W-:-:S05]  /*2d60*/  @P1 BRA `(.L_x_804) ;  /* 0x000002c000001947 */ /* 0x000fca0003800000 */
[----:B--234-:R-:W-:Y:S01]  /*2d70*/  SHF.R.S32.HI R3, RZ, 0x1f, R28 ;  /* 0x0000001fff037819 */ /* 0x01cfe2000001141c */
[----:B------:R-:W2:Y:S01]  /*2d80*/  LDL.64 R210, [R1+0x18] ;  /* 0x0000180001d27983 */ /* 0x000ea20000100a00 */
[----:B------:R-:W-:Y:S01]  /*2d90*/  @!P2 LEA R2, R233, 0x40, 0x6 ;  /* 0x00000040e902a811 */ /* 0x000fe200078e30ff */
[----:B------:R-:W-:Y:S02]  /*2da0*/  IMAD.WIDE.U32 R30, R28, c[0x0][0x178], RZ ;  /* 0x00005e001c1e7a25 */ /* 0x000fe400078e00ff */
[----:B------:R-:W3:Y:S02]  /*2db0*/  LDL R208, [R1+0x24] ;  /* 0x0000240001d07983 */ /* 0x000ee40000100800 */
[----:B------:R-:W-:Y:S02]  /*2dc0*/  IMAD R3, R3, c[0x0][0x178], RZ ;  /* 0x00005e0003037a24 */ /* 0x000fe400078e02ff */
[----:B------:R-:W-:Y:S02]  /*2dd0*/  IMAD.SHL.U32 R33, R30, 0x40, RZ ;  /* 0x000000401e217824 */ /* 0x000fe400078e00ff */
[C---:B------:R-:W-:Y:S02]  /*2de0*/  IMAD R3, R28.reuse, c[0x0][0x17c], R3 ;  /* 0x00005f001c037a24 */ /* 0x040fe400078e0203 */
[----:B------:R-:W-:Y:S02]  /*2df0*/  IMAD.MOV.U32 R35, RZ, RZ, -0x40 ;  /* 0xffffffc0ff237424 */ /* 0x000fe400078e00ff */
[----:B------:R-:W-:Y:S02]  /*2e00*/  IMAD.IADD R3, R31, 0x1, R3 ;  /* 0x000000011f037824 */ /* 0x000fe400078e0203 */
[----:B------:R-:W-:Y:S01]  /*2e10*/  IMAD R35, R28, R35, c[0x0][0x168] ;  /* 0x00005a001c237624 */ /* 0x000fe200078e0223 */
[C---:B-12---:R-:W-:Y:S04]  /*2e20*/  @!P2 IADD3 R0, P5, R2.reuse, R210, RZ ;  /* 0x000000d20200a210 */ /* 0x046fe80007fbe0ff */
[----:B---3--:R-:W-:Y:S02]  /*2e30*/  @!P2 LEA.HI.X.SX32 R31, R2, R208, 0x1, P5 ;  /* 0x000000d0021fa211 */ /* 0x008fe400028f0eff */
[----:B------:R-:W-:Y:S02]  /*2e40*/  IADD3 R29, P6, P5, R250, UR10, R33 ;  /* 0x0000000afa1d7c10 */ /* 0x000fe4000fdde021 */
[----:B------:R-:W-:Y:S04]  /*2e50*/  SHF.L.U64.HI R2, R30, 0x6, R3 ;  /* 0x000000061e027819 */ /* 0x000fe80000010203 */
[----:B------:R-:W-:Y:S02]  /*2e60*/  IADD3.X R34, R247, UR5, R2, P6, P5 ;  /* 0x00000005f7227c10 */ /* 0x000fe4000b7ea402 */
[----:B------:R-:W-:Y:S02]  /*2e70*/  IADD3 R3, P6, R33, R250, RZ ;  /* 0x000000fa21037210 */ /* 0x000fe40007fde0ff */
[C---:B------:R-:W-:Y:S04]  /*2e80*/  @!P2 LEA R32, P5, R0.reuse, c[0x0][0x258], 0x2 ;  /* 0x000096000020aa11 */ /* 0x040fe800078a10ff */
[----:B------:R-:W-:Y:S01]  /*2e90*/  @!P2 LEA.HI.X R33, R0, c[0x0][0x25c], R31, 0x2, P5 ;  /* 0x000097000021aa11 */ /* 0x000fe200028f141f */
[----:B------:R-:W-:Y:S01]  /*2ea0*/  IMAD.X R0, R2, 0x1, R247, P6 ;  /* 0x0000000102007824 */ /* 0x000fe200030e06f7 */
[----:B------:R-:W-:Y:S01]  /*2eb0*/  LEA R28, P6, R29, c[0x0][0x160], 0x1 ;  /* 0x000058001d1c7a11 */ /* 0x000fe200078c08ff */
[----:B------:R-:W-:Y:S01]  /*2ec0*/  IMAD.IADD R2, R35, 0x1, -R244 ;  /* 0x0000000123027824 */ /* 0x000fe200078e0af4 */
[----:B------:R-:W-:Y:S02]  /*2ed0*/  LEA R30, P5, R3, c[0x0][0x160], 0x1 ;  /* 0x00005800031e7a11 */ /* 0x000fe400078a08ff */
[----:B------:R-:W-:Y:S02]  /*2ee0*/  LEA.HI.X R29, R29, c[0x0][0x164], R34, 0x1, P6 ;  /* 0x000059001d1d7a11 */ /* 0x000fe400030f0c22 */
[----:B------:R-:W-:Y:S02]  /*2ef0*/  ISETP.LT.OR P6, PT, R2, 0x1, P4 ;  /* 0x000000010200780c */ /* 0x000fe400027c1670 */
[----:B------:R-:W-:Y:S01]  /*2f00*/  LEA.HI.X R31, R3, c[0x0][0x164], R0, 0x1, P5 ;  /* 0x00005900031f7a11 */ /* 0x000fe200028f0c00 */
[----:B------:R-:W-:Y:S01]  /*2f10*/  IMAD.U32 R0, RZ, RZ, UR13 ;  /* 0x0000000dff007e24 */ /* 0x000fe2000f8e00ff */
[----:B------:R-:W-:Y:S02]  /*2f20*/  IADD3 R3, R236, 0x6080, RZ ;  /* 0x00006080ec037810 */ /* 0x000fe40007ffe0ff */
[----:B------:R-:W-:Y:S03]  /*2f30*/  ISETP.LT.OR P5, PT, R2, 0x1, P3 ;  /* 0x000000010200780c */ /* 0x000fe60001fa1670 */
[----:B------:R-:W-:Y:S02]  /*2f40*/  IMAD R0, R0, 0x4000, R3 ;  /* 0x0000400000007824 */ /* 0x000fe400078e0203 */
[----:B------:R-:W-:Y:S03]  /*2f50*/  IMAD.SHL.U32 R3, R240, 0x4, RZ ;  /* 0x00000004f0037824 */ /* 0x000fe600078e00ff */
[----:B------:R-:W-:Y:S01]  /*2f60*/  @!PT LDS RZ, [RZ] ;  /* 0x00000000fffff984 */ /* 0x000fe20000000800 */
[----:B------:R-:W-:Y:S01]  /*2f70*/  @!PT LDS RZ, [RZ] ;  /* 0x00000000fffff984 */ /* 0x000fe20000000800 */
[----:B------:R-:W-:Y:S01]  /*2f80*/  @!PT LDS RZ, [RZ] ;  /* 0x00000000fffff984 */ /* 0x000fe20000000800 */
[----:B------:R1:W-:Y:S01]  /*2f90*/  LDGSTS.E.BYPASS.LTC128B.128 [R0], [R30.64], !P6 ;  /* 0x000000001e007fae */ /* 0x0003e2000f101d48 */
[C---:B------:R-:W-:Y:S04]  /*2fa0*/  ISETP.LT.OR P6, PT, R2.reuse, 0x21, P4 ;  /* 0x000000210200780c */ /* 0x040fe800027c1670 */
[----:B------:R1:W-:Y:S01]  /*2fb0*/  LDGSTS.E.BYPASS.LTC128B.128 [R0+0x2000], [R30.64+0x80], !P5 ;  /* 0x020000801e007fae */ /* 0x0003e2000e901d48 */
[----:B------:R-:W-:Y:S01]  /*2fc0*/  ISETP.LT.OR P5, PT, R2, 0x21, P3 ;  /* 0x000000210200780c */ /* 0x000fe20001fa1670 */
[----:B------:R-:W-:Y:S04]  /*2fd0*/  IMAD.U32 R2, RZ, RZ, UR13 ;  /* 0x0000000dff027e24 */ /* 0x000fe8000f8e00ff */
[----:B------:R-:W-:Y:S03]  /*2fe0*/  @!P2 IMAD R2, R2, 0x40, R3 ;  /* 0x000000400202a824 */ /* 0x000fe600078e0203 */
[----:B------:R1:W-:Y:S01]  /*2ff0*/  LDGSTS.E.BYPASS.LTC128B.128 [R0+0x1000], [R28.64], !P6 ;  /* 0x010000001c007fae */ /* 0x0003e2000f101d48 */
[----:B------:R-:W-:Y:S04]  /*3000*/  @!P2 IMAD.SHL.U32 R2, R2, 0x4, RZ ;  /* 0x000000040202a824 */ /* 0x000fe800078e00ff */
[----:B------:R1:W-:Y:S04]  /*3010*/  LDGSTS.E.BYPASS.LTC128B.128 [R0+0x3000], [R28.64+0x80], !P5 ;  /* 0x030000801c007fae */ /* 0x0003e8000e901d48 */
[----:B------:R1:W-:Y:S02]  /*3020*/  @!P2 LDGSTS.E.BYPASS.LTC128B.128 [R2+0x12080], [R32.64] ;  /* 0x120800002002afae */ /* 0x0003e4000b901d48 */
.L_x_804:
[-C--:B-1234-:R-:W-:Y:S01]  /*3030*/  HMMA.16816.F32 R28, R44, R156.reuse, RZ ;  /* 0x0000009c2c1c723c */ /* 0x09efe200000018ff */
[----:B------:R-:W2:Y:S03]  /*3040*/  LDL R208, [R1+0x8] ;  /* 0x0000080001d07983 */ /* 0x000ea60000100800 */
[----:B------:R-:W-:Y:S01]  /*3050*/  IMAD.MOV.U32 R0, RZ, RZ, -0x40 ;  /* 0xffffffc0ff007424 */ /* 0x000fe200078e00ff */
[----:B------:R-:W3:Y:S03]  /*3060*/  LDL R3, [R1+0xc] ;  /* 0x00000c0001037983 */ /* 0x000ee60000100800 */
[C---:B------:R-:W-:Y:S01]  /*3070*/  HMMA.16816.F32 R32, R48.reuse, R156, RZ ;  /* 0x0000009c3020723c */ /* 0x040fe200000018ff */
[----:B------:R-:W0:Y:S03]  /*3080*/  LDGDEPBAR ;  /* 0x00000000000079af */ /* 0x000e260000000000 */
[----:B------:R-:W-:Y:S04]  /*3090*/  SEL R0, R0, 0x40, P0 ;  /* 0x0000004000007807 */ /* 0x000fe80000000000 */
[-C--:B------:R-:W-:Y:S01]  /*30a0*/  HMMA.16816.F32 R36, R48, R158.reuse, RZ ;  /* 0x0000009e3024723c */ /* 0x080fe200000018ff */
[----:B------:R-:W-:Y:S03]  /*30b0*/  IMAD.IADD R2, R224, 0x1, R0 ;  /* 0x00000001e0027824 */ /* 0x000fe600078e0200 */
[----:B------:R-:W-:Y:S04]  /*30c0*/  IMAD.IADD R0, R0, 0x1, R225 ;  /* 0x0000000100007824 */ /* 0x000fe800078e02e1 */
        /* <DEDUP_REMOVED lines=10> */
[----:B------:R-:W4:Y:S07]  /*3170*/  LDSM.16.M88.4 R152, [R2+0xf080] ;  /* 0x00f080000298783b */ /* 0x000f2e0000000200 */
[-C--:B-1----:R-:W-:Y:S08]  /*3180*/  HMMA.16816.F32 R28, R148, R168.reuse, R28 ;  /* 0x000000a8941c723c */ /* 0x082ff0000000181c */
[C---:B----4-:R-:W-:Y:S08]  /*3190*/  HMMA.16816.F32 R32, R152.reuse, R168, R32 ;  /* 0x000000a89820723c */ /* 0x050ff00000001820 */
        /* <DEDUP_REMOVED lines=29> */
[----:B------:R4:W5:Y:S03]  /*3370*/  LDSM.16.M88.4 R152, [R2+0x11080] ;  /* 0x011080000298783b */ /* 0x0009660000000200 */
[----:B----4-:R-:W-:Y:S04]  /*3380*/  IMAD.MOV.U32 R2, RZ, RZ, 0x1 ;  /* 0x00000001ff027424 */ /* 0x010fe800078e00ff */
[-C--:B-1----:R-:W-:Y:S08]  /*3390*/  HMMA.16816.F32 R28, R148, R192.reuse, R28 ;  /* 0x000000c0941c723c */ /* 0x082ff0000000181c */
[C---:B-----5:R-:W-:Y:S08]  /*33a0*/  HMMA.16816.F32 R32, R152.reuse, R192, R32 ;  /* 0x000000c09820723c */ /* 0x060ff00000001820 */
[-C--:B------:R-:W-:Y:S08]  /*33b0*/  HMMA.16816.F32 R36, R152, R194.reuse, R36 ;  /* 0x000000c29824723c */ /* 0x080ff00000001824 */
[C---:B------:R-:W-:Y:S08]  /*33c0*/  HMMA.16816.F32 R40, R148.reuse, R194, R40 ;  /* 0x000000c29428723c */ /* 0x040ff00000001828 */
[-C--:B------:R-:W-:Y:S01]  /*33d0*/  HMMA.16816.F32 R44, R148, R196.reuse, R44 ;  /* 0x000000c4942c723c */ /* 0x080fe2000000182c */
[----:B------:R-:W1:Y:S07]  /*33e0*/  LDSM.16.M88.4 R148, [R0+0x10080] ;  /* 0x010080000094783b */ /* 0x000e6e0000000200 */
[----:B------:R-:W-:Y:S01]  /*33f0*/  HMMA.16816.F32 R48, R152, R196, R48 ;  /* 0x000000c49830723c */ /* 0x000fe20000001830 */
[----:B------:R4:W5:Y:S03]  /*3400*/  LDSM.16.M88.4 R152, [R0+0x11080] ;  /* 0x011080000098783b */ /* 0x0009660000000200 */
[----:B----4-:R-:W-:Y:S04]  /*3410*/  IMAD.MOV.U32 R0, RZ, RZ, -0x60 ;  /* 0xffffffa0ff007424 */ /* 0x010fe800078e00ff */
[----:B--2---:R-:W-:Y:S04]  /*3420*/  IMAD R0, R208, R0, c[0x0][0x198] ;  /* 0x00006600d0007624 */ /* 0x004fe800078e0200 */
[C---:B------:R-:W-:Y:S01]  /*3430*/  IMAD R0, R233.reuse, 0x40, R0 ;  /* 0x00000040e9007824 */ /* 0x040fe200078e0200 */
[-C--:B-1----:R-:W-:Y:S05]  /*3440*/  HMMA.16816.F32 R28, R148, R198.reuse, R28 ;  /* 0x000000c6941c723c */ /* 0x082fea000000181c */
[----:B------:R-:W-:Y:S02]  /*3450*/  IADD3 R0, R0, -c[0x0][0x168], R2 ;  /* 0x80005a0000007a10 */ /* 0x000fe40007ffe002 */
[----:B------:R-:W-:Y:S01]  /*3460*/  IADD3 R233, R233, 0x1, RZ ;  /* 0x00000001e9e97810 */ /* 0x000fe20007ffe0ff */
[C---:B-----5:R-:W-:Y:S08]  /*3470*/  HMMA.16816.F32 R32, R152.reuse, R198, R32 ;  /* 0x000000c69820723c */ /* 0x060ff00000001820 */
[-C--:B------:R-:W-:Y:S08]  /*3480*/  HMMA.16816.F32 R36, R152, R200.reuse, R36 ;  /* 0x000000c89824723c */ /* 0x080ff00000001824 */
[C---:B------:R-:W-:Y:S08]  /*3490*/  HMMA.16816.F32 R40, R148.reuse, R200, R40 ;  /* 0x000000c89428723c */ /* 0x040ff00000001828 */
[-C--:B------:R-:W-:Y:S07]  /*34a0*/  HMMA.16816.F32 R44, R148, R202.reuse, R44 ;  /* 0x000000ca942c723c */ /* 0x080fee000000182c */
[----:B---3--:R-:W-:Y:S01]  /*34b0*/  IADD3 R148, -R3, R237, R0 ;  /* 0x000000ed03947210 */ /* 0x008fe20007ffe100 */
[----:B------:R-:W-:Y:S01]  /*34c0*/  HMMA.16816.F32 R48, R152, R202, R48 ;  /* 0x000000ca9830723c */ /* 0x000fe20000001830 */
[----:B------:R-:W1:Y:S03]  /*34d0*/  LDS R3, [R237.X4+0x12280] ;  /* 0x01228000ed037984 */ /* 0x000e660000004800 */
[----:B------:R-:W-:Y:S02]  /*34e0*/  IMNMX R0, R238, R148, PT ;  /* 0x00000094ee007217 */ /* 0x000fe40003800200 */
[----:B------:R-:W-:Y:S02]  /*34f0*/  IADD3 R2, R148, 0x20, RZ ;  /* 0x0000002094027810 */ /* 0x000fe40007ffe0ff */
[----:B------:R-:W-:Y:S04]  /*3500*/  ISETP.GT.AND P5, PT, R0, RZ, PT ;  /* 0x000000ff0000720c */ /* 0x000fe80003fa4270 */
[----:B------:R-:W-:Y:S02]  /*3510*/  FSEL R4, R4, -INF , P5 ;  /* 0xff80000004047808 */ /* 0x000fe40002800000 */
[----:B------:R-:W-:Y:S02]  /*3520*/  ISETP.GT.AND P5, PT, R0, 0x1, PT ;  /* 0x000000010000780c */ /* 0x000fe40003fa4270 */
[----:B------:R-:W-:Y:S01]  /*3530*/  IMNMX R2, R238, R2, PT ;  /* 0x00000002ee027217 */ /* 0x000fe20003800200 */
[--C-:B------:R-:W-:Y:S01]  /*3540*/  FFMA.FTZ R151, R4, c[0x0][0x29c], -R204.reuse ;  /* 0x0000a70004977a23 */ /* 0x100fe200000108cc */
[----:B------:R-:W-:Y:S01]  /*3550*/  FSEL R5, R5, -INF , P5 ;  /* 0xff80000005057808 */ /* 0x000fe20002800000 */
[----:B------:R-:W2:Y:S01]  /*3560*/  LDS R4, [R237.X4+0x122a0] ;  /* 0x0122a000ed047984 */ /* 0x000ea20000004800 */
[----:B------:R-:W-:Y:S03]  /*3570*/  ISETP.GT.AND P5, PT, R0, 0x20, PT ;  /* 0x000000200000780c */ /* 0x000fe60003fa4270 */
[--C-:B------:R-:W-:Y:S01]  /*3580*/  FFMA.FTZ R150, R5, c[0x0][0x29c], -R204.reuse ;  /* 0x0000a70005967a23 */ /* 0x100fe200000108cc */
[----:B------:R-:W-:Y:S01]  /*3590*/  FSEL R16, R16, -INF , P5 ;  /* 0xff80000010107808 */ /* 0x000fe20002800000 */
[----:B------:R-:W-:Y:S01]  /*35a0*/  MUFU.EX2 R151, R151 ;  /* 0x0000009700977308 */ /* 0x000fe20000000800 */
[----:B------:R-:W-:Y:S03]  /*35b0*/  ISETP.GT.AND P5, PT, R0, 0x21, PT ;  /* 0x000000210000780c */ /* 0x000fe60003fa4270 */
[--C-:B------:R-:W-:Y:S01]  /*35c0*/  FFMA.FTZ R149, R16, c[0x0][0x29c], -R204.reuse ;  /* 0x0000a70010957a23 */ /* 0x100fe200000108cc */
[----:B------:R-:W-:Y:S02]  /*35d0*/  FSEL R17, R17, -INF , P5 ;  /* 0xff80000011117808 */ /* 0x000fe40002800000 */
[----:B------:R-:W-:Y:S03]  /*35e0*/  ISETP.GT.AND P5, PT, R0, 0x40, PT ;  /* 0x000000400000780c */ /* 0x000fe60003fa4270 */
[--C-:B------:R-:W-:Y:S01]  /*35f0*/  FFMA.FTZ R17, R17, c[0x0][0x29c], -R204.reuse ;  /* 0x0000a70011117a23 */ /* 0x100fe200000108cc */
[----:B------:R-:W-:Y:S01]  /*3600*/  FSEL R16, R20, -INF , P5 ;  /* 0xff80000014107808 */ /* 0x000fe20002800000 */
[----:B------:R-:W-:Y:S01]  /*3610*/  MUFU.EX2 R150, R150 ;  /* 0x0000009600967308 */ /* 0x000fe20000000800 */
[----:B------:R-:W-:Y:S02]  /*3620*/  ISETP.GT.AND P5, PT, R0, 0x41, PT ;  /* 0x000000410000780c */ /* 0x000fe40003fa4270 */
[----:B------:R-:W-:Y:S01]  /*3630*/  IADD3 R0, R148, 0x8, RZ ;  /* 0x0000000894007810 */ /* 0x000fe20007ffe0ff */
[--C-:B------:R-:W-:Y:S01]  /*3640*/  FFMA.FTZ R16, R16, c[0x0][0x29c], -R204.reuse ;  /* 0x0000a70010107a23 */ /* 0x100fe200000108cc */
[----:B------:R-:W-:Y:S01]  /*3650*/  FSEL R21, R21, -INF , P5 ;  /* 0xff80000015157808 */ /* 0x000fe20002800000 */
[--C-:B-1----:R-:W-:Y:S01]  /*3660*/  FADD.FTZ R44, R44, -R3.reuse ;  /* 0x800000032c2c7221 */ /* 0x102fe20000010000 */
[----:B------:R-:W-:Y:S01]  /*3670*/  IMNMX R0, R238, R0, PT ;  /* 0x00000000ee007217 */ /* 0x000fe20003800200 */
[--C-:B------:R-:W-:Y:S02]  /*3680*/  FADD.FTZ R41, R41, -R3.reuse ;  /* 0x8000000329297221 */ /* 0x100fe40000010000 */
[----:B------:R-:W-:Y:S01]  /*3690*/  FFMA.FTZ R204, R21, c[0x0][0x29c], -R204 ;  /* 0x0000a70015cc7a23 */ /* 0x000fe200000108cc */
[----:B------:R-:W-:Y:S01]  /*36a0*/  ISETP.GT.AND P5, PT, R0, RZ, PT ;  /* 0x000000ff0000720c */ /* 0x000fe20003fa4270 */
[----:B------:R-:W1:Y:S01]  /*36b0*/  MUFU.EX2 R16, R16 ;  /* 0x0000001000107308 */ /* 0x000e620000000800 */
[--C-:B------:R-:W-:Y:S02]  /*36c0*/  FADD.FTZ R45, R45, -R3.reuse ;  /* 0x800000032d2d7221 */ /* 0x100fe40000010000 */
[----:B------:R-:W-:Y:S01]  /*36d0*/  FSEL R6, R6, -INF , P5 ;  /* 0xff80000006067808 */ /* 0x000fe20002800000 */
[--C-:B------:R-:W-:Y:S01]  /*36e0*/  FADD.FTZ R28, R28, -R3.reuse ;  /* 0x800000031c1c7221 */ /* 0x100fe20000010000 */
[----:B------:R-:W-:Y:S01]  /*36f0*/  ISETP.GT.AND P5, PT, R0, 0x1, PT ;  /* 0x000000010000780c */ /* 0x000fe20003fa4270 */
[----:B------:R-:W-:Y:S02]  /*3700*/  FADD.FTZ R29, R29, -R3 ;  /* 0x800000031d1d7221 */ /* 0x000fe40000010000 */
[--C-:B------:R-:W-:Y:S01]  /*3710*/  FFMA.FTZ R21, R6, c[0x0][0x29c], -R205.reuse ;  /* 0x0000a70006157a23 */ /* 0x100fe200000108cd */
[----:B------:R-:W-:Y:S01]  /*3720*/  FSEL R5, R7, -INF , P5 ;  /* 0xff80000007057808 */ /* 0x000fe20002800000 */
[----:B------:R-:W-:Y:S01]  /*3730*/  MUFU.EX2 R204, R204 ;  /* 0x000000cc00cc7308 */ /* 0x000fe20000000800 */
[----:B------:R-:W-:Y:S01]  /*3740*/  ISETP.GT.AND P5, PT, R0, 0x20, PT ;  /* 0x000000200000780c */ /* 0x000fe20003fa4270 */
[--C-:B--2---:R-:W-:Y:S02]  /*3750*/  FADD.FTZ R30, R30, -R4.reuse ;  /* 0x800000041e1e7221 */ /* 0x104fe40000010000 */
[----:B------:R-:W-:Y:S01]  /*3760*/  FFMA.FTZ R5, R5, c[0x0][0x29c], -R205 ;  /* 0x0000a70005057a23 */ /* 0x000fe200000108cd */
[----:B------:R-:W-:Y:S01]  /*3770*/  FSEL R18, R18, -INF , P5 ;  /* 0xff80000012127808 */ /* 0x000fe20002800000 */
[----:B------:R-:W-:Y:S01]  /*3780*/  FADD.FTZ R40, R40, -R3 ;  /* 0x8000000328287221 */ /* 0x000fe20000010000 */
[----:B------:R-:W-:Y:S01]  /*3790*/  ISETP.GT.AND P5, PT, R0, 0x21, PT ;  /* 0x000000210000780c */ /* 0x000fe20003fa4270 */
[--C-:B------:R-:W-:Y:S02]  /*37a0*/  FADD.FTZ R31, R31, -R4.reuse ;  /* 0x800000041f1f7221 */ /* 0x100fe40000010000 */
[--C-:B------:R-:W-:Y:S01]  /*37b0*/  FFMA.FTZ R211, R18, c[0x0][0x29c], -R205.reuse ;  /* 0x0000a70012d37a23 */ /* 0x100fe200000108cd */
[----:B------:R-:W-:Y:S01]  /*37c0*/  FSEL R19, R19, -INF , P5 ;  /* 0xff80000013137808 */ /* 0x000fe20002800000 */
[----:B------:R-:W2:Y:S01]  /*37d0*/  MUFU.EX2 R21, R21 ;  /* 0x0000001500157308 */ /* 0x000ea20000000800 */
[----:B------:R-:W-:Y:S01]  /*37e0*/  ISETP.GT.AND P5, PT, R0, 0x40, PT ;  /* 0x000000400000780c */ /* 0x000fe20003fa4270 */
[----:B-1----:R-:W-:Y:S02]  /*37f0*/  FMUL.FTZ R44, R16, R44 ;  /* 0x0000002c102c7220 */ /* 0x002fe40000410000 */
[--C-:B------:R-:W-:Y:S01]  /*3800*/  FFMA.FTZ R210, R19, c[0x0][0x29c], -R205.reuse ;  /* 0x0000a70013d27a23 */ /* 0x100fe200000108cd */
[----:B------:R-:W-:Y:S01]  /*3810*/  FSEL R22, R22, -INF , P5 ;  /* 0xff80000016167808 */ /* 0x000fe20002800000 */
[--C-:B------:R-:W-:Y:S01]  /*3820*/  FADD.FTZ R43, R43, -R4.reuse ;  /* 0x800000042b2b7221 */ /* 0x100fe20000010000 */
[----:B------:R-:W-:Y:S01]  /*3830*/  ISETP.GT.AND P5, PT, R0, 0x41, PT ;  /* 0x000000410000780c */ /* 0x000fe20003fa4270 */
[--C-:B------:R-:W-:Y:S01]  /*3840*/  FADD.FTZ R47, R47, -R4.reuse ;  /* 0x800000042f2f7221 */ /* 0x100fe20000010000 */
[----:B------:R-:W-:Y:S01]  /*3850*/  IADD3 R0, R148, 0x28, RZ ;  /* 0x0000002894007810 */ /* 0x000fe20007ffe0ff */
[--C-:B------:R-:W-:Y:S01]  /*3860*/  FFMA.FTZ R209, R22, c[0x0][0x29c], -R205.reuse ;  /* 0x0000a70016d17a23 */ /* 0x100fe200000108cd */
[----:B------:R-:W-:Y:S01]  /*3870*/  FSEL R23, R23, -INF , P5 ;  /* 0xff80000017177808 */ /* 0x000fe20002800000 */
[----:B------:R-:W1:Y:S01]  /*3880*/  MUFU.EX2 R5, R5 ;  /* 0x0000000500057308 */ /* 0x000e620000000800 */
[----:B------:R-:W-:Y:S01]  /*3890*/  ISETP.GT.AND P5, PT, R2, RZ, PT ;  /* 0x000000ff0200720c */ /* 0x000fe20003fa4270 */
[--C-:B------:R-:W-:Y:S01]  /*38a0*/  FADD.FTZ R42, R42, -R4.reuse ;  /* 0x800000042a2a7221 */ /* 0x100fe20000010000 */
[----:B------:R-:W-:Y:S01]  /*38b0*/  IMNMX R0, R238, R0, PT ;  /* 0x00000000ee007217 */ /* 0x000fe20003800200 */
[----:B------:R-:W-:Y:S01]  /*38c0*/  FFMA.FTZ R205, R23, c[0x0][0x29c], -R205 ;  /* 0x0000a70017cd7a23 */ /* 0x000fe200000108cd */
[----:B------:R-:W-:Y:S01]  /*38d0*/  FSEL R8, R8, -INF , P5 ;  /* 0xff80000008087808 */ /* 0x000fe20002800000 */
[----:B------:R-:W-:Y:S01]  /*38e0*/  FADD.FTZ R46, R46, -R4 ;  /* 0x800000042e2e7221 */ /* 0x000fe20000010000 */
[----:B------:R-:W-:Y:S01]  /*38f0*/  ISETP.GT.AND P5, PT, R2, 0x1, PT ;  /* 0x000000010200780c */ /* 0x000fe20003fa4270 */
[----:B------:R-:W-:Y:S01]  /*3900*/  FMUL.FTZ R28, R151, R28 ;  /* 0x0000001c971c7220 */ /* 0x000fe20000410000 */
[----:B------:R-:W-:Y:S01]  /*3910*/  ISETP.GT.AND P6, PT, R0, RZ, PT ;  /* 0x000000ff0000720c */ /* 0x000fe20003fc4270 */
[----:B------:R3:W4:Y:S01]  /*3920*/  MUFU.EX2 R208, R205 ;  /* 0x000000cd00d07308 */ /* 0x0007220000000800 */
[----:B------:R-:W-:Y:S01]  /*3930*/  FSEL R9, R9, -INF , P5 ;  /* 0xff80000009097808 */ /* 0x000fe20002800000 */
[--C-:B------:R-:W-:Y:S01]  /*3940*/  FFMA.FTZ R8, R8, c[0x0][0x29c], -R207.reuse ;  /* 0x0000a70008087a23 */ /* 0x100fe200000108cf */
[----:B------:R-:W-:Y:S01]  /*3950*/  ISETP.GT.AND P5, PT, R2, 0x20, PT ;  /* 0x000000200200780c */ /* 0x000fe20003fa4270 */
[----:B--2---:R-:W-:Y:S01]  /*3960*/  FMUL.FTZ R30, R21, R30 ;  /* 0x0000001e151e7220 */ /* 0x004fe20000410000 */
[----:B------:R-:W-:Y:S01]  /*3970*/  FSEL R10, R10, -INF , P6 ;  /* 0xff8000000a0a7808 */ /* 0x000fe20003000000 */
[----:B------:R-:W-:Y:S01]  /*3980*/  FMUL.FTZ R29, R150, R29 ;  /* 0x0000001d961d7220 */ /* 0x000fe20000410000 */
[----:B------:R-:W-:Y:S01]  /*3990*/  FSEL R7, R12, -INF , P5 ;  /* 0xff8000000c077808 */ /* 0x000fe20002800000 */
[----:B------:R-:W-:Y:S01]  /*39a0*/  FMUL.FTZ R19, R204, R45 ;  /* 0x0000002dcc137220 */ /* 0x000fe20000410000 */
[----:B------:R-:W-:Y:S01]  /*39b0*/  ISETP.GT.AND P5, PT, R2, 0x21, PT ;  /* 0x000000210200780c */ /* 0x000fe20003fa4270 */
[----:B------:R-:W-:Y:S01]  /*39c0*/  MUFU.EX2 R8, R8 ;  /* 0x0000000800087308 */ /* 0x000fe20000000800 */
[----:B------:R-:W-:Y:S01]  /*39d0*/  ISETP.GT.AND P6, PT, R0, 0x20, PT ;  /* 0x000000200000780c */ /* 0x000fe20003fc4270 */
[--C-:B------:R-:W-:Y:S01]  /*39e0*/  FFMA.FTZ R7, R7, c[0x0][0x29c], -R207.reuse ;  /* 0x0000a70007077a23 */ /* 0x100fe200000108cf */
[----:B------:R-:W-:Y:S01]  /*39f0*/  F2FP.PACK_AB R23, R204, R16 ;  /* 0x00000010cc17723e */ /* 0x000fe200000000ff */
[C---:B-1----:R-:W-:Y:S01]  /*3a00*/  FMUL.FTZ R18, R5.reuse, R31 ;  /* 0x0000001f05127220 */ /* 0x042fe20000410000 */
[----:B------:R-:W-:Y:S02]  /*3a10*/  FSEL R14, R14, -INF , P6 ;  /* 0xff8000000e0e7808 */ /* 0x000fe40003000000 */
[----:B------:R-:W-:Y:S02]  /*3a20*/  ISETP.GT.AND P6, PT, R0, 0x40, PT ;  /* 0x000000400000780c */ /* 0x000fe40003fc4270 */
[----:B------:R-:W-:Y:S01]  /*3a30*/  F2FP.PACK_AB R21, R5, R21 ;  /* 0x000000150515723e */ /* 0x000fe200000000ff */
[----:B------:R-:W1:Y:S01]  /*3a40*/  MUFU.EX2 R149, R149 ;  /* 0x0000009500957308 */ /* 0x000e620000000800 */
[----:B------:R-:W-:Y:S01]  /*3a50*/  FSEL R26, R26, -INF , P6 ;  /* 0xff8000001a1a7808 */ /* 0x000fe20003000000 */
[--C-:B------:R-:W-:Y:S01]  /*3a60*/  FFMA.FTZ R14, R14, c[0x0][0x29c], -R206.reuse ;  /* 0x0000a7000e0e7a23 */ /* 0x100fe200000108ce */
[----:B------:R-:W-:Y:S01]  /*3a70*/  F2FP.PACK_AB R18, R18, R30 ;  /* 0x0000001e1212723e */ /* 0x000fe200000000ff */
[--C-:B---3--:R-:W-:Y:S01]  /*3a80*/  FFMA.FTZ R205, R9, c[0x0][0x29c], -R207.reuse ;  /* 0x0000a70009cd7a23 */ /* 0x108fe200000108cf */
[----:B------:R-:W-:Y:S01]  /*3a90*/  FSEL R9, R13, -INF , P5 ;  /* 0xff8000000d097808 */ /* 0x000fe20002800000 */
[--C-:B------:R-:W-:Y:S01]  /*3aa0*/  FFMA.FTZ R148, R26, c[0x0][0x29c], -R206.reuse ;  /* 0x0000a7001a947a23 */ /* 0x100fe200000108ce */
[----:B------:R-:W-:Y:S01]  /*3ab0*/  ISETP.GT.AND P5, PT, R2, 0x40, PT ;  /* 0x000000400200780c */ /* 0x000fe20003fa4270 */
[----:B----4-:R-:W-:Y:S01]  /*3ac0*/  FMUL.FTZ R12, R208, R47 ;  /* 0x0000002fd00c7220 */ /* 0x010fe20000410000 */
[----:B------:R-:W-:Y:S01]  /*3ad0*/  F2FP.PACK_AB R19, R19, R44 ;  /* 0x0000002c1313723e */ /* 0x000fe200000000ff */
[----:B------:R-:W-:Y:S01]  /*3ae0*/  MUFU.EX2 R205, R205 ;  /* 0x000000cd00cd7308 */ /* 0x000fe20000000800 */
[----:B------:R-:W-:Y:S01]  /*3af0*/  FSEL R24, R24, -INF , P5 ;  /* 0xff80000018187808 */ /* 0x000fe20002800000 */
[--C-:B------:R-:W-:Y:S01]  /*3b00*/  FFMA.FTZ R9, R9, c[0x0][0x29c], -R207.reuse ;  /* 0x0000a70009097a23 */ /* 0x100fe200000108cf */
[----:B------:R-:W-:Y:S02]  /*3b10*/  ISETP.GT.AND P5, PT, R2, 0x41, PT ;  /* 0x000000410200780c */ /* 0x000fe40003fa4270 */
[----:B------:R-:W2:Y:S01]  /*3b20*/  LDS R2, [R237.X4+0x12300] ;  /* 0x01230000ed027984 */ /* 0x000ea20000004800 */
[--C-:B------:R-:W-:Y:S01]  /*3b30*/  FFMA.FTZ R6, R24, c[0x0][0x29c], -R207.reuse ;  /* 0x0000a70018067a23 */ /* 0x100fe200000108cf */
[----:B------:R-:W-:Y:S02]  /*3b40*/  FSEL R25, R25, -INF , P5 ;  /* 0xff80000019197808 */ /* 0x000fe40002800000 */
[C---:B------:R-:W-:Y:S01]  /*3b50*/  ISETP.GT.AND P5, PT, R0.reuse, 0x1, PT ;  /* 0x000000010000780c */ /* 0x040fe20003fa4270 */
[----:B------:R-:W3:Y:S02]  /*3b60*/  MUFU.EX2 R17, R17 ;  /* 0x0000001100117308 */ /* 0x000ee40000000800 */
[----:B------:R-:W-:Y:S01]  /*3b70*/  FFMA.FTZ R207, R25, c[0x0][0x29c], -R207 ;  /* 0x0000a70019cf7a23 */ /* 0x000fe200000108cf */
[----:B------:R-:W-:Y:S01]  /*3b80*/  FSEL R11, R11, -INF , P5 ;  /* 0xff8000000b0b7808 */ /* 0x000fe20002800000 */
[----:B-1----:R-:W-:Y:S01]  /*3b90*/  FMUL.FTZ R40, R149, R40 ;  /* 0x0000002895287220 */ /* 0x002fe20000410000 */
[----:B------:R-:W-:Y:S02]  /*3ba0*/  ISETP.GT.AND P5, PT, R0, 0x21, PT ;  /* 0x000000210000780c */ /* 0x000fe40003fa4270 */
[----:B------:R-:W-:Y:S01]  /*3bb0*/  F2FP.PACK_AB R25, R150, R151 ;  /* 0x000000979619723e */ /* 0x000fe200000000ff */
[--C-:B------:R-:W-:Y:S01]  /*3bc0*/  FFMA.FTZ R11, R11, c[0x0][0x29c], -R206.reuse ;  /* 0x0000a7000b0b7a23 */ /* 0x100fe200000108ce */
[----:B------:R-:W-:Y:S01]  /*3bd0*/  FSEL R15, R15, -INF , P5 ;  /* 0xff8000000f0f7808 */ /* 0x000fe20002800000 */
[----:B------:R-:W1:Y:S01]  /*3be0*/  MUFU.EX2 R211, R211 ;  /* 0x000000d300d37308 */ /* 0x000e620000000800 */
[----:B------:R-:W-:Y:S01]  /*3bf0*/  ISETP.GT.AND P5, PT, R0, 0x41, PT ;  /* 0x000000410000780c */ /* 0x000fe20003fa4270 */
[--C-:B------:R-:W-:Y:S02]  /*3c00*/  FFMA.FTZ R0, R10, c[0x0][0x29c], -R206.reuse ;  /* 0x0000a7000a007a23 */ /* 0x100fe400000108ce */
[--C-:B------:R-:W-:Y:S01]  /*3c10*/  FFMA.FTZ R15, R15, c[0x0][0x29c], -R206.reuse ;  /* 0x0000a7000f0f7a23 */ /* 0x100fe200000108ce */
[----:B------:R-:W-:Y:S05]  /*3c20*/  FSEL R10, R27, -INF , P5 ;  /* 0xff8000001b0a7808 */ /* 0x000fea0002800000 */
[----:B------:R4:W-:Y:S01]  /*3c30*/  MUFU.EX2 R27, R0 ;  /* 0x00000000001b7308 */ /* 0x0009e20000000800 */
[----:B------:R-:W-:Y:S01]  /*3c40*/  FFMA.FTZ R206, R10, c[0x0][0x29c], -R206 ;  /* 0x0000a7000ace7a23 */ /* 0x000fe200000108ce */
[C---:B---3--:R-:W-:Y:S01]  /*3c50*/  F2FP.PACK_AB R24, R17.reuse, R149 ;  /* 0x000000951118723e */ /* 0x048fe200000000ff */
[----:B------:R-:W-:Y:S01]  /*3c60*/  FMUL.FTZ R20, R17, R41 ;  /* 0x0000002911147220 */ /* 0x000fe20000410000 */
[----:B------:R-:W-:Y:S06]  /*3c70*/  F2FP.PACK_AB R17, R29, R28 ;  /* 0x0000001c1d11723e */ /* 0x000fec00000000ff */
[----:B------:R-:W3:Y:S01]  /*3c80*/  MUFU.EX2 R26, R11 ;  /* 0x0000000b001a7308 */ /* 0x000ee20000000800 */
[----:B------:R-:W-:Y:S01]  /*3c90*/  F2FP.PACK_AB R20, R20, R40 ;  /* 0x000000281414723e */ /* 0x000fe200000000ff */
[----:B-1----:R-:W-:Y:S02]  /*3ca0*/  FMUL.FTZ R42, R211, R42 ;  /* 0x0000002ad32a7220 */ /* 0x002fe40000410000 */
[--C-:B--2---:R-:W-:Y:S02]  /*3cb0*/  FADD.FTZ R32, R32, -R2.reuse ;  /* 0x8000000220207221 */ /* 0x104fe40000010000 */
[--C-:B------:R-:W-:Y:S04]  /*3cc0*/  FADD.FTZ R36, R36, -R2.reuse ;  /* 0x8000000224247221 */ /* 0x100fe80000010000 */
[----:B------:R-:W1:Y:S01]  /*3cd0*/  MUFU.EX2 R210, R210 ;  /* 0x000000d200d27308 */ /* 0x000e620000000800 */
[----:B------:R-:W-:Y:S01]  /*3ce0*/  FMUL.FTZ R32, R8, R32 ;  /* 0x0000002008207220 */ /* 0x000fe20000410000 */
[----:B------:R-:W-:Y:S01]  /*3cf0*/  F2FP.PACK_AB R8, R205, R8 ;  /* 0x00000008cd08723e */ /* 0x000fe200000000ff */
[--C-:B------:R-:W-:Y:S01]  /*3d00*/  FADD.FTZ R37, R37, -R2.reuse ;  /* 0x8000000225257221 */ /* 0x100fe20000010000 */
[----:B----4-:R-:W2:Y:S01]  /*3d10*/  LDS R0, [R237.X4+0x12320] ;  /* 0x01232000ed007984 */ /* 0x010ea20000004800 */
[--C-:B------:R-:W-:Y:S02]  /*3d20*/  FADD.FTZ R49, R49, -R2.reuse ;  /* 0x8000000231317221 */ /* 0x100fe40000010000 */
[--C-:B------:R-:W-:Y:S01]  /*3d30*/  FADD.FTZ R33, R33, -R2.reuse ;  /* 0x8000000221217221 */ /* 0x100fe20000010000 */
[----:B------:R-:W-:Y:S01]  /*3d40*/  STS [R234+0x12480], R25 ;  /* 0x01248019ea007388 */ /* 0x000fe20000000800 */
[----:B------:R-:W-:Y:S01]  /*3d50*/  FADD.FTZ R48, R48, -R2 ;  /* 0x8000000230307221 */ /* 0x000fe20000010000 */
[----:B------:R4:W-:Y:S01]  /*3d60*/  MUFU.EX2 R22, R14 ;  /* 0x0000000e00167308 */ /* 0x0009e20000000800 */
[----:B------:R-:W-:Y:S01]  /*3d70*/  FMUL.FTZ R33, R205, R33 ;  /* 0x00000021cd217220 */ /* 0x000fe20000410000 */
[----:B------:R-:W-:Y:S01]  /*3d80*/  STS [R235], R21 ;  /* 0x00000015eb007388 */ /* 0x000fe20000000800 */
[----:B---3--:R-:W-:Y:S03]  /*3d90*/  F2FP.PACK_AB R3, R26, R27 ;  /* 0x0000001b1a03723e */ /* 0x008fe600000000ff */
[----:B------:R-:W-:Y:S04]  /*3da0*/  STS [R234+0x12c80], R8 ;  /* 0x012c8008ea007388 */ /* 0x000fe80000000800 */
[----:B------:R-:W3:Y:S01]  /*3db0*/  MUFU.EX2 R7, R7 ;  /* 0x0000000700077308 */ /* 0x000ee20000000800 */
[----:B------:R-:W-:Y:S01]  /*3dc0*/  STS [R235+0x800], R3 ;  /* 0x00080003eb007388 */ /* 0x000fe20000000800 */
[----:B-1----:R-:W-:Y:S03]  /*3dd0*/  FMUL.FTZ R10, R210, R43 ;  /* 0x0000002bd20a7220 */ /* 0x002fe60000410000 */
[----:B------:R-:W-:Y:S02]  /*3de0*/  STS [R234+0x13480], R24 ;  /* 0x01348018ea007388 */ /* 0x000fe40000000800 */
[----:B------:R-:W-:Y:S03]  /*3df0*/  F2FP.PACK_AB R10, R10, R42 ;  /* 0x0000002a0a0a723e */ /* 0x000fe600000000ff */
[----:B------:R-:W1:Y:S01]  /*3e00*/  MUFU.EX2 R9, R9 ;  /* 0x0000000900097308 */ /* 0x000e620000000800 */
[----:B----4-:R-:W-:Y:S05]  /*3e10*/  F2FP.PACK_AB R14, R210, R211 ;  /* 0x000000d3d20e723e */ /* 0x010fea00000000ff */
[----:B------:R-:W-:Y:S04]  /*3e20*/  STS [R235+0x1000], R14 ;  /* 0x0010000eeb007388 */ /* 0x000fe80000000800 */
[----:B------:R-:W4:Y:S01]  /*3e30*/  MUFU.EX2 R16, R15 ;  /* 0x0000000f00107308 */ /* 0x000f220000000800 */
[----:B---3--:R-:W-:Y:S02]  /*3e40*/  FMUL.FTZ R36, R7, R36 ;  /* 0x0000002407247220 */ /* 0x008fe40000410000 */
[--C-:B--2---:R-:W-:Y:S02]  /*3e50*/  FADD.FTZ R34, R34, -R0.reuse ;  /* 0x8000000022227221 */ /* 0x104fe40000010000 */
[--C-:B------:R-:W-:Y:S05]  /*3e60*/  FADD.FTZ R35, R35, -R0.reuse ;  /* 0x8000000023237221 */ /* 0x100fea0000010000 */
[----:B------:R-:W2:Y:S01]  /*3e70*/  MUFU.EX2 R209, R209 ;  /* 0x000000d100d17308 */ /* 0x000ea20000000800 */
[----:B------:R-:W-:Y:S02]  /*3e80*/  FMUL.FTZ R34, R27, R34 ;  /* 0x000000221b227220 */ /* 0x000fe40000410000 */
[----:B------:R-:W-:Y:S01]  /*3e90*/  FMUL.FTZ R35, R26, R35 ;  /* 0x000000231a237220 */ /* 0x000fe20000410000 */
[C---:B-1----:R-:W-:Y:S01]  /*3ea0*/  F2FP.PACK_AB R7, R9.reuse, R7 ;  /* 0x000000070907723e */ /* 0x042fe200000000ff */
[----:B------:R-:W-:Y:S02]  /*3eb0*/  FMUL.FTZ R9, R9, R37 ;  /* 0x0000002509097220 */ /* 0x000fe40000410000 */
[--C-:B------:R-:W-:Y:S02]  /*3ec0*/  FADD.FTZ R38, R38, -R0.reuse ;  /* 0x8000000026267221 */ /* 0x100fe40000010000 */
[----:B------:R-:W-:Y:S01]  /*3ed0*/  STS [R234+0x13c80], R7 ;  /* 0x013c8007ea007388 */ /* 0x000fe20000000800 */
[----:B------:R-:W1:Y:S01]  /*3ee0*/  MUFU.EX2 R207, R207 ;  /* 0x000000cf00cf7308 */ /* 0x000e620000000800 */
[--C-:B------:R-:W-:Y:S01]  /*3ef0*/  FADD.FTZ R39, R39, -R0.reuse ;  /* 0x8000000027277221 */ /* 0x100fe20000010000 */
[----:B------:R-:W-:Y:S01]  /*3f00*/  F2FP.PACK_AB R9, R9, R36 ;  /* 0x000000240909723e */ /* 0x000fe200000000ff */
[----:B------:R-:W-:Y:S01]  /*3f10*/  FMUL.FTZ R38, R22, R38 ;  /* 0x0000002616267220 */ /* 0x000fe20000410000 */
[C---:B----4-:R-:W-:Y:S01]  /*3f20*/  F2FP.PACK_AB R2, R16.reuse, R22 ;  /* 0x000000161002723e */ /* 0x050fe200000000ff */
[----:B------:R-:W-:Y:S02]  /*3f30*/  FMUL.FTZ R39, R16, R39 ;  /* 0x0000002710277220 */ /* 0x000fe40000410000 */
[--C-:B------:R-:W-:Y:S02]  /*3f40*/  FADD.FTZ R50, R50, -R0.reuse ;  /* 0x8000000032327221 */ /* 0x100fe40000010000 */
[----:B------:R3:W-:Y:S01]  /*3f50*/  STS [R235+0x1800], R2 ;  /* 0x00180002eb007388 */ /* 0x0007e20000000800 */
[----:B------:R-:W4:Y:S01]  /*3f60*/  MUFU.EX2 R6, R6 ;  /* 0x0000000600067308 */ /* 0x000f220000000800 */
[----:B------:R-:W-:Y:S01]  /*3f70*/  FADD.FTZ R51, R51, -R0 ;  /* 0x8000000033337221 */ /* 0x000fe20000010000 */
[----:B------:R-:W-:Y:S01]  /*3f80*/  F2FP.PACK_AB R0, R39, R38 ;  /* 0x000000262700723e */ /* 0x000fe200000000ff */
[----:B------:R-:W-:Y:S01]  /*3f90*/  STS [R234+0x14480], R23 ;  /* 0x01448017ea007388 */ /* 0x000fe20000000800 */
[----:B--2---:R-:W-:Y:S01]  /*3fa0*/  F2FP.PACK_AB R13, R208, R209 ;  /* 0x000000d1d00d723e */ /* 0x004fe200000000ff */
[----:B------:R-:W-:Y:S04]  /*3fb0*/  FMUL.FTZ R46, R209, R46 ;  /* 0x0000002ed12e7220 */ /* 0x000fe80000410000 */
[----:B------:R-:W-:Y:S01]  /*3fc0*/  STS [R235+0x2000], R13 ;  /* 0x0020000deb007388 */ /* 0x000fe20000000800 */
[----:B------:R-:W-:Y:S01]  /*3fd0*/  MUFU.EX2 R15, R148 ;  /* 0x00000094000f7308 */ /* 0x000fe20000000800 */
[----:B------:R-:W-:Y:S01]  /*3fe0*/  F2FP.PACK_AB R12, R12, R46 ;  /* 0x0000002e0c0c723e */ /* 0x000fe200000000ff */
[C---:B-1----:R-:W-:Y:S08]  /*3ff0*/  FMUL.FTZ R11, R207.reuse, R49 ;  /* 0x00000031cf0b7220 */ /* 0x042ff00000410000 */
[----:B------:R-:W3:Y:S01]  /*4000*/  MUFU.EX2 R5, R206 ;  /* 0x000000ce00057308 */ /* 0x000ee20000000800 */
[----:B----4-:R-:W-:Y:S01]  /*4010*/  F2FP.PACK_AB R4, R207, R6 ;  /* 0x00000006cf04723e */ /* 0x010fe200000000ff */
[----:B------:R-:W-:Y:S01]  /*4020*/  FMUL.FTZ R48, R6, R48 ;  /* 0x0000003006307220 */ /* 0x000fe20000410000 */
[----:B------:R-:W-:Y:S03]  /*4030*/  F2FP.PACK_AB R6, R33, R32 ;  /* 0x000000202106723e */ /* 0x000fe600000000ff */
[----:B------:R-:W-:Y:S01]  /*4040*/  STS [R234+0x14c80], R4 ;  /* 0x014c8004ea007388 */ /* 0x000fe20000000800 */
[----:B------:R-:W-:Y:S02]  /*4050*/  F2FP.PACK_AB R11, R11, R48 ;  /* 0x000000300b0b723e */ /* 0x000fe400000000ff */
[----:B---3--:R-:W-:Y:S01]  /*4060*/  F2FP.PACK_AB R2, R5, R15 ;  /* 0x0000000f0502723e */ /* 0x008fe200000000ff */
        /* <DEDUP_REMOVED lines=99> */
[C---:B------:R-:W-:Y:S03]  /*46a0*/  IMAD.SHL.U32 R5, R233.reuse, 0x40, RZ ;  /* 0x00000040e9057824 */ /* 0x040fe600078e00ff */
[----:B------:R-:W3:Y:S01]  /*46b0*/  LDL.64 R20, [R1] ;  /* 0x0000000001147983 */ /* 0x000ee20000100a00 */
[----:B------:R-:W-:Y:S02]  /*46c0*/  IMAD R4, R2, c[0x0][0x208], RZ ;  /* 0x0000820002047a24 */ /* 0x000fe400078e02ff */
[C---:B------:R-:W-:Y:S01]  /*46d0*/  IMAD.WIDE.U32 R2, R233.reuse, c[0x0][0x208], RZ ;  /* 0x00008200e9027a25 */ /* 0x040fe200078e00ff */
[----:B------:R-:W4:Y:S03]  /*46e0*/  LDL R9, [R1+0x20] ;  /* 0x0000200001097983 */ /* 0x000f260000100800 */
[----:B------:R-:W-:Y:S02]  /*46f0*/  IMAD R4, R233, c[0x0][0x20c], R4 ;  /* 0x00008300e9047a24 */ /* 0x000fe400078e0204 */
[C---:B------:R-:W-:Y:S02]  /*4700*/  IMAD.SHL.U32 R6, R2.reuse, 0x40, RZ ;  /* 0x0000004002067824 */ /* 0x040fe400078e00ff */
[----:B------:R-:W-:Y:S05]  /*4710*/  IMAD.IADD R3, R3, 0x1, R4 ;  /* 0x0000000103037824 */ /* 0x000fea00078e0204 */
[----:B------:R-:W-:Y:S02]  /*4720*/  SHF.L.U64.HI R3, R2, 0x6, R3 ;  /* 0x0000000602037819 */ /* 0x000fe40000010203 */
[----:B------:R-:W-:Y:S02]  /*4730*/  IADD3 R2, -R244, c[0x0][0x168], -R5 ;  /* 0x00005a00f4027a10 */ /* 0x000fe40007ffe905 */
[C---:B--2---:R-:W-:Y:S02]  /*4740*/  IADD3 R4, P1, R5.reuse, R10, RZ ;  /* 0x0000000a05047210 */ /* 0x044fe40007f3e0ff */
[----:B---3--:R-:W-:Y:S02]  /*4750*/  IADD3 R10, P6, P5, R20, UR6, R6 ;  /* 0x00000006140a7c10 */ /* 0x008fe4000fdde006 */
[----:B----4-:R-:W-:Y:S02]  /*4760*/  LEA.HI.X.SX32 R7, R5, R9, 0x1, P1 ;  /* 0x0000000905077211 */ /* 0x010fe400008f0eff */
[----:B------:R-:W-:Y:S02]  /*4770*/  IADD3.X R11, R249, UR7, R3, P6, P5 ;  /* 0x00000007f90b7c10 */ /* 0x000fe4000b7ea403 */
[----:B------:R-:W-:Y:S02]  /*4780*/  IADD3 R5, P6, R6, R20, RZ ;  /* 0x0000001406057210 */ /* 0x000fe40007fde0ff */
[----:B------:R-:W-:Y:S02]  /*4790*/  LOP3.LUT P1, RZ, R246, 0x1, RZ, 0xc0, !PT ;  /* 0x00000001f6ff7812 */ /* 0x000fe4000782c0ff */
[C---:B------:R-:W-:Y:S01]  /*47a0*/  LEA R8, P5, R4.reuse, c[0x0][0x280], 0x2 ;  /* 0x0000a00004087a11 */ /* 0x040fe200078a10ff */
[----:B------:R-:W-:Y:S01]  /*47b0*/  IMAD.X R3, R3, 0x1, R249, P6 ;  /* 0x0000000103037824 */ /* 0x000fe200030e06f9 */
[C---:B------:R-:W-:Y:S02]  /*47c0*/  LEA R6, P6, R5.reuse, c[0x0][0x1f0], 0x1 ;  /* 0x00007c0005067a11 */ /* 0x040fe400078c08ff */
[----:B------:R-:W-:Y:S02]  /*47d0*/  LEA.HI.X R9, R4, c[0x0][0x284], R7, 0x2, P5 ;  /* 0x0000a10004097a11 */ /* 0x000fe400028f1407 */
[----:B------:R-:W-:Y:S02]  /*47e0*/  ISETP.LT.OR P5, PT, R2, 0x1, !P1 ;  /* 0x000000010200780c */ /* 0x000fe40004fa1670 */
[----:B------:R-:W-:Y:S02]  /*47f0*/  LEA.HI.X R7, R5, c[0x0][0x1f4], R3, 0x1, P6 ;  /* 0x00007d0005077a11 */ /* 0x000fe400030f0c03 */
[----:B------:R-:W-:Y:S02]  /*4800*/  LEA R4, P6, R10, c[0x0][0x1f0], 0x1 ;  /* 0x00007c000a047a11 */ /* 0x000fe400078c08ff */
[----:B------:R-:W-:Y:S02]  /*4810*/  ISETP.LT.OR P1, PT, R2, 0x21, !P1 ;  /* 0x000000210200780c */ /* 0x000fe40004f21670 */
[----:B------:R-:W-:Y:S02]  /*4820*/  LEA.HI.X R5, R10, c[0x0][0x1f4], R11, 0x1, P6 ;  /* 0x00007d000a057a11 */ /* 0x000fe400030f0c0b */
[----:B------:R-:W-:Y:S03]  /*4830*/  LOP3.LUT P6, RZ, R246, 0x2, RZ, 0xc0, !PT ;  /* 0x00000002f6ff7812 */ /* 0x000fe600078cc0ff */
[----:B------:R-:W-:Y:S01]  /*4840*/  @!PT LDS RZ, [RZ] ;  /* 0x00000000fffff984 */ /* 0x000fe20000000800 */
[----:B------:R-:W-:Y:S01]  /*4850*/  @!PT LDS RZ, [RZ] ;  /* 0x00000000fffff984 */ /* 0x000fe20000000800 */
[----:B------:R-:W-:Y:S01]  /*4860*/  @!PT LDS RZ, [RZ] ;  /* 0x00000000fffff984 */ /* 0x000fe20000000800 */
[----:B------:R1:W-:Y:S01]  /*4870*/  LDGSTS.E.BYPASS.LTC128B.128 [R236+0xe080], [R6.64], !P5 ;  /* 0x0e08000006ec7fae */ /* 0x0003e2000e901d48 */
[C---:B------:R-:W-:Y:S02]  /*4880*/  ISETP.LT.OR P5, PT, R2.reuse, 0x1, !P6 ;  /* 0x000000010200780c */ /* 0x040fe400077a1670 */
[----:B------:R-:W-:Y:S01]  /*4890*/  ISETP.LT.OR P6, PT, R2, 0x21, !P6 ;  /* 0x000000210200780c */ /* 0x000fe200077c1670 */
[----:B------:R-:W-:Y:S10]  /*48a0*/  @!P2 IMAD.SHL.U32 R2, R240, 0x10, RZ ;  /* 0x00000010f002a824 */ /* 0x000ff400078e00ff */
[----:B------:R1:W-:Y:S04]  /*48b0*/  LDGSTS.E.BYPASS.LTC128B.128 [R236+0x10080], [R6.64+0x80], !P5 ;  /* 0x1008008006ec7fae */ /* 0x0003e8000e901d48 */
[----:B------:R1:W-:Y:S04]  /*48c0*/  LDGSTS.E.BYPASS.LTC128B.128 [R236+0xf080], [R4.64], !P1 ;  /* 0x0f08000004ec7fae */ /* 0x0003e8000c901d48 */
[----:B------:R1:W-:Y:S04]  /*48d0*/  LDGSTS.E.BYPASS.LTC128B.128 [R236+0x11080], [R4.64+0x80], !P6 ;  /* 0x1108008004ec7fae */ /* 0x0003e8000f101d48 */
[----:B------:R1:W-:Y:S02]  /*48e0*/  @!P2 LDGSTS.E.BYPASS.LTC128B.128 [R2+0x12280], [R8.64] ;  /* 0x122800000802afae */ /* 0x0003e4000b901d48 */
.L_x_805:
[-C--:B-1-34-:R-:W-:Y:S01]  /*48f0*/  HMMA.16816.F32 R4, R32, R16.reuse, RZ ;  /* 0x000000102004723c */ /* 0x09afe200000018ff */
[----:B------:R-:W-:Y:S01]  /*4900*/  LDSM.16.M88.4 R44, [R220+0x1800] ;  /* 0x00180000dc2c783b */ /* 0x000fe20000000200 */
[----:B------:R-:W-:Y:S02]  /*4910*/  UIADD3 UR12, UR4, 0x1, URZ ;  /* 0x00000001040c7890 */ /* 0x000fe4000fffe03f */
[----:B------:R-:W-:Y:S01]  /*4920*/  IMAD.WIDE.U32 R2, R242, c[0x0][0x238], R240 ;  /* 0x00008e00f2027a25 */ /* 0x000fe200078e00f0 */
[----:B------:R-:W-:Y:S01]  /*4930*/  UISETP.GE.AND UP1, UPT, UR4, 0x1, UPT ;  /* 0x000000010400788c */ /* 0x000fe2000bf26270 */
[----:B------:R-:W-:Y:S01]  /*4940*/  LDSM.16.MT88.4 R48, [R0+0x4080] ;  /* 0x004080000030783b */ /* 0x000fe20000004200 */
[----:B------:R-:W-:Y:S01]  /*4950*/  UIADD3 UR11, UR13, 0x1, URZ ;  /* 0x000000010d0b7890 */ /* 0x000fe2000fffe03f */
[C---:B------:R-:W-:Y:S01]  /*4960*/  HMMA.16816.F32 R8, R36.reuse, R16, RZ ;  /* 0x000000102408723c */ /* 0x040fe200000018ff */
[----:B------:R-:W-:Y:S02]  /*4970*/  UISETP.GE.AND UP0, UPT, UR13, 0x1, UPT ;  /* 0x000000010d00788c */ /* 0x000fe4000bf06270 */
[----:B------:R-:W-:Y:S02]  /*4980*/  LDSM.16.M88.4 R148, [R222+0x1000] ;  /* 0x00100000de94783b */ /* 0x000fe40000000200 */
[----:B------:R-:W-:Y:S03]  /*4990*/  USEL UR13, UR11, URZ, !UP0 ;  /* 0x0000003f0b0d7287 */ /* 0x000fe6000c000000 */
        /* <DEDUP_REMOVED lines=45> */
[----:B------:R-:W-:Y:S01]  /*4c70*/  SHF.R.S32.HI R44, RZ, 0x1f, R239 ;  /* 0x0000001fff2c7819 */ /* 0x000fe200000114ef */
[-C--:B------:R-:W-:Y:S04]  /*4c80*/  HMMA.16816.F32 R12, R48, R46.reuse, R12 ;  /* 0x0000002e300c723c */ /* 0x080fe8000000180c */
[----:B------:R-:W-:Y:S04]  /*4c90*/  IMAD R44, R44, c[0x0][0x240], RZ ;  /* 0x000090002c2c7a24 */ /* 0x000fe800078e02ff */
[C---:B------:R-:W-:Y:S04]  /*4ca0*/  HMMA.16816.F32 R16, R36.reuse, R46, R16 ;  /* 0x0000002e2410723c */ /* 0x040fe80000001810 */
[----:B------:R-:W-:Y:S04]  /*4cb0*/  IMAD R44, R239, c[0x0][0x244], R44 ;  /* 0x00009100ef2c7a24 */ /* 0x000fe800078e022c */
        /* <DEDUP_REMOVED lines=14> */
[----:B------:R-:W-:Y:S03]  /*4da0*/  SHF.L.U32 R0, R243, 0xd, RZ ;  /* 0x0000000df3007819 */ /* 0x000fe600000006ff */
        /* <DEDUP_REMOVED lines=10> */
[----:B------:R-:W-:Y:S01]  /*4e50*/  IMAD.U32 R0, RZ, RZ, UR4 ;  /* 0x00000004ff007e24 */ /* 0x000fe2000f8e00ff */
[----:B------:R-:W-:Y:S01]  /*4e60*/  LDSM.16.MT88.4 R44, [R216+0x18080] ;  /* 0x01808000d82c783b */ /* 0x000fe20000004200 */
[----:B------:R-:W-:Y:S01]  /*4e70*/  ISETP.GE.AND P1, PT, R233, R252, PT ;  /* 0x000000fce900720c */ /* 0x000fe20003f26270 */
[----:B------:R-:W-:Y:S03]  /*4e80*/  USEL UR4, UR12, URZ, !UP1 ;  /* 0x0000003f0c047287 */ /* 0x000fe6000c800000 */
[----:B------:R-:W-:Y:S01]  /*4e90*/  RED.E.ADD.F32.FTZ.RN.STRONG.GPU [R2.64], R4 ;  /* 0x000000040200798e */ /* 0x000fe2000c10e788 */
[----:B------:R-:W-:Y:S04]  /*4ea0*/  LEA R0, R0, R227, 0xd ;  /* 0x000000e300007211 */ /* 0x000fe800078e68ff */
[----:B------:R-:W-:Y:S01]  /*4eb0*/  RED.E.ADD.F32.FTZ.RN.STRONG.GPU [R2.64+0x400], R5 ;  /* 0x000400050200798e */ /* 0x000fe2000c10e788 */
[----:B------:R-:W-:Y:S04]  /*4ec0*/  IMAD.SHL.U32 R0, R0, 0x2, RZ ;  /* 0x0000000200007824 */ /* 0x000fe800078e00ff */
        /* <DEDUP_REMOVED lines=146> */
.L_x_803:
[----:B------:R-:W-:Y:S05]  /*57f0*/  @P1 EXIT ;  /* 0x000000000000194d */ /* 0x000fea0003800000 */
[----:B------:R-:W2:Y:S01]  /*5800*/  LDL R2, [R1+0x8] ;  /* 0x0000080001027983 */ /* 0x000ea20000100800 */
[----:B------:R-:W-:Y:S01]  /*5810*/  IMAD.MOV.U32 R0, RZ, RZ, 0x1 ;  /* 0x00000001ff007424 */ /* 0x000fe200078e00ff */
[----:B------:R-:W-:Y:S01]  /*5820*/  BSSY B0, `(.L_x_807) ;  /* 0x000001c000007945 */ /* 0x000fe20003800000 */
[----:B------:R-:W-:Y:S01]  /*5830*/  IMAD.MOV.U32 R7, RZ, RZ, R242 ;  /* 0x000000ffff077224 */ /* 0x000fe200078e00f2 */
[----:B------:R-:W-:Y:S01]  /*5840*/  SHF.R.S32.HI R15, RZ, 0x1f, R239 ;  /* 0x0000001fff0f7819 */ /* 0x000fe200000114ef */
[----:B------:R-:W-:Y:S01]  /*5850*/  BAR.SYNC.DEFER_BLOCKING 0x1, 0x100 ;  /* 0x0044000000007b1d */ /* 0x000fe20000010000 */
[----:B------:R-:W-:Y:S01]  /*5860*/  ISETP.NE.AND P0, PT, R0, c[0x0][0x338], PT ;  /* 0x0000ce0000007a0c */ /* 0x000fe20003f05270 */
[----:B------:R-:W-:-:S12]  /*5870*/  IMAD R0, R239, c[0x0][0x2f4], RZ ;  /* 0x0000bd00ef007a24 */ /* 0x000fd800078e02ff */
[----:B------:R-:W-:-:S05]  /*5880*/  @P0 IMAD.HI.U32 R3, R242, c[0x0][0x33c], RZ ;  /* 0x0000cf00f2030a27 */ /* 0x000fca00078e00ff */
[----:B------:R-:W-:Y:S02]  /*5890*/  @P0 SHF.R.U32.HI R7, RZ, c[0x0][0x340], R3 ;  /* 0x0000d000ff070a19 */ /* 0x000fe40000011603 */
[----:B------:R-:W-:Y:S02]  /*58a0*/  SHF.R.S32.HI R3, RZ, 0x1f, R0 ;  /* 0x0000001fff037819 */ /* 0x000fe40000011400 */
[--C-:B------:R-:W-:Y:S01]  /*58b0*/  SHF.R.S32.HI R12, RZ, 0x1f, R7.reuse ;  /* 0x0000001fff0c7819 */ /* 0x100fe20000011407 */
[----:B------:R-:W-:-:S04]  /*58c0*/  IMAD.MOV R6, RZ, RZ, -R7 ;  /* 0x000000ffff067224 */ /* 0x000fc800078e0a07 */
[----:B------:R-:W-:Y:S02]  /*58d0*/  IMAD R6, R6, c[0x0][0x338], R242 ;  /* 0x0000ce0006067a24 */ /* 0x000fe400078e02f2 */
[----:B--2---:R-:W-:-:S04]  /*58e0*/  IMAD R2, R2, c[0x0][0x358], RZ ;  /* 0x0000d60002027a24 */ /* 0x004fc800078e02ff */
[----:B------:R-:W-:-:S05]  /*58f0*/  IMAD R2, R2, c[0x0][0x2f4], RZ ;  /* 0x0000bd0002027a24 */ /* 0x000fca00078e02ff */
[----:B------:R-:W-:Y:S02]  /*5900*/  IADD3 R0, P1, P0, R2, R0, R7 ;  /* 0x0000000002007210 */ /* 0x000fe4000783e007 */
[----:B------:R-:W-:-:S03]  /*5910*/  SHF.R.S32.HI R2, RZ, 0x1f, R2 ;  /* 0x0000001fff027819 */ /* 0x000fc60000011402 */
[----:B------:R-:W-:Y:S01]  /*5920*/  IMAD.SHL.U32 R13, R0, 0x4, RZ ;  /* 0x00000004000d7824 */ /* 0x000fe200078e00ff */
[----:B------:R-:W-:Y:S02]  /*5930*/  IADD3.X R2, R2, R3, R12, P1, P0 ;  /* 0x0000000302027210 */ /* 0x000fe40000fe040c */
[----:B------:R-:W-:Y:S02]  /*5940*/  ISETP.NE.AND P1, PT, R240, RZ, PT ;  /* 0x000000fff000720c */ /* 0x000fe40003f25270 */
[----:B------:R-:W-:Y:S02]  /*5950*/  SHF.L.U64.HI R14, R0, 0x2, R2 ;  /* 0x00000002000e7819 */ /* 0x000fe40000010202 */
[----:B------:R-:W-:-:S04]  /*5960*/  IADD3 R4, P0, R13, c[0x0][0x350], RZ ;  /* 0x0000d4000d047a10 */ /* 0x000fc80007f1e0ff */
[----:B------:R-:W-:-:S05]  /*5970*/  IADD3.X R5, R14, c[0x0][0x354], RZ, P0, !PT ;  /* 0x0000d5000e057a10 */ /* 0x000fca00007fe4ff */
[----:B------:R-:W-:Y:S05]  /*5980*/  @P1 BRA `(.L_x_808) ;  /* 0x0000005000001947 */ /* 0x000fea0003800000 */
.L_x_809:
[----:B------:R-:W2:Y:S01]  /*5990*/  LDG.E.STRONG.GPU R0, [R4.64] ;  /* 0x0000000804007981 */ /* 0x000ea2000c1ef900 */
[----:B------:R-:W-:Y:S01]  /*59a0*/  YIELD ;  /* 0x0000000000007946 */ /* 0x000fe20003800000 */
[----:B--2---:R-:W-:Y:S01]  /*59b0*/  ISETP.NE.AND P0, PT, R0, R6, PT ;  /* 0x000000060000720c */ /* 0x004fe20003f05270 */
[----:B------:R-:W-:-:S12]  /*59c0*/  CCTL.IVALL ;  /* 0x00000000ff00798f */ /* 0x000fd80002000000 */
[----:B------:R-:W-:Y:S05]  /*59d0*/  @P0 BRA `(.L_x_809) ;  /* 0xffffffb000000947 */ /* 0x000fea000383ffff */
.L_x_808:
[----:B------:R-:W-:Y:S05]  /*59e0*/  BSYNC B0 ;  /* 0x0000000000007941 */ /* 0x000fea0003800000 */
.L_x_807:
[----:B------:R-:W-:Y:S01]  /*59f0*/  MOV R16, 0xffffffff ;  /* 0xffffffff00107802 */ /* 0x000fe20000000f00 */
[----:B------:R-:W-:Y:S05]  /*5a00*/  BRA.CONV ~URZ, `(.L_x_810) ;  /* 0x000000237f007947 */ /* 0x000fea000b800000 */
[----:B------:R-:W-:Y:S02]  /*5a10*/  MOV R2, 0x5a30 ;  /* 0x00005a3000027802 */ /* 0x000fe40000000f00 */
[----:B------:R-:W-:Y:S05]  /*5a20*/  CALL.REL.NOINC `($__internal_4_$__cuda_sm70_warpsync) ;  /* 0x00000a9000007944 */ /* 0x000fea0003c00000 */
.L_x_810:
[----:B------:R-:W2:Y:S01]  /*5a30*/  LDL.LU R0, [R1+0x8] ;  /* 0x0000080001007983 */ /* 0x000ea20000300800 */
[----:B------:R-:W-:Y:S01]  /*5a40*/  IMAD R8, R15, c[0x0][0x330], RZ ;  /* 0x0000cc000f087a24 */ /* 0x000fe200078e02ff */
[----:B------:R-:W-:-:S06]  /*5a50*/  NOP ;  /* 0x0000000000007918 */ /* 0x000fcc0000000000 */
[----:B--2---:R-:W-:Y:S02]  /*5a60*/  IMAD R10, R0, 0x3000, RZ ;  /* 0x00003000000a7824 */ /* 0x004fe400078e02ff */
[----:B------:R-:W-:-:S03]  /*5a70*/  IMAD R0, R12, c[0x0][0x328], RZ ;  /* 0x0000ca000c007a24 */ /* 0x000fc600078e02ff */
[----:B------:R-:W-:Y:S01]  /*5a80*/  SHF.R.S32.HI R2, RZ, 0x1f, R10 ;  /* 0x0000001fff027819 */ /* 0x000fe2000001140a */
[----:B------:R-:W-:Y:S01]  /*5a90*/  IMAD R0, R7, c[0x0][0x32c], R0 ;  /* 0x0000cb0007007a24 */ /* 0x000fe200078e0200 */
[----:B------:R-:W-:-:S04]  /*5aa0*/  IADD3 R10, P0, R10, R240, RZ ;  /* 0x000000f00a0a7210 */ /* 0x000fc80007f1e0ff */
[----:B------:R-:W-:-:S05]  /*5ab0*/  LEA.HI.X.SX32 R11, R240, R2, 0x1, P0 ;  /* 0x00000002f00b7211 */ /* 0x000fca00000f0eff */
        /* <DEDUP_REMOVED lines=57> */
[----:B------:R-:W-:Y:S05]  /*5e50*/  CALL.REL.NOINC `($__internal_4_$__cuda_sm70_warpsync) ;  /* 0x0000066000007944 */ /* 0x000fea0003c00000 */
.L_x_811:
        /* <DEDUP_REMOVED lines=12> */
.L_x_813:
[----:B------:R-:W-:Y:S05]  /*5f20*/  BSYNC B0 ;  /* 0x0000000000007941 */ /* 0x000fea0003800000 */
.L_x_812:
[----:B--2---:R-:W-:Y:S01]  /*5f30*/  IADD3 R4, P0, R13, c[0x0][0x348], RZ ;  /* 0x0000d2000d047a10 */ /* 0x004fe20007f1e0ff */
[----:B------:R-:W-:Y:S03]  /*5f40*/  BSSY B0, `(.L_x_814) ;  /* 0x0000008000007945 */ /* 0x000fe60003800000 */
[----:B------:R-:W-:Y:S01]  /*5f50*/  IADD3.X R5, R14, c[0x0][0x34c], RZ, P0, !PT ;  /* 0x0000d3000e057a10 */ /* 0x000fe200007fe4ff */
[----:B------:R-:W-:Y:S05]  /*5f60*/  @P1 BRA `(.L_x_815) ;  /* 0x0000005000001947 */ /* 0x000fea0003800000 */
.L_x_816:
[----:B------:R-:W2:Y:S01]  /*5f70*/  LDG.E.STRONG.GPU R0, [R4.64] ;  /* 0x0000000804007981 */ /* 0x000ea2000c1ef900 */
[----:B------:R-:W-:Y:S01]  /*5f80*/  YIELD ;  /* 0x0000000000007946 */ /* 0x000fe20003800000 */
[----:B--2---:R-:W-:Y:S01]  /*5f90*/  ISETP.NE.AND P0, PT, R0, R6, PT ;  /* 0x000000060000720c */ /* 0x004fe20003f05270 */
[----:B------:R-:W-:-:S12]  /*5fa0*/  CCTL.IVALL ;  /* 0x00000000ff00798f */ /* 0x000fd80002000000 */
[----:B------:R-:W-:Y:S05]  /*5fb0*/  @P0 BRA `(.L_x_816) ;  /* 0xffffffb000000947 */ /* 0x000fea000383ffff */
.L_x_815:
[----:B------:R-:W-:Y:S05]  /*5fc0*/  BSYNC B0 ;  /* 0x0000000000007941 */ /* 0x000fea0003800000 */
.L_x_814:
[----:B------:R-:W-:Y:S05]  /*5fd0*/  BRA.CONV ~URZ, `(.L_x_817) ;  /* 0x000000237f007947 */ /* 0x000fea000b800000 */
[----:B-1----:R-:W-:Y:S02]  /*5fe0*/  MOV R2, 0x6000 ;  /* 0x0000600000027802 */ /* 0x002fe40000000f00 */
[----:B------:R-:W-:Y:S05]  /*5ff0*/  CALL.REL.NOINC `($__internal_4_$__cuda_sm70_warpsync) ;  /* 0x000004c000007944 */ /* 0x000fea0003c00000 */
.L_x_817:
        /* <DEDUP_REMOVED lines=64> */
.L_x_818:
        /* <DEDUP_REMOVED lines=12> */
        .weak           $__internal_4_$__cuda_sm70_warpsync
        .type           $__internal_4_$__cuda_sm70_warpsync,@function
        .size           $__internal_4_$__cuda_sm70_warpsync,(.L_x_2308 - $__internal_4_$__cuda_sm70_warpsync)
$__internal_4_$__cuda_sm70_warpsync:
[----:B------:R-:W-:Y:S01]  /*64c0*/  MOV R3, 0x0 ;  /* 0x0000000000037802 */ /* 0x000fe20000000f00 */
[----:B------:R-:W-:Y:S04]  /*64d0*/  WARPSYNC R16 ;  /* 0x0000001000007348 */ /* 0x000fe80003800000 */
[----:B------:R-:W-:Y:S05]  /*64e0*/  RET.REL.NODEC R2 `(_ZN7cutlass13device_kernelIN5flash19enable_sm80_to_sm89INS1_16FlashAttnBwdSm80INS1_25CollectiveMainloopBwdSm80ILi2ELi1EN4cute5tupleIJNS5_1CILi64EEENS7_ILi96EEENS7_ILi128EEEEEENS_6half_tEfNS_4arch4Sm80ELb1ELb0ELb0ELb0ELb1ELb0ELb0ELb0ELi2ELi2ELi2ELi2ELb1EEENS1_24CollectiveEpilogueBwdGQAISB_fSE_Li256ELb0ELb1EEENS1_25SingleTileBwdLPTSchedulerILb0ELi96ELb1EEEEEEEEEvNT_6ParamsE) ;  /* 0xffff9b1002007950 */ /* 0x000fea0003c3ffff */
.L_x_819:
        /* <DEDUP_REMOVED lines=9> */
.L_x_2308:


//--------------------- .text._ZN7cutlass13device_kernelIN5flash19enable_sm80_to_sm89INS1_16FlashAttnBwdSm80INS1_25CollectiveMainloopBwdSm80ILi2ELi1EN4cute5tupleIJNS5_1CILi64EEENS7_ILi96EEENS7_ILi128EEEEEENS_6half_tEfNS_4arch4Sm80ELb1ELb0ELb0ELb1ELb0ELb0ELb0ELb0ELi2ELi2ELi2ELi2ELb1EEENS1_21CollectiveEpilogueBwdISB_SC_SE_Li256ELb1ELb0ELi4EEENS1_25SingleTileBwdLPTSchedulerILb1ELi96ELb0EEEEEEEEEvNT_6ParamsE --------------------------
	.section	.text._ZN7cutlass13device_kernelIN5flash19enable_sm80_to_sm89INS1_16FlashAttnBwdSm80INS1_25CollectiveMainloopBwdSm80ILi2ELi1EN4cute5tupleIJNS5_1CILi64EEENS7_ILi96EEENS7_ILi128EEEEEENS_6half_tEfNS_4arch4Sm80ELb1ELb0ELb0ELb1ELb0ELb0ELb0ELb0ELi2ELi2ELi2ELi2ELb1EEENS1_21CollectiveEpilogueBwdISB_SC_SE_Li256ELb1ELb0ELi4EEENS1_25SingleTileBwdLPTSchedulerILb1ELi96ELb0EEEEEEEEEvNT_6ParamsE,"ax",@progbits
	.sectioninfo	@"SHI_REGISTERS=255"
	.align	128
.text._ZN7cutlass13device_kernelIN5flash19enable_sm80_to_sm89INS1_16FlashAttnBwdSm80INS1_25CollectiveMainloopBwdSm80ILi2ELi1EN4cute5tupleIJNS5_1CILi64EEENS7_ILi96EEENS7_ILi128EEEEEENS_6half_tEfNS_4arch4Sm80ELb1ELb0ELb0ELb1ELb0ELb0ELb0ELb0ELi2ELi2ELi2ELi2ELb1EEENS1_21CollectiveEpilogueBwdISB_SC_SE_Li256ELb1ELb0ELi4EEENS1_25SingleTileBwdLPTSchedulerILb1ELi96ELb0EEEEEEEEEvNT_6ParamsE:
        .type           _ZN7cutlass13device_kernelIN5flash19enable_sm80_to_sm89INS1_16FlashAttnBwdSm80INS1_25CollectiveMainloopBwdSm80ILi2ELi1EN4cute5tupleIJNS5_1CILi64EEENS7_ILi96EEENS7_ILi128EEEEEENS_6half_tEfNS_4arch4Sm80ELb1ELb0ELb0ELb1ELb0ELb0ELb0ELb0ELi2ELi2ELi2ELi2ELb1EEENS1_21CollectiveEpilogueBwdISB_SC_SE_Li256ELb1ELb0ELi4EEENS1_25SingleTileBwdLPTSchedulerILb1ELi96ELb0EEEEEEEEEvNT_6ParamsE,@function
        .size           _ZN7cutlass13device_kernelIN5flash19enable_sm80_to_sm89INS1_16FlashAttnBwdSm80INS1_25CollectiveMainloopBwdSm80ILi2ELi1EN4cute5tupleIJNS5_1CILi64EEENS7_ILi96EEENS7_ILi128EEEEEENS_6half_tEfNS_4arch4Sm80ELb1ELb0ELb0ELb1ELb0ELb0ELb0ELb0ELi2ELi2ELi2ELi2ELb1EEENS1_21CollectiveEpilogueBwdISB_SC_SE_Li256ELb1ELb0ELi4EEENS1_25SingleTileBwdLPTSchedulerILb1ELi96ELb0EEEEEEEEEvNT_6ParamsE,(.L_x_2310 - _ZN7cutlass13device_kernelIN5flash19enable_sm80_to_sm89INS1_16FlashAttnBwdSm80INS1_25CollectiveMainloopBwdSm80ILi2ELi1EN4cute5tupleIJNS5_1CILi64EEENS7_ILi96EEENS7_ILi128EEEEEENS_6half_tEfNS_4arch4Sm80ELb1ELb0ELb0ELb1ELb0ELb0ELb0ELb0ELi2ELi2ELi2ELi2ELb1EEENS1_21CollectiveEpilogueBwdISB_SC_SE_Li256ELb1ELb0ELi4EEENS1_25SingleTileBwdLPTSchedulerILb1ELi96ELb0EEEEEEEEEvNT_6ParamsE)
        .other          _ZN7cutlass13device_kernelIN5flash19enable_sm80_to_sm89INS1_16FlashAttnBwdSm80INS1_25CollectiveMainloopBwdSm80ILi2ELi1EN4cute5tupleIJNS5_1CILi64EEENS7_ILi96EEENS7_ILi128EEEEEENS_6half_tEfNS_4arch4Sm80ELb1ELb0ELb0ELb1ELb0ELb0ELb0ELb0ELi2ELi2ELi2ELi2ELb1EEENS1_21CollectiveEpilogueBwdISB_SC_SE_Li256ELb1ELb0ELi4EEENS1_25SingleTileBwdLPTSchedulerILb1ELi96ELb0EEEEEEEEEvNT_6ParamsE,@"STO_CUDA_ENTRY STV_DEFAULT"
_ZN7cutlass13device_kernelIN5flash19enable_sm80_to_sm89INS1_16FlashAttnBwdSm80INS1_25CollectiveMainloopBwdSm80ILi2ELi1EN4cute5tupleIJNS5_1CILi64EEENS7_ILi96EEENS7_ILi128EEEEEENS_6half_tEfNS_4arch4Sm80ELb1ELb0ELb0ELb1ELb0ELb0ELb0ELb0ELi2ELi2ELi2ELi2ELb1EEENS1_21CollectiveEpilogueBwdISB_SC_SE_Li256ELb1ELb0ELi4EEENS1_25SingleTileBwdLPTSchedulerILb1ELi96ELb0EEEEEEEEEvNT_6ParamsE:
[----:B------:R-:W-:Y:S02]  /*0000*/  MOV R1, c[0x0][0x28] ;  /* 0x00000a0000017a02 */ /* 0x000fe40000000f00 */
[----:B------:R-:W1:Y:S01]  /*0010*/  S2R R81, SR_TID.X ;  /* 0x0000000000517919 */ /* 0x000e620000002100 */
[----:B------:R-:W-:Y:S01]  /*0020*/  ULDC.64 UR14, c[0x0][0x118] ;  /* 0x00004600000e7ab9 */ /* 0x000fe20000000a00 */
[----:B------:R-:W-:Y:S02]  /*0030*/  IADD3 R1, R1, -0x40, RZ ;  /* 0xffffffc001017810 */ /* 0x000fe40007ffe0ff */
        /* <DEDUP_REMOVED lines=19> */
[----:B------:R1:W-:Y:S01]  /*0170*/  STL [R1+0x38], R4 ;  /* 0x0000380401007387 */ /* 0x0003e20000100800 */
[----:B------:R-:W-:Y:S01]  /*0180*/  IMAD R3, R4, c[0x0][0x3c4], RZ ;  /* 0x0000f10004037a24 */ /* 0x000fe200078e02ff */
[----:B------:R-:W-:Y:S05]  /*0190*/  BRA `(.L_x_822) ;  /* 0x0000007000007947 */ /* 0x000fea0003800000 */
.L_x_821:
[----:B------:R-:W-:Y:S02]  /*01a0*/  MOV R3, c[0x0][0x3ac] ;  /* 0x0000eb0000037a02 */ /* 0x000fe40000000f00 */
[----:B------:R-:W-:Y:S02]  /*01b0*/  MOV R4, R0 ;  /* 0x0000000000047202 */ /* 0x000fe40000000f00 */
[----:B------:R-:W-:-:S13]  /*01c0*/  ISETP.NE.AND P0, PT, R3, 0x1, PT ;  /* 0x000000010300780c */ /* 0x000fda0003f05270 */
[----:B------:R-:W-:-:S05]  /*01d0*/  @P0 IMAD.HI.U32 R3, R0, c[0x0][0x3b0], RZ ;  /* 0x0000ec0000030a27 */ /* 0x000fca00078e00ff */
[----:B------:R-:W-:-:S05]  /*01e0*/  @P0 SHF.R.U32.HI R4, RZ, c[0x0][0x3b4], R3 ;  /* 0x0000ed00ff040a19 */ /* 0x000fca0000011603 */
[----:B------:R1:W-:Y:S01]  /*01f0*/  STL [R1+0x38], R4 ;  /* 0x0000380401007387 */ /* 0x0003e20000100800 */
[----:B------:R-:W-:-:S03]  /*0200*/  IMAD R3, R4, c[0x0][0x3ac], RZ ;  /* 0x0000eb0004037a24 */ /* 0x000fc600078e02ff */
.L_x_822:
[----:B-1----:R-:W-:Y:S01]  /*0210*/  IMAD.MOV.U32 R4, RZ, RZ, c[0x0][0x3a0] ;  /* 0x0000e800ff047624 */ /* 0x002fe200078e00ff */
[----:B------:R-:W-:Y:S01]  /*0220*/  ISETP.NE.U32.AND P0, PT, RZ, c[0x0][0x3e0], PT ;  /* 0x0000f800ff007a0c */ /* 0x000fe20003f05070 */
[----:B------:R-:W-:-:S03]  /*0230*/  IMAD.IADD R0, R0, 0x1, -R3 ;  /* 0x0000000100007824 */ /* 0x000fc600078e0a03 */
[----:B------:R-:W-:Y:S01]  /*0240*/  ISETP.NE.AND P1, PT, R4, 0x1, PT ;  /* 0x000000010400780c */ /* 0x000fe20003f25270 */
[----:B------:R-:W-:Y:S01]  /*0250*/  IMAD R0, R2, c[0x0][0x3ac], R0 ;  /* 0x0000eb0002007a24 */ /* 0x000fe200078e0200 */
[----:B------:R-:W-:-:S04]  /*0260*/  ISETP.NE.AND.EX P0, PT, RZ, c[0x0][0x3e4], PT, P0 ;  /* 0x0000f900ff007a0c */ /* 0x000fc80003f05300 */
[----:B------:R-:W-:-:S07]  /*0270*/  MOV R4, R0 ;  /* 0x0000000000047202 */ /* 0x000fce0000000f00 */
[----:B------:R-:W-:-:S05]  /*0280*/  @P1 IMAD.HI.U32 R2, R0, c[0x0][0x3a4], RZ ;  /* 0x0000e90000021a27 */ /* 0x000fca00078e00ff */
[----:B------:R-:W-:-:S04]  /*0290*/  @P1 SHF.R.U32.HI R4, RZ, c[0x0][0x3a8], R2 ;  /* 0x0000ea00ff041a19 */ /* 0x000fc80000011602 */
[----:B------:R-:W-:-:S05]  /*02a0*/  IADD3 R2, -R4, RZ, RZ ;  /* 0x000000ff04027210 */ /* 0x000fca0007ffe1ff */
[----:B------:R-:W-:-:S05]  /*02b0*/  IMAD R0, R2, c[0x0][0x3a0], R0 ;  /* 0x0000e80002007a24 */ /* 0x000fca00078e0200 */
[----:B------:R1:W-:Y:S01]  /*02c0*/  STL [R1+0x18], R0 ;  /* 0x0000180001007387 */ /* 0x0003e20000100800 */
[----:B------:R-:W-:Y:S05]  /*02d0*/  @!P0 BRA `(.L_x_823) ;  /* 0x0000004000008947 */ /* 0x000fea0003800000 */
[----:B------:R-:W-:-:S05]  /*02e0*/  MOV R2, 0x4 ;  /* 0x0000000400027802 */ /* 0x000fca0000000f00 */
[----:B------:R-:W-:-:S05]  /*02f0*/  IMAD.WIDE R2, R4, R2, c[0x0][0x3e0] ;  /* 0x0000f80004027625 */ /* 0x000fca00078e0202 */
[----:B-1----:R1:W5:Y:S01]  /*0300*/  LDG.E R0, [R2.64] ;  /* 0x0000000e02007981 */ /* 0x002362000c1e1900 */
[----:B------:R-:W-:Y:S05]  /*0310*/  BRA `(.L_x_824) ;  /* 0x000000a000007947 */ /* 0x000fea0003800000 */
.L_x_823:
[----:B------:R-:W-:-:S04]  /*0320*/  ISETP.NE.U32.AND P0, PT, RZ, c[0x0][0x3d8], PT ;  /* 0x0000f600ff007a0c */ /* 0x000fc80003f05070 */
[----:B------:R-:W-:-:S13]  /*0330*/  ISETP.NE.AND.EX P0, PT, RZ, c[0x0][0x3dc], PT, P0 ;  /* 0x0000f700ff007a0c */ /* 0x000fda0003f05300 */
[----:B------:R-:W-:Y:S05]  /*0340*/  @!P0 BRA `(.L_x_825) ;  /* 0x0000006000008947 */ /* 0x000fea0003800000 */
[----:B------:R-:W-:-:S05]  /*0350*/  MOV R2, 0x4 ;  /* 0x0000000400027802 */ /* 0x000fca0000000f00 */
[----:B------:R-:W-:-:S05]  /*0360*/  IMAD.WIDE R2, R4, R2, c[0x0][0x3d8] ;  /* 0x0000f60004027625 */ /* 0x000fca00078e0202 */
[----:B------:R-:W2:Y:S04]  /*0370*/  LDG.E R5, [R2.64] ;  /* 0x0000000e02057981 */ /* 0x000ea8000c1e1900 */
[----:B-1----:R-:W2:Y:S02]  /*0380*/  LDG.E R0, [R2.64+0x4] ;  /* 0x0000040e02007981 */ /* 0x002ea4000c1e1900 */
[----:B--2---:R-:W-:Y:S01]  /*0390*/  IADD3 R0, -R5, R0, RZ ;  /* 0x0000000005007210 */ /* 0x004fe20007ffe1ff */
[----:B------:R-:W-:Y:S05]  /*03a0*/  BRA `(.L_x_824) ;  /* 0x0000001000007947 */ /* 0x000fea0003800000 */
.L_x_825:
[----:B-1----:R-:W-:-:S03]  /*03b0*/  MOV R0, c[0x0][0x3d4] ;  /* 0x0000f50000007a02 */ /* 0x002fc60000000f00 */
.L_x_824:
[----:B-1----:R-:W2:Y:S01]  /*03c0*/  LDL R3, [R1+0x38] ;  /* 0x0000380001037983 */ /* 0x002ea20000100800 */
[----:B-----5:R-:W-:-:S05]  /*03d0*/  IADD3 R0, R0, 0x5f, RZ ;  /* 0x0000005f00007810 */ /* 0x020fca0007ffe0ff */
[----:B------:R-:W-:-:S05]  /*03e0*/  IMAD.HI R0, R0, 0x2aaaaaab, RZ ;  /* 0x2aaaaaab00007827 */ /* 0x000fca00078e02ff */
[----:B------:R-:W-:-:S04]  /*03f0*/  SHF.R.U32.HI R2, RZ, 0x1f, R0 ;  /* 0x0000001fff027819 */ /* 0x000fc80000011600 */
[----:B------:R-:W-:-:S04]  /*0400*/  LEA.HI.SX32 R0, R0, R2, 0x1c ;  /* 0x0000000200007211 */ /* 0x000fc800078fe2ff */
[----:B--2---:R-:W-:-:S04]  /*0410*/  ISETP.GE.AND P0, PT, R3, R0, PT ;  /* 0x000000000300720c */ /* 0x004fc80003f06270 */
[----:B------:R-:W-:-:S05]  /*0420*/  SEL R0, R4, 0xffffffff, !P0 ;  /* 0xffffffff04007807 */ /* 0x000fca0004000000 */
[----:B------:R1:W-:Y:S01]  /*0430*/  STL [R1+0x3c], R0 ;  /* 0x00003c0001007387 */ /* 0x0003e20000100800 */
[----:B------:R-:W-:Y:S05]  /*0440*/  BRA `(.L_x_826) ;  /* 0x000003b000007947 */ /* 0x000fea0003800000 */
.L_x_820:
        /* <DEDUP_REMOVED lines=17> */
.L_x_827:
[----:B------:R-:W-:Y:S02]  /*0560*/  MOV R3, c[0x0][0x3ac] ;  /* 0x0000eb0000037a02 */ /* 0x000fe40000000f00 */
[----:B------:R-:W-:Y:S02]  /*0570*/  MOV R4, R0 ;  /* 0x0000000000047202 */ /* 0x000fe40000000f00 */
[----:B------:R-:W-:-:S13]  /*0580*/  ISETP.NE.AND P0, PT, R3, 0x1, PT ;  /* 0x000000010300780c */ /* 0x000fda0003f05270 */
[----:B------:R-:W-:-:S05]  /*0590*/  @P0 IMAD.HI.U32 R3, R0, c[0x0][0x3b0], RZ ;  /* 0x0000ec0000030a27 */ /* 0x000fca00078e00ff */
[----:B------:R-:W-:-:S05]  /*05a0*/  @P0 SHF.R.U32.HI R4, RZ, c[0x0][0x3b4], R3 ;  /* 0x0000ed00ff040a19 */ /* 0x000fca0000011603 */
[----:B------:R1:W-:Y:S01]  /*05b0*/  STL [R1+0x38], R4 ;  /* 0x0000380401007387 */ /* 0x0003e20000100800 */
[----:B------:R-:W-:-:S03]  /*05c0*/  IMAD R3, R4, c[0x0][0x3ac], RZ ;  /* 0x0000eb0004037a24 */ /* 0x000fc600078e02ff */
.L_x_828:
        /* <DEDUP_REMOVED lines=17> */
.L_x_829:
        /* <DEDUP_REMOVED lines=9> */
.L_x_831:
[----:B-1----:R-:W-:-:S03]  /*0770*/  MOV R0, c[0x0][0x3d4] ;  /* 0x0000f50000007a02 */ /* 0x002fc60000000f00 */
.L_x_830:
[----:B-1----:R-:W2:Y:S01]  /*0780*/  LDL R3, [R1+0x38] ;  /* 0x0000380001037983 */ /* 0x002ea20000100800 */
[----:B-----5:R-:W-:-:S05]  /*0790*/  IADD3 R0, R0, 0x5f, RZ ;  /* 0x0000005f00007810 */ /* 0x020fca0007ffe0ff */
[----:B------:R-:W-:-:S05]  /*07a0*/  IMAD.HI R0, R0, 0x2aaaaaab, RZ ;  /* 0x2aaaaaab00007827 */ /* 0x000fca00078e02ff */
[----:B------:R-:W-:-:S04]  /*07b0*/  SHF.R.U32.HI R2, RZ, 0x1f, R0 ;  /* 0x0000001fff027819 */ /* 0x000fc80000011600 */
[----:B------:R-:W-:-:S04]  /*07c0*/  LEA.HI.SX32 R0, R0, R2, 0x1c ;  /* 0x0000000200007211 */ /* 0x000fc800078fe2ff */
[----:B--2---:R-:W-:-:S04]  /*07d0*/  ISETP.GE.AND P0, PT, R3, R0, PT ;  /* 0x000000000300720c */ /* 0x004fc80003f06270 */
[----:B------:R-:W-:-:S05]  /*07e0*/  SEL R0, R4, 0xffffffff, !P0 ;  /* 0xffffffff04007807 */ /* 0x000fca0004000000 */
[----:B------:R1:W-:Y:S04]  /*07f0*/  STL [R1+0x3c], R0 ;  /* 0x00003c0001007387 */ /* 0x0003e80000100800 */
.L_x_826:
[----:B------:R-:W2:Y:S02]  /*0800*/  LDL R27, [R1+0x3c] ;  /* 0x00003c00011b7983 */ /* 0x000ea40000100800 */
[----:B--2---:R-:W-:-:S13]  /*0810*/  ISETP.GE.AND P0, PT, R27, RZ, PT ;  /* 0x000000ff1b00720c */ /* 0x004fda0003f06270 */
[----:B------:R-:W-:Y:S05]  /*0820*/  @!P0 EXIT ;  /* 0x000000000000894d */ /* 0x000fea0003800000 */
[----:B------:R-:W-:Y:S01]  /*0830*/  ISETP.NE.U32.AND P4, PT, RZ, c[0x0][0x2c8], PT ;  /* 0x0000b200ff007a0c */ /* 0x000fe20003f85070 */
[----:B------:R-:W-:Y:S01]  /*0840*/  IMAD.MOV.U32 R10, RZ, RZ, 0x4 ;  /* 0x00000004ff0a7424 */ /* 0x000fe200078e00ff */
[----:B------:R-:W-:Y:S02]  /*0850*/  ISETP.NE.U32.AND P0, PT, RZ, c[0x0][0x2d8], PT ;  /* 0x0000b600ff007a0c */ /* 0x000fe40003f05070 */
[----:B------:R-:W-:Y:S01]  /*0860*/  ISETP.NE.AND.EX P4, PT, RZ, c[0x0][0x2cc], PT, P4 ;  /* 0x0000b300ff007a0c */ /* 0x000fe20003f85340 */
[----:B------:R-:W-:Y:S01]  /*0870*/  IMAD.WIDE R4, R27, R10, c[0x0][0x2c8] ;  /* 0x0000b2001b047625 */ /* 0x000fe200078e020a */
[----:B------:R-:W-:-:S04]  /*0880*/  ISETP.NE.U32.AND P3, PT, RZ, c[0x0][0x2d0], PT ;  /* 0x0000b400ff007a0c */ /* 0x000fc80003f65070 */
[----:B------:R-:W-:-:S07]  /*0890*/  ISETP.NE.AND.EX P3, PT, RZ, c[0x0][0x2d4], PT, P3 ;  /* 0x0000b500ff007a0c */ /* 0x000fce0003f65330 */
[----:B-1----:R-:W2:Y:S01]  /*08a0*/  @P4 LDG.E R0, [R4.64] ;  /* 0x0000000e04004981 */ /* 0x002ea2000c1e1900 */
[----:B------:R-:W-:Y:S01]  /*08b0*/  CS2R R8, SRZ ;  /* 0x0000000000087805 */ /* 0x000fe2000001ff00 */
[----:B------:R-:W-:Y:S01]  /*08c0*/  IMAD.WIDE R2, R27, R10, c[0x0][0x2d0] ;  /* 0x0000b4001b027625 */ /* 0x000fe200078e020a */
[----:B------:R-:W-:-:S03]  /*08d0*/  ISETP.NE.AND.EX P0, PT, RZ, c[0x0][0x2dc], PT, P0 ;  /* 0x0000b700ff007a0c */ /* 0x000fc60003f05300 */
[----:B------:R-:W-:Y:S01]  /*08e0*/  IMAD.MOV.U32 R244, RZ, RZ, c[0x0][0x168] ;  /* 0x00005a00fff47624 */ /* 0x000fe200078e00ff */
[----:B------:R1:W5:Y:S04]  /*08f0*/  @P4 LDG.E R8, [R4.64] ;  /* 0x0000000e04084981 */ /* 0x000368000c1e1900 */
[----:B------:R1:W5:Y:S05]  /*0900*/  @P3 LDG.E R9, [R2.64] ;  /* 0x0000000e02093981 */ /* 0x00036a000c1e1900 */
[----:B------:R-:W-:-:S05]  /*0910*/  @P0 IMAD.WIDE R6, R27, R10, c[0x0][0x2d8] ;  /* 0x0000b6001b060625 */ /* 0x000fca00078e020a */
[----:B------:R3:W5:Y:S01]  /*0920*/  @P0 LDG.E R244, [R6.64] ;  /* 0x0000000e06f40981 */ /* 0x000762000c1e1900 */
[----:B------:R-:W-:Y:S02]  /*0930*/  IMAD.MOV.U32 R22, RZ, RZ, RZ ;  /* 0x000000ffff167224 */ /* 0x000fe400078e00ff */
[----:B------:R-:W-:Y:S02]  /*0940*/  IMAD.MOV.U32 R245, RZ, RZ, c[0x0][0x198] ;  /* 0x00006600fff57624 */ /* 0x000fe400078e00ff */
[----:B--2---:R-:W-:-:S05]  /*0950*/  @P4 IMAD R0, R27, 0x40, R0 ;  /* 0x000000401b004824 */ /* 0x004fca00078e0200 */
[----:B---3--:R-:W-:-:S04]  /*0960*/  @P4 SHF.R.S32.HI R6, RZ, 0x1f, R0 ;  /* 0x0000001fff064819 */ /* 0x008fc80000011400 */
[----:B------:R-:W-:-:S04]  /*0970*/  @P4 LEA.HI R0, R6, R0, RZ, 0x6 ;  /* 0x0000000006004211 */ /* 0x000fc800078f30ff */
[----:B------:R-:W-:Y:S01]  /*0980*/  @P4 LOP3.LUT R22, R0, 0xffffffc0, RZ, 0xc0, !PT ;  /* 0xffffffc000164812 */ /* 0x000fe200078ec0ff */
[----:B------:R-:W-:Y:S05]  /*0990*/  @P0 BRA `(.L_x_832) ;  /* 0x0000004000000947 */ /* 0x000fea0003800000 */
[----:B-1----:R-:W-:Y:S05]  /*09a0*/  @!P4 BRA `(.L_x_832) ;  /* 0x000000300000c947 */ /* 0x002fea0003800000 */
[----:B------:R1:W2:Y:S04]  /*09b0*/  LDG.E R0, [R4.64] ;  /* 0x0000000e04007981 */ /* 0x0002a8000c1e1900 */
[----:B-1----:R-:W2:Y:S02]  /*09c0*/  LDG.E R4, [R4.64+0x4] ;  /* 0x0000040e04047981 */ /* 0x002ea4000c1e1900 */
[----:B--2--5:R-:W-:Y:S02]  /*09d0*/  IADD3 R244, -R0, R4, RZ ;  /* 0x0000000400f47210 */ /* 0x024fe40007ffe1ff */
.L_x_832:
[----:B-1----:R-:W-:-:S04]  /*09e0*/  ISETP.NE.U32.AND P0, PT, RZ, c[0x0][0x2e0], PT ;  /* 0x0000b800ff007a0c */ /* 0x002fc80003f05070 */
[----:B------:R-:W-:-:S13]  /*09f0*/  ISETP.NE.AND.EX P0, PT, RZ, c[0x0][0x2e4], PT, P0 ;  /* 0x0000b900ff007a0c */ /* 0x000fda0003f05300 */
[----:B------:R-:W-:Y:S05]  /*0a00*/  @!P0 BRA `(.L_x_833) ;  /* 0x0000003000008947 */ /* 0x000fea0003800000 */
[----:B------:R-:W-:-:S05]  /*0a10*/  IMAD.WIDE R2, R27, R10, c[0x0][0x2e0] ;  /* 0x0000b8001b027625 */ /* 0x000fca00078e020a */
[----:B------:R1:W5:Y:S01]  /*0a20*/  LDG.E R245, [R2.64] ;  /* 0x0000000e02f57981 */ /* 0x000362000c1e1900 */
[----:B------:R-:W-:Y:S05]  /*0a30*/  BRA `(.L_x_834) ;  /* 0x0000004000007947 */ /* 0x000fea0003800000 */
.L_x_833:
[----:B------:R-:W-:Y:S05]  /*0a40*/  @!P3 BRA `(.L_x_834) ;  /* 0x000000300000b947 */ /* 0x000fea0003800000 */
[----:B------:R1:W2:Y:S04]  /*0a50*/  LDG.E R0, [R2.64] ;  /* 0x0000000e02007981 */ /* 0x0002a8000c1e1900 */
[----:B-1----:R-:W2:Y:S02]  /*0a60*/  LDG.E R2, [R2.64+0x4] ;  /* 0x0000040e02027981 */ /* 0x002ea4000c1e1900 */
[----:B--2---:R-:W-:-:S04]  /*0a70*/  IADD3 R245, -R0, R2, RZ ;  /* 0x0000000200f57210 */ /* 0x004fc80007ffe1ff */
.L_x_834:
[----:B------:R-:W2:Y:S01]  /*0a80*/  LDL R80, [R1+0x38] ;  /* 0x0000380001507983 */ /* 0x000ea20000100800 */
[----:B-----5:R-:W-:Y:S01]  /*0a90*/  IMAD.IADD R0, R244, 0x1, -R245 ;  /* 0x00000001f4007824 */ /* 0x020fe200078e0af5 */
[----:B------:R-:W-:Y:S01]  /*0aa0*/  PLOP3.LUT P1, PT, PT, PT, PT, 0x80, 0x0 ;  /* 0x000000000000781c */ /* 0x000fe20003f2f070 */
[----:B------:R-:W-:Y:S01]  /*0ab0*/  CS2R R10, SRZ ;  /* 0x00000000000a7805 */ /* 0x000fe2000001ff00 */
[----:B------:R-:W-:Y:S01]  /*0ac0*/  IMAD.MOV.U32 R122, RZ, RZ, RZ ;  /* 0x000000ffff7a7224 */ /* 0x000fe200078e00ff */
[----:B------:R-:W-:Y:S01]  /*0ad0*/  CS2R R126, SRZ ;  /* 0x00000000007e7805 */ /* 0x000fe2000001ff00 */
[----:B------:R-:W-:Y:S01]  /*0ae0*/  IMAD.MOV.U32 R120, RZ, RZ, RZ ;  /* 0x000000ffff787224 */ /* 0x000fe200078e00ff */
[----:B------:R-:W-:Y:S01]  /*0af0*/  CS2R R124, SRZ ;  /* 0x00000000007c7805 */ /* 0x000fe2000001ff00 */
[----:B------:R-:W-:Y:S01]  /*0b00*/  CS2R R130, SRZ ;  /* 0x0000000000827805 */ /* 0x000fe2000001ff00 */
[----:B------:R-:W-:Y:S01]  /*0b10*/  CS2R R128, SRZ ;  /* 0x0000000000807805 */ /* 0x000fe2000001ff00 */
[----:B------:R-:W-:Y:S01]  /*0b20*/  CS2R R12, SRZ ;  /* 0x00000000000c7805 */ /* 0x000fe2000001ff00 */
[----:B------:R-:W-:Y:S01]  /*0b30*/  MOV R118, RZ ;  /* 0x000000ff00767202 */ /* 0x000fe20000000f00 */
[----:B------:R-:W-:Y:S01]  /*0b40*/  IMAD.MOV.U32 R7, RZ, RZ, RZ ;  /* 0x000000ffff077224 */ /* 0x000fe200078e00ff */
[----:B------:R-:W-:Y:S01]  /*0b50*/  CS2R R114, SRZ ;  /* 0x0000000000727805 */ /* 0x000fe2000001ff00 */
[----:B------:R-:W-:Y:S01]  /*0b60*/  IMAD.MOV.U32 R116, RZ, RZ, RZ ;  /* 0x000000ffff747224 */ /* 0x000fe200078e00ff */
[----:B------:R-:W-:Y:S01]  /*0b70*/  CS2R R112, SRZ ;  /* 0x0000000000707805 */ /* 0x000fe2000001ff00 */
        /* <DEDUP_REMOVED lines=20> */
[----:B------:R-:W-:Y:S01]  /*0cc0*/  MOV R84, RZ ;  /* 0x000000ff00547202 */ /* 0x000fe20000000f00 */
        /* <DEDUP_REMOVED lines=24> */
[----:B--2---:R-:W-:-:S05]  /*0e50*/  IMAD R0, R80, 0x60, R0 ;  /* 0x0000006050007824 */ /* 0x004fca00078e0200 */
[----:B-1----:R-:W-:Y:S02]  /*0e60*/  IADD3 R2, R0, -c[0x0][0x2a4], RZ ;  /* 0x8000a90000027a10 */ /* 0x002fe40007ffe0ff */
[----:B------:R-:W-:Y:S02]  /*0e70*/  IADD3 R0, R244, 0x3f, RZ ;  /* 0x0000003ff4007810 */ /* 0x000fe40007ffe0ff */
[----:B------:R-:W-:-:S04]  /*0e80*/  SHF.R.S32.HI R3, RZ, 0x1f, R2 ;  /* 0x0000001fff037819 */ /* 0x000fc80000011402 */
[----:B------:R-:W-:Y:S02]  /*0e90*/  LEA.HI R3, R3, R2, RZ, 0x6 ;  /* 0x0000000203037211 */ /* 0x000fe400078f30ff */
[----:B------:R-:W-:Y:S02]  /*0ea0*/  SHF.R.S32.HI R2, RZ, 0x1f, R0 ;  /* 0x0000001fff027819 */ /* 0x000fe40000011400 */
[----:B------:R-:W-:Y:S02]  /*0eb0*/  SHF.R.S32.HI R3, RZ, 0x6, R3 ;  /* 0x00000006ff037819 */ /* 0x000fe40000011403 */
[----:B------:R-:W-:Y:S02]  /*0ec0*/  LEA.HI R2, R2, R0, RZ, 0x6 ;  /* 0x0000000002027211 */ /* 0x000fe400078f30ff */
[----:B------:R-:W1:Y:S02]  /*0ed0*/  R2UR UR4, R3 ;  /* 0x00000000030473c2 */ /* 0x000e6400000e0000 */
[----:B------:R-:W-:-:S05]  /*0ee0*/  SHF.R.S32.HI R4, RZ, 0x6, R2 ;  /* 0x00000006ff047819 */ /* 0x000fca0000011402 */
[----:B------:R2:W-:Y:S01]  /*0ef0*/  STL [R1+0xc], R4 ;  /* 0x00000c0401007387 */ /* 0x0005e20000100800 */
[----:B-1----:R-:W-:-:S04]  /*0f00*/  UISETP.LT.AND UP0, UPT, URZ, UR4, UPT ;  /* 0x000000043f00728c */ /* 0x002fc8000bf01270 */
[----:B------:R-:W-:-:S06]  /*0f10*/  USEL UR12, URZ, UR4, !UP0 ;  /* 0x000000043f0c7287 */ /* 0x000fcc000c000000 */
[----:B------:R-:W-:-:S13]  /*0f20*/  ISETP.GT.AND P0, PT, R4, UR12, PT ;  /* 0x0000000c04007c0c */ /* 0x000fda000bf04270 */
[----:B------:R-:W-:Y:S05]  /*0f30*/  @!P0 BRA `(.L_x_835) ;  /* 0x0000508000008947 */ /* 0x000fea0003800000 */
[----:B--2---:R-:W2:Y:S01]  /*0f40*/  LDL R82, [R1+0x18] ;  /* 0x0000180001527983 */ /* 0x004ea20000100800 */
[----:B------:R-:W-:Y:S01]  /*0f50*/  IMAD.MOV.U32 R0, RZ, RZ, c[0x0][0x248] ;  /* 0x00009200ff007624 */ /* 0x000fe200078e00ff */
[----:B------:R-:W-:Y:S01]  /*0f60*/  SHF.R.S32.HI R34, RZ, 0x1f, R81 ;  /* 0x0000001fff227819 */ /* 0x000fe20000011451 */
[----:B------:R-:W-:Y:S01]  /*0f70*/  IMAD.SHL.U32 R10, R81, 0x4, RZ ;  /* 0x00000004510a7824 */ /* 0x000fe200078e00ff */
[----:B------:R-:W-:Y:S01]  /*0f80*/  SHF.R.S32.HI R5, RZ, 0x1f, R22 ;  /* 0x0000001fff057819 */ /* 0x000fe20000011416 */
[----:B------:R-:W-:Y:S01]  /*0f90*/  USHF.R.S32.HI UR13, URZ, 0x1f, UR12 ;  /* 0x0000001f3f0d7899 */ /* 0x000fe2000801140c */
[----:B------:R-:W-:Y:S01]  /*0fa0*/  ISETP.NE.AND P0, PT, R0, 0x1, PT ;  /* 0x000000010000780c */ /* 0x000fe20003f05270 */
[----:B------:R-:W-:Y:S01]  /*0fb0*/  ULDC.64 UR4, c[0x0][0x178] ;  /* 0x00005e0000047ab9 */ /* 0x000fe20000000a00 */
[----:B------:R-:W-:Y:S01]  /*0fc0*/  LEA.HI R216, R34, R81, RZ, 0x3 ;  /* 0x0000005122d87211 */ /* 0x000fe200078f18ff */
[----:B------:R-:W-:Y:S01]  /*0fd0*/  UIMAD UR6, UR13, UR4, URZ ;  /* 0x000000040d0672a4 */ /* 0x000fe2000f8e023f */
[----:B------:R-:W-:Y:S01]  /*0fe0*/  IADD3 R28, P1, R10, R22, RZ ;  /* 0x000000160a1c7210 */ /* 0x000fe20007f3e0ff */
[----:B------:R-:W-:Y:S01]  /*0ff0*/  UIMAD.WIDE.U32 UR10, UR12, UR4, URZ ;  /* 0x000000040c0a72a5 */ /* 0x000fe2000f8e003f */
[----:B------:R-:W-:Y:S01]  /*1000*/  SHF.R.S32.HI R35, RZ, 0x3, R216 ;  /* 0x00000003ff237819 */ /* 0x000fe200000114d8 */
[----:B------:R-:W-:Y:S01]  /*1010*/  UIMAD UR6, UR12, UR5, UR6 ;  /* 0x000000050c0672a4 */ /* 0x000fe2000f8e0206 */
[----:B------:R-:W-:Y:S01]  /*1020*/  LOP3.LUT R3, R216, 0xfffffff8, RZ, 0xc0, !PT ;  /* 0xfffffff8d8037812 */ /* 0x000fe200078ec0ff */
[----:B------:R-:W-:Y:S01]  /*1030*/  ULDC.64 UR8, c[0x0][0x208] ;  /* 0x0000820000087ab9 */ /* 0x000fe20000000a00 */
[----:B------:R-:W-:Y:S01]  /*1040*/  SHF.R.S32.HI R6, RZ, 0x1f, R35 ;  /* 0x0000001fff067819 */ /* 0x000fe20000011423 */
[----:B------:R-:W-:Y:S01]  /*1050*/  USHF.L.U32 UR17, UR8, 0x6, URZ ;  /* 0x0000000608117899 */ /* 0x000fe2000800063f */
[----:B------:R-:W-:Y:S01]  /*1060*/  IADD3 R7, P2, R35, R8, RZ ;  /* 0x0000000823077210 */ /* 0x000fe20007f5e0ff */
[----:B------:R-:W-:Y:S01]  /*1070*/  IMAD.IADD R24, R81, 0x1, -R3 ;  /* 0x0000000151187824 */ /* 0x000fe200078e0a03 */
[----:B------:R-:W-:Y:S01]  /*1080*/  LEA.HI.X.SX32 R29, R10, R5, 0x1, P1 ;  /* 0x000000050a1d7211 */ /* 0x000fe200008f0eff */
[----:B------:R-:W-:Y:S01]  /*1090*/  IMAD.MOV.U32 R222, RZ, RZ, 0x40 ;  /* 0x00000040ffde7424 */ /* 0x000fe200078e00ff */
[----:B------:R-:W-:Y:S01]  /*10a0*/  SHF.R.S32.HI R20, RZ, 0x1f, R27 ;  /* 0x0000001fff147819 */ /* 0x000fe2000001141b */
[----:B------:R-:W-:Y:S01]  /*10b0*/  IMAD.SHL.U32 R16, R24, 0x8, RZ ;  /* 0x0000000818107824 */ /* 0x000fe200078e00ff */
[----:B------:R-:W-:Y:S01]  /*10c0*/  SEL R25, R27, RZ, !P4 ;  /* 0x000000ff1b197207 */ /* 0x000fe20006000000 */
[----:B------:R-:W-:Y:S01]  /*10d0*/  IMAD.MOV.U32 R227, RZ, RZ, 0x20 ;  /* 0x00000020ffe37424 */ /* 0x000fe200078e00ff */
[----:B------:R-:W-:Y:S01]  /*10e0*/  LEA.HI R33, R34, R81, RZ, 0x2 ;  /* 0x0000005122217211 */ /* 0x000fe200078f10ff */
[----:B------:R-:W-:Y:S01]  /*10f0*/  IMAD.MOV.U32 R223, RZ, RZ, 0x10 ;  /* 0x00000010ffdf7424 */ /* 0x000fe200078e00ff */
[----:B------:R-:W-:Y:S01]  /*1100*/  SHF.R.S32.HI R17, RZ, 0x1f, R16 ;  /* 0x0000001fff117819 */ /* 0x000fe20000011410 */
[----:B------:R-:W-:Y:S01]  /*1110*/  IMAD.MOV.U32 R229, RZ, RZ, 0x10 ;  /* 0x00000010ffe57424 */ /* 0x000fe200078e00ff */
[C---:B------:R-:W-:Y:S01]  /*1120*/  IADD3 R31, R16.reuse, 0x40, RZ ;  /* 0x00000040101f7810 */ /* 0x040fe20007ffe0ff */
[----:B------:R-:W-:Y:S01]  /*1130*/  IMAD.MOV.U32 R217, RZ, RZ, RZ ;  /* 0x000000ffffd97224 */ /* 0x000fe200078e00ff */
        /* <DEDUP_REMOVED lines=46> */
[----:B--2---:R-:W-:Y:S01]  /*1420*/  @P0 IMAD.HI.U32 R2, R82, c[0x0][0x24c], RZ ;  /* 0x0000930052020a27 */ /* 0x004fe200078e00ff */
[----:B------:R-:W-:-:S03]  /*1430*/  SHF.R.S32.HI R32, RZ, 0x1f, R82 ;  /* 0x0000001fff207819 */ /* 0x000fc60000011452 */
[----:B------:R-:W-:Y:S01]  /*1440*/  IMAD.MOV.U32 R0, RZ, RZ, R82 ;  /* 0x000000ffff007224 */ /* 0x000fe200078e0052 */
[----:B------:R-:W-:Y:S01]  /*1450*/  @P0 SHF.R.U32.HI R0, RZ, c[0x0][0x250], R2 ;  /* 0x00009400ff000a19 */ /* 0x000fe20000011602 */
[----:B------:R-:W-:Y:S01]  /*1460*/  IMAD R13, R32, c[0x0][0x180], RZ ;  /* 0x00006000200d7a24 */ /* 0x000fe200078e02ff */
[----:B------:R-:W-:Y:S02]  /*1470*/  LEA.HI R2, R34, R81, RZ, 0x6 ;  /* 0x0000005122027211 */ /* 0x000fe400078f30ff */
[C---:B------:R-:W-:Y:S02]  /*1480*/  IADD3 R18, P0, R35.reuse, R9, RZ ;  /* 0x0000000923127210 */ /* 0x040fe40007f1e0ff */
[----:B------:R-:W-:Y:S01]  /*1490*/  SHF.R.S32.HI R21, RZ, 0x6, R2 ;  /* 0x00000006ff157819 */ /* 0x000fe20000011402 */
[----:B------:R-:W-:Y:S01]  /*14a0*/  IMAD.SHL.U32 R2, R35, 0x40, RZ ;  /* 0x0000004023027824 */ /* 0x000fe200078e00ff */
[----:B------:R-:W-:Y:S02]  /*14b0*/  SHF.R.S32.HI R3, RZ, 0x1f, R0 ;  /* 0x0000001fff037819 */ /* 0x000fe40000011400 */
[----:B------:R-:W-:Y:S01]  /*14c0*/  LEA.HI.X.SX32 R19, R9, R6, 0x1, P0 ;  /* 0x0000000609137211 */ /* 0x000fe200000f0eff */
[----:B------:R-:W-:Y:S01]  /*14d0*/  IMAD.SHL.U32 R30, R21, 0x200, RZ ;  /* 0x00000200151e7824 */ /* 0x000fe200078e00ff */
[----:B------:R-:W-:-:S02]  /*14e0*/  LOP3.LUT R2, R2, 0x1c0, RZ, 0xc0, !PT ;  /* 0x000001c002027812 */ /* 0x000fc400078ec0ff */
[----:B------:R-:W-:Y:S02]  /*14f0*/  LEA.HI.X.SX32 R6, R8, R6, 0x1, P2 ;  /* 0x0000000608067211 */ /* 0x000fe400010f0eff */
[----:B------:R-:W-:Y:S02]  /*1500*/  LOP3.LUT R4, R2, 0x38, R16, 0xf8, !PT ;  /* 0x0000003802047812 */ /* 0x000fe400078ef810 */
[----:B------:R-:W-:Y:S01]  /*1510*/  SHF.R.U32.HI R2, RZ, 0x3, R2 ;  /* 0x00000003ff027819 */ /* 0x000fe20000011602 */
[C---:B------:R-:W-:Y:S02]  /*1520*/  IMAD R9, R6.reuse, c[0x0][0x178], RZ ;  /* 0x00005e0006097a24 */ /* 0x040fe400078e02ff */
[----:B------:R-:W-:Y:S01]  /*1530*/  IMAD R6, R6, c[0x0][0x208], RZ ;  /* 0x0000820006067a24 */ /* 0x000fe200078e02ff */
[----:B------:R-:W-:Y:S01]  /*1540*/  LOP3.LUT R242, R30, R4, R2, 0xf6, !PT ;  /* 0x000000041ef27212 */ /* 0x000fe200078ef602 */
[C---:B------:R-:W-:Y:S02]  /*1550*/  IMAD R2, R3.reuse, c[0x0][0x1e0], RZ ;  /* 0x0000780003027a24 */ /* 0x040fe400078e02ff */
[----:B------:R-:W-:-:S02]  /*1560*/  IMAD R3, R3, c[0x0][0x1b0], RZ ;  /* 0x00006c0003037a24 */ /* 0x000fc400078e02ff */
[C---:B------:R-:W-:Y:S02]  /*1570*/  IMAD R8, R0.reuse, c[0x0][0x1e4], R2 ;  /* 0x0000790000087a24 */ /* 0x040fe400078e0202 */
[----:B------:R-:W-:-:S04]  /*1580*/  IMAD.WIDE.U32 R4, R0, c[0x0][0x1e0], R16 ;  /* 0x0000780000047a25 */ /* 0x000fc800078e0010 */
[C---:B------:R-:W-:Y:S02]  /*1590*/  IMAD R10, R0.reuse, c[0x0][0x1b4], R3 ;  /* 0x00006d00000a7a24 */ /* 0x040fe400078e0203 */
[----:B------:R-:W-:Y:S01]  /*15a0*/  IMAD.WIDE.U32 R2, R0, c[0x0][0x1b0], R16 ;  /* 0x00006c0000027a25 */ /* 0x000fe200078e0010 */
[C---:B------:R-:W-:Y:S02]  /*15b0*/  SEL R0, R20.reuse, RZ, !P3 ;  /* 0x000000ff14007207 */ /* 0x040fe40005800000 */
[----:B------:R-:W-:Y:S01]  /*15c0*/  SEL R20, R20, RZ, !P4 ;  /* 0x000000ff14147207 */ /* 0x000fe20006000000 */
[----:B------:R-:W-:Y:S02]  /*15d0*/  IMAD R11, R7, c[0x0][0x17c], R9 ;  /* 0x00005f00070b7a24 */ /* 0x000fe400078e0209 */
[----:B------:R-:W-:Y:S02]  /*15e0*/  IMAD.IADD R5, R5, 0x1, R8 ;  /* 0x0000000105057824 */ /* 0x000fe400078e0208 */
[----:B------:R-:W-:-:S04]  /*15f0*/  IMAD.WIDE.U32 R8, R7, c[0x0][0x178], R16 ;  /* 0x00005e0007087a25 */ /* 0x000fc800078e0010 */
[----:B------:R-:W-:Y:S01]  /*1600*/  IMAD.IADD R3, R3, 0x1, R10 ;  /* 0x0000000103037824 */ /* 0x000fe200078e020a */
[----:B------:R-:W-:Y:S01]  /*1610*/  SEL R10, R27, RZ, !P3 ;  /* 0x000000ff1b0a7207 */ /* 0x000fe20005800000 */
[----:B------:R-:W-:Y:S02]  /*1620*/  IMAD.IADD R9, R9, 0x1, R11 ;  /* 0x0000000109097824 */ /* 0x000fe400078e020b */
[C---:B------:R-:W-:Y:S02]  /*1630*/  IMAD R11, R0.reuse, c[0x0][0x1e8], RZ ;  /* 0x00007a00000b7a24 */ /* 0x040fe400078e02ff */
[----:B------:R-:W-:Y:S02]  /*1640*/  IMAD R0, R0, c[0x0][0x1b8], RZ ;  /* 0x00006e0000007a24 */ /* 0x000fe400078e02ff */
[----:B------:R-:W-:Y:S02]  /*1650*/  IMAD R12, R7, c[0x0][0x20c], R6 ;  /* 0x00008300070c7a24 */ /* 0x000fe400078e0206 */
[----:B------:R-:W-:-:S02]  /*1660*/  IMAD R11, R10, c[0x0][0x1ec], R11 ;  /* 0x00007b000a0b7a24 */ /* 0x000fc400078e020b */
[----:B------:R-:W-:-:S04]  /*1670*/  IMAD.WIDE.U32 R4, R10, c[0x0][0x1e8], R4 ;  /* 0x00007a000a047a25 */ /* 0x000fc800078e0004 */
[----:B------:R-:W-:-:S04]  /*1680*/  IMAD.WIDE.U32 R6, R7, c[0x0][0x208], R16 ;  /* 0x0000820007067a25 */ /* 0x000fc800078e0010 */
[C---:B------:R-:W-:Y:S02]  /*1690*/  IMAD R0, R10.reuse, c[0x0][0x1bc], R0 ;  /* 0x00006f000a007a24 */ /* 0x040fe400078e0200 */
[----:B------:R-:W-:-:S04]  /*16a0*/  IMAD.WIDE.U32 R2, R10, c[0x0][0x1b8], R2 ;  /* 0x00006e000a027a25 */ /* 0x000fc800078e0002 */
[----:B------:R-:W-:Y:S02]  /*16b0*/  IMAD.IADD R15, R5, 0x1, R11 ;  /* 0x00000001050f7824 */ /* 0x000fe400078e020b */
[----:B------:R-:W-:Y:S02]  /*16c0*/  IMAD.MOV.U32 R14, RZ, RZ, R4 ;  /* 0x000000ffff0e7224 */ /* 0x000fe400078e0004 */
[----:B------:R-:W-:Y:S02]  /*16d0*/  IMAD.IADD R7, R7, 0x1, R12 ;  /* 0x0000000107077824 */ /* 0x000fe400078e020c */
[----:B------:R-:W-:Y:S02]  /*16e0*/  IMAD R10, R32, c[0x0][0x210], RZ ;  /* 0x00008400200a7a24 */ /* 0x000fe400078e02ff */
[----:B------:R-:W-:Y:S02]  /*16f0*/  IMAD.IADD R5, R3, 0x1, R0 ;  /* 0x0000000103057824 */ /* 0x000fe400078e0200 */
[----:B------:R-:W-:-:S02]  /*1700*/  IMAD.MOV.U32 R4, RZ, RZ, R2 ;  /* 0x000000ffff047224 */ /* 0x000fc400078e0002 */
[----:B------:R-:W-:-:S04]  /*1710*/  IMAD.WIDE R2, R80, 0x60, R18 ;  /* 0x0000006050027825 */ /* 0x000fc800078e0212 */
[C---:B------:R-:W-:Y:S02]  /*1720*/  IMAD R10, R82.reuse, c[0x0][0x214], R10 ;  /* 0x00008500520a7a24 */ /* 0x040fe400078e020a */
[----:B------:R-:W-:-:S04]  /*1730*/  IMAD.WIDE.U32 R6, R82, c[0x0][0x210], R6 ;  /* 0x0000840052067a25 */ /* 0x000fc800078e0006 */
[C---:B------:R-:W-:Y:S02]  /*1740*/  IMAD R12, R82.reuse, c[0x0][0x184], R13 ;  /* 0x00006100520c7a24 */ /* 0x040fe400078e020d */
[----:B------:R-:W-:-:S04]  /*1750*/  IMAD.WIDE.U32 R8, R82, c[0x0][0x180], R8 ;  /* 0x0000600052087a25 */ /* 0x000fc800078e0008 */
[----:B------:R-:W-:Y:S02]  /*1760*/  IMAD R0, R3, c[0x0][0x1a8], RZ ;  /* 0x00006a0003007a24 */ /* 0x000fe400078e02ff */
[----:B------:R-:W-:Y:S02]  /*1770*/  IMAD.IADD R11, R7, 0x1, R10 ;  /* 0x00000001070b7824 */ /* 0x000fe400078e020a */
[----:B------:R-:W-:Y:S02]  /*1780*/  IMAD.IADD R13, R9, 0x1, R12 ;  /* 0x00000001090d7824 */ /* 0x000fe400078e020c */
[----:B------:R-:W-:Y:S02]  /*1790*/  IMAD.MOV.U32 R10, RZ, RZ, R6 ;  /* 0x000000ffff0a7224 */ /* 0x000fe400078e0006 */
[----:B------:R-:W-:Y:S02]  /*17a0*/  IMAD R17, R2, c[0x0][0x1ac], R0 ;  /* 0x00006b0002117a24 */ /* 0x000fe400078e0200 */
[----:B------:R-:W-:-:S02]  /*17b0*/  IMAD.MOV.U32 R12, RZ, RZ, R8 ;  /* 0x000000ffff0c7224 */ /* 0x000fc400078e0008 */
[----:B------:R-:W-:Y:S02]  /*17c0*/  IMAD R6, R3, c[0x0][0x1d8], RZ ;  /* 0x0000760003067a24 */ /* 0x000fe400078e02ff */
[----:B------:R-:W-:Y:S02]  /*17d0*/  IMAD R0, R20, c[0x0][0x188], RZ ;  /* 0x0000620014007a24 */ /* 0x000fe400078e02ff */
[----:B------:R-:W-:Y:S02]  /*17e0*/  IMAD.U32 R9, RZ, RZ, UR11 ;  /* 0x0000000bff097e24 */ /* 0x000fe4000f8e00ff */
[C---:B------:R-:W-:Y:S02]  /*17f0*/  IMAD R3, R2.reuse, c[0x0][0x1dc], R6 ;  /* 0x0000770002037a24 */ /* 0x040fe400078e0206 */
[----:B------:R-:W-:-:S04]  /*1800*/  IMAD.WIDE.U32 R14, R2, c[0x0][0x1d8], R14 ;  /* 0x00007600020e7a25 */ /* 0x000fc800078e000e */
[----:B------:R-:W-:Y:S01]  /*1810*/  IMAD.U32 R8, RZ, RZ, UR10 ;  /* 0x0000000aff087e24 */ /* 0x000fe2000f8e00ff */
[----:B------:R-:W-:Y:S01]  /*1820*/  UMOV UR10, 0x6 ;  /* 0x00000006000a7882 */ /* 0x000fe20000000000 */
[----:B------:R-:W-:Y:S01]  /*1830*/  IMAD.U32 R9, RZ, RZ, UR6 ;  /* 0x00000006ff097e24 */ /* 0x000fe2000f8e00ff */
[----:B------:R-:W-:Y:S01]  /*1840*/  USHF.L.U64.HI UR16, UR8, UR10, UR9 ;  /* 0x0000000a08107299 */ /* 0x000fe20008010209 */
[C---:B------:R-:W-:Y:S01]  /*1850*/  IMAD R0, R25.reuse, c[0x0][0x18c], R0 ;  /* 0x0000630019007a24 */ /* 0x040fe200078e0200 */
[----:B------:R-:W-:Y:S01]  /*1860*/  ULDC.64 UR6, c[0x0][0x1d8] ;  /* 0x0000760000067ab9 */ /* 0x000fe20000000a00 */
[----:B------:R-:W-:Y:S01]  /*1870*/  IMAD.WIDE.U32 R18, R25, c[0x0][0x188], R12 ;  /* 0x0000620019127a25 */ /* 0x000fe200078e000c */
[----:B------:R-:W-:Y:S01]  /*1880*/  IADD3 R9, R9, UR11, RZ ;  /* 0x0000000b09097c10 */ /* 0x000fe2000fffe0ff */
[----:B------:R-:W-:Y:S02]  /*1890*/  USHF.L.U32 UR11, UR6, 0x6, URZ ;  /* 0x00000006060b7899 */ /* 0x000fe4000800063f */
[----:B------:R-:W-:Y:S01]  /*18a0*/  IMAD.WIDE.U32 R6, R2, c[0x0][0x1a8], R4 ;  /* 0x00006a0002067a25 */ /* 0x000fe200078e0004 */
[----:B------:R-:W-:Y:S01]  /*18b0*/  LEA R4, P2, R14, c[0x0][0x1c0], 0x1 ;  /* 0x000070000e047a11 */ /* 0x000fe200078408ff */
[----:B------:R1:W-:Y:S01]  /*18c0*/  STL.64 [R1], R18 ;  /* 0x0000001201007387 */ /* 0x0003e20000100a00 */
[----:B------:R-:W-:Y:S01]  /*18d0*/  UIMAD UR16, UR16, UR12, URZ ;  /* 0x0000000c101072a4 */ /* 0x000fe2000f8e023f */
[----:B------:R-:W-:Y:S01]  /*18e0*/  IMAD R2, R20, c[0x0][0x218], RZ ;  /* 0x0000860014027a24 */ /* 0x000fe200078e02ff */
[----:B------:R-:W-:Y:S01]  /*18f0*/  USHF.L.U64.HI UR18, UR6, UR10, UR7 ;  /* 0x0000000a06127299 */ /* 0x000fe20008010207 */
[----:B------:R-:W-:Y:S01]  /*1900*/  IMAD.IADD R3, R15, 0x1, R3 ;  /* 0x000000010f037824 */ /* 0x000fe200078e0203 */
[----:B------:R-:W-:Y:S01]  /*1910*/  UIMAD UR16, UR13, UR17, UR16 ;  /* 0x000000110d1072a4 */ /* 0x000fe2000f8e0210 */
[----:B------:R-:W-:Y:S01]  /*1920*/  IMAD.IADD R252, R19, 0x1, R0 ;  /* 0x0000000113fc7824 */ /* 0x000fe200078e0200 */
[----:B------:R-:W-:Y:S01]  /*1930*/  LEA R0, P0, R8, R18, 0x6 ;  /* 0x0000001208007211 */ /* 0x000fe200078030ff */
[----:B------:R-:W-:Y:S01]  /*1940*/  IMAD R12, R25, c[0x0][0x21c], R2 ;  /* 0x00008700190c7a24 */ /* 0x000fe200078e0202 */
[----:B------:R-:W-:Y:S01]  /*1950*/  LEA R2, P1, R6, c[0x0][0x190], 0x1 ;  /* 0x0000640006027a11 */ /* 0x000fe200078208ff */
[----:B------:R-:W-:Y:S01]  /*1960*/  IMAD.IADD R7, R7, 0x1, R17 ;  /* 0x0000000107077824 */ /* 0x000fe200078e0211 */
[----:B------:R-:W-:Y:S01]  /*1970*/  LEA.HI.X R5, R14, c[0x0][0x1c4], R3, 0x1, P2 ;  /* 0x000071000e057a11 */ /* 0x000fe200010f0c03 */
[----:B------:R-:W-:Y:S01]  /*1980*/  IMAD.WIDE.U32 R250, R25, c[0x0][0x218], R10 ;  /* 0x0000860019fa7a25 */ /* 0x000fe200078e000a */
[----:B------:R-:W-:Y:S01]  /*1990*/  LEA.HI.X R8, R8, R252, R9, 0x6, P0 ;  /* 0x000000fc08087211 */ /* 0x000fe200000f3409 */
[----:B------:R-:W-:Y:S01]  /*19a0*/  USHF.L.U32 UR13, UR8, 0x5, URZ ;  /* 0x00000005080d7899 */ /* 0x000fe2000800063f */
[----:B------:R-:W-:Y:S01]  /*19b0*/  LEA R14, P0, R0, c[0x0][0x160], 0x1 ;  /* 0x00005800000e7a11 */ /* 0x000fe200078008ff */
[----:B------:R-:W-:Y:S01]  /*19c0*/  IMAD.IADD R249, R251, 0x1, R12 ;  /* 0x00000001fbf97824 */ /* 0x000fe200078e020c */
[----:B------:R-:W-:Y:S01]  /*19d0*/  LEA.HI.X R3, R6, c[0x0][0x194], R7, 0x1, P1 ;  /* 0x0000650006037a11 */ /* 0x000fe200008f0c07 */
[----:B------:R-:W-:Y:S01]  /*19e0*/  IMAD.U32 R6, RZ, RZ, UR4 ;  /* 0x00000004ff067e24 */ /* 0x000fe2000f8e00ff */
[----:B------:R-:W-:Y:S01]  /*19f0*/  LEA.HI.X R15, R0, c[0x0][0x164], R8, 0x1, P0 ;  /* 0x00005900000f7a11 */ /* 0x000fe200000f0c08 */
[----:B------:R-:W-:Y:S01]  /*1a00*/  IMAD.IADD R0, R245, 0x1, -R35 ;  /* 0x00000001f5007824 */ /* 0x000fe200078e0a23 */
[----:B------:R-:W-:Y:S01]  /*1a10*/  ISETP.GE.AND P2, PT, R31, c[0x0][0x1cc], PT ;  /* 0x000073001f007a0c */ /* 0x000fe20003f46270 */
[----:B------:R-:W-:Y:S01]  /*1a20*/  IMAD.U32 R7, RZ, RZ, UR5 ;  /* 0x00000005ff077e24 */ /* 0x000fe2000f8e00ff */
[----:B------:R-:W-:Y:S01]  /*1a30*/  UMOV UR6, 0x5 ;  /* 0x0000000500067882 */ /* 0x000fe20000000000 */
[----:B------:R-:W-:Y:S01]  /*1a40*/  IMAD R0, R80, -0x60, R0 ;  /* 0xffffffa050007824 */ /* 0x000fe200078e0200 */
[----:B------:R-:W-:Y:S01]  /*1a50*/  USHF.L.U64.HI UR8, UR8, UR6, UR9 ;  /* 0x0000000608087299 */ /* 0x000fe20008010209 */
[----:B------:R-:W-:Y:S01]  /*1a60*/  IMAD.U32 R9, RZ, RZ, UR17 ;  /* 0x00000011ff097e24 */ /* 0x000fe2000f8e00ff */
[----:B-1----:R-:W-:Y:S01]  /*1a70*/  LEA R18, P0, R6, R14, 0x6 ;  /* 0x0000000e06127211 */ /* 0x002fe200078030ff */
[----:B------:R-:W-:Y:S01]  /*1a80*/  IMAD.MOV.U32 R248, RZ, RZ, R250 ;  /* 0x000000fffff87224 */ /* 0x000fe200078e00fa */
[----:B------:R-:W-:Y:S01]  /*1a90*/  ISETP.LT.OR P4, PT, R0, 0x1, P5 ;  /* 0x000000010000780c */ /* 0x000fe20002f81670 */
[----:B------:R-:W-:Y:S01]  /*1aa0*/  IMAD.SHL.U32 R242, R242, 0x2, RZ ;  /* 0x00000002f2f27824 */ /* 0x000fe200078e00ff */
[----:B------:R-:W-:Y:S01]  /*1ab0*/  LEA.HI.X R19, R6, R15, R7, 0x6, P0 ;  /* 0x0000000f06137211 */ /* 0x000fe200000f3407 */
[----:B------:R-:W-:Y:S01]  /*1ac0*/  IMAD.WIDE.U32 R8, R9, UR12, R248 ;  /* 0x0000000c09087c25 */ /* 0x000fe2000f8e00f8 */
[----:B------:R-:W-:Y:S01]  /*1ad0*/  IADD3 R6, P0, R4, UR11, RZ ;  /* 0x0000000b04067c10 */ /* 0x000fe2000ff1e0ff */
[----:B------:R-:W-:Y:S01]  /*1ae0*/  ULDC.64 UR6, c[0x0][0x1a8] ;  /* 0x00006a0000067ab9 */ /* 0x000fe20000000a00 */
[C---:B------:R-:W-:Y:S01]  /*1af0*/  ISETP.LT.OR P3, PT, R0.reuse, 0x1, P2 ;  /* 0x000000010000780c */ /* 0x040fe20001761670 */
[----:B------:R-:W-:Y:S01]  /*1b00*/  IMAD.U32 R11, RZ, RZ, UR11 ;  /* 0x0000000bff0b7e24 */ /* 0x000fe2000f8e00ff */
[----:B------:R-:W-:Y:S01]  /*1b10*/  ISETP.LT.OR P1, PT, R0, 0x21, P5 ;  /* 0x000000210000780c */ /* 0x000fe20002f21670 */
[----:B------:R-:W-:Y:S01]  /*1b20*/  IMAD.U32 R10, RZ, RZ, UR13 ;  /* 0x0000000dff0a7e24 */ /* 0x000fe2000f8e00ff */
[----:B------:R-:W-:Y:S01]  /*1b30*/  IADD3.X R7, R5, UR18, RZ, P0, !PT ;  /* 0x0000001205077c10 */ /* 0x000fe200087fe4ff */
[----:B------:R-:W-:Y:S01]  /*1b40*/  USHF.L.U32 UR9, UR6, 0x6, URZ ;  /* 0x0000000606097899 */ /* 0x000fe2000800063f */
[----:B------:R-:W-:Y:S01]  /*1b50*/  IADD3 R9, R9, UR16, RZ ;  /* 0x0000001009097c10 */ /* 0x000fe2000fffe0ff */
[----:B------:R-:W-:Y:S01]  /*1b60*/  @!PT LDS RZ, [RZ] ;  /* 0x00000000fffff984 */ /* 0x000fe20000000800 */
[----:B------:R-:W-:Y:S01]  /*1b70*/  @!PT LDS RZ, [RZ] ;  /* 0x00000000fffff984 */ /* 0x000fe20000000800 */
[----:B------:R-:W-:Y:S01]  /*1b80*/  @!PT LDS RZ, [RZ] ;  /* 0x00000000fffff984 */ /* 0x000fe20000000800 */
[----:B------:R1:W-:Y:S01]  /*1b90*/  LDGSTS.E.BYPASS.LTC128B.128 [R242+0x6080], [R4.64], !P4 ;  /* 0x0608000004f27fae */ /* 0x0003e2000e101d4e */
[----:B------:R-:W-:Y:S01]  /*1ba0*/  LEA R12, P0, R8, c[0x0][0x1f0], 0x1 ;  /* 0x00007c00080c7a11 */ /* 0x000fe200078008ff */
[----:B------:R-:W-:Y:S01]  /*1bb0*/  USHF.L.U64.HI UR7, UR6, UR10, UR7 ;  /* 0x0000000a06077299 */ /* 0x000fe20008010207 */
[----:B------:R-:W-:Y:S01]  /*1bc0*/  LEA.HI R17, R34, R81, RZ, 0x4 ;  /* 0x0000005122117211 */ /* 0x000fe200078f20ff */
[----:B------:R-:W-:Y:S01]  /*1bd0*/  IMAD R245, R80, -0x60, R245 ;  /* 0xffffffa050f57824 */ /* 0x000fe200078e02f5 */
[----:B------:R-:W-:Y:S01]  /*1be0*/  LEA.HI.X R13, R8, c[0x0][0x1f4], R9, 0x1, P0 ;  /* 0x00007d00080d7a11 */ /* 0x000fe200000f0c09 */
[----:B------:R-:W-:Y:S01]  /*1bf0*/  IMAD.U32 R8, RZ, RZ, UR13 ;  /* 0x0000000dff087e24 */ /* 0x000fe2000f8e00ff */
[----:B------:R1:W-:Y:S01]  /*1c00*/  LDGSTS.E.BYPASS.LTC128B.128 [R242+0x9080], [R4.64+0x80], !P3 ;  /* 0x0908008004f27fae */ /* 0x0003e2000d901d4e */
[----:B------:R-:W-:Y:S01]  /*1c10*/  IMAD.U32 R9, RZ, RZ, UR8 ;  /* 0x00000008ff097e24 */ /* 0x000fe2000f8e00ff */
[----:B------:R-:W-:-:S02]  /*1c20*/  ISETP.LT.OR P3, PT, R0, 0x21, P2 ;  /* 0x000000210000780c */ /* 0x000fc40001761670 */
[----:B------:R2:W-:Y:S01]  /*1c30*/  LDGSTS.E.BYPASS.LTC128B.128 [R242+0x7080], [R6.64], !P1 ;  /* 0x0708000006f27fae */ /* 0x0005e2000c901d4e */
[----:B------:R-:W-:-:S04]  /*1c40*/  LEA R26, P4, R8, R12, 0x1 ;  /* 0x0000000c081a7211 */ /* 0x000fc800078808ff */
[----:B------:R-:W-:Y:S02]  /*1c50*/  LEA.HI.X R27, R10, R13, R9, 0x1, P4 ;  /* 0x0000000d0a1b7211 */ /* 0x000fe400020f0c09 */
[----:B------:R-:W-:Y:S02]  /*1c60*/  ISETP.LT.OR P4, PT, R0, 0x41, P5 ;  /* 0x000000410000780c */ /* 0x000fe40002f81670 */
[----:B------:R-:W-:Y:S02]  /*1c70*/  ISETP.GE.AND P5, PT, R16, c[0x0][0x19c], PT ;  /* 0x0000670010007a0c */ /* 0x000fe40003fa6270 */
[----:B------:R-:W-:Y:S02]  /*1c80*/  SHF.R.S32.HI R10, RZ, 0x1f, R81 ;  /* 0x0000001fff0a7819 */ /* 0x000fe40000011451 */
[----:B-1----:R-:W-:-:S04]  /*1c90*/  IADD3 R4, P1, P0, R11, 0x80, R4 ;  /* 0x000000800b047810 */ /* 0x002fc8000783e004 */
[----:B------:R-:W-:Y:S02]  /*1ca0*/  IADD3.X R5, RZ, UR18, R5, P1, P0 ;  /* 0x00000012ff057c10 */ /* 0x000fe40008fe0405 */
[----:B------:R-:W-:Y:S02]  /*1cb0*/  ISETP.LT.OR P1, PT, R0, 0x41, P2 ;  /* 0x000000410000780c */ /* 0x000fe40001721670 */
[----:B--2---:R-:W-:Y:S01]  /*1cc0*/  IADD3 R6, P0, R6, UR11, RZ ;  /* 0x0000000b06067c10 */ /* 0x004fe2000ff1e0ff */
[----:B------:R1:W-:Y:S01]  /*1cd0*/  LDGSTS.E.BYPASS.LTC128B.128 [R242+0xa080], [R4.64], !P3 ;  /* 0x0a08000004f27fae */ /* 0x0003e2000d901d4e */
[----:B------:R-:W-:Y:S02]  /*1ce0*/  ISETP.GE.AND P2, PT, R31, c[0x0][0x19c], PT ;  /* 0x000067001f007a0c */ /* 0x000fe40003f46270 */
[----:B------:R-:W-:Y:S02]  /*1cf0*/  IADD3.X R7, R7, UR18, RZ, P0, !PT ;  /* 0x0000001207077c10 */ /* 0x000fe400087fe4ff */
[----:B------:R-:W-:-:S02]  /*1d00*/  ISETP.LT.OR P3, PT, R0, 0x1, P5 ;  /* 0x000000010000780c */ /* 0x000fc40002f61670 */
[C---:B------:R-:W-:Y:S01]  /*1d10*/  ISETP.LT.OR P0, PT, R0.reuse, 0x1, P2 ;  /* 0x000000010000780c */ /* 0x040fe20001701670 */
[----:B------:R2:W-:Y:S01]  /*1d20*/  LDGSTS.E.BYPASS.LTC128B.128 [R242+0x8080], [R6.64], !P4 ;  /* 0x0808000006f27fae */ /* 0x0005e2000e101d4e */
[C---:B------:R-:W-:Y:S02]  /*1d30*/  ISETP.LT.OR P6, PT, R0.reuse, 0x21, P2 ;  /* 0x000000210000780c */ /* 0x040fe400017c1670 */
[C---:B------:R-:W-:Y:S01]  /*1d40*/  ISETP.LT.OR P2, PT, R0.reuse, 0x41, P2 ;  /* 0x000000410000780c */ /* 0x040fe20001741670 */
[----:B------:R2:W-:Y:S01]  /*1d50*/  LDGSTS.E.BYPASS.LTC128B.128 [R242+0xb080], [R6.64+0x80], !P1 ;  /* 0x0b08008006f27fae */ /* 0x0005e2000c901d4e */
[C---:B------:R-:W-:Y:S02]  /*1d60*/  ISETP.LT.OR P1, PT, R0.reuse, 0x21, P5 ;  /* 0x000000210000780c */ /* 0x040fe40002f21670 */
[----:B------:R-:W-:Y:S01]  /*1d70*/  ISETP.LT.OR P5, PT, R0, 0x41, P5 ;  /* 0x000000410000780c */ /* 0x000fe20002fa1670 */
[----:B------:R-:W0:Y:S01]  /*1d80*/  LDGDEPBAR ;  /* 0x00000000000079af */ /* 0x000e220000000000 */
[----:B------:R-:W-:-:S03]  /*1d90*/  IMAD.SHL.U32 R0, R24, 0x40, RZ ;  /* 0x0000004018007824 */ /* 0x000fc600078e00ff */
[----:B------:R3:W-:Y:S02]  /*1da0*/  LDGSTS.E.BYPASS.LTC128B.128 [R242+0x80], [R2.64], !P3 ;  /* 0x0008000002f27fae */ /* 0x0007e4000d901d4e */
[----:B------:R-:W-:Y:S02]  /*1db0*/  LOP3.LUT R0, R0, 0x1c0, RZ, 0xc0, !PT ;  /* 0x000001c000007812 */ /* 0x000fe400078ec0ff */
[----:B------:R3:W-:Y:S02]  /*1dc0*/  LDGSTS.E.BYPASS.LTC128B.128 [R242+0x3080], [R2.64+0x80], !P0 ;  /* 0x0308008002f27fae */ /* 0x0007e4000c101d4e */
[----:B------:R-:W-:Y:S02]  /*1dd0*/  LOP3.LUT R9, R0, 0x8, R216, 0xf8, !PT ;  /* 0x0000000800097812 */ /* 0x000fe400078ef8d8 */
[----:B-1----:R-:W-:Y:S02]  /*1de0*/  IADD3 R4, P4, R2, UR9, RZ ;  /* 0x0000000902047c10 */ /* 0x002fe4000ff9e0ff */
[----:B------:R-:W-:-:S02]  /*1df0*/  SHF.R.U32.HI R0, RZ, 0x3, R0 ;  /* 0x00000003ff007819 */ /* 0x000fc40000011600 */
[----:B------:R-:W-:Y:S02]  /*1e00*/  IADD3.X R5, R3, UR7, RZ, P4, !PT ;  /* 0x0000000703057c10 */ /* 0x000fe4000a7fe4ff */
[----:B------:R-:W-:-:S03]  /*1e10*/  ISETP.GE.AND P4, PT, R16, c[0x0][0x16c], PT ;  /* 0x00005b0010007a0c */ /* 0x000fc60003f86270 */
[----:B------:R1:W-:Y:S01]  /*1e20*/  LDGSTS.E.BYPASS.LTC128B.128 [R242+0x1080], [R4.64], !P1 ;  /* 0x0108000004f27fae */ /* 0x0003e2000c901d4e */
[----:B--2---:R-:W-:-:S05]  /*1e30*/  IMAD.U32 R6, RZ, RZ, UR9 ;  /* 0x00000009ff067e24 */ /* 0x004fca000f8e00ff */
[----:B------:R-:W-:-:S04]  /*1e40*/  IADD3 R6, P3, P0, R6, 0x80, R2 ;  /* 0x0000008006067810 */ /* 0x000fc8000787e002 */
[----:B------:R-:W-:Y:S02]  /*1e50*/  IADD3.X R7, RZ, UR7, R3, P3, P0 ;  /* 0x00000007ff077c10 */ /* 0x000fe40009fe0403 */
[----:B------:R-:W-:Y:S01]  /*1e60*/  ISETP.GE.AND P3, PT, R31, c[0x0][0x16c], PT ;  /* 0x00005b001f007a0c */ /* 0x000fe20003f66270 */
[----:B---3--:R-:W-:Y:S01]  /*1e70*/  IMAD.SHL.U32 R2, R22, 0x80, RZ ;  /* 0x0000008016027824 */ /* 0x008fe200078e00ff */
[----:B------:R-:W-:Y:S01]  /*1e80*/  SEL R3, RZ, 0x1, P4 ;  /* 0x00000001ff037807 */ /* 0x000fe20002000000 */
[----:B------:R2:W-:Y:S01]  /*1e90*/  LDGSTS.E.BYPASS.LTC128B.128 [R242+0x4080], [R6.64], !P6 ;  /* 0x0408000006f27fae */ /* 0x0005e2000f101d4e */
[----:B------:R-:W-:Y:S02]  /*1ea0*/  SEL R8, RZ, 0x2, P3 ;  /* 0x00000002ff087807 */ /* 0x000fe40001800000 */
[----:B------:R-:W-:-:S04]  /*1eb0*/  IADD3 R22, P1, R2, R81, RZ ;  /* 0x0000005102167210 */ /* 0x000fc80007f3e0ff */
[----:B------:R-:W-:Y:S02]  /*1ec0*/  LEA.HI.X.SX32 R23, R2, R10, 0x1, P1 ;  /* 0x0000000a02177211 */ /* 0x000fe400008f0eff */
[----:B------:R-:W-:Y:S01]  /*1ed0*/  LOP3.LUT R2, R30, R9, R0, 0xf6, !PT ;  /* 0x000000091e027212 */ /* 0x000fe200078ef600 */
[----:B------:R-:W-:Y:S01]  /*1ee0*/  IMAD.IADD R0, R8, 0x1, R3 ;  /* 0x0000000108007824 */ /* 0x000fe200078e0203 */
[----:B-1----:R-:W-:Y:S01]  /*1ef0*/  IADD3 R4, P0, R4, UR9, RZ ;  /* 0x0000000904047c10 */ /* 0x002fe2000ff1e0ff */
[----:B------:R-:W-:Y:S01]  /*1f00*/  UMOV UR9, 0x1 ;  /* 0x0000000100097882 */ /* 0x000fe20000000000 */
[----:B------:R-:W-:Y:S01]  /*1f10*/  SHF.R.S32.HI R9, RZ, 0x2, R33 ;  /* 0x00000002ff097819 */ /* 0x000fe20000011421 */
[----:B------:R-:W-:Y:S01]  /*1f20*/  IMAD.SHL.U32 R218, R2, 0x2, RZ ;  /* 0x0000000202da7824 */ /* 0x000fe200078e00ff */
[----:B------:R-:W-:Y:S01]  /*1f30*/  IADD3.X R5, R5, UR7, RZ, P0, !PT ;  /* 0x0000000705057c10 */ /* 0x000fe200087fe4ff */
[----:B------:R-:W-:Y:S01]  /*1f40*/  USHF.L.U32 UR7, UR12, 0x6, URZ ;  /* 0x000000060c077899 */ /* 0x000fe2000800063f */
[----:B------:R-:W-:-:S02]  /*1f50*/  LOP3.LUT P1, RZ, R0, 0x1, RZ, 0xc0, !PT ;  /* 0x0000000100ff7812 */ /* 0x000fc4000782c0ff */
[----:B------:R-:W-:Y:S01]  /*1f60*/  LOP3.LUT P6, RZ, R0, 0x2, RZ, 0xc0, !PT ;  /* 0x0000000200ff7812 */ /* 0x000fe200078cc0ff */
[----:B------:R1:W-:Y:S01]  /*1f70*/  LDGSTS.E.BYPASS.LTC128B.128 [R242+0x2080], [R4.64], !P5 ;  /* 0x0208000004f27fae */ /* 0x0003e2000e901d4e */
[----:B------:R-:W-:Y:S01]  /*1f80*/  IMAD R0, R32, c[0x0][0x270], RZ ;  /* 0x00009c0020007a24 */ /* 0x000fe200078e02ff */
[C---:B------:R-:W-:Y:S01]  /*1f90*/  LOP3.LUT P0, RZ, R24.reuse, 0x4, RZ, 0xc0, !PT ;  /* 0x0000000418ff7812 */ /* 0x040fe2000780c0ff */
[----:B------:R-:W-:Y:S01]  /*1fa0*/  USHF.R.S32.HI UR6, URZ, 0x1f, UR7 ;  /* 0x0000001f3f067899 */ /* 0x000fe20008011407 */
[----:B------:R1:W-:Y:S01]  /*1fb0*/  LDGSTS.E.BYPASS.LTC128B.128 [R242+0x5080], [R4.64+0x80], !P2 ;  /* 0x0508008004f27fae */ /* 0x0003e2000d101d4e */
[----:B------:R-:W-:Y:S01]  /*1fc0*/  LOP3.LUT P2, RZ, R24, 0x2, RZ, 0xc0, !PT ;  /* 0x0000000218ff7812 */ /* 0x000fe2000784c0ff */
[----:B--2---:R-:W-:Y:S02]  /*1fd0*/  IMAD R6, R82, c[0x0][0x274], R0 ;  /* 0x00009d0052067a24 */ /* 0x004fe400078e0200 */
[----:B------:R-:W0:Y:S01]  /*1fe0*/  LDGDEPBAR ;  /* 0x00000000000079af */ /* 0x000e220000000000 */
[----:B------:R-:W-:-:S02]  /*1ff0*/  SHF.R.S32.HI R0, RZ, 0x1f, R33 ;  /* 0x0000001fff007819 */ /* 0x000fc40000011421 */
[----:B------:R-:W-:Y:S02]  /*2000*/  SEL R222, R222, 0xffffffc0, !P0 ;  /* 0xffffffc0dede7807 */ /* 0x000fe40004000000 */
[----:B------:R-:W-:Y:S02]  /*2010*/  LEA.HI R7, R0, R9, RZ, 0x3 ;  /* 0x0000000900077211 */ /* 0x000fe400078f18ff */
[----:B------:R-:W-:Y:S01]  /*2020*/  IADD3 R3, R244, -UR7, -R35 ;  /* 0x80000007f4037c10 */ /* 0x000fe2000fffe823 */
[----:B------:R-:W-:Y:S01]  /*2030*/  IMAD.IADD R219, R218, 0x1, R222 ;  /* 0x00000001dadb7824 */ /* 0x000fe200078e02de */
[----:B------:R-:W-:Y:S02]  /*2040*/  LEA.HI R30, R34, R81, RZ, 0x5 ;  /* 0x00000051221e7211 */ /* 0x000fe400078f28ff */
[----:B------:R-:W-:Y:S02]  /*2050*/  ISETP.LT.OR P0, PT, R3, 0x1, !P1 ;  /* 0x000000010300780c */ /* 0x000fe40004f01670 */
[----:B------:R-:W-:-:S02]  /*2060*/  SHF.R.S32.HI R8, RZ, 0x5, R30 ;  /* 0x00000005ff087819 */ /* 0x000fc4000001141e */
[----:B------:R-:W-:Y:S02]  /*2070*/  ISETP.LT.OR P1, PT, R3, 0x21, !P1 ;  /* 0x000000210300780c */ /* 0x000fe40004f21670 */
[----:B------:R-:W-:Y:S02]  /*2080*/  LEA.HI R10, R30, R8, RZ, 0x1 ;  /* 0x000000081e0a7211 */ /* 0x000fe400078f08ff */
[----:B------:R-:W-:Y:S02]  /*2090*/  LOP3.LUT R7, R7, 0xfffffff8, RZ, 0xc0, !PT ;  /* 0xfffffff807077812 */ /* 0x000fe400078ec0ff */
[----:B------:R-:W-:Y:S01]  /*20a0*/  LOP3.LUT R10, R10, 0xfffffffe, RZ, 0xc0, !PT ;  /* 0xfffffffe0a0a7812 */ /* 0x000fe200078ec0ff */
[----:B-1----:R-:W-:Y:S01]  /*20b0*/  IMAD.MOV.U32 R4, RZ, RZ, 0x20 ;  /* 0x00000020ff047424 */ /* 0x002fe200078e00ff */
[----:B------:R-:W-:-:S04]  /*20c0*/  DEPBAR.LE SB0, 0x1 ;  /* 0x000080400000791a */ /* 0x000fc80000000000 */
[----:B------:R-:W-:Y:S01]  /*20d0*/  BAR.SYNC.DEFER_BLOCKING 0x0 ;  /* 0x0000000000007b1d */ /* 0x000fe20000010000 */
[----:B------:R-:W-:Y:S01]  /*20e0*/  SEL R0, R4, 0xffffffe0, !P2 ;  /* 0xffffffe004007807 */ /* 0x000fe20005000000 */
[----:B------:R-:W-:Y:S01]  /*20f0*/  IMAD.WIDE.U32 R4, R82, c[0x0][0x270], R28 ;  /* 0x00009c0052047a25 */ /* 0x000fe200078e001c */
[C---:B------:R-:W-:Y:S02]  /*2100*/  ISETP.LT.OR P2, PT, R3.reuse, 0x1, !P6 ;  /* 0x000000010300780c */ /* 0x040fe40007741670 */
[----:B------:R-:W-:Y:S01]  /*2110*/  ISETP.LT.OR P6, PT, R3, 0x21, !P6 ;  /* 0x000000210300780c */ /* 0x000fe200077c1670 */
[----:B------:R-:W-:Y:S01]  /*2120*/  IMAD.IADD R220, R218, 0x1, R0 ;  /* 0x00000001dadc7824 */ /* 0x000fe200078e0200 */
[----:B------:R-:W-:Y:S01]  /*2130*/  ISETP.GE.AND P5, PT, R16, c[0x0][0x1fc], PT ;  /* 0x00007f0010007a0c */ /* 0x000fe20003fa6270 */
[----:B------:R-:W-:Y:S02]  /*2140*/  IMAD.IADD R0, R0, 0x1, R219 ;  /* 0x0000000100007824 */ /* 0x000fe400078e02db */
[----:B------:R-:W-:Y:S01]  /*2150*/  IMAD.IADD R5, R5, 0x1, R6 ;  /* 0x0000000105057824 */ /* 0x000fe200078e0206 */
[----:B------:R-:W-:Y:S01]  /*2160*/  SEL R246, RZ, 0x1, P5 ;  /* 0x00000001fff67807 */ /* 0x000fe20002800000 */
[----:B------:R-:W-:-:S02]  /*2170*/  IMAD.IADD R10, R8, 0x1, -R10 ;  /* 0x00000001080a7824 */ /* 0x000fc400078e0a0a */
[----:B------:R-:W-:-:S04]  /*2180*/  IMAD.WIDE.U32 R36, R25, c[0x0][0x278], R4 ;  /* 0x00009e0019247a25 */ /* 0x000fc800078e0004 */
[----:B------:R-:W-:Y:S01]  /*2190*/  IMAD R8, R32, c[0x0][0x288], RZ ;  /* 0x0000a20020087a24 */ /* 0x000fe200078e02ff */
[----:B------:R-:W-:Y:S01]  /*21a0*/  STL.64 [R1+0x20], R36 ;  /* 0x0000202401007387 */ /* 0x000fe20000100a00 */
[----:B------:R-:W-:Y:S02]  /*21b0*/  IMAD.IADD R7, R9, 0x1, -R7 ;  /* 0x0000000109077824 */ /* 0x000fe400078e0a07 */
[C---:B------:R-:W-:Y:S01]  /*21c0*/  IMAD R8, R82.reuse, c[0x0][0x28c], R8 ;  /* 0x0000a30052087a24 */ /* 0x040fe200078e0208 */
[----:B------:R-:W1:Y:S01]  /*21d0*/  LDSM.16.M88.2 R174, [R0+0x6080] ;  /* 0x0060800000ae783b */ /* 0x000e620000000100 */
[----:B------:R-:W-:-:S03]  /*21e0*/  IMAD.WIDE.U32 R4, R82, c[0x0][0x288], R28 ;  /* 0x0000a20052047a25 */ /* 0x000fc600078e001c */
[----:B------:R-:W2:Y:S01]  /*21f0*/  LDSM.16.M88.2 R176, [R0+0x7080] ;  /* 0x0070800000b0783b */ /* 0x000ea20000000100 */
[----:B------:R-:W-:Y:S02]  /*2200*/  IMAD R6, R32, c[0x0][0x238], RZ ;  /* 0x00008e0020067a24 */ /* 0x000fe400078e02ff */
[----:B------:R-:W-:Y:S01]  /*2210*/  IMAD.IADD R5, R5, 0x1, R8 ;  /* 0x0000000105057824 */ /* 0x000fe200078e0208 */
[----:B------:R-:W3:Y:S01]  /*2220*/  LDSM.16.M88.2 R178, [R0+0x8080] ;  /* 0x0080800000b2783b */ /* 0x000ee20000000100 */
[C---:B------:R-:W-:Y:S02]  /*2230*/  IMAD R6, R82.reuse, c[0x0][0x23c], R6 ;  /* 0x00008f0052067a24 */ /* 0x040fe400078e0206 */
[----:B------:R-:W-:Y:S01]  /*2240*/  IMAD.WIDE.U32 R2, R82, c[0x0][0x238], R22 ;  /* 0x00008e0052027a25 */ /* 0x000fe200078e0016 */
[----:B------:R-:W4:Y:S03]  /*2250*/  LDSM.16.M88.2 R198, [R0+0x9080] ;  /* 0x0090800000c6783b */ /* 0x000f260000000100 */
[----:B------:R-:W-:Y:S01]  /*2260*/  IMAD.IADD R3, R3, 0x1, R6 ;  /* 0x0000000103037824 */ /* 0x000fe200078e0206 */
[----:B------:R-:W1:Y:S01]  /*2270*/  LDSM.16.M88.2 R200, [R0+0xa080] ;  /* 0x00a0800000c8783b */ /* 0x000e620000000100 */
[----:B------:R-:W-:-:S03]  /*2280*/  IMAD.WIDE.U32 R28, R25, c[0x0][0x290], R4 ;  /* 0x0000a400191c7a25 */ /* 0x000fc600078e0004 */
[----:B------:R5:W1:Y:S01]  /*2290*/  LDSM.16.M88.2 R202, [R0+0xb080] ;  /* 0x00b0800000ca783b */ /* 0x000a620000000100 */
[----:B------:R-:W-:-:S03]  /*22a0*/  IMAD.WIDE.U32 R22, R25, c[0x0][0x240], R2 ;  /* 0x0000900019167a25 */ /* 0x000fc600078e0002 */
[----:B------:R-:W1:Y:S01]  /*22b0*/  LDSM.16.M88.2 R152, [R218+0x6080] ;  /* 0x00608000da98783b */ /* 0x000e620000000100 */
[----:B------:R-:W-:Y:S02]  /*22c0*/  IMAD.SHL.U32 R221, R10, 0x200, RZ ;  /* 0x000002000add7824 */ /* 0x000fe400078e00ff */
[----:B------:R-:W-:Y:S01]  /*22d0*/  IMAD.IADD R222, R222, 0x1, R220 ;  /* 0x00000001dede7824 */ /* 0x000fe200078e02dc */
[----:B------:R-:W1:Y:S04]  /*22e0*/  LDSM.16.M88.2 R154, [R218+0x7080] ;  /* 0x00708000da9a783b */ /* 0x000e680000000100 */
[----:B------:R-:W1:Y:S04]  /*22f0*/  LDSM.16.M88.2 R156, [R218+0x8080] ;  /* 0x00808000da9c783b */ /* 0x000e680000000100 */
[----:B------:R-:W1:Y:S04]  /*2300*/  LDSM.16.M88.2 R158, [R220+0x6080] ;  /* 0x00608000dc9e783b */ /* 0x000e680000000100 */
[----:B------:R-:W1:Y:S01]  /*2310*/  LDSM.16.M88.2 R164, [R220+0x7080] ;  /* 0x00708000dca4783b */ /* 0x000e620000000100 */
[----:B-----5:R-:W-:-:S03]  /*2320*/  IMAD R0, R20, c[0x0][0x278], RZ ;  /* 0x00009e0014007a24 */ /* 0x020fc600078e02ff */
[----:B------:R-:W1:Y:S01]  /*2330*/  LDSM.16.M88.2 R166, [R220+0x8080] ;  /* 0x00808000dca6783b */ /* 0x000e620000000100 */
[----:B------:R-:W-:-:S03]  /*2340*/  IMAD R0, R25, c[0x0][0x27c], R0 ;  /* 0x00009f0019007a24 */ /* 0x000fc600078e0200 */
[----:B------:R-:W1:Y:S01]  /*2350*/  LDSM.16.M88.2 R180, [R218+0x9080] ;  /* 0x00908000dab4783b */ /* 0x000e620000000100 */
[----:B------:R-:W-:-:S03]  /*2360*/  IMAD.IADD R9, R37, 0x1, R0 ;  /* 0x0000000125097824 */ /* 0x000fc600078e0200 */
        /* <DEDUP_REMOVED lines=12> */
[----:B------:R5:W-:Y:S04]  /*2430*/  STL [R1+0x30], R9 ;  /* 0x0000300901007387 */ /* 0x000be80000100800 */
[----:B------:R-:W-:Y:S04]  /*2440*/  STL.64 [R1+0x28], R22 ;  /* 0x0000281601007387 */ /* 0x000fe80000100a00 */
[----:B------:R-:W-:Y:S04]  /*2450*/  STL.64 [R1+0x10], R28 ;  /* 0x0000101c01007387 */ /* 0x000fe80000100a00 */
[----:B------:R-:W-:Y:S01]  /*2460*/  @!PT LDS RZ, [RZ] ;  /* 0x00000000fffff984 */ /* 0x000fe20000000800 */
[----:B------:R-:W-:Y:S01]  /*2470*/  @!PT LDS RZ, [RZ] ;  /* 0x00000000fffff984 */ /* 0x000fe20000000800 */
[----:B------:R-:W-:Y:S01]  /*2480*/  @!PT LDS RZ, [RZ] ;  /* 0x00000000fffff984 */ /* 0x000fe20000000800 */
[----:B------:R1:W-:Y:S01]  /*2490*/  LDGSTS.E.BYPASS.LTC128B.128 [R242+0x6080], [R14.64], !P0 ;  /* 0x060800000ef27fae */ /* 0x0003e2000c101d4e */
[----:B------:R-:W-:-:S03]  /*24a0*/  ISETP.GE.AND P0, PT, R16, c[0x0][0x1fc], PT ;  /* 0x00007f0010007a0c */ /* 0x000fc60003f06270 */
[----:B------:R1:W-:Y:S01]  /*24b0*/  LDGSTS.E.BYPASS.LTC128B.128 [R242+0x8080], [R14.64+0x80], !P2 ;  /* 0x080800800ef27fae */ /* 0x0003e2000d101d4e */
[----:B------:R-:W-:-:S03]  /*24c0*/  ISETP.GT.AND P2, PT, R81, 0xf, PT ;  /* 0x0000000f5100780c */ /* 0x000fc60003f44270 */
[----:B------:R2:W-:Y:S04]  /*24d0*/  LDGSTS.E.BYPASS.LTC128B.128 [R242+0x7080], [R18.64], !P1 ;  /* 0x0708000012f27fae */ /* 0x0005e8000c901d4e */
[----:B------:R2:W-:Y:S01]  /*24e0*/  LDGSTS.E.BYPASS.LTC128B.128 [R242+0x9080], [R18.64+0x80], !P6 ;  /* 0x0908008012f27fae */ /* 0x0005e2000f101d4e */
[----:B------:R-:W-:-:S05]  /*24f0*/  ISETP.GE.AND P6, PT, R31, c[0x0][0x1fc], PT ;  /* 0x00007f001f007a0c */ /* 0x000fca0003fc6270 */
[----:B------:R-:W-:Y:S01]  /*2500*/  @!P2 IADD3 R0, P1, R36, UR7, RZ ;  /* 0x000000072400ac10 */ /* 0x000fe2000ff3e0ff */
[----:B------:R-:W-:Y:S01]  /*2510*/  @!P2 IMAD.SHL.U32 R4, R81, 0x10, RZ ;  /* 0x000000105104a824 */ /* 0x000fe200078e00ff */
[----:B------:R-:W-:Y:S02]  /*2520*/  CS2R R36, SRZ ;  /* 0x0000000000247805 */ /* 0x000fe4000001ff00 */
[----:B-----5:R-:W-:Y:S02]  /*2530*/  @!P2 IADD3.X R9, R9, UR6, RZ, P1, !PT ;  /* 0x000000060909ac10 */ /* 0x020fe40008ffe4ff */
[----:B------:R-:W-:-:S04]  /*2540*/  @!P2 LEA R8, P1, R0, c[0x0][0x258], 0x2 ;  /* 0x000096000008aa11 */ /* 0x000fc800078210ff */
[----:B------:R-:W-:Y:S01]  /*2550*/  @!P2 LEA.HI.X R9, R0, c[0x0][0x25c], R9, 0x2, P1 ;  /* 0x000097000009aa11 */ /* 0x000fe200008f1409 */
[C---:B------:R-:W-:Y:S01]  /*2560*/  IMAD R0, R20.reuse, c[0x0][0x290], RZ ;  /* 0x0000a40014007a24 */ /* 0x040fe200078e02ff */
[----:B------:R-:W-:Y:S01]  /*2570*/  ISETP.GE.AND P1, PT, R31, c[0x0][0x1fc], PT ;  /* 0x00007f001f007a0c */ /* 0x000fe20003f26270 */
[----:B------:R-:W-:Y:S01]  /*2580*/  IMAD R20, R20, c[0x0][0x240], RZ ;  /* 0x0000900014147a24 */ /* 0x000fe200078e02ff */
[----:B-1----:R-:W-:Y:S01]  /*2590*/  SHF.R.S32.HI R14, RZ, 0x4, R17 ;  /* 0x00000004ff0e7819 */ /* 0x002fe20000011411 */
[C---:B------:R-:W-:Y:S01]  /*25a0*/  IMAD R15, R25.reuse, c[0x0][0x294], R0 ;  /* 0x0000a500190f7a24 */ /* 0x040fe200078e0200 */
[----:B------:R1:W-:Y:S01]  /*25b0*/  @!P2 LDGSTS.E.BYPASS.LTC128B.128 [R4+0x12080], [R8.64] ;  /* 0x120800000804afae */ /* 0x0003e2000b901d4e */
[----:B------:R-:W-:Y:S01]  /*25c0*/  IMAD R20, R25, c[0x0][0x244], R20 ;  /* 0x0000910019147a24 */ /* 0x000fe200078e0214 */
[----:B------:R-:W-:Y:S01]  /*25d0*/  LEA.HI R11, R17, R14, RZ, 0x1 ;  /* 0x0000000e110b7211 */ /* 0x000fe200078f08ff */
[----:B------:R-:W-:Y:S01]  /*25e0*/  IMAD.IADD R15, R29, 0x1, R15 ;  /* 0x000000011d0f7824 */ /* 0x000fe200078e020f */
[----:B------:R-:W0:Y:S01]  /*25f0*/  LDGDEPBAR ;  /* 0x00000000000079af */ /* 0x000e220000000000 */
[----:B--2---:R-:W-:-:S02]  /*2600*/  SEL R18, RZ, 0xffffffff, P1 ;  /* 0xffffffffff127807 */ /* 0x004fc40000800000 */
[----:B------:R-:W-:Y:S01]  /*2610*/  LOP3.LUT R11, R11, 0xfffffffe, RZ, 0xc0, !PT ;  /* 0xfffffffe0b0b7812 */ /* 0x000fe200078ec0ff */
[----:B------:R-:W-:Y:S01]  /*2620*/  STL [R1+0x1c], R15 ;  /* 0x00001c0f01007387 */ /* 0x000fe20000100800 */
[----:B------:R-:W-:-:S03]  /*2630*/  LOP3.LUT P1, RZ, R7, 0x1, RZ, 0xc0, !PT ;  /* 0x0000000107ff7812 */ /* 0x000fc6000782c0ff */
[----:B------:R-:W-:Y:S01]  /*2640*/  IMAD.IADD R6, R14, 0x1, -R11 ;  /* 0x000000010e067824 */ /* 0x000fe200078e0a0b */
[----:B------:R-:W-:Y:S02]  /*2650*/  SHF.R.S32.HI R14, RZ, 0x1f, R21 ;  /* 0x0000001fff0e7819 */ /* 0x000fe40000011415 */
[----:B------:R-:W-:Y:S01]  /*2660*/  LOP3.LUT R11, R30, 0xffffffe0, RZ, 0xc0, !PT ;  /* 0xffffffe01e0b7812 */ /* 0x000fe200078ec0ff */
[----:B------:R-:W-:Y:S01]  /*2670*/  IMAD.SHL.U32 R5, R6, 0x20, RZ ;  /* 0x0000002006057824 */ /* 0x000fe200078e00ff */
[----:B------:R-:W-:Y:S01]  /*2680*/  LEA.HI R0, R14, R21, RZ, 0x2 ;  /* 0x000000150e007211 */ /* 0x000fe200078f10ff */
[----:B------:R-:W-:Y:S02]  /*2690*/  IMAD.SHL.U32 R224, R6, 0x8, RZ ;  /* 0x0000000806e07824 */ /* 0x000fe400078e00ff */
[----:B------:R-:W-:Y:S01]  /*26a0*/  IMAD.IADD R2, R81, 0x1, -R11 ;  /* 0x0000000151027824 */ /* 0x000fe200078e0a0b */
[----:B------:R-:W-:Y:S02]  /*26b0*/  LOP3.LUT R3, R0, 0x1ffffffc, RZ, 0xc0, !PT ;  /* 0x1ffffffc00037812 */ /* 0x000fe400078ec0ff */
[----:B------:R-:W-:-:S02]  /*26c0*/  IADD3 R0, R244, -UR7, -R35 ;  /* 0x80000007f4007c10 */ /* 0x000fc4000fffe823 */
[----:B------:R-:W-:Y:S01]  /*26d0*/  SHF.R.S32.HI R243, RZ, 0x1f, R2 ;  /* 0x0000001ffff37819 */ /* 0x000fe20000011402 */
[C---:B------:R-:W-:Y:S01]  /*26e0*/  IMAD.IADD R14, R21.reuse, 0x1, -R3 ;  /* 0x00000001150e7824 */ /* 0x040fe200078e0a03 */
[C---:B------:R-:W-:Y:S01]  /*26f0*/  ISETP.LT.OR P5, PT, R0.reuse, 0x1, P0 ;  /* 0x000000010000780c */ /* 0x040fe200007a1670 */
[----:B------:R-:W-:Y:S01]  /*2700*/  IMAD.SHL.U32 R3, R21, 0x8, RZ ;  /* 0x0000000815037824 */ /* 0x000fe200078e00ff */
[----:B------:R-:W-:Y:S01]  /*2710*/  LEA.HI R243, R243, R2, RZ, 0x2 ;  /* 0x00000002f3f37211 */ /* 0x000fe200078f10ff */
[C---:B-1----:R-:W-:Y:S01]  /*2720*/  IMAD.SHL.U32 R8, R7.reuse, 0x20, RZ ;  /* 0x0000002007087824 */ /* 0x042fe200078e00ff */
[----:B------:R-:W-:Y:S01]  /*2730*/  ISETP.LT.OR P0, PT, R0, 0x21, P0 ;  /* 0x000000210000780c */ /* 0x000fe20000701670 */
[----:B------:R-:W-:Y:S01]  /*2740*/  IMAD.SHL.U32 R9, R7, 0x4, RZ ;  /* 0x0000000407097824 */ /* 0x000fe200078e00ff */
[----:B------:R-:W-:Y:S01]  /*2750*/  LOP3.LUT R3, R3, 0x18, RZ, 0xc0, !PT ;  /* 0x0000001803037812 */ /* 0x000fe200078ec0ff */
[----:B------:R-:W-:Y:S01]  /*2760*/  CS2R R34, SRZ ;  /* 0x0000000000227805 */ /* 0x000fe2000001ff00 */
[----:B------:R-:W-:-:S02]  /*2770*/  LOP3.LUT R4, R243, 0x7ffffffc, RZ, 0xc0, !PT ;  /* 0x7ffffffcf3047812 */ /* 0x000fc400078ec0ff */
[C---:B------:R-:W-:Y:S02]  /*2780*/  LOP3.LUT R7, R3.reuse, 0xe0, R8, 0xf8, !PT ;  /* 0x000000e003077812 */ /* 0x040fe400078ef808 */
[----:B------:R-:W-:Y:S01]  /*2790*/  LOP3.LUT R16, R3, 0x20, R5, 0xf8, !PT ;  /* 0x0000002003107812 */ /* 0x000fe200078ef805 */
[----:B------:R1:W-:Y:S01]  /*27a0*/  LDGSTS.E.BYPASS.LTC128B.128 [R242+0xe080], [R12.64], !P5 ;  /* 0x0e0800000cf27fae */ /* 0x0003e2000e901d4e */
[----:B------:R-:W-:Y:S01]  /*27b0*/  ISETP.LT.OR P5, PT, R0, 0x1, P6 ;  /* 0x000000010000780c */ /* 0x000fe200037a1670 */
[----:B------:R-:W-:Y:S01]  /*27c0*/  IMAD.IADD R8, R2, 0x1, -R4 ;  /* 0x0000000102087824 */ /* 0x000fe200078e0a04 */
[----:B------:R-:W-:Y:S01]  /*27d0*/  ISETP.LT.OR P6, PT, R0, 0x21, P6 ;  /* 0x000000210000780c */ /* 0x000fe200037c1670 */
[----:B------:R-:W-:Y:S01]  /*27e0*/  IMAD.SHL.U32 R0, R10, 0x10, RZ ;  /* 0x000000100a007824 */ /* 0x000fe200078e00ff */
[----:B------:R-:W-:Y:S01]  /*27f0*/  LOP3.LUT R4, R17, 0xfffffff0, RZ, 0xc0, !PT ;  /* 0xfffffff011047812 */ /* 0x000fe200078ec0ff */
[----:B------:R-:W-:Y:S01]  /*2800*/  IMAD.SHL.U32 R5, R24, 0x20, RZ ;  /* 0x0000002018057824 */ /* 0x000fe200078e00ff */
[----:B------:R-:W-:Y:S01]  /*2810*/  LOP3.LUT R2, R33, 0x3ffffffc, RZ, 0xc0, !PT ;  /* 0x3ffffffc21027812 */ /* 0x000fe200078ec0ff */
[----:B------:R-:W-:Y:S01]  /*2820*/  IMAD R14, R14, 0x4, R8 ;  /* 0x000000040e0e7824 */ /* 0x000fe200078e0208 */
[----:B------:R-:W-:Y:S01]  /*2830*/  LEA.HI.SX32 R243, R243, R0, 0x1e ;  /* 0x00000000f3f37211 */ /* 0x000fe200078ff2ff */
[----:B------:R-:W-:Y:S01]  /*2840*/  CS2R R32, SRZ ;  /* 0x0000000000207805 */ /* 0x000fe2000001ff00 */
[----:B------:R-:W-:Y:S01]  /*2850*/  LOP3.LUT R3, R0, 0x10, RZ, 0xc0, !PT ;  /* 0x0000001000037812 */ /* 0x000fe200078ec0ff */
[----:B------:R-:W-:Y:S01]  /*2860*/  IMAD.IADD R0, R81, 0x1, -R4 ;  /* 0x0000000151007824 */ /* 0x000fe200078e0a04 */
[----:B------:R-:W-:Y:S01]  /*2870*/  LOP3.LUT R7, R7, 0x18, R9, 0x78, !PT ;  /* 0x0000001807077812 */ /* 0x000fe200078e7809 */
[----:B------:R-:W-:Y:S01]  /*2880*/  IMAD.IADD R2, R81, 0x1, -R2 ;  /* 0x0000000151027824 */ /* 0x000fe200078e0a02 */
[----:B------:R-:W-:Y:S01]  /*2890*/  LOP3.LUT R11, R3, 0xe0, R5, 0xf8, !PT ;  /* 0x000000e0030b7812 */ /* 0x000fe200078ef805 */
[----:B------:R-:W-:Y:S01]  /*28a0*/  IMAD.SHL.U32 R3, R18, 0x2, RZ ;  /* 0x0000000212037824 */ /* 0x000fe200078e00ff */
[----:B------:R-:W-:Y:S01]  /*28b0*/  SHF.R.S32.HI R5, RZ, 0x1f, R0 ;  /* 0x0000001fff057819 */ /* 0x000fe20000011400 */
[----:B------:R-:W-:Y:S01]  /*28c0*/  IMAD R2, R2, 0x2, R221 ;  /* 0x0000000202027824 */ /* 0x000fe200078e02dd */
[----:B------:R-:W-:Y:S01]  /*28d0*/  LOP3.LUT R224, R224, 0x8, RZ, 0xc0, !PT ;  /* 0x00000008e0e07812 */ /* 0x000fe200078ec0ff */
[----:B------:R1:W-:Y:S01]  /*28e0*/  LDGSTS.E.BYPASS.LTC128B.128 [R242+0x10080], [R12.64+0x80], !P5 ;  /* 0x100800800cf27fae */ /* 0x0003e2000e901d4e */
[----:B------:R-:W-:Y:S01]  /*28f0*/  LEA.HI R5, R5, R0, RZ, 0x3 ;  /* 0x0000000005057211 */ /* 0x000fe200078f18ff */
[----:B------:R-:W-:Y:S01]  /*2900*/  IMAD.IADD R234, R2, 0x1, R7 ;  /* 0x0000000102ea7824 */ /* 0x000fe200078e0207 */
[----:B------:R-:W-:Y:S01]  /*2910*/  LOP3.LUT R246, R3, 0x2, R246, 0xe2, !PT ;  /* 0x0000000203f67812 */ /* 0x000fe200078ee2f6 */
[C---:B------:R-:W-:Y:S01]  /*2920*/  IMAD.SHL.U32 R3, R0.reuse, 0x20, RZ ;  /* 0x0000002000037824 */ /* 0x040fe200078e00ff */
[C---:B------:R-:W-:Y:S01]  /*2930*/  LOP3.LUT R4, R5.reuse, 0xfffffff8, RZ, 0xc0, !PT ;  /* 0xfffffff805047812 */ /* 0x040fe200078ec0ff */
[----:B------:R1:W-:Y:S01]  /*2940*/  LDGSTS.E.BYPASS.LTC128B.128 [R242+0xf080], [R26.64], !P0 ;  /* 0x0f0800001af27fae */ /* 0x0003e2000c101d4e */
[----:B------:R-:W-:Y:S01]  /*2950*/  IMAD.SHL.U32 R7, R0, 0x4, RZ ;  /* 0x0000000400077824 */ /* 0x000fe200078e00ff */
[----:B------:R-:W-:Y:S01]  /*2960*/  IADD3 R2, P0, R28, UR7, RZ ;  /* 0x000000071c027c10 */ /* 0x000fe2000ff1e0ff */
[----:B------:R-:W-:Y:S01]  /*2970*/  IMAD.SHL.U32 R5, R5, 0x40, RZ ;  /* 0x0000004005057824 */ /* 0x000fe200078e00ff */
[----:B------:R-:W-:Y:S01]  /*2980*/  LOP3.LUT R3, R224, 0x1e0, R3, 0xf8, !PT ;  /* 0x000001e0e0037812 */ /* 0x000fe200078ef803 */
[C---:B------:R-:W-:Y:S01]  /*2990*/  IMAD.IADD R4, R0.reuse, 0x1, -R4 ;  /* 0x0000000100047824 */ /* 0x040fe200078e0a04 */
[----:B------:R-:W-:Y:S01]  /*29a0*/  LOP3.LUT P5, RZ, R0, 0x4, RZ, 0xc0, !PT ;  /* 0x0000000400ff7812 */ /* 0x000fe200078ac0ff */
[----:B------:R-:W-:Y:S01]  /*29b0*/  IMAD.SHL.U32 R0, R6, 0x100, RZ ;  /* 0x0000010006007824 */ /* 0x000fe200078e00ff */
[----:B------:R-:W-:Y:S01]  /*29c0*/  IADD3.X R9, R15, UR6, RZ, P0, !PT ;  /* 0x000000060f097c10 */ /* 0x000fe200087fe4ff */
[----:B------:R-:W-:Y:S01]  /*29d0*/  IMAD.SHL.U32 R8, R4, 0x40, RZ ;  /* 0x0000004004087824 */ /* 0x000fe200078e00ff */
[----:B------:R-:W-:Y:S01]  /*29e0*/  LOP3.LUT R3, R3, 0x38, R7, 0x78, !PT ;  /* 0x0000003803037812 */ /* 0x000fe200078e7807 */
[----:B------:R-:W-:Y:S01]  /*29f0*/  IMAD.SHL.U32 R234, R234, 0x2, RZ ;  /* 0x00000002eaea7824 */ /* 0x000fe200078e00ff */
[----:B------:R-:W-:Y:S01]  /*2a00*/  LEA R6, P0, R2, c[0x0][0x280], 0x2 ;  /* 0x0000a00002067a11 */ /* 0x000fe200078010ff */
[----:B------:R1:W-:Y:S01]  /*2a10*/  LDGSTS.E.BYPASS.LTC128B.128 [R242+0x11080], [R26.64+0x80], !P6 ;  /* 0x110800801af27fae */ /* 0x0003e2000f101d4e */
[----:B------:R-:W-:Y:S01]  /*2a20*/  LOP3.LUT R221, R3, R221, RZ, 0xfc, !PT ;  /* 0x000000dd03dd7212 */ /* 0x000fe200078efcff */
[----:B------:R-:W-:Y:S01]  /*2a30*/  IMAD.SHL.U32 R247, R14, 0x2, RZ ;  /* 0x000000020ef77824 */ /* 0x000fe200078e00ff */
[----:B------:R-:W-:Y:S01]  /*2a40*/  LEA.HI.X R7, R2, c[0x0][0x284], R9, 0x2, P0 ;  /* 0x0000a10002077a11 */ /* 0x000fe200000f1409 */
[----:B------:R-:W-:Y:S01]  /*2a50*/  USHF.L.U64.HI UR6, UR4, 0x5, UR5 ;  /* 0x0000000504067899 */ /* 0x000fe20008010205 */
[----:B------:R-:W-:Y:S01]  /*2a60*/  LOP3.LUT R3, R8, 0x1c0, RZ, 0xc0, !PT ;  /* 0x000001c008037812 */ /* 0x000fe200078ec0ff */
[----:B------:R-:W-:Y:S01]  /*2a70*/  USHF.L.U32 UR7, UR4, 0x5, URZ ;  /* 0x0000000504077899 */ /* 0x000fe2000800063f */
[----:B------:R-:W-:-:S02]  /*2a80*/  ISETP.GE.AND P0, PT, R81, 0x10, PT ;  /* 0x000000105100780c */ /* 0x000fc40003f06270 */
[----:B------:R-:W-:Y:S02]  /*2a90*/  LOP3.LUT R0, R11, 0x100, R0, 0xf8, !PT ;  /* 0x000001000b007812 */ /* 0x000fe400078ef800 */
[----:B------:R-:W-:Y:S02]  /*2aa0*/  SHF.R.U32.HI R2, RZ, 0x3, R3 ;  /* 0x00000003ff027819 */ /* 0x000fe40000011603 */
[C---:B------:R-:W-:Y:S02]  /*2ab0*/  LOP3.LUT R216, R0.reuse, 0x8, R216, 0xf8, !PT ;  /* 0x0000000800d87812 */ /* 0x040fe400078ef8d8 */
[----:B------:R-:W-:Y:S02]  /*2ac0*/  LOP3.LUT R8, R0, 0x1c0, RZ, 0xc0, !PT ;  /* 0x000001c000087812 */ /* 0x000fe400078ec0ff */
[----:B------:R-:W-:Y:S02]  /*2ad0*/  LOP3.LUT R0, R5, 0xfffffe00, RZ, 0xc0, !PT ;  /* 0xfffffe0005007812 */ /* 0x000fe400078ec0ff */
[----:B------:R-:W-:-:S02]  /*2ae0*/  LOP3.LUT R224, R2, R3, R224, 0x1e, !PT ;  /* 0x0000000302e07212 */ /* 0x000fc400078e1ee0 */
[----:B------:R-:W-:Y:S01]  /*2af0*/  LOP3.LUT R3, R2, R16, R3, 0x1e, !PT ;  /* 0x0000001002037212 */ /* 0x000fe200078e1e03 */
[----:B------:R-:W-:Y:S01]  /*2b00*/  IMAD R2, R10, 0x400, R0 ;  /* 0x000004000a027824 */ /* 0x000fe200078e0200 */
[C---:B------:R-:W-:Y:S02]  /*2b10*/  IADD3 R5, R234.reuse, 0x12480, RZ ;  /* 0x00012480ea057810 */ /* 0x040fe40007ffe0ff */
[----:B------:R-:W-:Y:S01]  /*2b20*/  LOP3.LUT R228, R3, R0, RZ, 0xfc, !PT ;  /* 0x0000000003e47212 */ /* 0x000fe200078efcff */
[----:B------:R-:W-:Y:S01]  /*2b30*/  @!P0 IMAD.SHL.U32 R0, R81, 0x10, RZ ;  /* 0x0000001051008824 */ /* 0x000fe200078e00ff */
[----:B------:R-:W-:Y:S01]  /*2b40*/  IADD3 R235, R234, 0x126c0, RZ ;  /* 0x000126c0eaeb7810 */ /* 0x000fe20007ffe0ff */
[----:B------:R-:W-:Y:S01]  /*2b50*/  IMAD.IADD R224, R2, 0x1, R224 ;  /* 0x0000000102e07824 */ /* 0x000fe200078e02e0 */
[----:B------:R-:W-:Y:S02]  /*2b60*/  @P1 IADD3 R235, R5, 0x1c0, RZ ;  /* 0x000001c005eb1810 */ /* 0x000fe40007ffe0ff */
[----:B------:R2:W-:Y:S01]  /*2b70*/  @!P0 LDGSTS.E.BYPASS.LTC128B.128 [R0+0x12280], [R6.64] ;  /* 0x1228000006008fae */ /* 0x0005e2000b901d4e */
[----:B------:R-:W-:Y:S01]  /*2b80*/  LOP3.LUT P1, RZ, R4, 0x2, RZ, 0xc0, !PT ;  /* 0x0000000204ff7812 */ /* 0x000fe2000782c0ff */
[----:B------:R-:W-:Y:S01]  /*2b90*/  IMAD.SHL.U32 R225, R224, 0x2, RZ ;  /* 0x00000002e0e17824 */ /* 0x000fe200078e00ff */
[----:B------:R-:W-:Y:S01]  /*2ba0*/  LOP3.LUT P0, RZ, R4, 0x4, RZ, 0xc0, !PT ;  /* 0x0000000404ff7812 */ /* 0x000fe2000780c0ff */
[----:B------:R-:W0:Y:S01]  /*2bb0*/  LDGDEPBAR ;  /* 0x00000000000079af */ /* 0x000e220000000000 */
[----:B------:R-:W-:-:S02]  /*2bc0*/  SEL R226, R227, 0xffffffe0, !P1 ;  /* 0xffffffe0e3e27807 */ /* 0x000fc40004800000 */
[----:B------:R-:W-:Y:S01]  /*2bd0*/  SHF.R.U32.HI R8, RZ, 0x3, R8 ;  /* 0x00000003ff087819 */ /* 0x000fe20000011608 */
[----:B------:R-:W0:Y:S01]  /*2be0*/  LDGDEPBAR ;  /* 0x00000000000079af */ /* 0x000e220000000000 */
[----:B------:R-:W-:Y:S02]  /*2bf0*/  SEL R227, R227, 0xffffffe0, !P0 ;  /* 0xffffffe0e3e37807 */ /* 0x000fe40004000000 */
[----:B------:R-:W-:Y:S02]  /*2c00*/  LOP3.LUT R216, R8, R216, RZ, 0x3c, !PT ;  /* 0x000000d808d87212 */ /* 0x000fe400078e3cff */
[----:B------:R-:W-:Y:S01]  /*2c10*/  SEL R223, R223, 0xfffffff0, !P5 ;  /* 0xfffffff0dfdf7807 */ /* 0x000fe20006800000 */
[----:B------:R-:W-:Y:S01]  /*2c20*/  IMAD.IADD R230, R224, 0x1, R227 ;  /* 0x00000001e0e67824 */ /* 0x000fe200078e02e3 */
[----:B------:R-:W-:Y:S01]  /*2c30*/  LEA R221, R221, 0x15480, 0x1 ;  /* 0x00015480dddd7811 */ /* 0x000fe200078e08ff */
[----:B------:R-:W-:Y:S01]  /*2c40*/  IMAD.SHL.U32 R216, R216, 0x2, RZ ;  /* 0x00000002d8d87824 */ /* 0x000fe200078e00ff */
[----:B------:R-:W-:-:S03]  /*2c50*/  SEL R229, R229, 0xfffffff0, !P1 ;  /* 0xfffffff0e5e57807 */ /* 0x000fc60004800000 */
[----:B------:R-:W-:Y:S02]  /*2c60*/  IMAD R223, R223, 0x2, R221 ;  /* 0x00000002dfdf7824 */ /* 0x000fe400078e02dd */
[C---:B------:R-:W-:Y:S02]  /*2c70*/  IMAD.IADD R233, R229.reuse, 0x1, R227 ;  /* 0x00000001e5e97824 */ /* 0x040fe400078e02e3 */
[----:B------:R-:W-:Y:S02]  /*2c80*/  IMAD.IADD R232, R224, 0x1, R229 ;  /* 0x00000001e0e87824 */ /* 0x000fe400078e02e5 */
[----:B------:R-:W-:Y:S02]  /*2c90*/  IMAD.IADD R231, R229, 0x1, R230 ;  /* 0x00000001e5e77824 */ /* 0x000fe400078e02e6 */
[----:B--2---:R-:W-:-:S05]  /*2ca0*/  IMAD.IADD R0, R23, 0x1, R20 ;  /* 0x0000000117007824 */ /* 0x004fca00078e0214 */
[----:B------:R2:W-:Y:S02]  /*2cb0*/  STL [R1+0x34], R0 ;  /* 0x0000340001007387 */ /* 0x0005e40000100800 */
[----:B--2---:R-:W-:-:S04]  /*2cc0*/  IMAD.SHL.U32 R0, R224, 0x2, RZ ;  /* 0x00000002e0007824 */ /* 0x004fc800078e00ff */
[----:B-1-34-:R-:W-:Y:S02]  /*2cd0*/  IMAD.IADD R226, R0, 0x1, R226 ;  /* 0x0000000100e27824 */ /* 0x01afe400078e02e2 */
.L_x_838:
[----:B------:R-:W-:Y:S04]  /*2ce0*/  DEPBAR.LE SB0, 0x1 ;  /* 0x000080400000791a */ /* 0x000fe80000000000 */
[----:B------:R-:W-:Y:S01]  /*2cf0*/  BAR.SYNC.DEFER_BLOCKING 0x0 ;  /* 0x0000000000007b1d */ /* 0x000fe20000010000 */
[C---:B------:R-:W-:Y:S01]  /*2d00*/  IMAD R0, R217.reuse, 0x2000, R224 ;  /* 0x00002000d9007824 */ /* 0x040fe200078e02e0 */
[C---:B------:R-:W-:Y:S01]  /*2d10*/  LEA R150, R217.reuse, R227, 0xd ;  /* 0x000000e3d9967211 */ /* 0x040fe200078e68ff */
[----:B------:R-:W-:Y:S01]  /*2d20*/  IMAD R148, R217, 0x2000, R229 ;  /* 0x00002000d9947824 */ /* 0x000fe200078e02e5 */
[----:B------:R-:W-:Y:S02]  /*2d30*/  UIADD3 UR16, UR12, 0x1, URZ ;  /* 0x000000010c107890 */ /* 0x000fe4000fffe03f */
[----:B------:R-:W-:Y:S01]  /*2d40*/  SHF.L.U32 R0, R0, 0x1, RZ ;  /* 0x0000000100007819 */ /* 0x000fe200000006ff */
[C---:B------:R-:W-:Y:S01]  /*2d50*/  IMAD.IADD R150, R224.reuse, 0x1, R150 ;  /* 0x00000001e0967824 */ /* 0x040fe200078e0296 */
[CC--:B------:R-:W-:Y:S02]  /*2d60*/  IADD3 R149, R224.reuse, R148.reuse, RZ ;  /* 0x00000094e0957210 */ /* 0x0c0fe40007ffe0ff */
[----:B------:R-:W-:Y:S02]  /*2d70*/  IADD3 R148, R224, R148, R227 ;  /* 0x00000094e0947210 */ /* 0x000fe40007ffe0e3 */
[----:B------:R-:W-:Y:S01]  /*2d80*/  SHF.L.U32 R150, R150, 0x1, RZ ;  /* 0x0000000196967819 */ /* 0x000fe200000006ff */
[----:B------:R-:W-:Y:S01]  /*2d90*/  IMAD.SHL.U32 R149, R149, 0x2, RZ ;  /* 0x0000000295957824 */ /* 0x000fe200078e00ff */
[----:B------:R-:W-:Y:S01]  /*2da0*/  LDSM.16.M88.2 R2, [R218+0x80] ;  /* 0x00008000da02783b */ /* 0x000fe20000000100 */
[----:B------:R-:W-:Y:S03]  /*2db0*/  UMOV UR10, UR12 ;  /* 0x0000000c000a7c82 */ /* 0x000fe60008000000 */
        /* <DEDUP_REMOVED lines=27> */
[----:B------:R-:W-:Y:S01]  /*2f70*/  SHF.L.U32 R80, R148, 0x1, RZ ;  /* 0x0000000194507819 */ /* 0x000fe200000006ff */
[----:B------:R-:W-:Y:S01]  /*2f80*/  HMMA.16816.F32 R24, R132, R136, R24 ;  /* 0x000000888418723c */ /* 0x000fe20000001818 */
[----:B------:R-:W-:Y:S04]  /*2f90*/  LDSM.16.M88.2 R136, [R222+0x1080] ;  /* 0x00108000de88783b */ /* 0x000fe80000000100 */
[----:B------:R-:W3:Y:S02]  /*2fa0*/  LDSM.16.M88.4 R80, [R80+0x6080] ;  /* 0x006080005050783b */ /* 0x000ee40000000200 */
[C---:B------:R-:W-:Y:S01]  /*2fb0*/  IMAD R132, R217.reuse, 0x2000, R233 ;  /* 0x00002000d9847824 */ /* 0x040fe200078e02e9 */
[-C--:B------:R-:W-:Y:S05]  /*2fc0*/  HMMA.16816.F32 R4, R140, R138.reuse, R4 ;  /* 0x0000008a8c04723c */ /* 0x080fea0000001804 */
[----:B------:R-:W-:Y:S03]  /*2fd0*/  IMAD.IADD R132, R224, 0x1, R132 ;  /* 0x00000001e0847824 */ /* 0x000fe600078e0284 */
[C---:B------:R-:W-:Y:S01]  /*2fe0*/  HMMA.16816.F32 R8, R144.reuse, R138, R8 ;  /* 0x0000008a9008723c */ /* 0x040fe20000001808 */
[----:B------:R-:W-:Y:S03]  /*2ff0*/  LDSM.16.M88.2 R138, [R218+0x3080] ;  /* 0x00308000da8a783b */ /* 0x000fe60000000100 */
[----:B------:R-:W-:Y:S04]  /*3000*/  SHF.L.U32 R160, R132, 0x1, RZ ;  /* 0x0000000184a07819 */ /* 0x000fe800000006ff */
        /* <DEDUP_REMOVED lines=12> */
[C---:B----4-:R-:W-:Y:S04]  /*30d0*/  IMAD R0, R217.reuse, 0x2000, R232 ;  /* 0x00002000d9007824 */ /* 0x050fe800078e02e8 */
[-C--:B------:R-:W-:Y:S04]  /*30e0*/  HMMA.16816.F32 R12, R132, R136.reuse, R12 ;  /* 0x00000088840c723c */ /* 0x080fe8000000180c */
[----:B------:R-:W-:Y:S04]  /*30f0*/  SHF.L.U32 R0, R0, 0x1, RZ ;  /* 0x0000000100007819 */ /* 0x000fe800000006ff */
        /* <DEDUP_REMOVED lines=11> */
[C---:B---3--:R-:W-:Y:S04]  /*31b0*/  IMAD R0, R217.reuse, 0x2000, R230 ;  /* 0x00002000d9007824 */ /* 0x048fe800078e02e6 */
[-C--:B------:R-:W-:Y:S04]  /*31c0*/  HMMA.16816.F32 R12, R144, R2.reuse, R12 ;  /* 0x00000002900c723c */ /* 0x080fe8000000180c */
[----:B------:R-:W-:Y:S04]  /*31d0*/  SHF.L.U32 R0, R0, 0x1, RZ ;  /* 0x0000000100007819 */ /* 0x000fe800000006ff */
        /* <DEDUP_REMOVED lines=9> */
[C---:B--2---:R-:W-:Y:S04]  /*3270*/  IMAD R0, R217.reuse, 0x2000, R231 ;  /* 0x00002000d9007824 */ /* 0x044fe800078e02e7 */
[-C--:B------:R-:W-:Y:S04]  /*3280*/  HMMA.16816.F32 R12, R132, R136.reuse, R12 ;  /* 0x00000088840c723c */ /* 0x080fe8000000180c */
[----:B------:R-:W-:Y:S04]  /*3290*/  SHF.L.U32 R0, R0, 0x1, RZ ;  /* 0x0000000100007819 */ /* 0x000fe800000006ff */
[C---:B------:R-:W-:Y:S01]  /*32a0*/  HMMA.16816.F32 R16, R80.reuse, R136, R16 ;  /* 0x000000885010723c */ /* 0x040fe20000001810 */
[----:B------:R-:W-:Y:S07]  /*32b0*/  LDSM.16.M88.2 R136, [R222+0x4080] ;  /* 0x00408000de88783b */ /* 0x000fee0000000100 */
[-C--:B-1----:R-:W-:Y:S01]  /*32c0*/  HMMA.16816.F32 R20, R80, R2.reuse, R20 ;  /* 0x000000025014723c */ /* 0x082fe20000001814 */
[----:B------:R-:W-:Y:S02]  /*32d0*/  LDSM.16.M88.4 R80, [R0+0x8080] ;  /* 0x008080000050783b */ /* 0x000fe40000000200 */
[----:B-----5:R-:W-:Y:S05]  /*32e0*/  ISETP.LE.AND P1, PT, R204, UR16, PT ;  /* 0x00000010cc007c0c */ /* 0x020fea000bf23270 */
[----:B------:R-:W-:Y:S01]  /*32f0*/  HMMA.16816.F32 R24, R132, R2, R24 ;  /* 0x000000028418723c */ /* 0x000fe20000001818 */
[----:B------:R-:W1:Y:S04]  /*3300*/  LDSM.16.M88.2 R2, [R222+0x3080] ;  /* 0x00308000de02783b */ /* 0x000e680000000100 */
[----:B------:R-:W2:Y:S03]  /*3310*/  LDSM.16.M88.4 R132, [R160+0x9080] ;  /* 0x00908000a084783b */ /* 0x000ea60000000200 */
[-C--:B---3--:R-:W-:Y:S08]  /*3320*/  HMMA.16816.F32 R4, R140, R138.reuse, R4 ;  /* 0x0000008a8c04723c */ /* 0x088ff00000001804 */
[C---:B------:R-:W-:Y:S07]  /*3330*/  HMMA.16816.F32 R8, R148.reuse, R138, R8 ;  /* 0x0000008a9408723c */ /* 0x040fee0000001808 */
[----:B------:R-:W-:Y:S01]  /*3340*/  IMAD R139, R217, 0x40, R243 ;  /* 0x00000040d98b7824 */ /* 0x000fe200078e02f3 */
        /* <DEDUP_REMOVED lines=23> */
[----:B------:R-:W-:Y:S01]  /*34c0*/  IMAD.U32 R2, RZ, RZ, UR12 ;  /* 0x0000000cff027e24 */ /* 0x000fe2000f8e00ff */
[----:B------:R-:W-:Y:S01]  /*34d0*/  USHF.R.S32.HI UR11, URZ, 0x1f, UR16 ;  /* 0x0000001f3f0b7899 */ /* 0x000fe20008011410 */
[----:B------:R-:W-:Y:S01]  /*34e0*/  IMAD.U32 R31, RZ, RZ, UR7 ;  /* 0x00000007ff1f7e24 */ /* 0x000fe2000f8e00ff */
[----:B------:R-:W5:Y:S01]  /*34f0*/  LDL R204, [R1+0x30] ;  /* 0x0000300001cc7983 */ /* 0x000f620000100800 */
[----:B------:R-:W-:Y:S01]  /*3500*/  ULDC.64 UR4, c[0x0][0x178] ;  /* 0x00005e0000047ab9 */ /* 0x000fe20000000a00 */
[----:B------:R-:W-:Y:S01]  /*3510*/  @!P2 LEA R2, R2, 0x40, 0x6 ;  /* 0x000000400202a811 */ /* 0x000fe200078e30ff */
[----:B------:R-:W-:Y:S01]  /*3520*/  UIMAD UR11, UR11, UR4, URZ ;  /* 0x000000040b0b72a4 */ /* 0x000fe2000f8e023f */
[----:B--2---:R-:W2:Y:S01]  /*3530*/  LDL.64 R206, [R1] ;  /* 0x0000000001ce7983 */ /* 0x004ea20000100a00 */
[----:B------:R-:W-:Y:S01]  /*3540*/  UIMAD.WIDE.U32 UR18, UR16, UR4, URZ ;  /* 0x00000004101272a5 */ /* 0x000fe2000f8e003f */
[----:B------:R-:W-:Y:S01]  /*3550*/  IMAD.U32 R132, RZ, RZ, UR6 ;  /* 0x00000006ff847e24 */ /* 0x000fe2000f8e00ff */
[----:B------:R-:W-:Y:S01]  /*3560*/  UIMAD UR11, UR16, UR5, UR11 ;  /* 0x00000005100b72a4 */ /* 0x000fe2000f8e020b */
[----:B------:R-:W3:Y:S01]  /*3570*/  S2R R205, SR_TID.X ;  /* 0x0000000000cd7919 */ /* 0x000ee20000002100 */
[----:B------:R-:W-:Y:S01]  /*3580*/  USHF.L.U32 UR4, UR18, 0x6, URZ ;  /* 0x0000000612047899 */ /* 0x000fe2000800063f */
[----:B------:R-:W-:Y:S01]  /*3590*/  IMAD.U32 R81, RZ, RZ, UR16 ;  /* 0x00000010ff517e24 */ /* 0x000fe2000f8e00ff */
[----:B------:R-:W-:Y:S01]  /*35a0*/  UIADD3 UR11, UR19, UR11, URZ ;  /* 0x0000000b130b7290 */ /* 0x000fe2000fffe03f */
[----:B------:R-:W1:Y:S02]  /*35b0*/  S2R R133, SR_TID.X ;  /* 0x0000000000857919 */ /* 0x000e640000002100 */
[----:B------:R-:W-:Y:S01]  /*35c0*/  IMAD R81, R81, -0x40, R244 ;  /* 0xffffffc051517824 */ /* 0x000fe200078e02f4 */
[----:B------:R-:W-:Y:S01]  /*35d0*/  USHF.L.U64.HI UR11, UR18, 0x6, UR11 ;  /* 0x00000006120b7899 */ /* 0x000fe2000801020b */
[C---:B----4-:R-:W-:Y:S04]  /*35e0*/  @!P2 IADD3 R0, P5, R2.reuse, R208, RZ ;  /* 0x000000d00200a210 */ /* 0x050fe80007fbe0ff */
[----:B-----5:R-:W-:Y:S02]  /*35f0*/  @!P2 LEA.HI.X.SX32 R2, R2, R204, 0x1, P5 ;  /* 0x000000cc0202a211 */ /* 0x020fe400028f0eff */
[----:B---3--:R-:W-:Y:S02]  /*3600*/  SHF.R.S32.HI R204, RZ, 0x1f, R205 ;  /* 0x0000001fffcc7819 */ /* 0x008fe400000114cd */
[----:B--2---:R-:W-:Y:S02]  /*3610*/  IADD3 R31, P6, P5, R206, UR4, R31 ;  /* 0x00000004ce1f7c10 */ /* 0x004fe4000fdde01f */
[----:B------:R-:W-:Y:S02]  /*3620*/  LEA.HI R204, R204, R205, RZ, 0x3 ;  /* 0x000000cdcccc7211 */ /* 0x000fe400078f18ff */
[----:B------:R-:W-:Y:S02]  /*3630*/  IADD3.X R132, R252, UR11, R132, P6, P5 ;  /* 0x0000000bfc847c10 */ /* 0x000fe4000b7ea484 */
[----:B------:R-:W-:Y:S02]  /*3640*/  SHF.R.S32.HI R204, RZ, 0x3, R204 ;  /* 0x00000003ffcc7819 */ /* 0x000fe400000114cc */
[----:B------:R-:W-:Y:S02]  /*3650*/  @!P2 LEA R82, P5, R0, c[0x0][0x258], 0x2 ;  /* 0x000096000052aa11 */ /* 0x000fe400078a10ff */
[----:B------:R-:W-:Y:S02]  /*3660*/  IADD3 R3, P6, R206, UR4, RZ ;  /* 0x00000004ce037c10 */ /* 0x000fe4000ffde0ff */
[----:B------:R-:W-:Y:S01]  /*3670*/  @!P2 LEA.HI.X R83, R0, c[0x0][0x25c], R2, 0x2, P5 ;  /* 0x000097000053aa11 */ /* 0x000fe200028f1402 */
[----:B------:R-:W-:Y:S01]  /*3680*/  IMAD.IADD R2, R81, 0x1, -R204 ;  /* 0x0000000151027824 */ /* 0x000fe200078e0acc */
[----:B------:R-:W-:Y:S02]  /*3690*/  IADD3.X R0, R252, UR11, RZ, P6, !PT ;  /* 0x0000000bfc007c10 */ /* 0x000fe4000b7fe4ff */
[----:B------:R-:W-:Y:S02]  /*36a0*/  LEA R30, P6, R31, c[0x0][0x160], 0x1 ;  /* 0x000058001f1e7a11 */ /* 0x000fe400078c08ff */
        /* <DEDUP_REMOVED lines=8> */
[----:B-1----:R-:W-:Y:S03]  /*3730*/  IMAD.SHL.U32 R3, R133, 0x4, RZ ;  /* 0x0000000485037824 */ /* 0x002fe600078e00ff */
        /* <DEDUP_REMOVED lines=13> */
.L_x_836:
[----:B-1--4-:R-:W-:Y:S01]  /*3810*/  IMAD.U32 R0, RZ, RZ, UR12 ;  /* 0x0000000cff007e24 */ /* 0x012fe2000f8e00ff */
[----:B------:R-:W0:Y:S01]  /*3820*/  LDGDEPBAR ;  /* 0x00000000000079af */ /* 0x000e220000000000 */
[----:B------:R-:W-:Y:S01]  /*3830*/  IMAD.IADD R30, R245, 0x1, -R247 ;  /* 0x00000001f51e7824 */ /* 0x000fe200078e0af7 */
[----:B------:R-:W-:Y:S01]  /*3840*/  UIADD3 UR12, UR12, 0x1, URZ ;  /* 0x000000010c0c7890 */ /* 0x000fe2000fffe03f */
[----:B------:R-:W-:Y:S05]  /*3850*/  IMAD R0, R0, 0x40, R245 ;  /* 0x0000004000007824 */ /* 0x000fea00078e02f5 */
[----:B------:R-:W-:Y:S04]  /*3860*/  IADD3 R0, -R244, 0x1, R0 ;  /* 0x00000001f4007810 */ /* 0x000fe80007ffe100 */
[----:B------:R-:W-:Y:S04]  /*3870*/  IADD3 R2, -R247, R243, R0 ;  /* 0x000000f3f7027210 */ /* 0x000fe80007ffe100 */
[----:B------:R-:W-:Y:S02]  /*3880*/  IMNMX R0, R30, R2, PT ;  /* 0x000000021e007217 */ /* 0x000fe40003800200 */
[----:B------:R-:W-:Y:S02]  /*3890*/  IADD3 R3, R2, 0x8, RZ ;  /* 0x0000000802037810 */ /* 0x000fe40007ffe0ff */
[----:B------:R-:W-:Y:S02]  /*38a0*/  ISETP.GT.AND P6, PT, R0, RZ, PT ;  /* 0x000000ff0000720c */ /* 0x000fe40003fc4270 */
[----:B------:R-:W-:Y:S02]  /*38b0*/  IMNMX R3, R30, R3, PT ;  /* 0x000000031e037217 */ /* 0x000fe40003800200 */
[----:B------:R-:W-:Y:S02]  /*38c0*/  ISETP.GT.AND P5, PT, R0, 0x1, PT ;  /* 0x000000010000780c */ /* 0x000fe40003fa4270 */
        /* <DEDUP_REMOVED lines=13> */
[----:B------:R-:W-:Y:S02]  /*39a0*/  ISETP.GT.AND P6, PT, R3, 0x20, PT ;  /* 0x000000200300780c */ /* 0x000fe40003fc4270 */
[----:B------:R-:W-:Y:S01]  /*39b0*/  FSEL R17, R17, -INF , P5 ;  /* 0xff80000011117808 */ /* 0x000fe20002800000 */
[--C-:B------:R-:W-:Y:S01]  /*39c0*/  FFMA.FTZ R236, R16, c[0x0][0x29c], -R29.reuse ;  /* 0x0000a70010ec7a23 */ /* 0x100fe2000001081d */
[----:B------:R-:W-:Y:S02]  /*39d0*/  ISETP.GT.AND P5, PT, R3, 0x21, PT ;  /* 0x000000210300780c */ /* 0x000fe40003fa4270 */
[----:B------:R-:W-:Y:S01]  /*39e0*/  FSEL R18, R18, -INF , P6 ;  /* 0xff80000012127808 */ /* 0x000fe20003000000 */
[--C-:B------:R-:W-:Y:S01]  /*39f0*/  FFMA.FTZ R215, R17, c[0x0][0x29c], -R29.reuse ;  /* 0x0000a70011d77a23 */ /* 0x100fe2000001081d */
[----:B------:R-:W-:Y:S02]  /*3a00*/  FSEL R19, R19, -INF , P5 ;  /* 0xff80000013137808 */ /* 0x000fe40002800000 */
[----:B------:R-:W-:Y:S01]  /*3a10*/  IADD3 R4, R2, 0x20, RZ ;  /* 0x0000002002047810 */ /* 0x000fe20007ffe0ff */
[--C-:B------:R-:W-:Y:S01]  /*3a20*/  FFMA.FTZ R213, R18, c[0x0][0x29c], -R28.reuse ;  /* 0x0000a70012d57a23 */ /* 0x100fe2000001081c */
[C---:B------:R-:W-:Y:S01]  /*3a30*/  ISETP.GT.AND P6, PT, R0.reuse, 0x40, PT ;  /* 0x000000400000780c */ /* 0x040fe20003fc4270 */
[--C-:B------:R-:W-:Y:S01]  /*3a40*/  FFMA.FTZ R212, R19, c[0x0][0x29c], -R28.reuse ;  /* 0x0000a70013d47a23 */ /* 0x100fe2000001081c */
[----:B------:R-:W-:Y:S02]  /*3a50*/  ISETP.GT.AND P5, PT, R0, 0x41, PT ;  /* 0x000000410000780c */ /* 0x000fe40003fa4270 */
[----:B------:R-:W-:Y:S02]  /*3a60*/  FSEL R20, R20, -INF , P6 ;  /* 0xff80000014147808 */ /* 0x000fe40003000000 */
[----:B------:R-:W-:Y:S02]  /*3a70*/  ISETP.GT.AND P6, PT, R3, 0x40, PT ;  /* 0x000000400300780c */ /* 0x000fe40003fc4270 */
[----:B------:R-:W-:Y:S01]  /*3a80*/  FSEL R21, R21, -INF , P5 ;  /* 0xff80000015157808 */ /* 0x000fe20002800000 */
[--C-:B------:R-:W-:Y:S01]  /*3a90*/  FFMA.FTZ R214, R20, c[0x0][0x29c], -R29.reuse ;  /* 0x0000a70014d67a23 */ /* 0x100fe2000001081d */
[----:B------:R-:W-:Y:S02]  /*3aa0*/  ISETP.GT.AND P5, PT, R3, 0x41, PT ;  /* 0x000000410300780c */ /* 0x000fe40003fa4270 */
[----:B------:R-:W-:Y:S01]  /*3ab0*/  IADD3 R0, R2, 0x28, RZ ;  /* 0x0000002802007810 */ /* 0x000fe20007ffe0ff */
[----:B------:R-:W-:Y:S01]  /*3ac0*/  FFMA.FTZ R208, R21, c[0x0][0x29c], -R29 ;  /* 0x0000a70015d07a23 */ /* 0x000fe2000001081d */
[----:B------:R-:W-:Y:S02]  /*3ad0*/  IMNMX R2, R30, R4, PT ;  /* 0x000000041e027217 */ /* 0x000fe40003800200 */
[-C--:B------:R-:W-:Y:S03]  /*3ae0*/  HMMA.16816.F32 R4, R140, R152.reuse, RZ ;  /* 0x000000988c04723c */ /* 0x080fe600000018ff */
[----:B------:R-:W-:Y:S02]  /*3af0*/  FSEL R22, R22, -INF , P6 ;  /* 0xff80000016167808 */ /* 0x000fe40003000000 */
[----:B------:R-:W-:Y:S02]  /*3b00*/  ISETP.GT.AND P6, PT, R2, RZ, PT ;  /* 0x000000ff0200720c */ /* 0x000fe40003fc4270 */
[----:B------:R-:W-:Y:S01]  /*3b10*/  FSEL R23, R23, -INF , P5 ;  /* 0xff80000017177808 */ /* 0x000fe20002800000 */
[--C-:B------:R-:W-:Y:S01]  /*3b20*/  FFMA.FTZ R211, R22, c[0x0][0x29c], -R28.reuse ;  /* 0x0000a70016d37a23 */ /* 0x100fe2000001081c */
[----:B------:R-:W-:Y:S03]  /*3b30*/  ISETP.GT.AND P5, PT, R2, 0x1, PT ;  /* 0x000000010200780c */ /* 0x000fe60003fa4270 */
[----:B------:R-:W-:Y:S01]  /*3b40*/  IMNMX R0, R30, R0, PT ;  /* 0x000000001e007217 */ /* 0x000fe20003800200 */
[----:B------:R-:W-:Y:S01]  /*3b50*/  FFMA.FTZ R205, R23, c[0x0][0x29c], -R28 ;  /* 0x0000a70017cd7a23 */ /* 0x000fe2000001081c */
[----:B------:R-:W-:Y:S02]  /*3b60*/  FSEL R133, R8, -INF , P6 ;  /* 0xff80000008857808 */ /* 0x000fe40003000000 */
[C---:B------:R-:W-:Y:S02]  /*3b70*/  ISETP.GT.AND P6, PT, R0.reuse, RZ, PT ;  /* 0x000000ff0000720c */ /* 0x040fe40003fc4270 */
[----:B------:R-:W-:Y:S02]  /*3b80*/  FSEL R132, R9, -INF , P5 ;  /* 0xff80000009847808 */ /* 0x000fe40002800000 */
[----:B------:R-:W-:Y:S02]  /*3b90*/  ISETP.GT.AND P5, PT, R0, 0x1, PT ;  /* 0x000000010000780c */ /* 0x000fe40003fa4270 */
[----:B------:R-:W-:Y:S01]  /*3ba0*/  FSEL R137, R10, -INF , P6 ;  /* 0xff8000000a897808 */ /* 0x000fe20003000000 */
[--C-:B------:R-:W-:Y:S01]  /*3bb0*/  FFMA.FTZ R132, R132, c[0x0][0x29c], -R138.reuse ;  /* 0x0000a70084847a23 */ /* 0x100fe2000001088a */
[C---:B------:R-:W-:Y:S02]  /*3bc0*/  ISETP.GT.AND P6, PT, R2.reuse, 0x20, PT ;  /* 0x000000200200780c */ /* 0x040fe40003fc4270 */
[----:B------:R-:W-:Y:S01]  /*3bd0*/  FSEL R136, R11, -INF , P5 ;  /* 0xff8000000b887808 */ /* 0x000fe20002800000 */
[--C-:B------:R-:W-:Y:S01]  /*3be0*/  FFMA.FTZ R137, R137, c[0x0][0x29c], -R139.reuse ;  /* 0x0000a70089897a23 */ /* 0x100fe2000001088b */
[C---:B---3--:R-:W-:Y:S02]  /*3bf0*/  HMMA.16816.F32 R8, R144.reuse, R152, RZ ;  /* 0x000000989008723c */ /* 0x048fe400000018ff */
[----:B------:R-:W-:Y:S01]  /*3c00*/  ISETP.GT.AND P5, PT, R2, 0x21, PT ;  /* 0x000000210200780c */ /* 0x000fe20003fa4270 */
[--C-:B------:R-:W-:Y:S01]  /*3c10*/  FFMA.FTZ R204, R136, c[0x0][0x29c], -R139.reuse ;  /* 0x0000a70088cc7a23 */ /* 0x100fe2000001088b */
[----:B------:R-:W-:Y:S01]  /*3c20*/  FSEL R83, R12, -INF , P6 ;  /* 0xff8000000c537808 */ /* 0x000fe20003000000 */
[----:B------:R-:W-:Y:S01]  /*3c30*/  MUFU.EX2 R136, R236 ;  /* 0x000000ec00887308 */ /* 0x000fe20000000800 */
[----:B------:R-:W-:Y:S02]  /*3c40*/  FSEL R3, R13, -INF , P5 ;  /* 0xff8000000d037808 */ /* 0x000fe40002800000 */
[C---:B------:R-:W-:Y:S01]  /*3c50*/  ISETP.GT.AND P6, PT, R0.reuse, 0x20, PT ;  /* 0x000000200000780c */ /* 0x040fe20003fc4270 */
[--C-:B------:R-:W-:Y:S01]  /*3c60*/  FFMA.FTZ R210, R83, c[0x0][0x29c], -R138.reuse ;  /* 0x0000a70053d27a23 */ /* 0x100fe2000001088a */
[----:B------:R-:W-:Y:S02]  /*3c70*/  ISETP.GT.AND P5, PT, R0, 0x21, PT ;  /* 0x000000210000780c */ /* 0x000fe40003fa4270 */
[----:B------:R-:W-:Y:S01]  /*3c80*/  FSEL R135, R14, -INF , P6 ;  /* 0xff8000000e877808 */ /* 0x000fe20003000000 */
[----:B------:R-:W-:Y:S01]  /*3c90*/  FFMA.FTZ R209, R3, c[0x0][0x29c], -R138 ;  /* 0x0000a70003d17a23 */ /* 0x000fe2000001088a */
[----:B------:R-:W-:Y:S01]  /*3ca0*/  FSEL R134, R15, -INF , P5 ;  /* 0xff8000000f867808 */ /* 0x000fe20002800000 */
[----:B------:R-:W-:Y:S01]  /*3cb0*/  LDS R3, [R243.X4+0x12280] ;  /* 0x01228000f3037984 */ /* 0x000fe20000004800 */
[-C--:B------:R-:W-:Y:S01]  /*3cc0*/  HMMA.16816.F32 R12, R144, R154.reuse, RZ ;  /* 0x0000009a900c723c */ /* 0x080fe200000018ff */
[C---:B------:R-:W-:Y:S01]  /*3cd0*/  ISETP.GT.AND P6, PT, R2.reuse, 0x40, PT ;  /* 0x000000400200780c */ /* 0x040fe20003fc4270 */
[--C-:B------:R-:W-:Y:S01]  /*3ce0*/  FFMA.FTZ R239, R135, c[0x0][0x29c], -R139.reuse ;  /* 0x0000a70087ef7a23 */ /* 0x100fe2000001088b */
[----:B------:R-:W-:Y:S01]  /*3cf0*/  ISETP.GT.AND P5, PT, R2, 0x41, PT ;  /* 0x000000410200780c */ /* 0x000fe20003fa4270 */
[--C-:B------:R-:W-:Y:S01]  /*3d00*/  FFMA.FTZ R240, R134, c[0x0][0x29c], -R139.reuse ;  /* 0x0000a70086f07a23 */ /* 0x100fe2000001088b */
[----:B------:R-:W-:Y:S01]  /*3d10*/  FSEL R24, R24, -INF , P6 ;  /* 0xff80000018187808 */ /* 0x000fe20003000000 */
[----:B------:R-:W-:Y:S01]  /*3d20*/  MUFU.EX2 R135, R237 ;  /* 0x000000ed00877308 */ /* 0x000fe20000000800 */
[----:B------:R-:W-:Y:S01]  /*3d30*/  FSEL R25, R25, -INF , P5 ;  /* 0xff80000019197808 */ /* 0x000fe20002800000 */
[C---:B------:R-:W-:Y:S02]  /*3d40*/  HMMA.16816.F32 R16, R140.reuse, R154, RZ ;  /* 0x0000009a8c10723c */ /* 0x040fe400000018ff */
[C---:B------:R-:W-:Y:S02]  /*3d50*/  ISETP.GT.AND P6, PT, R0.reuse, 0x40, PT ;  /* 0x000000400000780c */ /* 0x040fe40003fc4270 */
[----:B------:R-:W-:Y:S01]  /*3d60*/  ISETP.GT.AND P5, PT, R0, 0x41, PT ;  /* 0x000000410000780c */ /* 0x000fe20003fa4270 */
[----:B------:R-:W-:Y:S01]  /*3d70*/  IMAD.MOV.U32 R0, RZ, RZ, 0x40 ;  /* 0x00000040ff007424 */ /* 0x000fe200078e00ff */
[----:B------:R-:W-:Y:S02]  /*3d80*/  FSEL R26, R26, -INF , P6 ;  /* 0xff8000001a1a7808 */ /* 0x000fe40003000000 */
[-C--:B------:R-:W-:Y:S01]  /*3d90*/  HMMA.16816.F32 R20, R140, R156.reuse, RZ ;  /* 0x0000009c8c14723c */ /* 0x080fe200000018ff */
[----:B------:R-:W-:Y:S01]  /*3da0*/  FSEL R27, R27, -INF , P5 ;  /* 0xff8000001b1b7808 */ /* 0x000fe20002800000 */
[----:B------:R-:W-:Y:S02]  /*3db0*/  MUFU.EX2 R142, R215 ;  /* 0x000000d7008e7308 */ /* 0x000fe40000000800 */
[--C-:B------:R-:W-:Y:S01]  /*3dc0*/  FFMA.FTZ R241, R26, c[0x0][0x29c], -R139.reuse ;  /* 0x0000a7001af17a23 */ /* 0x100fe2000001088b */
[----:B------:R-:W-:Y:S01]  /*3dd0*/  SEL R0, R0, 0xffffffc0, !P0 ;  /* 0xffffffc000007807 */ /* 0x000fe20004000000 */
[----:B------:R-:W-:Y:S02]  /*3de0*/  FFMA.FTZ R139, R27, c[0x0][0x29c], -R139 ;  /* 0x0000a7001b8b7a23 */ /* 0x000fe4000001088b */
[----:B------:R-:W-:Y:S04]  /*3df0*/  HMMA.16816.F32 R28, R144, R156, RZ ;  /* 0x0000009c901c723c */ /* 0x000fe800000018ff */
[----:B------:R-:W-:Y:S01]  /*3e00*/  IMAD.IADD R2, R225, 0x1, R0 ;  /* 0x00000001e1027824 */ /* 0x000fe200078e0200 */
[----:B------:R-:W-:Y:S01]  /*3e10*/  MUFU.EX2 R141, R214 ;  /* 0x000000d6008d7308 */ /* 0x000fe20000000800 */
[----:B------:R-:W-:Y:S02]  /*3e20*/  IMAD.IADD R0, R0, 0x1, R226 ;  /* 0x0000000100007824 */ /* 0x000fe400078e02e2 */
[-C--:B------:R-:W-:Y:S01]  /*3e30*/  HMMA.16816.F32 R4, R148, R158.reuse, R4 ;  /* 0x0000009e9404723c */ /* 0x080fe20000001804 */
[----:B------:R-:W-:Y:S04]  /*3e40*/  LDSM.16.M88.4 R80, [R2+0xf080] ;  /* 0x00f080000250783b */ /* 0x000fe80000000200 */
[--C-:B------:R-:W-:Y:S02]  /*3e50*/  FFMA.FTZ R146, R24, c[0x0][0x29c], -R138.reuse ;  /* 0x0000a70018927a23 */ /* 0x100fe4000001088a */
[--C-:B------:R-:W-:Y:S01]  /*3e60*/  FFMA.FTZ R140, R133, c[0x0][0x29c], -R138.reuse ;  /* 0x0000a700858c7a23 */ /* 0x100fe2000001088a */
[C---:B------:R-:W-:Y:S01]  /*3e70*/  HMMA.16816.F32 R8, R160.reuse, R158, R8 ;  /* 0x0000009ea008723c */ /* 0x040fe20000001808 */
[----:B------:R-:W-:Y:S03]  /*3e80*/  MUFU.EX2 R134, R146 ;  /* 0x0000009200867308 */ /* 0x000fe60000000800 */
[----:B------:R-:W-:Y:S02]  /*3e90*/  FFMA.FTZ R138, R25, c[0x0][0x29c], -R138 ;  /* 0x0000a700198a7a23 */ /* 0x000fe4000001088a */
[----:B------:R-:W1:Y:S02]  /*3ea0*/  LDSM.16.M88.4 R24, [R2+0xe080] ;  /* 0x00e080000218783b */ /* 0x000e640000000200 */
        /* <DEDUP_REMOVED lines=35> */
[----:B-1----:R-:W-:Y:S04]  /*40e0*/  F2FP.PACK_AB R137, R135, R133 ;  /* 0x000000858789723e */ /* 0x002fe800000000ff */
[-C--:B---3--:R-:W-:Y:S08]  /*40f0*/  HMMA.16816.F32 R4, R24, R180.reuse, R4 ;  /* 0x000000b41804723c */ /* 0x088ff00000001804 */
        /* <DEDUP_REMOVED lines=212> */
[----:B------:R-:W-:Y:S01]  /*4e40*/  USHF.L.U32 UR16, UR12, 0x6, URZ ;  /* 0x000000060c107899 */ /* 0x000fe2000800063f */
[----:B------:R-:W-:Y:S01]  /*4e50*/  IMAD.U32 R5, RZ, RZ, UR13 ;  /* 0x0000000dff057e24 */ /* 0x000fe2000f8e00ff */
[----:B------:R-:W-:Y:S01]  /*4e60*/  USHF.R.S32.HI UR11, URZ, 0x1f, UR12 ;  /* 0x0000001f3f0b7899 */ /* 0x000fe2000801140c */
[----:B------:R-:W3:Y:S01]  /*4e70*/  LDL R238, [R1+0x1c] ;  /* 0x00001c0001ee7983 */ /* 0x000ee20000100800 */
[----:B------:R-:W-:Y:S01]  /*4e80*/  ULDC.64 UR4, c[0x0][0x208] ;  /* 0x0000820000047ab9 */ /* 0x000fe20000000a00 */
[----:B------:R-:W-:Y:S01]  /*4e90*/  IMAD.U32 R10, RZ, RZ, UR8 ;  /* 0x00000008ff0a7e24 */ /* 0x000fe2000f8e00ff */
[----:B------:R-:W-:Y:S01]  /*4ea0*/  UIMAD UR11, UR11, UR4, URZ ;  /* 0x000000040b0b72a4 */ /* 0x000fe2000f8e023f */
[----:B------:R-:W-:Y:S01]  /*4eb0*/  IMAD.U32 R6, RZ, RZ, UR16 ;  /* 0x00000010ff067e24 */ /* 0x000fe2000f8e00ff */
[----:B------:R-:W-:Y:S02]  /*4ec0*/  UIMAD.WIDE.U32 UR18, UR12, UR4, URZ ;  /* 0x000000040c1272a5 */ /* 0x000fe4000f8e003f */
[----:B------:R-:W-:Y:S02]  /*4ed0*/  UIMAD UR11, UR12, UR5, UR11 ;  /* 0x000000050c0b72a4 */ /* 0x000fe4000f8e020b */
[----:B------:R-:W-:Y:S02]  /*4ee0*/  USHF.L.U32 UR4, UR18, 0x6, URZ ;  /* 0x0000000612047899 */ /* 0x000fe4000800063f */
[----:B------:R-:W-:Y:S04]  /*4ef0*/  UIADD3 UR11, UR19, UR11, URZ ;  /* 0x0000000b130b7290 */ /* 0x000fe8000fffe03f */
[C---:B------:R-:W-:Y:S01]  /*4f00*/  IADD3 R5, P6, P5, R250.reuse, UR4, R5 ;  /* 0x00000004fa057c10 */ /* 0x040fe2000fdde005 */
[----:B------:R-:W-:Y:S06]  /*4f10*/  USHF.L.U64.HI UR11, UR18, 0x6, UR11 ;  /* 0x00000006120b7899 */ /* 0x000fec000801020b */
[----:B------:R-:W-:Y:S02]  /*4f20*/  IADD3.X R10, R249, UR11, R10, P6, P5 ;  /* 0x0000000bf90a7c10 */ /* 0x000fe4000b7ea40a */
[----:B------:R-:W-:Y:S02]  /*4f30*/  IADD3 R4, P6, R250, UR4, RZ ;  /* 0x00000004fa047c10 */ /* 0x000fe4000ffde0ff */
[----:B--2---:R-:W-:Y:S01]  /*4f40*/  IADD3 R3, P1, R236, UR16, RZ ;  /* 0x00000010ec037c10 */ /* 0x004fe2000ff3e0ff */
[----:B------:R-:W1:Y:S03]  /*4f50*/  S2R R237, SR_TID.X ;  /* 0x0000000000ed7919 */ /* 0x000e660000002100 */
[----:B---3--:R-:W-:Y:S02]  /*4f60*/  LEA.HI.X.SX32 R6, R6, R238, 0x1, P1 ;  /* 0x000000ee06067211 */ /* 0x008fe400008f0eff */
[----:B------:R-:W-:Y:S02]  /*4f70*/  LOP3.LUT P1, RZ, R246, 0x1, RZ, 0xc0, !PT ;  /* 0x00000001f6ff7812 */ /* 0x000fe4000782c0ff */
[C---:B------:R-:W-:Y:S04]  /*4f80*/  LEA R8, P5, R3.reuse, c[0x0][0x280], 0x2 ;  /* 0x0000a00003087a11 */ /* 0x040fe800078a10ff */
[----:B------:R-:W-:Y:S02]  /*4f90*/  LEA.HI.X R9, R3, c[0x0][0x284], R6, 0x2, P5 ;  /* 0x0000a10003097a11 */ /* 0x000fe400028f1406 */
[----:B------:R-:W-:Y:S02]  /*4fa0*/  IADD3.X R3, R249, UR11, RZ, P6, !PT ;  /* 0x0000000bf9037c10 */ /* 0x000fe4000b7fe4ff */
[C---:B------:R-:W-:Y:S04]  /*4fb0*/  LEA R6, P6, R4.reuse, c[0x0][0x1f0], 0x1 ;  /* 0x00007c0004067a11 */ /* 0x040fe800078c08ff */
[----:B------:R-:W-:Y:S02]  /*4fc0*/  LEA.HI.X R7, R4, c[0x0][0x1f4], R3, 0x1, P6 ;  /* 0x00007d0004077a11 */ /* 0x000fe400030f0c03 */
[C---:B------:R-:W-:Y:S02]  /*4fd0*/  LEA R4, P6, R5.reuse, c[0x0][0x1f0], 0x1 ;  /* 0x00007c0005047a11 */ /* 0x040fe400078c08ff */
[----:B-1----:R-:W-:Y:S02]  /*4fe0*/  SHF.R.S32.HI R238, RZ, 0x1f, R237 ;  /* 0x0000001fffee7819 */ /* 0x002fe400000114ed */
[----:B------:R-:W-:Y:S02]  /*4ff0*/  LEA.HI.X R5, R5, c[0x0][0x1f4], R10, 0x1, P6 ;  /* 0x00007d0005057a11 */ /* 0x000fe400030f0c0a */
[----:B------:R-:W-:Y:S02]  /*5000*/  LEA.HI R238, R238, R237, RZ, 0x3 ;  /* 0x000000edeeee7211 */ /* 0x000fe400078f18ff */
[----:B------:R-:W-:Y:S02]  /*5010*/  LOP3.LUT P6, RZ, R246, 0x2, RZ, 0xc0, !PT ;  /* 0x00000002f6ff7812 */ /* 0x000fe400078cc0ff */
[----:B------:R-:W-:Y:S04]  /*5020*/  SHF.R.S32.HI R238, RZ, 0x3, R238 ;  /* 0x00000003ffee7819 */ /* 0x000fe800000114ee */
[----:B------:R-:W-:Y:S02]  /*5030*/  IADD3 R2, R244, -UR16, -R238 ;  /* 0x80000010f4027c10 */ /* 0x000fe4000fffe8ee */
[----:B------:R-:W1:Y:S02]  /*5040*/  S2R R238, SR_TID.X ;  /* 0x0000000000ee7919 */ /* 0x000e640000002100 */
[C---:B------:R-:W-:Y:S02]  /*5050*/  ISETP.LT.OR P5, PT, R2.reuse, 0x1, !P1 ;  /* 0x000000010200780c */ /* 0x040fe40004fa1670 */
[C---:B------:R-:W-:Y:S11]  /*5060*/  ISETP.LT.OR P1, PT, R2.reuse, 0x21, !P1 ;  /* 0x000000210200780c */ /* 0x040ff60004f21670 */
[----:B------:R-:W-:Y:S01]  /*5070*/  @!PT LDS RZ, [RZ] ;  /* 0x00000000fffff984 */ /* 0x000fe20000000800 */
[----:B------:R-:W-:Y:S01]  /*5080*/  @!PT LDS RZ, [RZ] ;  /* 0x00000000fffff984 */ /* 0x000fe20000000800 */
[----:B------:R-:W-:Y:S01]  /*5090*/  @!PT LDS RZ, [RZ] ;  /* 0x00000000fffff984 */ /* 0x000fe20000000800 */
[----:B------:R2:W-:Y:S01]  /*50a0*/  LDGSTS.E.BYPASS.LTC128B.128 [R242+0xe080], [R6.64], !P5 ;  /* 0x0e08000006f27fae */ /* 0x0005e2000e901d4e */
[C---:B------:R-:W-:Y:S02]  /*50b0*/  ISETP.LT.OR P5, PT, R2.reuse, 0x1, !P6 ;  /* 0x000000010200780c */ /* 0x040fe400077a1670 */
[----:B------:R-:W-:Y:S01]  /*50c0*/  ISETP.LT.OR P6, PT, R2, 0x21, !P6 ;  /* 0x000000210200780c */ /* 0x000fe200077c1670 */
[----:B-1----:R-:W-:Y:S10]  /*50d0*/  @!P2 IMAD.SHL.U32 R2, R238, 0x10, RZ ;  /* 0x00000010ee02a824 */ /* 0x002ff400078e00ff */
[----:B------:R2:W-:Y:S04]  /*50e0*/  LDGSTS.E.BYPASS.LTC128B.128 [R242+0x10080], [R6.64+0x80], !P5 ;  /* 0x1008008006f27fae */ /* 0x0005e8000e901d4e */
[----:B------:R2:W-:Y:S04]  /*50f0*/  LDGSTS.E.BYPASS.LTC128B.128 [R242+0xf080], [R4.64], !P1 ;  /* 0x0f08000004f27fae */ /* 0x0005e8000c901d4e */
[----:B------:R2:W-:Y:S04]  /*5100*/  LDGSTS.E.BYPASS.LTC128B.128 [R242+0x11080], [R4.64+0x80], !P6 ;  /* 0x1108008004f27fae */ /* 0x0005e8000f101d4e */
[----:B------:R2:W-:Y:S02]  /*5110*/  @!P2 LDGSTS.E.BYPASS.LTC128B.128 [R2+0x12280], [R8.64] ;  /* 0x122800000802afae */ /* 0x0005e4000b901d4e */
.L_x_837:
[-C--:B-1234-:R-:W-:Y:S01]  /*5120*/  HMMA.16816.F32 R4, R80, R16.reuse, RZ ;  /* 0x000000105004723c */ /* 0x09efe200000018ff */
[----:B------:R-:W2:Y:S01]  /*5130*/  LDL.64 R238, [R1+0x28] ;  /* 0x0000280001ee7983 */ /* 0x000ea20000100a00 */
[----:B------:R-:W-:Y:S01]  /*5140*/  USHF.L.U32 UR10, UR10, 0xd, URZ ;  /* 0x0000000d0a0a7899 */ /* 0x000fe2000800063f */
[----:B------:R-:W-:Y:S01]  /*5150*/  ISETP.GE.AND P5, PT, R217, 0x1, PT ;  /* 0x00000001d900780c */ /* 0x000fe20003fa6270 */
[----:B------:R-:W-:Y:S01]  /*5160*/  UIADD3 UR4, UR9, 0x1, URZ ;  /* 0x0000000109047890 */ /* 0x000fe2000fffe03f */
[----:B------:R-:W3:Y:S01]  /*5170*/  LDL R2, [R1+0xc] ;  /* 0x00000c0001027983 */ /* 0x000ee20000100800 */
[----:B------:R-:W-:Y:S02]  /*5180*/  UISETP.GE.AND UP0, UPT, UR9, 0x1, UPT ;  /* 0x000000010900788c */ /* 0x000fe4000bf06270 */
[C---:B------:R-:W-:Y:S01]  /*5190*/  HMMA.16816.F32 R8, R132.reuse, R16, RZ ;  /* 0x000000108408723c */ /* 0x040fe200000018ff */
[----:B------:R-:W4:Y:S01]  /*51a0*/  LDL R236, [R1+0x34] ;  /* 0x0000340001ec7983 */ /* 0x000f220000100800 */
[----:B------:R-:W-:Y:S02]  /*51b0*/  USEL UR9, UR4, URZ, !UP0 ;  /* 0x0000003f04097287 */ /* 0x000fe4000c000000 */
[----:B------:R-:W-:Y:S01]  /*51c0*/  IMAD.U32 R3, RZ, RZ, UR10 ;  /* 0x0000000aff037e24 */ /* 0x000fe2000f8e00ff */
[----:B------:R-:W-:Y:S03]  /*51d0*/  LDSM.16.M88.4 R140, [R221+0x1800] ;  /* 0x00180000dd8c783b */ /* 0x000fe60000000200 */
[-C--:B------:R-:W-:Y:S01]  /*51e0*/  HMMA.16816.F32 R12, R132, R18.reuse, RZ ;  /* 0x00000012840c723c */ /* 0x080fe200000018ff */
[----:B------:R-:W-:Y:S04]  /*51f0*/  LDSM.16.MT88.4 R144, [R0+0x4080] ;  /* 0x004080000090783b */ /* 0x000fe80000004200 */
[----:B------:R-:W-:Y:S03]  /*5200*/  LDSM.16.M88.4 R148, [R223+0x1000] ;  /* 0x00100000df94783b */ /* 0x000fe60000000200 */
[C---:B------:R-:W-:Y:S01]  /*5210*/  HMMA.16816.F32 R16, R80.reuse, R18, RZ ;  /* 0x000000125010723c */ /* 0x040fe200000018ff */
[----:B------:R-:W0:Y:S07]  /*5220*/  LDGDEPBAR ;  /* 0x00000000000079af */ /* 0x000e2e0000000000 */
        /* <DEDUP_REMOVED lines=10> */
[----:B------:R-:W-:Y:S07]  /*52d0*/  LDSM.16.MT88.4 R204, [R0+0x5880] ;  /* 0x0058800000cc783b */ /* 0x000fee0000004200 */
        /* <DEDUP_REMOVED lines=13> */
[----:B------:R-:W5:Y:S07]  /*53b0*/  LDSM.16.MT88.4 R140, [R0+0x4880] ;  /* 0x00488000008c783b */ /* 0x000f6e0000004200 */
[----:B------:R-:W-:Y:S01]  /*53c0*/  HMMA.16816.F32 R80, R132, R146, R80 ;  /* 0x000000928450723c */ /* 0x000fe20000001850 */
[----:B------:R-:W-:Y:S04]  /*53d0*/  LDSM.16.M88.4 R132, [R221+0x2000] ;  /* 0x00200000dd84783b */ /* 0x000fe80000000200 */
[----:B------:R-:W-:Y:S03]  /*53e0*/  LDSM.16.M88.4 R144, [R221+0x2800] ;  /* 0x00280000dd90783b */ /* 0x000fe60000000200 */
[-C--:B-1----:R-:W-:Y:S08]  /*53f0*/  HMMA.16816.F32 R4, R148, R136.reuse, R4 ;  /* 0x000000889404723c */ /* 0x082ff00000001804 */
[C---:B------:R-:W-:Y:S08]  /*5400*/  HMMA.16816.F32 R8, R160.reuse, R136, R8 ;  /* 0x00000088a008723c */ /* 0x040ff00000001808 */
[-C--:B------:R-:W-:Y:S08]  /*5410*/  HMMA.16816.F32 R12, R160, R138.reuse, R12 ;  /* 0x0000008aa00c723c */ /* 0x080ff0000000180c */
[C---:B------:R-:W-:Y:S01]  /*5420*/  HMMA.16816.F32 R16, R148.reuse, R138, R16 ;  /* 0x0000008a9410723c */ /* 0x040fe20000001810 */
[----:B------:R-:W1:Y:S07]  /*5430*/  LDSM.16.MT88.4 R136, [R0+0x2080] ;  /* 0x002080000088783b */ /* 0x000e6e0000004200 */
[-C--:B-----5:R-:W-:Y:S08]  /*5440*/  HMMA.16816.F32 R20, R148, R140.reuse, R20 ;  /* 0x0000008c9414723c */ /* 0x0a0ff00000001814 */
        /* <DEDUP_REMOVED lines=10> */
[----:B------:R2:W1:Y:S07]  /*54f0*/  LDSM.16.MT88.4 R136, [R0+0x2880] ;  /* 0x002880000088783b */ /* 0x00046e0000004200 */
[-C--:B-----5:R-:W-:Y:S08]  /*5500*/  HMMA.16816.F32 R20, R132, R160.reuse, R20 ;  /* 0x000000a08414723c */ /* 0x0a0ff00000001814 */
[C---:B------:R-:W-:Y:S08]  /*5510*/  HMMA.16816.F32 R24, R144.reuse, R160, R24 ;  /* 0x000000a09018723c */ /* 0x040ff00000001818 */
[-C--:B------:R-:W-:Y:S04]  /*5520*/  HMMA.16816.F32 R28, R144, R162.reuse, R28 ;  /* 0x000000a2901c723c */ /* 0x080fe8000000181c */
[----:B--2---:R-:W-:Y:S04]  /*5530*/  IADD3 R0, P1, R238, UR10, RZ ;  /* 0x0000000aee007c10 */ /* 0x004fe8000ff3e0ff */
[----:B------:R-:W-:Y:S01]  /*5540*/  HMMA.16816.F32 R80, R132, R162, R80 ;  /* 0x000000a28450723c */ /* 0x000fe20000001850 */
[----:B------:R-:W-:Y:S03]  /*5550*/  LDSM.16.MT88.4 R132, [R216+0x17880] ;  /* 0x01788000d884783b */ /* 0x000fe60000004200 */
[----:B----4-:R-:W-:Y:S01]  /*5560*/  LEA.HI.X.SX32 R3, R3, R236, 0x1, P1 ;  /* 0x000000ec03037211 */ /* 0x010fe200008f0eff */
[----:B---3--:R-:W-:Y:S01]  /*5570*/  IMAD.MOV.U32 R236, RZ, RZ, R2 ;  /* 0x000000ffffec7224 */ /* 0x008fe200078e0002 */
[C---:B------:R-:W-:Y:S02]  /*5580*/  LEA R2, P1, R0.reuse, c[0x0][0x220], 0x2 ;  /* 0x0000880000027a11 */ /* 0x040fe400078210ff */
[-C--:B-1----:R-:W-:Y:S05]  /*5590*/  HMMA.16816.F32 R4, R140, R136.reuse, R4 ;  /* 0x000000888c04723c */ /* 0x082fea0000001804 */
[----:B------:R-:W-:Y:S01]  /*55a0*/  LEA.HI.X R3, R0, c[0x0][0x224], R3, 0x2, P1 ;  /* 0x0000890000037a11 */ /* 0x000fe200008f1403 */
[C---:B------:R-:W-:Y:S01]  /*55b0*/  IMAD R0, R217.reuse, 0x2000, R228 ;  /* 0x00002000d9007824 */ /* 0x040fe200078e02e4 */
[----:B------:R-:W-:Y:S01]  /*55c0*/  ISETP.LE.AND P1, PT, R236, UR12, PT ;  /* 0x0000000cec007c0c */ /* 0x000fe2000bf23270 */
[C---:B------:R-:W-:Y:S04]  /*55d0*/  HMMA.16816.F32 R8, R148.reuse, R136, R8 ;  /* 0x000000889408723c */ /* 0x040fe80000001808 */
[----:B------:R-:W-:Y:S01]  /*55e0*/  IMAD.SHL.U32 R0, R0, 0x2, RZ ;  /* 0x0000000200007824 */ /* 0x000fe200078e00ff */
[----:B------:R-:W-:Y:S03]  /*55f0*/  IADD3 R217, R217, 0x1, RZ ;  /* 0x00000001d9d97810 */ /* 0x000fe60007ffe0ff */
[-C--:B------:R-:W-:Y:S04]  /*5600*/  HMMA.16816.F32 R12, R148, R138.reuse, R12 ;  /* 0x0000008a940c723c */ /* 0x080fe8000000180c */
[----:B------:R-:W-:Y:S03]  /*5610*/  SEL R217, R217, RZ, !P5 ;  /* 0x000000ffd9d97207 */ /* 0x000fe60006800000 */
        /* <DEDUP_REMOVED lines=154> */
.L_x_835:
[----:B--2---:R-:W-:Y:S05]  /*5fc0*/  @P1 BRA `(.L_x_839) ;  /* 0x0000184000001947 */ /* 0x004fea0003800000 */
[----:B------:R-:W2:Y:S01]  /*5fd0*/  LDL R80, [R1+0x3c] ;  /* 0x00003c0001507983 */ /* 0x000ea20000100800 */
[----:B------:R-:W-:Y:S02]  /*5fe0*/  F2FP.PACK_AB R32, R33, R32 ;  /* 0x000000202120723e */ /* 0x000fe400000000ff */
[----:B------:R-:W-:Y:S01]  /*5ff0*/  F2FP.PACK_AB R34, R35, R34 ;  /* 0x000000222322723e */ /* 0x000fe200000000ff */
[----:B------:R-:W1:Y:S01]  /*6000*/  S2R R28, SR_TID.X ;  /* 0x00000000001c7919 */ /* 0x000e620000002100 */
        /* <DEDUP_REMOVED lines=12> */
[----:B-1----:R-:W-:-:S02]  /*60d0*/  SHF.R.S32.HI R27, RZ, 0x1f, R28 ;  /* 0x0000001fff1b7819 */ /* 0x002fc4000001141c */
[----:B------:R-:W-:Y:S02]  /*60e0*/  F2FP.PACK_AB R76, R77, R76 ;  /* 0x0000004c4d4c723e */ /* 0x000fe400000000ff */
[CC--:B------:R-:W-:Y:S02]  /*60f0*/  LEA.HI R4, R27.reuse, R28.reuse, RZ, 0x2 ;  /* 0x0000001c1b047211 */ /* 0x0c0fe400078f10ff */
[----:B------:R-:W-:Y:S02]  /*6100*/  LEA.HI R2, R27, R28, RZ, 0x5 ;  /* 0x0000001c1b027211 */ /* 0x000fe400078f28ff */
        /* <DEDUP_REMOVED lines=125> */
.L_x_840:
[----:B-1----:R-:W2:Y:S04]  /*68e0*/  LDL.LU R9, [R1+0x38] ;  /* 0x0000380001097983 */ /* 0x002ea80000300800 */
[----:B------:R-:W3:Y:S01]  /*68f0*/  LDL R68, [R1+0x18] ;  /* 0x0000180001447983 */ /* 0x000ee20000100800 */
[----:B------:R-:W-:Y:S01]  /*6900*/  LEA.HI R2, R27, R28, RZ, 0x4 ;  /* 0x0000001c1b027211 */ /* 0x000fe200078f20ff */
[----:B------:R-:W-:Y:S01]  /*6910*/  BSSY B0, `(.L_x_841) ;  /* 0x000003c000007945 */ /* 0x000fe20003800000 */
[----:B------:R-:W-:-:S02]  /*6920*/  SEL R24, R80, RZ, !P1 ;  /* 0x000000ff50187207 */ /* 0x000fc40004800000 */
[----:B------:R-:W-:Y:S02]  /*6930*/  LOP3.LUT R0, R2, 0xfffffff0, RZ, 0xc0, !PT ;  /* 0xfffffff002007812 */ /* 0x000fe400078ec0ff */
[----:B------:R-:W-:Y:S02]  /*6940*/  SHF.R.S32.HI R14, RZ, 0x4, R2 ;  /* 0x00000004ff0e7819 */ /* 0x000fe40000011402 */
[----:B------:R-:W-:Y:S01]  /*6950*/  LEA.HI R2, R27, R28, RZ, 0x7 ;  /* 0x0000001c1b027211 */ /* 0x000fe200078f38ff */
[----:B------:R-:W-:Y:S01]  /*6960*/  IMAD.IADD R0, R28, 0x1, -R0 ;  /* 0x000000011c007824 */ /* 0x000fe200078e0a00 */
[C---:B------:R-:W-:Y:S01]  /*6970*/  IADD3 R6, P0, R14.reuse, R6, RZ ;  /* 0x000000060e067210 */ /* 0x040fe20007f1e0ff */
[----:B------:R-:W-:Y:S02]  /*6980*/  IMAD.SHL.U32 R5, R14, 0x40, RZ ;  /* 0x000000400e057824 */ /* 0x000fe400078e00ff */
[----:B------:R-:W-:Y:S01]  /*6990*/  IMAD.SHL.U32 R3, R2, 0x4, RZ ;  /* 0x0000000402037824 */ /* 0x000fe200078e00ff */
[----:B------:R-:W-:Y:S01]  /*69a0*/  SHF.R.S32.HI R4, RZ, 0x1f, R0 ;  /* 0x0000001fff047819 */ /* 0x000fe20000011400 */
[----:B------:R-:W-:Y:S01]  /*69b0*/  IMAD.SHL.U32 R12, R0, 0x8, RZ ;  /* 0x00000008000c7824 */ /* 0x000fe200078e00ff */
[----:B------:R-:W-:-:S02]  /*69c0*/  LEA.HI.X.SX32 R7, R14, R7, 0x1, P0 ;  /* 0x000000070e077211 */ /* 0x000fc400000f0eff */
[----:B------:R-:W-:Y:S02]  /*69d0*/  LEA.HI R2, R4, R0, RZ, 0x3 ;  /* 0x0000000004027211 */ /* 0x000fe400078f18ff */
[----:B------:R-:W-:Y:S02]  /*69e0*/  LOP3.LUT R0, R5, 0x1c0, RZ, 0xc0, !PT ;  /* 0x000001c005007812 */ /* 0x000fe400078ec0ff */
[----:B------:R-:W-:Y:S02]  /*69f0*/  LOP3.LUT R3, R3, 0xfffffe00, RZ, 0xc0, !PT ;  /* 0xfffffe0003037812 */ /* 0x000fe400078ec0ff */
[----:B------:R-:W-:Y:S02]  /*6a00*/  LOP3.LUT R4, R0, 0x38, R12, 0xf8, !PT ;  /* 0x0000003800047812 */ /* 0x000fe400078ef80c */
[----:B------:R-:W-:Y:S02]  /*6a10*/  SHF.R.S32.HI R2, RZ, 0x3, R2 ;  /* 0x00000003ff027819 */ /* 0x000fe40000011402 */
[----:B------:R-:W-:-:S02]  /*6a20*/  SHF.R.U32.HI R0, RZ, 0x3, R0 ;  /* 0x00000003ff007819 */ /* 0x000fc40000011600 */
[----:B------:R-:W-:Y:S01]  /*6a30*/  SHF.R.S32.HI R13, RZ, 0x1f, R12 ;  /* 0x0000001fff0d7819 */ /* 0x000fe2000001140c */
[----:B------:R-:W-:Y:S01]  /*6a40*/  IMAD R2, R2, 0x1800, R3 ;  /* 0x0000180002027824 */ /* 0x000fe200078e0203 */
[----:B------:R-:W-:Y:S02]  /*6a50*/  LOP3.LUT R0, R4, R0, RZ, 0x3c, !PT ;  /* 0x0000000004007212 */ /* 0x000fe400078e3cff */
[----:B------:R-:W-:-:S03]  /*6a60*/  SHF.R.S32.HI R4, RZ, 0x1f, R80 ;  /* 0x0000001fff047819 */ /* 0x000fc60000011450 */
[----:B------:R-:W-:Y:S01]  /*6a70*/  IMAD.IADD R0, R2, 0x1, R0 ;  /* 0x0000000102007824 */ /* 0x000fe200078e0200 */
[----:B------:R-:W-:-:S03]  /*6a80*/  SEL R26, R4, RZ, !P1 ;  /* 0x000000ff041a7207 */ /* 0x000fc60004800000 */
[----:B------:R-:W-:Y:S02]  /*6a90*/  IMAD.SHL.U32 R0, R0, 0x2, RZ ;  /* 0x0000000200007824 */ /* 0x000fe400078e00ff */
[----:B------:R-:W-:-:S03]  /*6aa0*/  IMAD R4, R26, c[0x0][0x340], RZ ;  /* 0x0000d0001a047a24 */ /* 0x000fc600078e02ff */
[----:B------:R1:W4:Y:S01]  /*6ab0*/  LDS.128 R20, [R0+0x6880] ;  /* 0x0068800000147984 */ /* 0x0003220000000c00 */
[----:B------:R-:W-:-:S03]  /*6ac0*/  IMAD R4, R24, c[0x0][0x344], R4 ;  /* 0x0000d10018047a24 */ /* 0x000fc600078e0204 */
[----:B------:R1:W1:Y:S04]  /*6ad0*/  LDS.128 R28, [R0+0x7080] ;  /* 0x00708000001c7984 */ /* 0x0002680000000c00 */
        /* <DEDUP_REMOVED lines=9> */
[----:B--2--5:R-:W-:-:S02]  /*6b70*/  IMAD R5, R9, -0x60, R8 ;  /* 0xffffffa009057824 */ /* 0x024fc400078e0208 */
[----:B------:R-:W-:Y:S01]  /*6b80*/  IMAD.WIDE R6, R9, 0x60, R6 ;  /* 0x0000006009067825 */ /* 0x000fe200078e0206 */
[----:B---3--:R-:W-:Y:S02]  /*6b90*/  SHF.R.S32.HI R25, RZ, 0x1f, R68 ;  /* 0x0000001fff197819 */ /* 0x008fe40000011444 */
[----:B------:R-:W-:-:S03]  /*6ba0*/  IMNMX R15, R5, 0x60, PT ;  /* 0x00000060050f7817 */ /* 0x000fc60003800200 */
[----:B------:R-:W-:Y:S01]  /*6bb0*/  IMAD R2, R25, c[0x0][0x338], RZ ;  /* 0x0000ce0019027a24 */ /* 0x000fe200078e02ff */
[----:B------:R-:W-:-:S03]  /*6bc0*/  ISETP.GE.AND P5, PT, R14, R15, PT ;  /* 0x0000000f0e00720c */ /* 0x000fc60003fa6270 */
[----:B------:R-:W-:Y:S01]  /*6bd0*/  IMAD R8, R68, c[0x0][0x33c], R2 ;  /* 0x0000cf0044087a24 */ /* 0x000fe200078e0202 */
[----:B------:R-:W-:Y:S01]  /*6be0*/  ISETP.GE.OR P0, PT, R12, c[0x0][0x324], P5 ;  /* 0x0000c9000c007a0c */ /* 0x000fe20002f06670 */
[----:B------:R-:W-:-:S04]  /*6bf0*/  IMAD.WIDE.U32 R2, R68, c[0x0][0x338], R12 ;  /* 0x0000ce0044027a25 */ /* 0x000fc800078e000c */
[----:B------:R-:W-:-:S04]  /*6c00*/  IMAD.IADD R3, R3, 0x1, R8 ;  /* 0x0000000103037824 */ /* 0x000fc800078e0208 */
[----:B------:R-:W-:-:S04]  /*6c10*/  IMAD.WIDE.U32 R10, R24, c[0x0][0x340], R2 ;  /* 0x0000d000180a7a25 */ /* 0x000fc800078e0002 */
[----:B------:R-:W-:Y:S01]  /*6c20*/  IMAD.IADD R9, R11, 0x1, R4 ;  /* 0x000000010b097824 */ /* 0x000fe200078e0204 */
[----:B------:R-:W-:Y:S05]  /*6c30*/  @P0 BRA `(.L_x_842) ;  /* 0x0000009000000947 */ /* 0x000fea0003800000 */
[----:B-1--4-:R1:W2:Y:S01]  /*6c40*/  LDS.128 R16, [R0+0x6080] ;  /* 0x0060800000107984 */ /* 0x0122a20000000c00 */
[----:B------:R-:W-:-:S05]  /*6c50*/  MOV R8, R10 ;  /* 0x0000000a00087202 */ /* 0x000fca0000000f00 */
[----:B------:R-:W-:-:S05]  /*6c60*/  IMAD.WIDE.U32 R2, R6, c[0x0][0x330], R8 ;  /* 0x0000cc0006027a25 */ /* 0x000fca00078e0008 */
[----:B------:R-:W-:Y:S01]  /*6c70*/  LEA R4, P0, R2, c[0x0][0x318], 0x1 ;  /* 0x0000c60002047a11 */ /* 0x000fe200078008ff */
[----:B-1----:R-:W-:-:S04]  /*6c80*/  IMAD R0, R7, c[0x0][0x330], RZ ;  /* 0x0000cc0007007a24 */ /* 0x002fc800078e02ff */
[----:B------:R-:W-:-:S05]  /*6c90*/  IMAD R0, R6, c[0x0][0x334], R0 ;  /* 0x0000cd0006007a24 */ /* 0x000fca00078e0200 */
[----:B------:R-:W-:-:S04]  /*6ca0*/  IADD3 R0, R3, R0, RZ ;  /* 0x0000000003007210 */ /* 0x000fc80007ffe0ff */
[----:B------:R-:W-:-:S05]  /*6cb0*/  LEA.HI.X R5, R2, c[0x0][0x31c], R0, 0x1, P0 ;  /* 0x0000c70002057a11 */ /* 0x000fca00000f0c00 */
[----:B--2---:R1:W-:Y:S02]  /*6cc0*/  STG.E.128 [R4.64], R16 ;  /* 0x0000001004007986 */ /* 0x0043e4000c101d0e */
.L_x_842:
[----:B-1--4-:R-:W-:Y:S05]  /*6cd0*/  BSYNC B0 ;  /* 0x0000000000007941 */ /* 0x012fea0003800000 */
.L_x_841:
        /* <DEDUP_REMOVED lines=16> */
.L_x_844:
[----:B------:R-:W-:Y:S05]  /*6de0*/  BSYNC B0 ;  /* 0x0000000000007941 */ /* 0x000fea0003800000 */
.L_x_843:
        /* <DEDUP_REMOVED lines=16> */
.L_x_846:
[----:B------:R-:W-:Y:S05]  /*6ef0*/  BSYNC B0 ;  /* 0x0000000000007941 */ /* 0x000fea0003800000 */
.L_x_845:
        /* <DEDUP_REMOVED lines=16> */
.L_x_848:
[----:B------:R-:W-:Y:S05]  /*7000*/  BSYNC B0 ;  /* 0x0000000000007941 */ /* 0x000fea0003800000 */
.L_x_847:
        /* <DEDUP_REMOVED lines=16> */
.L_x_850:
[----:B------:R-:W-:Y:S05]  /*7110*/  BSYNC B0 ;  /* 0x0000000000007941 */ /* 0x000fea0003800000 */
.L_x_849:
        /* <DEDUP_REMOVED lines=16> */
.L_x_852:
[----:B------:R-:W-:Y:S05]  /*7220*/  BSYNC B0 ;  /* 0x0000000000007941 */ /* 0x000fea0003800000 */
.L_x_851:
        /* <DEDUP_REMOVED lines=19> */
.L_x_854:
[----:B------:R-:W-:Y:S05]  /*7360*/  BSYNC B0 ;  /* 0x0000000000007941 */ /* 0x000fea0003800000 */
.L_x_853:
        /* <DEDUP_REMOVED lines=14> */
.L_x_856:
[----:B------:R-:W-:Y:S05]  /*7450*/  BSYNC B0 ;  /* 0x0000000000007941 */ /* 0x000fea0003800000 */
.L_x_855:
        /* <DEDUP_REMOVED lines=14> */
.L_x_858:
[----:B------:R-:W-:Y:S05]  /*7540*/  BSYNC B0 ;  /* 0x0000000000007941 */ /* 0x000fea0003800000 */
.L_x_857:
        /* <DEDUP_REMOVED lines=14> */
.L_x_860:
[----:B------:R-:W-:Y:S05]  /*7630*/  BSYNC B0 ;  /* 0x0000000000007941 */ /* 0x000fea0003800000 */
.L_x_859:
        /* <DEDUP_REMOVED lines=14> */
.L_x_862:
[----:B------:R-:W-:Y:S05]  /*7720*/  BSYNC B0 ;  /* 0x0000000000007941 */ /* 0x000fea0003800000 */
.L_x_861:
        /* <DEDUP_REMOVED lines=14> */
.L_x_839:
[----:B------:R-:W2:Y:S01]  /*7810*/  LDL R8, [R1+0x3c] ;  /* 0x00003c0001087983 */ /* 0x000ea20000100800 */
[----:B------:R-:W-:Y:S01]  /*7820*/  ISETP.NE.U32.AND P1, PT, RZ, c[0x0][0x358], PT ;  /* 0x0000d600ff007a0c */ /* 0x000fe20003f25070 */
[----:B------:R-:W-:Y:S01]  /*7830*/  IMAD.MOV.U32 R2, RZ, RZ, 0x4 ;  /* 0x00000004ff027424 */ /* 0x000fe200078e00ff */
        /* <DEDUP_REMOVED lines=16> */
.L_x_863:
[----:B------:R-:W2:Y:S04]  /*7940*/  LDL.LU R5, [R1+0x38] ;  /* 0x0000380001057983 */ /* 0x000ea80000300800 */
[----:B------:R-:W3:Y:S01]  /*7950*/  LDL R0, [R1+0x18] ;  /* 0x0000180001007983 */ /* 0x000ee20000100800 */
[----:B------:R-:W-:Y:S01]  /*7960*/  SHF.R.S32.HI R7, RZ, 0x1f, R8 ;  /* 0x0000001fff077819 */ /* 0x000fe20000011408 */
[----:B------:R-:W-:Y:S01]  /*7970*/  BSSY B0, `(.L_x_864) ;  /* 0x0000025000007945 */ /* 0x000fe20003800000 */
[----:B------:R-:W-:Y:S01]  /*7980*/  SEL R16, R8, RZ, !P1 ;  /* 0x000000ff08107207 */ /* 0x000fe20004800000 */
[----:B------:R-:W1:Y:S01]  /*7990*/  S2R R4, SR_TID.X ;  /* 0x0000000000047919 */ /* 0x000e620000002100 */
[----:B------:R-:W-:-:S05]  /*79a0*/  SEL R18, R7, RZ, !P1 ;  /* 0x000000ff07127207 */ /* 0x000fca0004800000 */
[----:B------:R-:W-:-:S04]  /*79b0*/  IMAD R8, R18, c[0x0][0x310], RZ ;  /* 0x0000c40012087a24 */ /* 0x000fc800078e02ff */
[----:B------:R-:W-:Y:S01]  /*79c0*/  IMAD R8, R16, c[0x0][0x314], R8 ;  /* 0x0000c50010087a24 */ /* 0x000fe200078e0208 */
[----:B-1----:R-:W-:-:S04]  /*79d0*/  SHF.R.S32.HI R14, RZ, 0x1f, R4 ;  /* 0x0000001fff0e7819 */ /* 0x002fc80000011404 */
[----:B------:R-:W-:Y:S01]  /*79e0*/  LEA.HI R14, R14, R4, RZ, 0x4 ;  /* 0x000000040e0e7211 */ /* 0x000fe200078f20ff */
[----:B--2---:R-:W-:Y:S02]  /*79f0*/  IMAD.MOV.U32 R9, RZ, RZ, R5 ;  /* 0x000000ffff097224 */ /* 0x004fe400078e0005 */
[----:B---3--:R-:W-:Y:S01]  /*7a00*/  IMAD.MOV.U32 R19, RZ, RZ, R0 ;  /* 0x000000ffff137224 */ /* 0x008fe200078e0000 */
[----:B------:R-:W-:Y:S01]  /*7a10*/  LOP3.LUT R0, R14, 0x1ffffff0, RZ, 0xc0, !PT ;  /* 0x1ffffff00e007812 */ /* 0x000fe200078ec0ff */
[----:B-----5:R-:W-:Y:S01]  /*7a20*/  IMAD R15, R9, -0x60, R6 ;  /* 0xffffffa0090f7824 */ /* 0x020fe200078e0206 */
[----:B------:R-:W-:Y:S02]  /*7a30*/  SHF.R.S32.HI R14, RZ, 0x4, R14 ;  /* 0x00000004ff0e7819 */ /* 0x000fe4000001140e */
[----:B------:R-:W-:Y:S01]  /*7a40*/  SHF.R.S32.HI R17, RZ, 0x1f, R19 ;  /* 0x0000001fff117819 */ /* 0x000fe20000011413 */
[----:B------:R-:W-:Y:S01]  /*7a50*/  IMAD.IADD R0, R4, 0x1, -R0 ;  /* 0x0000000104007824 */ /* 0x000fe200078e0a00 */
[----:B------:R-:W-:-:S02]  /*7a60*/  IADD3 R2, P0, R14, R2, RZ ;  /* 0x000000020e027210 */ /* 0x000fc40007f1e0ff */
[----:B------:R-:W-:Y:S02]  /*7a70*/  ISETP.GE.AND P5, PT, R14, R15, PT ;  /* 0x0000000f0e00720c */ /* 0x000fe40003fa6270 */
[----:B------:R-:W-:Y:S01]  /*7a80*/  SHF.L.U32 R12, R0, 0x3, RZ ;  /* 0x00000003000c7819 */ /* 0x000fe200000006ff */
[----:B------:R-:W-:Y:S01]  /*7a90*/  IMAD R0, R17, c[0x0][0x308], RZ ;  /* 0x0000c20011007a24 */ /* 0x000fe200078e02ff */
[----:B------:R-:W-:Y:S02]  /*7aa0*/  LEA.HI.X.SX32 R3, R14, R3, 0x1, P0 ;  /* 0x000000030e037211 */ /* 0x000fe400000f0eff */
[----:B------:R-:W-:Y:S01]  /*7ab0*/  SHF.R.S32.HI R13, RZ, 0x1f, R12 ;  /* 0x0000001fff0d7819 */ /* 0x000fe2000001140c */
[----:B------:R-:W-:Y:S01]  /*7ac0*/  IMAD R0, R19, c[0x0][0x30c], R0 ;  /* 0x0000c30013007a24 */ /* 0x000fe200078e0200 */
[----:B------:R-:W-:Y:S01]  /*7ad0*/  ISETP.GE.OR P0, PT, R12, c[0x0][0x2f4], P5 ;  /* 0x0000bd000c007a0c */ /* 0x000fe20002f06670 */
[----:B------:R-:W-:-:S04]  /*7ae0*/  IMAD.WIDE R6, R9, 0x60, R2 ;  /* 0x0000006009067825 */ /* 0x000fc800078e0202 */
[----:B------:R-:W-:-:S04]  /*7af0*/  IMAD.WIDE.U32 R4, R19, c[0x0][0x308], R12 ;  /* 0x0000c20013047a25 */ /* 0x000fc800078e000c */
[----:B------:R-:W-:-:S04]  /*7b00*/  IMAD.IADD R5, R5, 0x1, R0 ;  /* 0x0000000105057824 */ /* 0x000fc800078e0200 */
        /* <DEDUP_REMOVED lines=11> */
.L_x_865:
[----:B------:R-:W-:Y:S05]  /*7bc0*/  BSYNC B0 ;  /* 0x0000000000007941 */ /* 0x000fea0003800000 */
.L_x_864:
        /* <DEDUP_REMOVED lines=16> */
.L_x_867:
[----:B------:R-:W-:Y:S05]  /*7cd0*/  BSYNC B0 ;  /* 0x0000000000007941 */ /* 0x000fea0003800000 */
.L_x_866:
        /* <DEDUP_REMOVED lines=16> */
.L_x_869:
[----:B------:R-:W-:Y:S05]  /*7de0*/  BSYNC B0 ;  /* 0x0000000000007941 */ /* 0x000fea0003800000 */
.L_x_868:
        /* <DEDUP_REMOVED lines=16> */
.L_x_871:
[----:B------:R-:W-:Y:S05]  /*7ef0*/  BSYNC B0 ;  /* 0x0000000000007941 */ /* 0x000fea0003800000 */
.L_x_870:
        /* <DEDUP_REMOVED lines=16> */
.L_x_873:
[----:B------:R-:W-:Y:S05]  /*8000*/  BSYNC B0 ;  /* 0x0000000000007941 */ /* 0x000fea0003800000 */
.L_x_872:
        /* <DEDUP_REMOVED lines=15> */
[----:B------:R1:W-:Y:S02]  /*8100*/  STG.E.128 [R2.64], RZ ;  /* 0x000000ff02007986 */ /* 0x0003e4000c101d0e */
.L_x_875:
[----:B------:R-:W-:Y:S05]  /*8110*/  BSYNC B0 ;  /* 0x0000000000007941 */ /* 0x000fea0003800000 */
.L_x_874:
        /* <DEDUP_REMOVED lines=19> */
.L_x_877:
[----:B------:R-:W-:Y:S05]  /*8250*/  BSYNC B0 ;  /* 0x0000000000007941 */ /* 0x000fea0003800000 */
.L_x_876:
        /* <DEDUP_REMOVED lines=14> */
.L_x_879:
[----:B------:R-:W-:Y:S05]  /*8340*/  BSYNC B0 ;  /* 0x0000000000007941 */ /* 0x000fea0003800000 */
.L_x_878:
        /* <DEDUP_REMOVED lines=14> */
.L_x_881:
[----:B------:R-:W-:Y:S05]  /*8430*/  BSYNC B0 ;  /* 0x0000000000007941 */ /* 0x000fea0003800000 */
.L_x_880:
        /* <DEDUP_REMOVED lines=14> */
.L_x_883:
[----:B------:R-:W-:Y:S05]  /*8520*/  BSYNC B0 ;  /* 0x0000000000007941 */ /* 0x000fea0003800000 */
.L_x_882:
        /* <DEDUP_REMOVED lines=14> */
.L_x_885:
[----:B------:R-:W-:Y:S05]  /*8610*/  BSYNC B0 ;  /* 0x0000000000007941 */ /* 0x000fea0003800000 */
.L_x_884:
        /* <DEDUP_REMOVED lines=12> */
[----:B------:R-:W-:Y:S01]  /*86e0*/  STG.E.128 [R2.64], RZ ;  /* 0x000000ff02007986 */ /* 0x000fe2000c101d0e */
[----:B------:R-:W-:Y:S05]  /*86f0*/  EXIT ;  /* 0x000000000000794d */ /* 0x000fea0003800000 */
.L_x_886:
        /* <DEDUP_REMOVED lines=16> */
.L_x_2310:


//--------------------- .text._ZN7cutlass13device_kernelIN5flash19enable_sm80_to_sm89INS1_16FlashAttnBwdSm80INS1_25CollectiveMainloopBwdSm80ILi2ELi1EN4cute5tupleIJNS5_1CILi64EEENS7_ILi96EEENS7_ILi128EEEEEENS_6half_tEfNS_4arch4Sm80ELb1ELb0ELb0ELb1ELb1ELb0ELb0ELb0ELi2ELi2ELi2ELi2ELb1EEENS1_21CollectiveEpilogueBwdISB_SC_SE_Li256ELb1ELb0ELi4EEENS1_25SingleTileBwdLPTSchedulerILb1ELi96ELb1EEEEEEEEEvNT_6ParamsE --------------------------
	.section	.text._ZN7cutlass13device_kernelIN5flash19enable_sm80_to_sm89INS1_16FlashAttnBwdSm80INS1_25CollectiveMainloopBwdSm80ILi2ELi1EN4cute5tupleIJNS5_1CILi64EEENS7_ILi96EEENS7_ILi128EEEEEENS_6half_tEfNS_4arch4Sm80ELb1ELb0ELb0ELb1ELb1ELb0ELb0ELb0ELi2ELi2ELi2ELi2ELb1EEENS1_21CollectiveEpilogueBwdISB_SC_SE_Li256ELb1ELb0ELi4EEENS1_25SingleTileBwdLPTSchedulerILb1ELi96ELb1EEEEEEEEEvNT_6ParamsE,"ax",@progbits
	.sectioninfo	@"SHI_REGISTERS=255"
	.align	128
.text._ZN7cutlass13device_kernelIN5flash19enable_sm80_to_sm89INS1_16FlashAttnBwdSm80INS1_25CollectiveMainloopBwdSm80ILi2ELi1EN4cute5tupleIJNS5_1CILi64EEENS7_ILi96EEENS7_ILi128EEEEEENS_6half_tEfNS_4arch4Sm80ELb1ELb0ELb0ELb1ELb1ELb0ELb0ELb0ELi2ELi2ELi2ELi2ELb1EEENS1_21CollectiveEpilogueBwdISB_SC_SE_Li256ELb1ELb0ELi4EEENS1_25SingleTileBwdLPTSchedulerILb1ELi96ELb1EEEEEEEEEvNT_6ParamsE:
        .type           _ZN7cutlass13device_kernelIN5flash19enable_sm80_to_sm89INS1_16FlashAttnBwdSm80INS1_25CollectiveMainloopBwdSm80ILi2ELi1EN4cute5tupleIJNS5_1CILi64EEENS7_ILi96EEENS7_ILi128EEEEEENS_6half_tEfNS_4arch4Sm80ELb1ELb0ELb0ELb1ELb1ELb0ELb0ELb0ELi2ELi2ELi2ELi2ELb1EEENS1_21CollectiveEpilogueBwdISB_SC_SE_Li256ELb1ELb0ELi4EEENS1_25SingleTileBwdLPTSchedulerILb1ELi96ELb1EEEEEEEEEvNT_6ParamsE,@function
        .size           _ZN7cutlass13device_kernelIN5flash19enable_sm80_to_sm89INS1_16FlashAttnBwdSm80INS1_25CollectiveMainloopBwdSm80ILi2ELi1EN4cute5tupleIJNS5_1CILi64EEENS7_ILi96EEENS7_ILi128EEEEEENS_6half_tEfNS_4arch4Sm80ELb1ELb0ELb0ELb1ELb1ELb0ELb0ELb0ELi2ELi2ELi2ELi2ELb1EEENS1_21CollectiveEpilogueBwdISB_SC_SE_Li256ELb1ELb0ELi4EEENS1_25SingleTileBwdLPTSchedulerILb1ELi96ELb1EEEEEEEEEvNT_6ParamsE,(.L_x_2311 - _ZN7cutlass13device_kernelIN5flash19enable_sm80_to_sm89INS1_16FlashAttnBwdSm80INS1_25CollectiveMainloopBwdSm80ILi2ELi1EN4cute5tupleIJNS5_1CILi64EEENS7_ILi96EEENS7_ILi128EEEEEENS_6half_tEfNS_4arch4Sm80ELb1ELb0ELb0ELb1ELb1ELb0ELb0ELb0ELi2ELi2ELi2ELi2ELb1EEENS1_21CollectiveEpilogueBwdISB_SC_SE_Li256ELb1ELb0ELi4EEENS1_25SingleTileBwdLPTSchedulerILb1ELi96ELb1EEEEEEEEEvNT_6ParamsE)
        .other          _ZN7cutlass13device_kernelIN5flash19enable_sm80_to_sm89INS1_16FlashAttnBwdSm80INS1_25CollectiveMainloopBwdSm80ILi2ELi1EN4cute5tupleIJNS5_1CILi64EEENS7_ILi96EEENS7_ILi128EEEEEENS_6half_tEfNS_4arch4Sm80ELb1ELb0ELb0ELb1ELb1ELb0ELb0ELb0ELi2ELi2ELi2ELi2ELb1EEENS1_21CollectiveEpilogueBwdISB_SC_SE_Li256ELb1ELb0ELi4EEENS1_25SingleTileBwdLPTSchedulerILb1ELi96ELb1EEEEEEEEEvNT_6ParamsE,@"STO_CUDA_ENTRY STV_DEFAULT"
_ZN7cutlass13device_kernelIN5flash19enable_sm80_to_sm89INS1_16FlashAttnBwdSm80INS1_25CollectiveMainloopBwdSm80ILi2ELi1EN4cute5tupleIJNS5_1CILi64EEENS7_ILi96EEENS7_ILi128EEEEEENS_6half_tEfNS_4arch4Sm80ELb1ELb0ELb0ELb1ELb1ELb0ELb0ELb0ELi2ELi2ELi2ELi2ELb1EEENS1_21CollectiveEpilogueBwdISB_SC_SE_Li256ELb1ELb0ELi4EEENS1_25SingleTileBwdLPTSchedulerILb1ELi96ELb1EEEEEEEEEvNT_6ParamsE:
        /* <DEDUP_REMOVED lines=25> */
.L_x_888:
[----:B------:R-:W-:Y:S02]  /*0190*/  MOV R3, c[0x0][0x3ac] ;  /* 0x0000eb0000037a02 */ /* 0x000fe40000000f00 */
[----:B------:R-:W-:Y:S02]  /*01a0*/  MOV R5, R0 ;  /* 0x0000000000057202 */ /* 0x000fe40000000f00 */
[----:B------:R-:W-:-:S13]  /*01b0*/  ISETP.NE.AND P0, PT, R3, 0x1, PT ;  /* 0x000000010300780c */ /* 0x000fda0003f05270 */
[----:B------:R-:W-:-:S05]  /*01c0*/  @P0 IMAD.HI.U32 R3, R0, c[0x0][0x3b0], RZ ;  /* 0x0000ec0000030a27 */ /* 0x000fca00078e00ff */
[----:B------:R-:W-:-:S05]  /*01d0*/  @P0 SHF.R.U32.HI R5, RZ, c[0x0][0x3b4], R3 ;  /* 0x0000ed00ff050a19 */ /* 0x000fca0000011603 */
[----:B------:R-:W-:Y:S02]  /*01e0*/  IMAD R3, R5, c[0x0][0x3ac], RZ ;  /* 0x0000eb0005037a24 */ /* 0x000fe400078e02ff */
.L_x_889:
[----:B------:R-:W-:Y:S01]  /*01f0*/  IMAD.MOV.U32 R4, RZ, RZ, c[0x0][0x3a0] ;  /* 0x0000e800ff047624 */ /* 0x000fe200078e00ff */
        /* <DEDUP_REMOVED lines=16> */
.L_x_890:
        /* <DEDUP_REMOVED lines=9> */
.L_x_892:
[----:B-1----:R-:W-:-:S04]  /*0390*/  MOV R0, c[0x0][0x3d4] ;  /* 0x0000f50000007a02 */ /* 0x002fc80000000f00 */
.L_x_891:
[----:B-----5:R-:W-:-:S05]  /*03a0*/  IADD3 R0, R0, 0x5f, RZ ;  /* 0x0000005f00007810 */ /* 0x020fca0007ffe0ff */
[----:B------:R-:W-:-:S05]  /*03b0*/  IMAD.HI R0, R0, 0x2aaaaaab, RZ ;  /* 0x2aaaaaab00007827 */ /* 0x000fca00078e02ff */
[----:B-1----:R-:W-:-:S04]  /*03c0*/  SHF.R.U32.HI R2, RZ, 0x1f, R0 ;  /* 0x0000001fff027819 */ /* 0x002fc80000011600 */
[----:B------:R-:W-:Y:S02]  /*03d0*/  LEA.HI.SX32 R2, R0, R2, 0x1c ;  /* 0x0000000200027211 */ /* 0x000fe400078fe2ff */
[-C--:B------:R-:W-:Y:S02]  /*03e0*/  LOP3.LUT R0, RZ, R5.reuse, RZ, 0x33, !PT ;  /* 0x00000005ff007212 */ /* 0x080fe400078e33ff */
[----:B------:R-:W-:-:S03]  /*03f0*/  ISETP.GT.AND P0, PT, R2, R5, PT ;  /* 0x000000050200720c */ /* 0x000fc60003f04270 */
[----:B------:R-:W-:Y:S01]  /*0400*/  IMAD.IADD R2, R2, 0x1, R0 ;  /* 0x0000000102027824 */ /* 0x000fe200078e0200 */
[----:B------:R-:W-:-:S05]  /*0410*/  SEL R0, R4, 0xffffffff, P0 ;  /* 0xffffffff04007807 */ /* 0x000fca0000000000 */
[----:B------:R1:W-:Y:S04]  /*0420*/  STL [R1+0x40], R0 ;  /* 0x0000400001007387 */ /* 0x0003e80000100800 */
[----:B------:R1:W-:Y:S01]  /*0430*/  STL [R1+0x44], R2 ;  /* 0x0000440201007387 */ /* 0x0003e20000100800 */
[----:B------:R-:W-:Y:S05]  /*0440*/  BRA `(.L_x_893) ;  /* 0x000003b000007947 */ /* 0x000fea0003800000 */
.L_x_887:
        /* <DEDUP_REMOVED lines=16> */
.L_x_894:
[----:B------:R-:W-:Y:S02]  /*0550*/  MOV R3, c[0x0][0x3ac] ;  /* 0x0000eb0000037a02 */ /* 0x000fe40000000f00 */
[----:B------:R-:W-:Y:S02]  /*0560*/  MOV R5, R0 ;  /* 0x0000000000057202 */ /* 0x000fe40000000f00 */
[----:B------:R-:W-:-:S13]  /*0570*/  ISETP.NE.AND P0, PT, R3, 0x1, PT ;  /* 0x000000010300780c */ /* 0x000fda0003f05270 */
[----:B------:R-:W-:-:S05]  /*0580*/  @P0 IMAD.HI.U32 R3, R0, c[0x0][0x3b0], RZ ;  /* 0x0000ec0000030a27 */ /* 0x000fca00078e00ff */
[----:B------:R-:W-:-:S05]  /*0590*/  @P0 SHF.R.U32.HI R5, RZ, c[0x0][0x3b4], R3 ;  /* 0x0000ed00ff050a19 */ /* 0x000fca0000011603 */
[----:B------:R-:W-:Y:S02]  /*05a0*/  IMAD R3, R5, c[0x0][0x3ac], RZ ;  /* 0x0000eb0005037a24 */ /* 0x000fe400078e02ff */
.L_x_895:
        /* <DEDUP_REMOVED lines=17> */
.L_x_896:
        /* <DEDUP_REMOVED lines=9> */
.L_x_898:
[----:B-1----:R-:W-:-:S04]  /*0750*/  MOV R0, c[0x0][0x3d4] ;  /* 0x0000f50000007a02 */ /* 0x002fc80000000f00 */
.L_x_897:
        /* <DEDUP_REMOVED lines=9> */
[----:B------:R1:W-:Y:S02]  /*07f0*/  STL [R1+0x44], R2 ;  /* 0x0000440201007387 */ /* 0x0003e40000100800 */
.L_x_893:
        /* <DEDUP_REMOVED lines=11> */
[----:B------:R-:W-:Y:S01]  /*08b0*/  IMAD.MOV.U32 R9, RZ, RZ, RZ ;  /* 0x000000ffff097224 */ /* 0x000fe200078e00ff */
[----:B------:R-:W-:Y:S01]  /*08c0*/  MOV R10, RZ ;  /* 0x000000ff000a7202 */ /* 0x000fe20000000f00 */
[----:B------:R-:W-:Y:S01]  /*08d0*/  IMAD.WIDE R2, R27, R8, c[0x0][0x2d0] ;  /* 0x0000b4001b027625 */ /* 0x000fe200078e0208 */
[----:B------:R-:W-:-:S03]  /*08e0*/  ISETP.NE.AND.EX P0, PT, RZ, c[0x0][0x2dc], PT, P0 ;  /* 0x0000b700ff007a0c */ /* 0x000fc60003f05300 */
[----:B------:R1:W5:Y:S01]  /*08f0*/  @P4 LDG.E R9, [R4.64] ;  /* 0x0000000a04094981 */ /* 0x000362000c1e1900 */
[----:B------:R-:W-:-:S03]  /*0900*/  IMAD.MOV.U32 R245, RZ, RZ, c[0x0][0x168] ;  /* 0x00005a00fff57624 */ /* 0x000fc600078e00ff */
[----:B------:R1:W5:Y:S06]  /*0910*/  @P3 LDG.E R10, [R2.64] ;  /* 0x0000000a020a3981 */ /* 0x00036c000c1e1900 */
[----:B------:R-:W-:-:S05]  /*0920*/  @P0 IMAD.WIDE R6, R27, R8, c[0x0][0x2d8] ;  /* 0x0000b6001b060625 */ /* 0x000fca00078e0208 */
[----:B------:R3:W5:Y:S01]  /*0930*/  @P0 LDG.E R245, [R6.64] ;  /* 0x0000000a06f50981 */ /* 0x000762000c1e1900 */
[----:B------:R-:W-:Y:S01]  /*0940*/  IMAD.MOV.U32 R26, RZ, RZ, RZ ;  /* 0x000000ffff1a7224 */ /* 0x000fe200078e00ff */
[----:B------:R-:W-:Y:S01]  /*0950*/  MOV R247, c[0x0][0x198] ;  /* 0x0000660000f77a02 */ /* 0x000fe20000000f00 */
        /* <DEDUP_REMOVED lines=9> */
.L_x_899:
[----:B-1----:R-:W-:-:S04]  /*09f0*/  ISETP.NE.U32.AND P0, PT, RZ, c[0x0][0x2e0], PT ;  /* 0x0000b800ff007a0c */ /* 0x002fc80003f05070 */
[----:B------:R-:W-:-:S13]  /*0a00*/  ISETP.NE.AND.EX P0, PT, RZ, c[0x0][0x2e4], PT, P0 ;  /* 0x0000b900ff007a0c */ /* 0x000fda0003f05300 */
[----:B------:R-:W-:Y:S05]  /*0a10*/  @!P0 BRA `(.L_x_900) ;  /* 0x0000003000008947 */ /* 0x000fea0003800000 */
[----:B------:R-:W-:-:S05]  /*0a20*/  IMAD.WIDE R2, R27, R8, c[0x0][0x2e0] ;  /* 0x0000b8001b027625 */ /* 0x000fca00078e0208 */
[----:B------:R1:W5:Y:S01]  /*0a30*/  LDG.E R247, [R2.64] ;  /* 0x0000000a02f77981 */ /* 0x000362000c1e1900 */
[----:B------:R-:W-:Y:S05]  /*0a40*/  BRA `(.L_x_901) ;  /* 0x0000004000007947 */ /* 0x000fea0003800000 */
.L_x_900:
[----:B------:R-:W-:Y:S05]  /*0a50*/  @!P3 BRA `(.L_x_901) ;  /* 0x000000300000b947 */ /* 0x000fea0003800000 */
[----:B------:R1:W2:Y:S04]  /*0a60*/  LDG.E R0, [R2.64] ;  /* 0x0000000a02007981 */ /* 0x0002a8000c1e1900 */
[----:B-1----:R-:W2:Y:S02]  /*0a70*/  LDG.E R2, [R2.64+0x4] ;  /* 0x0000040a02027981 */ /* 0x002ea4000c1e1900 */
[----:B--2---:R-:W-:-:S04]  /*0a80*/  IADD3 R247, -R0, R2, RZ ;  /* 0x0000000200f77210 */ /* 0x004fc80007ffe1ff */
.L_x_901:
[----:B------:R-:W2:Y:S01]  /*0a90*/  LDL R76, [R1+0x44] ;  /* 0x00004400014c7983 */ /* 0x000ea20000100800 */
[C---:B-----5:R-:W-:Y:S01]  /*0aa0*/  IMAD.IADD R0, R245.reuse, 0x1, -R247 ;  /* 0x00000001f5007824 */ /* 0x060fe200078e0af7 */
[----:B-1----:R-:W-:Y:S01]  /*0ab0*/  IADD3 R2, R245, 0x3f, RZ ;  /* 0x0000003ff5027810 */ /* 0x002fe20007ffe0ff */
        /* <DEDUP_REMOVED lines=60> */
[----:B------:R-:W-:Y:S02]  /*0e80*/  IADD3 R3, R0, -c[0x0][0x2a4], RZ ;  /* 0x8000a90000037a10 */ /* 0x000fe40007ffe0ff */
[----:B------:R-:W-:Y:S02]  /*0e90*/  SHF.R.S32.HI R0, RZ, 0x1f, R2 ;  /* 0x0000001fff007819 */ /* 0x000fe40000011402 */
[----:B------:R-:W-:Y:S02]  /*0ea0*/  SHF.R.S32.HI R4, RZ, 0x1f, R3 ;  /* 0x0000001fff047819 */ /* 0x000fe40000011403 */
[----:B------:R-:W-:Y:S02]  /*0eb0*/  LEA.HI R0, R0, R2, RZ, 0x6 ;  /* 0x0000000200007211 */ /* 0x000fe400078f30ff */
[----:B------:R-:W-:Y:S02]  /*0ec0*/  LEA.HI R2, R4, R3, RZ, 0x6 ;  /* 0x0000000304027211 */ /* 0x000fe400078f30ff */
[----:B------:R-:W-:-:S02]  /*0ed0*/  SHF.R.S32.HI R5, RZ, 0x6, R0 ;  /* 0x00000006ff057819 */ /* 0x000fc40000011400 */
[----:B------:R-:W-:-:S03]  /*0ee0*/  SHF.R.S32.HI R2, RZ, 0x6, R2 ;  /* 0x00000006ff027819 */ /* 0x000fc60000011402 */
[----:B------:R1:W-:Y:S01]  /*0ef0*/  STL [R1+0x14], R5 ;  /* 0x0000140501007387 */ /* 0x0003e20000100800 */
[----:B------:R-:W-:-:S04]  /*0f00*/  IMNMX R234, RZ, R2, !PT ;  /* 0x00000002ffea7217 */ /* 0x000fc80007800200 */
[----:B------:R-:W-:-:S13]  /*0f10*/  ISETP.GT.AND P0, PT, R5, R234, PT ;  /* 0x000000ea0500720c */ /* 0x000fda0003f04270 */
[----:B------:R-:W-:Y:S05]  /*0f20*/  @!P0 BRA `(.L_x_902) ;  /* 0x00004fc000008947 */ /* 0x000fea0003800000 */
[----:B------:R-:W2:Y:S01]  /*0f30*/  LDL R78, [R1+0x28] ;  /* 0x00002800014e7983 */ /* 0x000ea20000100800 */
[----:B------:R-:W-:Y:S01]  /*0f40*/  IMAD.MOV.U32 R0, RZ, RZ, c[0x0][0x248] ;  /* 0x00009200ff007624 */ /* 0x000fe200078e00ff */
[----:B------:R-:W-:Y:S01]  /*0f50*/  SHF.R.S32.HI R36, RZ, 0x1f, R77 ;  /* 0x0000001fff247819 */ /* 0x000fe2000001144d */
[----:B-1----:R-:W-:Y:S01]  /*0f60*/  IMAD.SHL.U32 R5, R77, 0x4, RZ ;  /* 0x000000044d057824 */ /* 0x002fe200078e00ff */
[----:B------:R-:W-:Y:S01]  /*0f70*/  SHF.R.S32.HI R17, RZ, 0x1f, R27 ;  /* 0x0000001fff117819 */ /* 0x000fe2000001141b */
[----:B------:R-:W-:Y:S01]  /*0f80*/  UMOV UR8, 0x6 ;  /* 0x0000000600087882 */ /* 0x000fe20000000000 */
[----:B------:R-:W-:Y:S01]  /*0f90*/  ISETP.NE.AND P0, PT, R0, 0x1, PT ;  /* 0x000000010000780c */ /* 0x000fe20003f05270 */
[----:B------:R-:W-:Y:S01]  /*0fa0*/  ULDC.64 UR6, c[0x0][0x208] ;  /* 0x0000820000067ab9 */ /* 0x000fe20000000a00 */
[CC--:B------:R-:W-:Y:S01]  /*0fb0*/  LEA.HI R35, R36.reuse, R77.reuse, RZ, 0x3 ;  /* 0x0000004d24237211 */ /* 0x0c0fe200078f18ff */
[----:B------:R-:W-:Y:S01]  /*0fc0*/  USHF.L.U64.HI UR4, UR6, UR8, UR7 ;  /* 0x0000000806047299 */ /* 0x000fe20008010207 */
[----:B------:R-:W-:Y:S01]  /*0fd0*/  IADD3 R30, P1, R5, R26, RZ ;  /* 0x0000001a051e7210 */ /* 0x000fe20007f3e0ff */
[----:B------:R-:W-:Y:S01]  /*0fe0*/  USHF.L.U32 UR12, UR6, 0x6, URZ ;  /* 0x00000006060c7899 */ /* 0x000fe2000800063f */
[----:B------:R-:W-:Y:S01]  /*0ff0*/  LOP3.LUT R3, R35, 0xfffffff8, RZ, 0xc0, !PT ;  /* 0xfffffff823037812 */ /* 0x000fe200078ec0ff */
[----:B------:R-:W-:Y:S01]  /*1000*/  IMAD.MOV.U32 R222, RZ, RZ, 0x40 ;  /* 0x00000040ffde7424 */ /* 0x000fe200078e00ff */
[----:B------:R-:W-:Y:S01]  /*1010*/  SHF.R.S32.HI R37, RZ, 0x3, R35 ;  /* 0x00000003ff257819 */ /* 0x000fe20000011423 */
[----:B------:R-:W-:Y:S01]  /*1020*/  IMAD.MOV.U32 R227, RZ, RZ, 0x20 ;  /* 0x00000020ffe37424 */ /* 0x000fe200078e00ff */
[----:B------:R-:W-:Y:S01]  /*1030*/  LEA.HI R12, R36, R77, RZ, 0x6 ;  /* 0x0000004d240c7211 */ /* 0x000fe200078f30ff */
[----:B------:R-:W-:Y:S01]  /*1040*/  IMAD.IADD R25, R77, 0x1, -R3 ;  /* 0x000000014d197824 */ /* 0x000fe200078e0a03 */
[----:B------:R-:W-:Y:S01]  /*1050*/  SHF.R.S32.HI R4, RZ, 0x1f, R37 ;  /* 0x0000001fff047819 */ /* 0x000fe20000011425 */
[C---:B------:R-:W-:Y:S01]  /*1060*/  IMAD.SHL.U32 R21, R37.reuse, 0x40, RZ ;  /* 0x0000004025157824 */ /* 0x040fe200078e00ff */
[----:B------:R-:W-:Y:S01]  /*1070*/  IADD3 R8, P2, R37, R9, RZ ;  /* 0x0000000925087210 */ /* 0x000fe20007f5e0ff */
[----:B------:R-:W-:Y:S01]  /*1080*/  IMAD.SHL.U32 R14, R25, 0x8, RZ ;  /* 0x00000008190e7824 */ /* 0x000fe200078e00ff */
[----:B------:R-:W-:Y:S01]  /*1090*/  SHF.R.S32.HI R23, RZ, 0x6, R12 ;  /* 0x00000006ff177819 */ /* 0x000fe2000001140c */
[----:B------:R-:W-:Y:S01]  /*10a0*/  IMAD.MOV.U32 R223, RZ, RZ, 0x10 ;  /* 0x00000010ffdf7424 */ /* 0x000fe200078e00ff */
[----:B------:R-:W-:Y:S01]  /*10b0*/  SEL R22, R17, RZ, !P4 ;  /* 0x000000ff11167207 */ /* 0x000fe20006000000 */
[----:B------:R-:W-:Y:S01]  /*10c0*/  IMAD.MOV.U32 R229, RZ, RZ, 0x10 ;  /* 0x00000010ffe57424 */ /* 0x000fe200078e00ff */
[----:B------:R-:W-:Y:S01]  /*10d0*/  SHF.R.S32.HI R15, RZ, 0x1f, R14 ;  /* 0x0000001fff0f7819 */ /* 0x000fe2000001140e */
[----:B------:R-:W-:Y:S01]  /*10e0*/  IMAD.SHL.U32 R34, R23, 0x200, RZ ;  /* 0x0000020017227824 */ /* 0x000fe200078e00ff */
        /* <DEDUP_REMOVED lines=50> */
[----:B------:R-:W-:Y:S02]  /*1410*/  SHF.R.S32.HI R2, RZ, 0x1f, R26 ;  /* 0x0000001fff027819 */ /* 0x000fe4000001141a */
[----:B------:R-:W-:Y:S01]  /*1420*/  IADD3 R18, P0, R37, R10, RZ ;  /* 0x0000000a25127210 */ /* 0x000fe20007f1e0ff */
[----:B------:R-:W-:Y:S01]  /*1430*/  IMAD R13, R78, c[0x0][0x184], R13 ;  /* 0x000061004e0d7a24 */ /* 0x000fe200078e020d */
[----:B------:R-:W-:Y:S02]  /*1440*/  SHF.R.S32.HI R3, RZ, 0x1f, R0 ;  /* 0x0000001fff037819 */ /* 0x000fe40000011400 */
[----:B------:R-:W-:Y:S02]  /*1450*/  LEA.HI.X.SX32 R31, R5, R2, 0x1, P1 ;  /* 0x00000002051f7211 */ /* 0x000fe400008f0eff */
[----:B------:R-:W-:-:S02]  /*1460*/  LEA.HI.X.SX32 R2, R9, R4, 0x1, P2 ;  /* 0x0000000409027211 */ /* 0x000fc400010f0eff */
[----:B------:R-:W-:Y:S01]  /*1470*/  LEA.HI.X.SX32 R19, R10, R4, 0x1, P0 ;  /* 0x000000040a137211 */ /* 0x000fe200000f0eff */
[C---:B------:R-:W-:Y:S02]  /*1480*/  IMAD R4, R3.reuse, c[0x0][0x1e0], RZ ;  /* 0x0000780003047a24 */ /* 0x040fe400078e02ff */
[----:B------:R-:W-:Y:S02]  /*1490*/  IMAD R3, R3, c[0x0][0x1b0], RZ ;  /* 0x00006c0003037a24 */ /* 0x000fe400078e02ff */
[C---:B------:R-:W-:Y:S02]  /*14a0*/  IMAD R7, R2.reuse, c[0x0][0x178], RZ ;  /* 0x00005e0002077a24 */ /* 0x040fe400078e02ff */
[----:B------:R-:W-:Y:S02]  /*14b0*/  IMAD R6, R2, c[0x0][0x208], RZ ;  /* 0x0000820002067a24 */ /* 0x000fe400078e02ff */
[C---:B------:R-:W-:Y:S02]  /*14c0*/  IMAD R10, R0.reuse, c[0x0][0x1b4], R3 ;  /* 0x00006d00000a7a24 */ /* 0x040fe400078e0203 */
[----:B------:R-:W-:-:S04]  /*14d0*/  IMAD.WIDE.U32 R2, R0, c[0x0][0x1b0], R14 ;  /* 0x00006c0000027a25 */ /* 0x000fc800078e000e */
[C---:B------:R-:W-:Y:S02]  /*14e0*/  IMAD R9, R0.reuse, c[0x0][0x1e4], R4 ;  /* 0x0000790000097a24 */ /* 0x040fe400078e0204 */
[----:B------:R-:W-:-:S04]  /*14f0*/  IMAD.WIDE.U32 R4, R0, c[0x0][0x1e0], R14 ;  /* 0x0000780000047a25 */ /* 0x000fc800078e000e */
[C---:B------:R-:W-:Y:S02]  /*1500*/  IMAD R0, R8.reuse, c[0x0][0x17c], R7 ;  /* 0x00005f0008007a24 */ /* 0x040fe400078e0207 */
[C---:B------:R-:W-:Y:S02]  /*1510*/  IMAD R20, R8.reuse, c[0x0][0x20c], R6 ;  /* 0x0000830008147a24 */ /* 0x040fe400078e0206 */
[----:B------:R-:W-:Y:S01]  /*1520*/  IMAD.IADD R3, R3, 0x1, R10 ;  /* 0x0000000103037824 */ /* 0x000fe200078e020a */
[----:B------:R-:W-:Y:S01]  /*1530*/  SEL R10, R17, RZ, !P3 ;  /* 0x000000ff110a7207 */ /* 0x000fe20005800000 */
[----:B------:R-:W-:-:S04]  /*1540*/  IMAD.WIDE.U32 R6, R8, c[0x0][0x178], R14 ;  /* 0x00005e0008067a25 */ /* 0x000fc800078e000e */
[----:B------:R-:W-:Y:S01]  /*1550*/  IMAD.IADD R7, R7, 0x1, R0 ;  /* 0x0000000107077824 */ /* 0x000fe200078e0200 */
[C---:B------:R-:W-:Y:S01]  /*1560*/  SEL R0, R27.reuse, RZ, !P3 ;  /* 0x000000ff1b007207 */ /* 0x040fe20005800000 */
[C---:B------:R-:W-:Y:S01]  /*1570*/  IMAD R11, R10.reuse, c[0x0][0x1e8], RZ ;  /* 0x00007a000a0b7a24 */ /* 0x040fe200078e02ff */
[----:B------:R-:W-:Y:S01]  /*1580*/  SEL R27, R27, RZ, !P4 ;  /* 0x000000ff1b1b7207 */ /* 0x000fe20006000000 */
[----:B------:R-:W-:Y:S02]  /*1590*/  IMAD R10, R10, c[0x0][0x1b8], RZ ;  /* 0x00006e000a0a7a24 */ /* 0x000fe400078e02ff */
[----:B------:R-:W-:Y:S02]  /*15a0*/  IMAD.IADD R5, R5, 0x1, R9 ;  /* 0x0000000105057824 */ /* 0x000fe400078e0209 */
[----:B------:R-:W-:Y:S01]  /*15b0*/  IMAD R16, R0, c[0x0][0x1bc], R10 ;  /* 0x00006f0000107a24 */ /* 0x000fe200078e020a */
[----:B------:R-:W-:Y:S01]  /*15c0*/  LOP3.LUT R10, R21, 0x1c0, RZ, 0xc0, !PT ;  /* 0x000001c0150a7812 */ /* 0x000fe200078ec0ff */
[----:B------:R-:W-:-:S03]  /*15d0*/  IMAD.WIDE.U32 R8, R8, c[0x0][0x208], R14 ;  /* 0x0000820008087a25 */ /* 0x000fc600078e000e */
[----:B------:R-:W-:Y:S01]  /*15e0*/  LOP3.LUT R12, R10, 0x38, R14, 0xf8, !PT ;  /* 0x000000380a0c7812 */ /* 0x000fe200078ef80e */
[C---:B------:R-:W-:Y:S02]  /*15f0*/  IMAD R15, R0.reuse, c[0x0][0x1ec], R11 ;  /* 0x00007b00000f7a24 */ /* 0x040fe400078e020b */
[----:B------:R-:W-:-:S04]  /*1600*/  IMAD.WIDE.U32 R4, R0, c[0x0][0x1e8], R4 ;  /* 0x00007a0000047a25 */ /* 0x000fc800078e0004 */
[----:B------:R-:W-:Y:S01]  /*1610*/  IMAD.WIDE.U32 R2, R0, c[0x0][0x1b8], R2 ;  /* 0x00006e0000027a25 */ /* 0x000fe200078e0002 */
[----:B------:R-:W-:-:S03]  /*1620*/  SHF.R.U32.HI R0, RZ, 0x3, R10 ;  /* 0x00000003ff007819 */ /* 0x000fc6000001160a */
[----:B------:R-:W-:Y:S01]  /*1630*/  IMAD.WIDE.U32 R10, R78, c[0x0][0x180], R6 ;  /* 0x000060004e0a7a25 */ /* 0x000fe200078e0006 */
[----:B------:R-:W-:Y:S02]  /*1640*/  LOP3.LUT R243, R34, R12, R0, 0xf6, !PT ;  /* 0x0000000c22f37212 */ /* 0x000fe400078ef600 */
[----:B------:R-:W-:Y:S01]  /*1650*/  SHF.R.S32.HI R0, RZ, 0x1f, R234 ;  /* 0x0000001fff007819 */ /* 0x000fe200000114ea */
[----:B------:R-:W-:Y:S02]  /*1660*/  IMAD.MOV.U32 R6, RZ, RZ, R4 ;  /* 0x000000ffff067224 */ /* 0x000fe400078e0004 */
[----:B------:R-:W-:Y:S02]  /*1670*/  IMAD.MOV.U32 R4, RZ, RZ, R2 ;  /* 0x000000ffff047224 */ /* 0x000fe400078e0002 */
[----:B------:R-:W-:Y:S02]  /*1680*/  IMAD.MOV.U32 R2, RZ, RZ, R10 ;  /* 0x000000ffff027224 */ /* 0x000fe400078e000a */
[----:B------:R-:W-:Y:S01]  /*1690*/  IMAD R10, R234, UR4, RZ ;  /* 0x00000004ea0a7c24 */ /* 0x000fe2000f8e02ff */
[----:B------:R-:W-:Y:S01]  /*16a0*/  ULDC.64 UR4, c[0x0][0x1d8] ;  /* 0x0000760000047ab9 */ /* 0x000fe20000000a00 */
[----:B------:R-:W-:Y:S01]  /*16b0*/  IMAD.IADD R7, R5, 0x1, R15 ;  /* 0x0000000105077824 */ /* 0x000fe200078e020f */
[----:B------:R-:W-:Y:S01]  /*16c0*/  USHF.L.U32 UR9, UR4, 0x6, URZ ;  /* 0x0000000604097899 */ /* 0x000fe2000800063f */
[----:B------:R-:W-:Y:S01]  /*16d0*/  IMAD.IADD R5, R3, 0x1, R16 ;  /* 0x0000000103057824 */ /* 0x000fe200078e0210 */
[----:B------:R-:W-:Y:S01]  /*16e0*/  USHF.L.U64.HI UR13, UR4, UR8, UR5 ;  /* 0x00000008040d7299 */ /* 0x000fe20008010205 */
[----:B------:R-:W-:-:S02]  /*16f0*/  IMAD.IADD R9, R9, 0x1, R20 ;  /* 0x0000000109097824 */ /* 0x000fc400078e0214 */
[----:B------:R-:W-:Y:S01]  /*1700*/  IMAD.IADD R3, R11, 0x1, R13 ;  /* 0x000000010b037824 */ /* 0x000fe200078e020d */
[----:B------:R-:W-:Y:S01]  /*1710*/  UMOV UR4, 0x5 ;  /* 0x0000000500047882 */ /* 0x000fe20000000000 */
[----:B------:R-:W-:Y:S02]  /*1720*/  IMAD R15, R33, c[0x0][0x210], RZ ;  /* 0x00008400210f7a24 */ /* 0x000fe400078e02ff */
[----:B------:R-:W-:Y:S02]  /*1730*/  IMAD R24, R0, UR12, R10 ;  /* 0x0000000c00187c24 */ /* 0x000fe4000f8e020a */
[----:B------:R-:W-:Y:S02]  /*1740*/  IMAD R11, R22, c[0x0][0x188], RZ ;  /* 0x00006200160b7a24 */ /* 0x000fe400078e02ff */
[----:B------:R-:W-:Y:S02]  /*1750*/  IMAD R0, R0, c[0x0][0x178], RZ ;  /* 0x00005e0000007a24 */ /* 0x000fe400078e02ff */
[----:B------:R-:W-:-:S02]  /*1760*/  IMAD R10, R78, c[0x0][0x214], R15 ;  /* 0x000085004e0a7a24 */ /* 0x000fc400078e020f */
[----:B------:R-:W-:-:S04]  /*1770*/  IMAD.WIDE.U32 R8, R78, c[0x0][0x210], R8 ;  /* 0x000084004e087a25 */ /* 0x000fc800078e0008 */
[----:B------:R-:W-:-:S04]  /*1780*/  IMAD.WIDE.U32 R12, R234, c[0x0][0x178], RZ ;  /* 0x00005e00ea0c7a25 */ /* 0x000fc800078e00ff */
[C---:B------:R-:W-:Y:S02]  /*1790*/  IMAD R15, R27.reuse, c[0x0][0x18c], R11 ;  /* 0x000063001b0f7a24 */ /* 0x040fe400078e020b */
[----:B------:R-:W-:Y:S02]  /*17a0*/  IMAD R0, R234, c[0x0][0x17c], R0 ;  /* 0x00005f00ea007a24 */ /* 0x000fe400078e0200 */
[----:B------:R-:W-:-:S04]  /*17b0*/  IMAD.WIDE.U32 R20, R27, c[0x0][0x188], R2 ;  /* 0x000062001b147a25 */ /* 0x000fc800078e0002 */
[----:B------:R-:W-:Y:S01]  /*17c0*/  IMAD.WIDE R2, R76, 0x60, R18 ;  /* 0x000000604c027825 */ /* 0x000fe200078e0212 */
[----:B------:R1:W-:Y:S03]  /*17d0*/  STL.64 [R1+0x8], R20 ;  /* 0x0000081401007387 */ /* 0x0003e60000100a00 */
[----:B------:R-:W-:Y:S02]  /*17e0*/  IMAD.IADD R11, R9, 0x1, R10 ;  /* 0x00000001090b7824 */ /* 0x000fe400078e020a */
[----:B------:R-:W-:Y:S01]  /*17f0*/  IMAD.IADD R9, R13, 0x1, R0 ;  /* 0x000000010d097824 */ /* 0x000fe200078e0200 */
[----:B------:R-:W-:Y:S01]  /*1800*/  LEA R0, P0, R12, R20, 0x6 ;  /* 0x000000140c007211 */ /* 0x000fe200078030ff */
[----:B------:R-:W-:Y:S02]  /*1810*/  IMAD.IADD R252, R21, 0x1, R15 ;  /* 0x0000000115fc7824 */ /* 0x000fe400078e020f */
[----:B------:R-:W-:-:S02]  /*1820*/  IMAD R15, R3, c[0x0][0x1d8], RZ ;  /* 0x00007600030f7a24 */ /* 0x000fc400078e02ff */
[----:B------:R-:W-:Y:S01]  /*1830*/  IMAD R13, R3, c[0x0][0x1a8], RZ ;  /* 0x00006a00030d7a24 */ /* 0x000fe200078e02ff */
[----:B------:R-:W-:Y:S01]  /*1840*/  LEA.HI.X R12, R12, R252, R9, 0x6, P0 ;  /* 0x000000fc0c0c7211 */ /* 0x000fe200000f3409 */
[----:B------:R-:W-:Y:S01]  /*1850*/  IMAD.MOV.U32 R10, RZ, RZ, R8 ;  /* 0x000000ffff0a7224 */ /* 0x000fe200078e0008 */
[----:B------:R-:W-:Y:S01]  /*1860*/  LEA R16, P0, R0, c[0x0][0x160], 0x1 ;  /* 0x0000580000107a11 */ /* 0x000fe200078008ff */
[C---:B------:R-:W-:Y:S02]  /*1870*/  IMAD R3, R2.reuse, c[0x0][0x1dc], R15 ;  /* 0x0000770002037a24 */ /* 0x040fe400078e020f */
[----:B------:R-:W-:Y:S01]  /*1880*/  IMAD.WIDE.U32 R8, R2, c[0x0][0x1d8], R6 ;  /* 0x0000760002087a25 */ /* 0x000fe200078e0006 */
[----:B------:R-:W-:-:S03]  /*1890*/  LEA.HI.X R17, R0, c[0x0][0x164], R12, 0x1, P0 ;  /* 0x0000590000117a11 */ /* 0x000fc600000f0c0c */
[C---:B------:R-:W-:Y:S02]  /*18a0*/  IMAD R13, R2.reuse, c[0x0][0x1ac], R13 ;  /* 0x00006b00020d7a24 */ /* 0x040fe400078e020d */
[----:B------:R-:W-:Y:S01]  /*18b0*/  IMAD.WIDE.U32 R6, R2, c[0x0][0x1a8], R4 ;  /* 0x00006a0002067a25 */ /* 0x000fe200078e0004 */
[----:B------:R-:W-:-:S03]  /*18c0*/  LEA R4, P2, R8, c[0x0][0x1c0], 0x1 ;  /* 0x0000700008047a11 */ /* 0x000fc600078408ff */
[----:B------:R-:W-:Y:S01]  /*18d0*/  IMAD.IADD R3, R9, 0x1, R3 ;  /* 0x0000000109037824 */ /* 0x000fe200078e0203 */
[----:B------:R-:W-:Y:S01]  /*18e0*/  LEA R2, P1, R6, c[0x0][0x190], 0x1 ;  /* 0x0000640006027a11 */ /* 0x000fe200078208ff */
[----:B------:R-:W-:Y:S02]  /*18f0*/  IMAD.IADD R7, R7, 0x1, R13 ;  /* 0x0000000107077824 */ /* 0x000fe400078e020d */
[----:B------:R-:W-:Y:S01]  /*1900*/  IMAD R0, R22, c[0x0][0x218], RZ ;  /* 0x0000860016007a24 */ /* 0x000fe200078e02ff */
[----:B------:R-:W-:Y:S01]  /*1910*/  LEA.HI.X R5, R8, c[0x0][0x1c4], R3, 0x1, P2 ;  /* 0x0000710008057a11 */ /* 0x000fe200010f0c03 */
[----:B------:R-:W-:Y:S01]  /*1920*/  IMAD.MOV.U32 R12, RZ, RZ, c[0x0][0x178] ;  /* 0x00005e00ff0c7624 */ /* 0x000fe200078e00ff */
[----:B------:R-:W-:Y:S01]  /*1930*/  LEA.HI.X R3, R6, c[0x0][0x194], R7, 0x1, P1 ;  /* 0x0000650006037a11 */ /* 0x000fe200008f0c07 */
[----:B------:R-:W-:Y:S01]  /*1940*/  IMAD.IADD R9, R247, 0x1, -R37 ;  /* 0x00000001f7097824 */ /* 0x000fe200078e0a25 */
[----:B------:R-:W-:Y:S01]  /*1950*/  ISETP.GE.AND P2, PT, R32, c[0x0][0x1cc], PT ;  /* 0x0000730020007a0c */ /* 0x000fe20003f46270 */
[C---:B------:R-:W-:Y:S01]  /*1960*/  IMAD R6, R27.reuse, c[0x0][0x21c], R0 ;  /* 0x000087001b067a24 */ /* 0x040fe200078e0200 */
[----:B-1----:R-:W-:Y:S01]  /*1970*/  LEA R20, P0, R12, R16, 0x6 ;  /* 0x000000100c147211 */ /* 0x002fe200078030ff */
[----:B------:R-:W-:-:S04]  /*1980*/  IMAD.WIDE.U32 R18, R27, c[0x0][0x218], R10 ;  /* 0x000086001b127a25 */ /* 0x000fc800078e000a */
[----:B------:R-:W-:Y:S01]  /*1990*/  IMAD.MOV.U32 R15, RZ, RZ, c[0x0][0x17c] ;  /* 0x00005f00ff0f7624 */ /* 0x000fe200078e00ff */
[----:B------:R1:W-:Y:S01]  /*19a0*/  STL.64 [R1], R18 ;  /* 0x0000001201007387 */ /* 0x0003e20000100a00 */
[----:B------:R-:W-:Y:S02]  /*19b0*/  IMAD R0, R76, -0x60, R9 ;  /* 0xffffffa04c007824 */ /* 0x000fe400078e0209 */
[----:B------:R-:W-:Y:S01]  /*19c0*/  IMAD.IADD R251, R19, 0x1, R6 ;  /* 0x0000000113fb7824 */ /* 0x000fe200078e0206 */
[----:B------:R-:W-:Y:S01]  /*19d0*/  LEA.HI.X R21, R12, R17, R15, 0x6, P0 ;  /* 0x000000110c157211 */ /* 0x000fe200000f340f */
[----:B------:R-:W-:Y:S01]  /*19e0*/  IMAD.MOV.U32 R250, RZ, RZ, R18 ;  /* 0x000000fffffa7224 */ /* 0x000fe200078e0012 */
[----:B------:R-:W-:Y:S01]  /*19f0*/  ISETP.LT.OR P4, PT, R0, 0x1, P5 ;  /* 0x000000010000780c */ /* 0x000fe20002f81670 */
[----:B------:R-:W-:Y:S01]  /*1a00*/  IMAD.SHL.U32 R243, R243, 0x2, RZ ;  /* 0x00000002f3f37824 */ /* 0x000fe200078e00ff */
[----:B------:R-:W-:Y:S01]  /*1a10*/  IADD3 R6, P0, R4, UR9, RZ ;  /* 0x0000000904067c10 */ /* 0x000fe2000ff1e0ff */
[----:B------:R-:W-:Y:S01]  /*1a20*/  IMAD.WIDE.U32 R8, R234, UR12, R250 ;  /* 0x0000000cea087c25 */ /* 0x000fe2000f8e00fa */
[C---:B------:R-:W-:Y:S01]  /*1a30*/  ISETP.LT.OR P3, PT, R0.reuse, 0x1, P2 ;  /* 0x000000010000780c */ /* 0x040fe20001761670 */
[----:B------:R-:W-:Y:S01]  /*1a40*/  USHF.L.U32 UR12, UR6, 0x5, URZ ;  /* 0x00000005060c7899 */ /* 0x000fe2000800063f */
[----:B------:R-:W-:Y:S01]  /*1a50*/  ISETP.LT.OR P1, PT, R0, 0x21, P5 ;  /* 0x000000210000780c */ /* 0x000fe20002f21670 */
[----:B------:R-:W-:Y:S01]  /*1a60*/  IMAD.IADD R9, R9, 0x1, R24 ;  /* 0x0000000109097824 */ /* 0x000fe200078e0218 */
[----:B------:R-:W-:Y:S01]  /*1a70*/  IADD3.X R7, R5, UR13, RZ, P0, !PT ;  /* 0x0000000d05077c10 */ /* 0x000fe200087fe4ff */
[----:B------:R-:W-:Y:S01]  /*1a80*/  USHF.L.U64.HI UR6, UR6, UR4, UR7 ;  /* 0x0000000406067299 */ /* 0x000fe20008010207 */
[C---:B------:R-:W-:Y:S01]  /*1a90*/  LEA R12, P0, R8.reuse, c[0x0][0x1f0], 0x1 ;  /* 0x00007c00080c7a11 */ /* 0x040fe200078008ff */
[----:B------:R-:W-:Y:S01]  /*1aa0*/  IMAD.U32 R11, RZ, RZ, UR9 ;  /* 0x00000009ff0b7e24 */ /* 0x000fe2000f8e00ff */
[----:B------:R-:W-:Y:S01]  /*1ab0*/  ULDC.64 UR4, c[0x0][0x1a8] ;  /* 0x00006a0000047ab9 */ /* 0x000fe20000000a00 */
[----:B------:R-:W-:Y:S01]  /*1ac0*/  @!PT LDS RZ, [RZ] ;  /* 0x00000000fffff984 */ /* 0x000fe20000000800 */
[----:B------:R-:W-:Y:S01]  /*1ad0*/  @!PT LDS RZ, [RZ] ;  /* 0x00000000fffff984 */ /* 0x000fe20000000800 */
[----:B------:R-:W-:Y:S01]  /*1ae0*/  @!PT LDS RZ, [RZ] ;  /* 0x00000000fffff984 */ /* 0x000fe20000000800 */
[----:B------:R2:W-:Y:S01]  /*1af0*/  LDGSTS.E.BYPASS.LTC128B.128 [R243+0x6080], [R4.64], !P4 ;  /* 0x0608000004f37fae */ /* 0x0005e2000e101d4a */
[----:B------:R-:W-:Y:S01]  /*1b00*/  LEA.HI.X R13, R8, c[0x0][0x1f4], R9, 0x1, P0 ;  /* 0x00007d00080d7a11 */ /* 0x000fe200000f0c09 */
[----:B------:R-:W-:Y:S01]  /*1b10*/  IMAD.U32 R8, RZ, RZ, UR12 ;  /* 0x0000000cff087e24 */ /* 0x000fe2000f8e00ff */
[----:B------:R-:W-:Y:S01]  /*1b20*/  USHF.L.U32 UR7, UR4, 0x6, URZ ;  /* 0x0000000604077899 */ /* 0x000fe2000800063f */
[----:B------:R2:W-:Y:S01]  /*1b30*/  LDGSTS.E.BYPASS.LTC128B.128 [R243+0x9080], [R4.64+0x80], !P3 ;  /* 0x0908008004f37fae */ /* 0x0005e2000d901d4a */
[----:B------:R-:W-:Y:S01]  /*1b40*/  IMAD.U32 R10, RZ, RZ, UR12 ;  /* 0x0000000cff0a7e24 */ /* 0x000fe2000f8e00ff */
[----:B------:R-:W-:Y:S01]  /*1b50*/  ISETP.LT.OR P3, PT, R0, 0x21, P2 ;  /* 0x000000210000780c */ /* 0x000fe20001761670 */
[----:B------:R-:W-:Y:S01]  /*1b60*/  IMAD.U32 R9, RZ, RZ, UR6 ;  /* 0x00000006ff097e24 */ /* 0x000fe2000f8e00ff */
[----:B------:R3:W-:Y:S01]  /*1b70*/  LDGSTS.E.BYPASS.LTC128B.128 [R243+0x7080], [R6.64], !P1 ;  /* 0x0708000006f37fae */ /* 0x0007e2000c901d4a */
[----:B------:R-:W-:Y:S01]  /*1b80*/  LEA R28, P4, R8, R12, 0x1 ;  /* 0x0000000c081c7211 */ /* 0x000fe200078808ff */
[----:B------:R-:W-:Y:S01]  /*1b90*/  USHF.L.U64.HI UR5, UR4, UR8, UR5 ;  /* 0x0000000804057299 */ /* 0x000fe20008010205 */
[----:B------:R-:W-:Y:S01]  /*1ba0*/  IMAD.SHL.U32 R24, R234, 0x40, RZ ;  /* 0x00000040ea187824 */ /* 0x000fe200078e00ff */
[----:B------:R-:W-:Y:S01]  /*1bb0*/  LEA.HI R15, R36, R77, RZ, 0x5 ;  /* 0x0000004d240f7211 */ /* 0x000fe200078f28ff */
[----:B------:R-:W-:Y:S01]  /*1bc0*/  IMAD R247, R76, -0x60, R247 ;  /* 0xffffffa04cf77824 */ /* 0x000fe200078e02f7 */
[----:B------:R-:W-:Y:S01]  /*1bd0*/  LEA.HI.X R29, R10, R13, R9, 0x1, P4 ;  /* 0x0000000d0a1d7211 */ /* 0x000fe200020f0c09 */
[----:B------:R-:W-:Y:S01]  /*1be0*/  UMOV UR8, 0x1 ;  /* 0x0000000100087882 */ /* 0x000fe20000000000 */
[----:B------:R-:W-:-:S02]  /*1bf0*/  ISETP.LT.OR P4, PT, R0, 0x41, P5 ;  /* 0x000000410000780c */ /* 0x000fc40002f81670 */
[----:B------:R-:W-:Y:S02]  /*1c00*/  ISETP.GE.AND P5, PT, R14, c[0x0][0x19c], PT ;  /* 0x000067000e007a0c */ /* 0x000fe40003fa6270 */
[----:B------:R-:W-:Y:S02]  /*1c10*/  SHF.R.S32.HI R10, RZ, 0x1f, R77 ;  /* 0x0000001fff0a7819 */ /* 0x000fe4000001144d */
[----:B--2---:R-:W-:-:S04]  /*1c20*/  IADD3 R4, P1, P0, R11, 0x80, R4 ;  /* 0x000000800b047810 */ /* 0x004fc8000783e004 */
[----:B------:R-:W-:Y:S02]  /*1c30*/  IADD3.X R5, RZ, UR13, R5, P1, P0 ;  /* 0x0000000dff057c10 */ /* 0x000fe40008fe0405 */
[----:B------:R-:W-:Y:S02]  /*1c40*/  ISETP.LT.OR P1, PT, R0, 0x41, P2 ;  /* 0x000000410000780c */ /* 0x000fe40001721670 */
[----:B---3--:R-:W-:Y:S01]  /*1c50*/  IADD3 R6, P0, R6, UR9, RZ ;  /* 0x0000000906067c10 */ /* 0x008fe2000ff1e0ff */
        /* <DEDUP_REMOVED lines=17> */
[----:B--2---:R-:W-:Y:S02]  /*1d70*/  IADD3 R4, P4, R2, UR7, RZ ;  /* 0x0000000702047c10 */ /* 0x004fe4000ff9e0ff */
[----:B------:R-:W-:-:S02]  /*1d80*/  SHF.R.U32.HI R0, RZ, 0x3, R0 ;  /* 0x00000003ff007819 */ /* 0x000fc40000011600 */
[----:B------:R-:W-:Y:S02]  /*1d90*/  IADD3.X R5, R3, UR5, RZ, P4, !PT ;  /* 0x0000000503057c10 */ /* 0x000fe4000a7fe4ff */
[----:B------:R-:W-:-:S03]  /*1da0*/  ISETP.GE.AND P4, PT, R14, c[0x0][0x16c], PT ;  /* 0x00005b000e007a0c */ /* 0x000fc60003f86270 */
[----:B------:R2:W-:Y:S01]  /*1db0*/  LDGSTS.E.BYPASS.LTC128B.128 [R243+0x1080], [R4.64], !P1 ;  /* 0x0108000004f37fae */ /* 0x0005e2000c901d4a */
[----:B---3--:R-:W-:-:S05]  /*1dc0*/  IMAD.U32 R6, RZ, RZ, UR7 ;  /* 0x00000007ff067e24 */ /* 0x008fca000f8e00ff */
[----:B------:R-:W-:-:S04]  /*1dd0*/  IADD3 R6, P3, P0, R6, 0x80, R2 ;  /* 0x0000008006067810 */ /* 0x000fc8000787e002 */
[----:B------:R-:W-:Y:S02]  /*1de0*/  IADD3.X R7, RZ, UR5, R3, P3, P0 ;  /* 0x00000005ff077c10 */ /* 0x000fe40009fe0403 */
[----:B------:R-:W-:Y:S01]  /*1df0*/  ISETP.GE.AND P3, PT, R32, c[0x0][0x16c], PT ;  /* 0x00005b0020007a0c */ /* 0x000fe20003f66270 */
[----:B----4-:R-:W-:Y:S01]  /*1e00*/  IMAD.SHL.U32 R2, R26, 0x80, RZ ;  /* 0x000000801a027824 */ /* 0x010fe200078e00ff */
[----:B------:R-:W-:Y:S01]  /*1e10*/  SEL R3, RZ, 0x1, P4 ;  /* 0x00000001ff037807 */ /* 0x000fe20002000000 */
[----:B------:R3:W-:Y:S01]  /*1e20*/  LDGSTS.E.BYPASS.LTC128B.128 [R243+0x4080], [R6.64], !P6 ;  /* 0x0408000006f37fae */ /* 0x0007e2000f101d4a */
[----:B------:R-:W-:Y:S02]  /*1e30*/  SEL R8, RZ, 0x2, P3 ;  /* 0x00000002ff087807 */ /* 0x000fe40001800000 */
[-C--:B-1----:R-:W-:Y:S02]  /*1e40*/  IADD3 R18, P1, R2, R77.reuse, RZ ;  /* 0x0000004d02127210 */ /* 0x082fe40007f3e0ff */
[----:B------:R-:W-:-:S02]  /*1e50*/  LEA.HI R26, R36, R77, RZ, 0x2 ;  /* 0x0000004d241a7211 */ /* 0x000fc400078f10ff */
[----:B------:R-:W-:Y:S02]  /*1e60*/  LEA.HI.X.SX32 R19, R2, R10, 0x1, P1 ;  /* 0x0000000a02137211 */ /* 0x000fe400008f0eff */
[----:B------:R-:W-:Y:S01]  /*1e70*/  LOP3.LUT R2, R34, R9, R0, 0xf6, !PT ;  /* 0x0000000922027212 */ /* 0x000fe200078ef600 */
[----:B------:R-:W-:Y:S01]  /*1e80*/  IMAD.IADD R0, R8, 0x1, R3 ;  /* 0x0000000108007824 */ /* 0x000fe200078e0203 */
[----:B--2---:R-:W-:Y:S02]  /*1e90*/  IADD3 R4, P0, R4, UR7, RZ ;  /* 0x0000000704047c10 */ /* 0x004fe4000ff1e0ff */
[----:B------:R-:W-:Y:S01]  /*1ea0*/  SHF.R.S32.HI R9, RZ, 0x2, R26 ;  /* 0x00000002ff097819 */ /* 0x000fe2000001141a */
[----:B------:R-:W-:Y:S01]  /*1eb0*/  IMAD.SHL.U32 R218, R2, 0x2, RZ ;  /* 0x0000000202da7824 */ /* 0x000fe200078e00ff */
[----:B------:R-:W-:Y:S01]  /*1ec0*/  IADD3.X R5, R5, UR5, RZ, P0, !PT ;  /* 0x0000000505057c10 */ /* 0x000fe200087fe4ff */
[----:B------:R-:W-:Y:S01]  /*1ed0*/  ULDC.64 UR4, c[0x0][0x178] ;  /* 0x00005e0000047ab9 */ /* 0x000fe20000000a00 */
[C---:B------:R-:W-:Y:S01]  /*1ee0*/  LOP3.LUT P1, RZ, R0.reuse, 0x1, RZ, 0xc0, !PT ;  /* 0x0000000100ff7812 */ /* 0x040fe2000782c0ff */
[----:B------:R-:W-:Y:S01]  /*1ef0*/  USHF.L.U64.HI UR5, UR4, 0x5, UR5 ;  /* 0x0000000504057899 */ /* 0x000fe20008010205 */
[----:B------:R-:W-:Y:S01]  /*1f00*/  LOP3.LUT P6, RZ, R0, 0x2, RZ, 0xc0, !PT ;  /* 0x0000000200ff7812 */ /* 0x000fe200078cc0ff */
[----:B------:R1:W-:Y:S01]  /*1f10*/  LDGSTS.E.BYPASS.LTC128B.128 [R243+0x2080], [R4.64], !P5 ;  /* 0x0208000004f37fae */ /* 0x0003e2000e901d4a */
[----:B------:R-:W-:Y:S01]  /*1f20*/  IMAD R0, R33, c[0x0][0x270], RZ ;  /* 0x00009c0021007a24 */ /* 0x000fe200078e02ff */
[C---:B------:R-:W-:Y:S01]  /*1f30*/  LOP3.LUT P0, RZ, R25.reuse, 0x4, RZ, 0xc0, !PT ;  /* 0x0000000419ff7812 */ /* 0x040fe2000780c0ff */
[----:B------:R-:W-:Y:S01]  /*1f40*/  USHF.L.U32 UR4, UR4, 0x5, URZ ;  /* 0x0000000504047899 */ /* 0x000fe2000800063f */
[----:B------:R1:W-:Y:S01]  /*1f50*/  LDGSTS.E.BYPASS.LTC128B.128 [R243+0x5080], [R4.64+0x80], !P2 ;  /* 0x0508008004f37fae */ /* 0x0003e2000d101d4a */
[----:B------:R-:W-:Y:S01]  /*1f60*/  LOP3.LUT P2, RZ, R25, 0x2, RZ, 0xc0, !PT ;  /* 0x0000000219ff7812 */ /* 0x000fe2000784c0ff */
[----:B---3--:R-:W-:-:S02]  /*1f70*/  IMAD R6, R78, c[0x0][0x274], R0 ;  /* 0x00009d004e067a24 */ /* 0x008fc400078e0200 */
[----:B------:R-:W0:Y:S01]  /*1f80*/  LDGDEPBAR ;  /* 0x00000000000079af */ /* 0x000e220000000000 */
[----:B------:R-:W-:Y:S02]  /*1f90*/  SHF.R.S32.HI R0, RZ, 0x1f, R26 ;  /* 0x0000001fff007819 */ /* 0x000fe4000001141a */
[----:B------:R-:W-:Y:S02]  /*1fa0*/  SEL R222, R222, 0xffffffc0, !P0 ;  /* 0xffffffc0dede7807 */ /* 0x000fe40004000000 */
[----:B------:R-:W-:Y:S02]  /*1fb0*/  LEA.HI R7, R0, R9, RZ, 0x3 ;  /* 0x0000000900077211 */ /* 0x000fe400078f18ff */
[----:B------:R-:W-:Y:S01]  /*1fc0*/  IADD3 R3, -R37, R245, -R24 ;  /* 0x000000f525037210 */ /* 0x000fe20007ffe918 */
[----:B------:R-:W-:Y:S01]  /*1fd0*/  IMAD.IADD R219, R218, 0x1, R222 ;  /* 0x00000001dadb7824 */ /* 0x000fe200078e02de */
[----:B------:R-:W-:Y:S02]  /*1fe0*/  SHF.R.S32.HI R8, RZ, 0x5, R15 ;  /* 0x00000005ff087819 */ /* 0x000fe4000001140f */
[----:B------:R-:W-:-:S02]  /*1ff0*/  ISETP.LT.OR P0, PT, R3, 0x1, !P1 ;  /* 0x000000010300780c */ /* 0x000fc40004f01670 */
[----:B------:R-:W-:Y:S02]  /*2000*/  ISETP.LT.OR P1, PT, R3, 0x21, !P1 ;  /* 0x000000210300780c */ /* 0x000fe40004f21670 */
[----:B------:R-:W-:Y:S02]  /*2010*/  LEA.HI R10, R15, R8, RZ, 0x1 ;  /* 0x000000080f0a7211 */ /* 0x000fe400078f08ff */
[----:B------:R-:W-:Y:S02]  /*2020*/  LOP3.LUT R7, R7, 0xfffffff8, RZ, 0xc0, !PT ;  /* 0xfffffff807077812 */ /* 0x000fe400078ec0ff */
[----:B------:R-:W-:Y:S02]  /*2030*/  LOP3.LUT R10, R10, 0xfffffffe, RZ, 0xc0, !PT ;  /* 0xfffffffe0a0a7812 */ /* 0x000fe400078ec0ff */
[----:B------:R-:W-:Y:S01]  /*2040*/  ISETP.GE.AND P5, PT, R14, c[0x0][0x1fc], PT ;  /* 0x00007f000e007a0c */ /* 0x000fe20003fa6270 */
[----:B------:R-:W-:Y:S01]  /*2050*/  IMAD.IADD R7, R9, 0x1, -R7 ;  /* 0x0000000109077824 */ /* 0x000fe200078e0a07 */
[----:B------:R-:W-:-:S04]  /*2060*/  DEPBAR.LE SB0, 0x1 ;  /* 0x000080400000791a */ /* 0x000fc80000000000 */
[----:B------:R-:W-:Y:S01]  /*2070*/  BAR.SYNC.DEFER_BLOCKING 0x0 ;  /* 0x0000000000007b1d */ /* 0x000fe20000010000 */
[----:B-1----:R-:W-:Y:S01]  /*2080*/  IMAD.MOV.U32 R4, RZ, RZ, 0x20 ;  /* 0x00000020ff047424 */ /* 0x002fe200078e00ff */
[----:B------:R-:W-:Y:S01]  /*2090*/  SEL R248, RZ, 0x1, P5 ;  /* 0x00000001fff87807 */ /* 0x000fe20002800000 */
[----:B------:R-:W-:Y:S02]  /*20a0*/  IMAD.IADD R10, R8, 0x1, -R10 ;  /* 0x00000001080a7824 */ /* 0x000fe400078e0a0a */
[----:B------:R-:W-:Y:S01]  /*20b0*/  IMAD R8, R33, c[0x0][0x288], RZ ;  /* 0x0000a20021087a24 */ /* 0x000fe200078e02ff */
[----:B------:R-:W-:Y:S01]  /*20c0*/  SEL R0, R4, 0xffffffe0, !P2 ;  /* 0xffffffe004007807 */ /* 0x000fe20005000000 */
[----:B------:R-:W-:Y:S01]  /*20d0*/  IMAD.WIDE.U32 R4, R78, c[0x0][0x270], R30 ;  /* 0x00009c004e047a25 */ /* 0x000fe200078e001e */
[C---:B------:R-:W-:Y:S02]  /*20e0*/  ISETP.LT.OR P2, PT, R3.reuse, 0x1, !P6 ;  /* 0x000000010300780c */ /* 0x040fe40007741670 */
[----:B------:R-:W-:Y:S01]  /*20f0*/  ISETP.LT.OR P6, PT, R3, 0x21, !P6 ;  /* 0x000000210300780c */ /* 0x000fe200077c1670 */
[----:B------:R-:W-:-:S02]  /*2100*/  IMAD.IADD R220, R218, 0x1, R0 ;  /* 0x00000001dadc7824 */ /* 0x000fc400078e0200 */
[----:B------:R-:W-:Y:S02]  /*2110*/  IMAD.IADD R0, R0, 0x1, R219 ;  /* 0x0000000100007824 */ /* 0x000fe400078e02db */
[----:B------:R-:W-:Y:S02]  /*2120*/  IMAD.IADD R5, R5, 0x1, R6 ;  /* 0x0000000105057824 */ /* 0x000fe400078e0206 */
[----:B------:R-:W-:Y:S01]  /*2130*/  IMAD R6, R33, c[0x0][0x238], RZ ;  /* 0x00008e0021067a24 */ /* 0x000fe200078e02ff */
[----:B------:R-:W-:Y:S01]  /*2140*/  SHF.R.S32.HI R33, RZ, 0x1f, R24 ;  /* 0x0000001fff217819 */ /* 0x000fe20000011418 */
[----:B------:R-:W-:-:S04]  /*2150*/  IMAD.WIDE.U32 R38, R27, c[0x0][0x278], R4 ;  /* 0x00009e001b267a25 */ /* 0x000fc800078e0004 */
[C---:B------:R-:W-:Y:S01]  /*2160*/  IMAD R8, R78.reuse, c[0x0][0x28c], R8 ;  /* 0x0000a3004e087a24 */ /* 0x040fe200078e0208 */
[----:B------:R-:W1:Y:S01]  /*2170*/  LDSM.16.M88.2 R170, [R0+0x6080] ;  /* 0x0060800000aa783b */ /* 0x000e620000000100 */
[----:B------:R-:W-:-:S03]  /*2180*/  IMAD.WIDE.U32 R4, R78, c[0x0][0x288], R30 ;  /* 0x0000a2004e047a25 */ /* 0x000fc600078e001e */
[----:B------:R-:W2:Y:S01]  /*2190*/  LDSM.16.M88.2 R172, [R0+0x7080] ;  /* 0x0070800000ac783b */ /* 0x000ea20000000100 */
[----:B------:R-:W-:Y:S02]  /*21a0*/  IMAD.IADD R5, R5, 0x1, R8 ;  /* 0x0000000105057824 */ /* 0x000fe400078e0208 */
[C---:B------:R-:W-:Y:S01]  /*21b0*/  IMAD R6, R78.reuse, c[0x0][0x23c], R6 ;  /* 0x00008f004e067a24 */ /* 0x040fe200078e0206 */
[----:B------:R-:W3:Y:S01]  /*21c0*/  LDSM.16.M88.2 R174, [R0+0x8080] ;  /* 0x0080800000ae783b */ /* 0x000ee20000000100 */
[----:B------:R-:W-:-:S03]  /*21d0*/  IMAD.WIDE.U32 R2, R78, c[0x0][0x238], R18 ;  /* 0x00008e004e027a25 */ /* 0x000fc600078e0012 */
[----:B------:R-:W4:Y:S01]  /*21e0*/  LDSM.16.M88.2 R194, [R0+0x9080] ;  /* 0x0090800000c2783b */ /* 0x000f220000000100 */
[----:B------:R-:W-:Y:S02]  /*21f0*/  IMAD.IADD R3, R3, 0x1, R6 ;  /* 0x0000000103037824 */ /* 0x000fe400078e0206 */
[C---:B------:R-:W-:Y:S01]  /*2200*/  IMAD.WIDE.U32 R30, R27.reuse, c[0x0][0x290], R4 ;  /* 0x0000a4001b1e7a25 */ /* 0x040fe200078e0004 */
[----:B------:R-:W1:Y:S03]  /*2210*/  LDSM.16.M88.2 R196, [R0+0xa080] ;  /* 0x00a0800000c4783b */ /* 0x000e660000000100 */
[----:B------:R-:W-:Y:S01]  /*2220*/  IMAD.WIDE.U32 R18, R27, c[0x0][0x240], R2 ;  /* 0x000090001b127a25 */ /* 0x000fe200078e0002 */
[----:B------:R5:W1:Y:S03]  /*2230*/  LDSM.16.M88.2 R198, [R0+0xb080] ;  /* 0x00b0800000c6783b */ /* 0x000a660000000100 */
[----:B------:R-:W-:Y:S01]  /*2240*/  IMAD.SHL.U32 R221, R10, 0x200, RZ ;  /* 0x000002000add7824 */ /* 0x000fe200078e00ff */
[----:B------:R-:W1:Y:S01]  /*2250*/  LDSM.16.M88.2 R148, [R218+0x6080] ;  /* 0x00608000da94783b */ /* 0x000e620000000100 */
[----:B------:R-:W-:-:S03]  /*2260*/  IMAD.IADD R222, R222, 0x1, R220 ;  /* 0x00000001dede7824 */ /* 0x000fc600078e02dc */
        /* <DEDUP_REMOVED lines=21> */
[----:B------:R5:W-:Y:S04]  /*23c0*/  STL.64 [R1+0x20], R38 ;  /* 0x0000202601007387 */ /* 0x000be80000100a00 */
[----:B------:R1:W-:Y:S04]  /*23d0*/  STL [R1+0x38], R9 ;  /* 0x0000380901007387 */ /* 0x0003e80000100800 */
[----:B------:R-:W-:Y:S04]  /*23e0*/  STL.64 [R1+0x30], R18 ;  /* 0x0000301201007387 */ /* 0x000fe80000100a00 */
[----:B------:R1:W-:Y:S04]  /*23f0*/  STL.64 [R1+0x18], R30 ;  /* 0x0000181e01007387 */ /* 0x0003e80000100a00 */
        /* <DEDUP_REMOVED lines=10> */
[----:B------:R-:W-:Y:S01]  /*24a0*/  @!P2 IADD3 R0, P1, R24, R38, RZ ;  /* 0x000000261800a210 */ /* 0x000fe20007f3e0ff */
[----:B------:R-:W-:Y:S01]  /*24b0*/  @!P2 IMAD.SHL.U32 R4, R77, 0x10, RZ ;  /* 0x000000104d04a824 */ /* 0x000fe200078e00ff */
[----:B-----5:R-:W-:-:S03]  /*24c0*/  CS2R R38, SRZ ;  /* 0x0000000000267805 */ /* 0x020fc6000001ff00 */
[----:B-1----:R-:W-:Y:S01]  /*24d0*/  @!P2 IMAD.X R9, R33, 0x1, R9, P1 ;  /* 0x000000012109a824 */ /* 0x002fe200008e0609 */
[----:B------:R-:W-:-:S04]  /*24e0*/  @!P2 LEA R8, P1, R0, c[0x0][0x258], 0x2 ;  /* 0x000096000008aa11 */ /* 0x000fc800078210ff */
[----:B------:R-:W-:Y:S01]  /*24f0*/  @!P2 LEA.HI.X R9, R0, c[0x0][0x25c], R9, 0x2, P1 ;  /* 0x000097000009aa11 */ /* 0x000fe200008f1409 */
[----:B------:R-:W-:Y:S01]  /*2500*/  IMAD R0, R22, c[0x0][0x290], RZ ;  /* 0x0000a40016007a24 */ /* 0x000fe200078e02ff */
[----:B------:R-:W-:Y:S01]  /*2510*/  ISETP.GE.AND P1, PT, R32, c[0x0][0x1fc], PT ;  /* 0x00007f0020007a0c */ /* 0x000fe20003f26270 */
[----:B------:R-:W-:Y:S01]  /*2520*/  IMAD R22, R22, c[0x0][0x240], RZ ;  /* 0x0000900016167a24 */ /* 0x000fe200078e02ff */
[----:B--2---:R-:W-:Y:S01]  /*2530*/  LEA.HI R16, R36, R77, RZ, 0x4 ;  /* 0x0000004d24107211 */ /* 0x004fe200078f20ff */
[----:B------:R1:W-:Y:S01]  /*2540*/  @!P2 LDGSTS.E.BYPASS.LTC128B.128 [R4+0x12080], [R8.64] ;  /* 0x120800000804afae */ /* 0x0003e2000b901d4a */
[----:B------:R-:W-:Y:S01]  /*2550*/  SHF.R.S32.HI R17, RZ, 0x1f, R23 ;  /* 0x0000001fff117819 */ /* 0x000fe20000011417 */
[----:B------:R-:W-:Y:S01]  /*2560*/  IMAD R22, R27, c[0x0][0x244], R22 ;  /* 0x000091001b167a24 */ /* 0x000fe200078e0216 */
[----:B------:R-:W-:Y:S01]  /*2570*/  SHF.R.S32.HI R14, RZ, 0x4, R16 ;  /* 0x00000004ff0e7819 */ /* 0x000fe20000011410 */
[----:B------:R-:W0:Y:S03]  /*2580*/  LDGDEPBAR ;  /* 0x00000000000079af */ /* 0x000e260000000000 */
[----:B------:R-:W-:-:S04]  /*2590*/  LEA.HI R11, R16, R14, RZ, 0x1 ;  /* 0x0000000e100b7211 */ /* 0x000fc800078f08ff */
[----:B------:R-:W-:-:S05]  /*25a0*/  LOP3.LUT R11, R11, 0xfffffffe, RZ, 0xc0, !PT ;  /* 0xfffffffe0b0b7812 */ /* 0x000fca00078ec0ff */
[----:B------:R-:W-:Y:S01]  /*25b0*/  IMAD.IADD R6, R14, 0x1, -R11 ;  /* 0x000000010e067824 */ /* 0x000fe200078e0a0b */
[----:B------:R-:W-:Y:S01]  /*25c0*/  LOP3.LUT R11, R15, 0xffffffe0, RZ, 0xc0, !PT ;  /* 0xffffffe00f0b7812 */ /* 0x000fe200078ec0ff */
[----:B------:R-:W-:Y:S01]  /*25d0*/  IMAD R14, R27, c[0x0][0x294], R0 ;  /* 0x0000a5001b0e7a24 */ /* 0x000fe200078e0200 */
[----:B------:R-:W-:Y:S01]  /*25e0*/  LEA.HI R0, R17, R23, RZ, 0x2 ;  /* 0x0000001711007211 */ /* 0x000fe200078f10ff */
[----:B------:R-:W-:Y:S01]  /*25f0*/  IMAD.SHL.U32 R5, R6, 0x20, RZ ;  /* 0x0000002006057824 */ /* 0x000fe200078e00ff */
[----:B------:R-:W-:Y:S01]  /*2600*/  SEL R17, RZ, 0xffffffff, P1 ;  /* 0xffffffffff117807 */ /* 0x000fe20000800000 */
[----:B------:R-:W-:Y:S01]  /*2610*/  IMAD.IADD R2, R77, 0x1, -R11 ;  /* 0x000000014d027824 */ /* 0x000fe200078e0a0b */
[----:B------:R-:W-:Y:S01]  /*2620*/  LOP3.LUT R3, R0, 0x1ffffffc, RZ, 0xc0, !PT ;  /* 0x1ffffffc00037812 */ /* 0x000fe200078ec0ff */
[----:B------:R-:W-:Y:S01]  /*2630*/  IMAD.SHL.U32 R224, R6, 0x8, RZ ;  /* 0x0000000806e07824 */ /* 0x000fe200078e00ff */
[----:B------:R-:W-:Y:S01]  /*2640*/  IADD3 R0, -R24, R245, -R37 ;  /* 0x000000f518007210 */ /* 0x000fe20007ffe925 */
[----:B------:R-:W-:Y:S01]  /*2650*/  IMAD.IADD R14, R31, 0x1, R14 ;  /* 0x000000011f0e7824 */ /* 0x000fe200078e020e */
[----:B------:R-:W-:Y:S01]  /*2660*/  SHF.R.S32.HI R244, RZ, 0x1f, R2 ;  /* 0x0000001ffff47819 */ /* 0x000fe20000011402 */
[C---:B------:R-:W-:Y:S01]  /*2670*/  IMAD.IADD R11, R23.reuse, 0x1, -R3 ;  /* 0x00000001170b7824 */ /* 0x040fe200078e0a03 */
[----:B------:R-:W-:Y:S01]  /*2680*/  ISETP.LT.OR P5, PT, R0, 0x1, P0 ;  /* 0x000000010000780c */ /* 0x000fe200007a1670 */
[----:B------:R-:W-:Y:S01]  /*2690*/  IMAD.SHL.U32 R3, R23, 0x8, RZ ;  /* 0x0000000817037824 */ /* 0x000fe200078e00ff */
[----:B------:R-:W-:Y:S01]  /*26a0*/  LEA.HI R244, R244, R2, RZ, 0x2 ;  /* 0x00000002f4f47211 */ /* 0x000fe200078f10ff */
[C---:B-1----:R-:W-:Y:S01]  /*26b0*/  IMAD.SHL.U32 R8, R7.reuse, 0x20, RZ ;  /* 0x0000002007087824 */ /* 0x042fe200078e00ff */
[----:B------:R-:W-:Y:S01]  /*26c0*/  ISETP.LT.OR P0, PT, R0, 0x21, P0 ;  /* 0x000000210000780c */ /* 0x000fe20000701670 */
[----:B------:R-:W-:Y:S01]  /*26d0*/  IMAD.SHL.U32 R9, R7, 0x4, RZ ;  /* 0x0000000407097824 */ /* 0x000fe200078e00ff */
[----:B------:R-:W-:Y:S01]  /*26e0*/  LOP3.LUT R3, R3, 0x18, RZ, 0xc0, !PT ;  /* 0x0000001803037812 */ /* 0x000fe200078ec0ff */
[----:B------:R-:W-:Y:S01]  /*26f0*/  STL [R1+0x2c], R14 ;  /* 0x00002c0e01007387 */ /* 0x000fe20000100800 */
[----:B------:R-:W-:Y:S01]  /*2700*/  LOP3.LUT R4, R244, 0x7ffffffc, RZ, 0xc0, !PT ;  /* 0x7ffffffcf4047812 */ /* 0x000fe200078ec0ff */
[----:B------:R-:W-:Y:S01]  /*2710*/  CS2R R36, SRZ ;  /* 0x0000000000247805 */ /* 0x000fe2000001ff00 */
[----:B------:R-:W-:-:S02]  /*2720*/  LOP3.LUT P1, RZ, R7, 0x1, RZ, 0xc0, !PT ;  /* 0x0000000107ff7812 */ /* 0x000fc4000782c0ff */
[----:B------:R-:W-:Y:S01]  /*2730*/  LOP3.LUT R7, R3, 0xe0, R8, 0xf8, !PT ;  /* 0x000000e003077812 */ /* 0x000fe200078ef808 */
[----:B------:R1:W-:Y:S01]  /*2740*/  LDGSTS.E.BYPASS.LTC128B.128 [R243+0xe080], [R12.64], !P5 ;  /* 0x0e0800000cf37fae */ /* 0x0003e2000e901d4a */
[----:B------:R-:W-:Y:S01]  /*2750*/  ISETP.LT.OR P5, PT, R0, 0x1, P6 ;  /* 0x000000010000780c */ /* 0x000fe200037a1670 */
[----:B------:R-:W-:Y:S01]  /*2760*/  IMAD.IADD R8, R2, 0x1, -R4 ;  /* 0x0000000102087824 */ /* 0x000fe200078e0a04 */
[----:B------:R-:W-:Y:S01]  /*2770*/  ISETP.LT.OR P6, PT, R0, 0x21, P6 ;  /* 0x000000210000780c */ /* 0x000fe200037c1670 */
[----:B------:R-:W-:Y:S01]  /*2780*/  IMAD.SHL.U32 R0, R10, 0x10, RZ ;  /* 0x000000100a007824 */ /* 0x000fe200078e00ff */
[----:B------:R-:W-:Y:S01]  /*2790*/  LOP3.LUT R4, R16, 0xfffffff0, RZ, 0xc0, !PT ;  /* 0xfffffff010047812 */ /* 0x000fe200078ec0ff */
[----:B------:R-:W-:Y:S01]  /*27a0*/  IMAD R11, R11, 0x4, R8 ;  /* 0x000000040b0b7824 */ /* 0x000fe200078e0208 */
[----:B------:R-:W-:Y:S01]  /*27b0*/  LOP3.LUT R15, R3, 0x20, R5, 0xf8, !PT ;  /* 0x00000020030f7812 */ /* 0x000fe200078ef805 */
[----:B------:R-:W-:Y:S01]  /*27c0*/  IMAD.SHL.U32 R5, R25, 0x20, RZ ;  /* 0x0000002019057824 */ /* 0x000fe200078e00ff */
[----:B------:R-:W-:Y:S01]  /*27d0*/  LOP3.LUT R3, R0, 0x10, RZ, 0xc0, !PT ;  /* 0x0000001000037812 */ /* 0x000fe200078ec0ff */
[----:B------:R-:W-:Y:S01]  /*27e0*/  IMAD.SHL.U32 R249, R11, 0x2, RZ ;  /* 0x000000020bf97824 */ /* 0x000fe200078e00ff */
[----:B------:R-:W-:Y:S01]  /*27f0*/  LEA.HI.SX32 R244, R244, R0, 0x1e ;  /* 0x00000000f4f47211 */ /* 0x000fe200078ff2ff */
[----:B------:R-:W-:Y:S01]  /*2800*/  IMAD.IADD R0, R77, 0x1, -R4 ;  /* 0x000000014d007824 */ /* 0x000fe200078e0a04 */
[----:B------:R-:W-:Y:S01]  /*2810*/  LOP3.LUT R7, R7, 0x18, R9, 0x78, !PT ;  /* 0x0000001807077812 */ /* 0x000fe200078e7809 */
[----:B------:R1:W-:Y:S01]  /*2820*/  LDGSTS.E.BYPASS.LTC128B.128 [R243+0x10080], [R12.64+0x80], !P5 ;  /* 0x100800800cf37fae */ /* 0x0003e2000e901d4a */
[----:B------:R-:W-:Y:S01]  /*2830*/  LOP3.LUT R2, R26, 0x3ffffffc, RZ, 0xc0, !PT ;  /* 0x3ffffffc1a027812 */ /* 0x000fe200078ec0ff */
[----:B------:R-:W-:Y:S01]  /*2840*/  IMAD.SHL.U32 R8, R0, 0x4, RZ ;  /* 0x0000000400087824 */ /* 0x000fe200078e00ff */
[----:B------:R-:W-:Y:S01]  /*2850*/  LOP3.LUT R9, R3, 0xe0, R5, 0xf8, !PT ;  /* 0x000000e003097812 */ /* 0x000fe200078ef805 */
[----:B------:R-:W-:Y:S01]  /*2860*/  IMAD.SHL.U32 R3, R17, 0x2, RZ ;  /* 0x0000000211037824 */ /* 0x000fe200078e00ff */
[----:B------:R-:W-:Y:S01]  /*2870*/  SHF.R.S32.HI R4, RZ, 0x1f, R0 ;  /* 0x0000001fff047819 */ /* 0x000fe20000011400 */
[----:B------:R-:W-:Y:S01]  /*2880*/  IMAD.IADD R2, R77, 0x1, -R2 ;  /* 0x000000014d027824 */ /* 0x000fe200078e0a02 */
[----:B------:R2:W-:Y:S01]  /*2890*/  LDGSTS.E.BYPASS.LTC128B.128 [R243+0xf080], [R28.64], !P0 ;  /* 0x0f0800001cf37fae */ /* 0x0005e2000c101d4a */
[----:B------:R-:W-:Y:S01]  /*28a0*/  LOP3.LUT R224, R224, 0x8, RZ, 0xc0, !PT ;  /* 0x00000008e0e07812 */ /* 0x000fe200078ec0ff */
[----:B------:R-:W-:Y:S01]  /*28b0*/  IMAD.SHL.U32 R5, R6, 0x100, RZ ;  /* 0x0000010006057824 */ /* 0x000fe200078e00ff */
[----:B------:R-:W-:Y:S01]  /*28c0*/  LOP3.LUT R248, R3, 0x2, R248, 0xe2, !PT ;  /* 0x0000000203f87812 */ /* 0x000fe200078ee2f8 */
[----:B------:R-:W-:Y:S01]  /*28d0*/  IMAD R2, R2, 0x2, R221 ;  /* 0x0000000202027824 */ /* 0x000fe200078e02dd */
[----:B------:R-:W-:Y:S01]  /*28e0*/  LEA.HI R3, R4, R0, RZ, 0x3 ;  /* 0x0000000004037211 */ /* 0x000fe200078f18ff */
[----:B------:R2:W-:Y:S01]  /*28f0*/  LDGSTS.E.BYPASS.LTC128B.128 [R243+0x11080], [R28.64+0x80], !P6 ;  /* 0x110800801cf37fae */ /* 0x0005e2000f101d4a */
[----:B------:R-:W-:Y:S01]  /*2900*/  LOP3.LUT P5, RZ, R0, 0x4, RZ, 0xc0, !PT ;  /* 0x0000000400ff7812 */ /* 0x000fe200078ac0ff */
[----:B------:R-:W-:Y:S01]  /*2910*/  IMAD.IADD R235, R2, 0x1, R7 ;  /* 0x0000000102eb7824 */ /* 0x000fe200078e0207 */
[----:B------:R-:W-:Y:S01]  /*2920*/  LOP3.LUT R4, R3, 0xfffffff8, RZ, 0xc0, !PT ;  /* 0xfffffff803047812 */ /* 0x000fe200078ec0ff */
[----:B------:R-:W-:Y:S01]  /*2930*/  IMAD.SHL.U32 R7, R0, 0x20, RZ ;  /* 0x0000002000077824 */ /* 0x000fe200078e00ff */
[----:B------:R-:W-:Y:S01]  /*2940*/  IADD3 R2, P0, R24, R30, RZ ;  /* 0x0000001e18027210 */ /* 0x000fe20007f1e0ff */
[----:B------:R-:W-:Y:S01]  /*2950*/  IMAD.SHL.U32 R235, R235, 0x2, RZ ;  /* 0x00000002ebeb7824 */ /* 0x000fe200078e00ff */
[----:B------:R-:W-:Y:S01]  /*2960*/  LOP3.LUT R5, R9, 0x100, R5, 0xf8, !PT ;  /* 0x0000010009057812 */ /* 0x000fe200078ef805 */
[----:B------:R-:W-:Y:S01]  /*2970*/  IMAD.IADD R4, R0, 0x1, -R4 ;  /* 0x0000000100047824 */ /* 0x000fe200078e0a04 */
[----:B------:R-:W-:Y:S01]  /*2980*/  LOP3.LUT R7, R224, 0x1e0, R7, 0xf8, !PT ;  /* 0x000001e0e0077812 */ /* 0x000fe200078ef807 */
[----:B------:R-:W-:Y:S01]  /*2990*/  IMAD.X R0, R33, 0x1, R14, P0 ;  /* 0x0000000121007824 */ /* 0x000fe200000e060e */
[----:B------:R-:W-:Y:S01]  /*29a0*/  LEA R6, P0, R2, c[0x0][0x280], 0x2 ;  /* 0x0000a00002067a11 */ /* 0x000fe200078010ff */
[----:B------:R-:W-:Y:S01]  /*29b0*/  IMAD.SHL.U32 R9, R4, 0x40, RZ ;  /* 0x0000004004097824 */ /* 0x000fe200078e00ff */
[----:B------:R-:W-:Y:S01]  /*29c0*/  LOP3.LUT R8, R7, 0x38, R8, 0x78, !PT ;  /* 0x0000003807087812 */ /* 0x000fe200078e7808 */
[----:B------:R-:W-:Y:S01]  /*29d0*/  CS2R R32, SRZ ;  /* 0x0000000000207805 */ /* 0x000fe2000001ff00 */
[----:B------:R-:W-:Y:S01]  /*29e0*/  LEA.HI.X R7, R2, c[0x0][0x284], R0, 0x2, P0 ;  /* 0x0000a10002077a11 */ /* 0x000fe200000f1400 */
[----:B------:R-:W-:Y:S01]  /*29f0*/  IMAD.SHL.U32 R0, R3, 0x40, RZ ;  /* 0x0000004003007824 */ /* 0x000fe200078e00ff */
[----:B------:R-:W-:Y:S01]  /*2a00*/  LOP3.LUT R3, R9, 0x1c0, RZ, 0xc0, !PT ;  /* 0x000001c009037812 */ /* 0x000fe200078ec0ff */
[----:B------:R-:W-:Y:S01]  /*2a10*/  CS2R R30, SRZ ;  /* 0x00000000001e7805 */ /* 0x000fe2000001ff00 */
[----:B------:R-:W-:-:S02]  /*2a20*/  ISETP.GE.AND P0, PT, R77, 0x10, PT ;  /* 0x000000104d00780c */ /* 0x000fc40003f06270 */
[--C-:B------:R-:W-:Y:S02]  /*2a30*/  SHF.R.U32.HI R2, RZ, 0x3, R3.reuse ;  /* 0x00000003ff027819 */ /* 0x100fe40000011603 */
[----:B------:R-:W-:Y:S02]  /*2a40*/  LOP3.LUT R0, R0, 0xfffffe00, RZ, 0xc0, !PT ;  /* 0xfffffe0000007812 */ /* 0x000fe400078ec0ff */
[C---:B------:R-:W-:Y:S02]  /*2a50*/  LOP3.LUT R224, R2.reuse, R3, R224, 0x1e, !PT ;  /* 0x0000000302e07212 */ /* 0x040fe400078e1ee0 */
[----:B------:R-:W-:Y:S01]  /*2a60*/  LOP3.LUT R3, R2, R15, R3, 0x1e, !PT ;  /* 0x0000000f02037212 */ /* 0x000fe200078e1e03 */
[----:B------:R-:W-:Y:S01]  /*2a70*/  IMAD R2, R10, 0x400, R0 ;  /* 0x000004000a027824 */ /* 0x000fe200078e0200 */
[----:B------:R-:W-:Y:S01]  /*2a80*/  LOP3.LUT R221, R8, R221, RZ, 0xfc, !PT ;  /* 0x000000dd08dd7212 */ /* 0x000fe200078efcff */
[----:B--2---:R-:W-:Y:S01]  /*2a90*/  CS2R R28, SRZ ;  /* 0x00000000001c7805 */ /* 0x004fe2000001ff00 */
[----:B------:R-:W-:Y:S01]  /*2aa0*/  LOP3.LUT R228, R3, R0, RZ, 0xfc, !PT ;  /* 0x0000000003e47212 */ /* 0x000fe200078efcff */
[----:B------:R-:W-:Y:S01]  /*2ab0*/  @!P0 IMAD.SHL.U32 R0, R77, 0x10, RZ ;  /* 0x000000104d008824 */ /* 0x000fe200078e00ff */
[C---:B------:R-:W-:Y:S01]  /*2ac0*/  LOP3.LUT R8, R5.reuse, 0x8, R35, 0xf8, !PT ;  /* 0x0000000805087812 */ /* 0x040fe200078ef823 */
[----:B------:R-:W-:Y:S01]  /*2ad0*/  IMAD.IADD R224, R2, 0x1, R224 ;  /* 0x0000000102e07824 */ /* 0x000fe200078e02e0 */
[----:B------:R-:W-:Y:S01]  /*2ae0*/  LOP3.LUT R216, R5, 0x1c0, RZ, 0xc0, !PT ;  /* 0x000001c005d87812 */ /* 0x000fe200078ec0ff */
[----:B------:R-:W-:Y:S01]  /*2af0*/  CS2R R34, SRZ ;  /* 0x0000000000227805 */ /* 0x000fe2000001ff00 */
[----:B------:R2:W-:Y:S01]  /*2b00*/  @!P0 LDGSTS.E.BYPASS.LTC128B.128 [R0+0x12280], [R6.64] ;  /* 0x1228000006008fae */ /* 0x0005e2000b901d4a */
[C---:B------:R-:W-:Y:S01]  /*2b10*/  IADD3 R5, R235.reuse, 0x12480, RZ ;  /* 0x00012480eb057810 */ /* 0x040fe20007ffe0ff */
[----:B------:R-:W-:Y:S01]  /*2b20*/  IMAD.SHL.U32 R225, R224, 0x2, RZ ;  /* 0x00000002e0e17824 */ /* 0x000fe200078e00ff */
[----:B------:R-:W-:Y:S01]  /*2b30*/  IADD3 R236, R235, 0x126c0, RZ ;  /* 0x000126c0ebec7810 */ /* 0x000fe20007ffe0ff */
[----:B------:R-:W0:Y:S01]  /*2b40*/  LDGDEPBAR ;  /* 0x00000000000079af */ /* 0x000e220000000000 */
[----:B------:R-:W-:-:S02]  /*2b50*/  @P1 IADD3 R236, R5, 0x1c0, RZ ;  /* 0x000001c005ec1810 */ /* 0x000fc40007ffe0ff */
[C---:B------:R-:W-:Y:S01]  /*2b60*/  LOP3.LUT P1, RZ, R4.reuse, 0x2, RZ, 0xc0, !PT ;  /* 0x0000000204ff7812 */ /* 0x040fe2000782c0ff */
[----:B------:R-:W0:Y:S01]  /*2b70*/  LDGDEPBAR ;  /* 0x00000000000079af */ /* 0x000e220000000000 */
[----:B------:R-:W-:Y:S02]  /*2b80*/  LOP3.LUT P0, RZ, R4, 0x4, RZ, 0xc0, !PT ;  /* 0x0000000404ff7812 */ /* 0x000fe4000780c0ff */
[C---:B------:R-:W-:Y:S02]  /*2b90*/  SEL R226, R227.reuse, 0xffffffe0, !P1 ;  /* 0xffffffe0e3e27807 */ /* 0x040fe40004800000 */
[----:B------:R-:W-:Y:S02]  /*2ba0*/  SHF.R.U32.HI R216, RZ, 0x3, R216 ;  /* 0x00000003ffd87819 */ /* 0x000fe400000116d8 */
[----:B------:R-:W-:Y:S02]  /*2bb0*/  SEL R227, R227, 0xffffffe0, !P0 ;  /* 0xffffffe0e3e37807 */ /* 0x000fe40004000000 */
[----:B------:R-:W-:-:S02]  /*2bc0*/  LOP3.LUT R216, R216, R8, RZ, 0x3c, !PT ;  /* 0x00000008d8d87212 */ /* 0x000fc400078e3cff */
[----:B------:R-:W-:Y:S01]  /*2bd0*/  SEL R223, R223, 0xfffffff0, !P5 ;  /* 0xfffffff0dfdf7807 */ /* 0x000fe20006800000 */
[----:B------:R-:W-:Y:S01]  /*2be0*/  IMAD.IADD R230, R224, 0x1, R227 ;  /* 0x00000001e0e67824 */ /* 0x000fe200078e02e3 */
[----:B------:R-:W-:Y:S01]  /*2bf0*/  LEA R221, R221, 0x15480, 0x1 ;  /* 0x00015480dddd7811 */ /* 0x000fe200078e08ff */
[----:B------:R-:W-:Y:S01]  /*2c00*/  IMAD.SHL.U32 R216, R216, 0x2, RZ ;  /* 0x00000002d8d87824 */ /* 0x000fe200078e00ff */
[----:B------:R-:W-:-:S03]  /*2c10*/  SEL R229, R229, 0xfffffff0, !P1 ;  /* 0xfffffff0e5e57807 */ /* 0x000fc60004800000 */
[----:B------:R-:W-:Y:S02]  /*2c20*/  IMAD R223, R223, 0x2, R221 ;  /* 0x00000002dfdf7824 */ /* 0x000fe400078e02dd */
[----:B--2---:R-:W-:Y:S02]  /*2c30*/  IMAD.IADD R0, R19, 0x1, R22 ;  /* 0x0000000113007824 */ /* 0x004fe400078e0216 */
[C---:B------:R-:W-:Y:S02]  /*2c40*/  IMAD.IADD R233, R229.reuse, 0x1, R227 ;  /* 0x00000001e5e97824 */ /* 0x040fe400078e02e3 */
[C---:B------:R-:W-:Y:S01]  /*2c50*/  IMAD.IADD R232, R224.reuse, 0x1, R229 ;  /* 0x00000001e0e87824 */ /* 0x040fe200078e02e5 */
[----:B------:R2:W-:Y:S01]  /*2c60*/  STL [R1+0x3c], R0 ;  /* 0x00003c0001007387 */ /* 0x0005e20000100800 */
[----:B------:R-:W-:Y:S02]  /*2c70*/  IMAD.IADD R231, R229, 0x1, R230 ;  /* 0x00000001e5e77824 */ /* 0x000fe400078e02e6 */
[----:B--2---:R-:W-:-:S04]  /*2c80*/  IMAD.SHL.U32 R0, R224, 0x2, RZ ;  /* 0x00000002e0007824 */ /* 0x004fc800078e00ff */
[----:B-1-34-:R-:W-:Y:S02]  /*2c90*/  IMAD.IADD R226, R0, 0x1, R226 ;  /* 0x0000000100e27824 */ /* 0x01afe400078e02e2 */
.L_x_905:
[----:B------:R-:W-:Y:S04]  /*2ca0*/  DEPBAR.LE SB0, 0x1 ;  /* 0x000080400000791a */ /* 0x000fe80000000000 */
[----:B------:R-:W-:Y:S01]  /*2cb0*/  BAR.SYNC.DEFER_BLOCKING 0x0 ;  /* 0x0000000000007b1d */ /* 0x000fe20000010000 */
[C---:B------:R-:W-:Y:S01]  /*2cc0*/  IMAD R0, R217.reuse, 0x2000, R224 ;  /* 0x00002000d9007824 */ /* 0x040fe200078e02e0 */
[C---:B------:R-:W-:Y:S01]  /*2cd0*/  LEA R146, R217.reuse, R229, 0xd ;  /* 0x000000e5d9927211 */ /* 0x040fe200078e68ff */
[C-C-:B------:R-:W-:Y:S01]  /*2ce0*/  IMAD R157, R217.reuse, 0x2000, R227.reuse ;  /* 0x00002000d99d7824 */ /* 0x140fe200078e02e3 */
[C---:B------:R-:W-:Y:S01]  /*2cf0*/  LEA R200, R217.reuse, R244, 0x6 ;  /* 0x000000f4d9c87211 */ /* 0x040fe200078e30ff */
[----:B------:R-:W-:Y:S01]  /*2d00*/  IMAD.SHL.U32 R0, R0, 0x2, RZ ;  /* 0x0000000200007824 */ /* 0x000fe200078e00ff */
[----:B------:R-:W-:Y:S01]  /*2d10*/  LEA R158, R217, R233, 0xd ;  /* 0x000000e9d99e7211 */ /* 0x000fe200078e68ff */
[C---:B------:R-:W-:Y:S01]  /*2d20*/  IMAD.IADD R156, R224.reuse, 0x1, R146 ;  /* 0x00000001e09c7824 */ /* 0x040fe200078e0292 */
[C---:B------:R-:W-:Y:S01]  /*2d30*/  IADD3 R146, R224.reuse, R146, R227 ;  /* 0x00000092e0927210 */ /* 0x040fe20007ffe0e3 */
[----:B------:R-:W-:Y:S01]  /*2d40*/  IMAD.MOV.U32 R246, RZ, RZ, R234 ;  /* 0x000000fffff67224 */ /* 0x000fe200078e00ea */
[----:B------:R-:W-:Y:S02]  /*2d50*/  IADD3 R157, R224, R157, RZ ;  /* 0x0000009de09d7210 */ /* 0x000fe40007ffe0ff */
[----:B------:R-:W-:Y:S01]  /*2d60*/  SHF.L.U32 R156, R156, 0x1, RZ ;  /* 0x000000019c9c7819 */ /* 0x000fe200000006ff */
[----:B------:R-:W-:Y:S01]  /*2d70*/  IMAD.SHL.U32 R159, R146, 0x2, RZ ;  /* 0x00000002929f7824 */ /* 0x000fe200078e00ff */
[----:B------:R-:W-:Y:S01]  /*2d80*/  IADD3 R158, R224, R158, RZ ;  /* 0x0000009ee09e7210 */ /* 0x000fe20007ffe0ff */
[----:B------:R-:W-:Y:S04]  /*2d90*/  IMAD.SHL.U32 R157, R157, 0x2, RZ ;  /* 0x000000029d9d7824 */ /* 0x000fe800078e00ff */
[----:B------:R-:W-:Y:S01]  /*2da0*/  IMAD.SHL.U32 R158, R158, 0x2, RZ ;  /* 0x000000029e9e7824 */ /* 0x000fe200078e00ff */
[----:B------:R-:W-:Y:S04]  /*2db0*/  LDSM.16.M88.2 R2, [R218+0x80] ;  /* 0x00008000da02783b */ /* 0x000fe80000000100 */
[----:B------:R-:W1:Y:S04]  /*2dc0*/  LDSM.16.M88.4 R20, [R0+0x6080] ;  /* 0x006080000014783b */ /* 0x000e680000000200 */
[----:B------:R-:W2:Y:S04]  /*2dd0*/  LDSM.16.M88.4 R24, [R0+0x7080] ;  /* 0x007080000018783b */ /* 0x000ea80000000200 */
[----:B------:R-:W3:Y:S04]  /*2de0*/  LDSM.16.M88.2 R16, [R218+0x1080] ;  /* 0x00108000da10783b */ /* 0x000ee80000000100 */
[----:B------:R-:W4:Y:S04]  /*2df0*/  LDSM.16.M88.2 R76, [R218+0x2080] ;  /* 0x00208000da4c783b */ /* 0x000f280000000100 */
[----:B------:R-:W5:Y:S04]  /*2e00*/  LDL R202, [R1+0x14] ;  /* 0x0000140001ca7983 */ /* 0x000f680000100800 */
[----:B------:R-:W-:Y:S04]  /*2e10*/  LDSM.16.M88.2 R78, [R220+0x80] ;  /* 0x00008000dc4e783b */ /* 0x000fe80000000100 */
[----:B------:R-:W4:Y:S04]  /*2e20*/  LDSM.16.M88.4 R80, [R156+0x6080] ;  /* 0x006080009c50783b */ /* 0x000f280000000200 */
[----:B------:R-:W4:Y:S04]  /*2e30*/  LDSM.16.M88.4 R132, [R156+0x7080] ;  /* 0x007080009c84783b */ /* 0x000f280000000200 */
[----:B------:R-:W4:Y:S04]  /*2e40*/  LDSM.16.M88.2 R136, [R220+0x1080] ;  /* 0x00108000dc88783b */ /* 0x000f280000000100 */
[----:B------:R-:W-:Y:S01]  /*2e50*/  LDSM.16.M88.2 R138, [R219+0x80] ;  /* 0x00008000db8a783b */ /* 0x000fe20000000100 */
[-C--:B-1----:R-:W-:Y:S03]  /*2e60*/  HMMA.16816.F32 R4, R20, R2.reuse, RZ ;  /* 0x000000021404723c */ /* 0x082fe600000018ff */
[----:B------:R-:W-:Y:S04]  /*2e70*/  LDSM.16.M88.4 R140, [R157+0x7080] ;  /* 0x007080009d8c783b */ /* 0x000fe80000000200 */
[----:B------:R-:W-:Y:S01]  /*2e80*/  LDSM.16.M88.2 R144, [R219+0x1080] ;  /* 0x00108000db90783b */ /* 0x000fe20000000100 */
[C---:B--2---:R-:W-:Y:S03]  /*2e90*/  HMMA.16816.F32 R8, R24.reuse, R2, RZ ;  /* 0x000000021808723c */ /* 0x044fe600000018ff */
[----:B------:R-:W1:Y:S04]  /*2ea0*/  LDSM.16.M88.2 R2, [R220+0x2080] ;  /* 0x00208000dc02783b */ /* 0x000e680000000100 */
[----:B------:R-:W-:Y:S01]  /*2eb0*/  LDSM.16.M88.2 R146, [R222+0x80] ;  /* 0x00008000de92783b */ /* 0x000fe20000000100 */
[-C--:B---3--:R-:W-:Y:S03]  /*2ec0*/  HMMA.16816.F32 R12, R24, R16.reuse, RZ ;  /* 0x00000010180c723c */ /* 0x088fe600000018ff */
[----:B------:R-:W-:Y:S05]  /*2ed0*/  LDS R201, [R200.X4+0x12100] ;  /* 0x01210000c8c97984 */ /* 0x000fea0000004800 */
[C---:B------:R-:W-:Y:S08]  /*2ee0*/  HMMA.16816.F32 R16, R20.reuse, R16, RZ ;  /* 0x000000101410723c */ /* 0x040ff000000018ff */
[-C--:B----4-:R-:W-:Y:S08]  /*2ef0*/  HMMA.16816.F32 R20, R20, R76.reuse, RZ ;  /* 0x0000004c1414723c */ /* 0x090ff000000018ff */
[----:B------:R-:W-:Y:S08]  /*2f00*/  HMMA.16816.F32 R24, R24, R76, RZ ;  /* 0x0000004c1818723c */ /* 0x000ff000000018ff */
[-C--:B------:R-:W-:Y:S08]  /*2f10*/  HMMA.16816.F32 R4, R80, R78.reuse, R4 ;  /* 0x0000004e5004723c */ /* 0x080ff00000001804 */
[C---:B------:R-:W-:Y:S01]  /*2f20*/  HMMA.16816.F32 R8, R132.reuse, R78, R8 ;  /* 0x0000004e8408723c */ /* 0x040fe20000001808 */
[----:B------:R-:W2:Y:S07]  /*2f30*/  LDSM.16.M88.4 R76, [R157+0x6080] ;  /* 0x006080009d4c783b */ /* 0x000eae0000000200 */
[-C--:B------:R-:W-:Y:S08]  /*2f40*/  HMMA.16816.F32 R12, R132, R136.reuse, R12 ;  /* 0x00000088840c723c */ /* 0x080ff0000000180c */
[C---:B------:R-:W-:Y:S01]  /*2f50*/  HMMA.16816.F32 R16, R80.reuse, R136, R16 ;  /* 0x000000885010723c */ /* 0x040fe20000001810 */
[----:B------:R-:W3:Y:S07]  /*2f60*/  LDSM.16.M88.2 R136, [R219+0x2080] ;  /* 0x00208000db88783b */ /* 0x000eee0000000100 */
[-C--:B-1----:R-:W-:Y:S01]  /*2f70*/  HMMA.16816.F32 R20, R80, R2.reuse, R20 ;  /* 0x000000025014723c */ /* 0x082fe20000001814 */
[----:B------:R-:W1:Y:S07]  /*2f80*/  LDSM.16.M88.4 R80, [R159+0x6080] ;  /* 0x006080009f50783b */ /* 0x000e6e0000000200 */
[----:B------:R-:W-:Y:S01]  /*2f90*/  HMMA.16816.F32 R24, R132, R2, R24 ;  /* 0x000000028418723c */ /* 0x000fe20000001818 */
[----:B------:R-:W4:Y:S04]  /*2fa0*/  LDSM.16.M88.4 R132, [R158+0x7080] ;  /* 0x007080009e84783b */ /* 0x000f280000000200 */
[----:B------:R-:W1:Y:S03]  /*2fb0*/  LDSM.16.M88.2 R2, [R222+0x1080] ;  /* 0x00108000de02783b */ /* 0x000e660000000100 */
[-C--:B--2---:R-:W-:Y:S08]  /*2fc0*/  HMMA.16816.F32 R4, R76, R138.reuse, R4 ;  /* 0x0000008a4c04723c */ /* 0x084ff00000001804 */
[C---:B------:R-:W-:Y:S01]  /*2fd0*/  HMMA.16816.F32 R8, R140.reuse, R138, R8 ;  /* 0x0000008a8c08723c */ /* 0x040fe20000001808 */
[----:B------:R-:W2:Y:S07]  /*2fe0*/  LDSM.16.M88.2 R138, [R222+0x2080] ;  /* 0x00208000de8a783b */ /* 0x000eae0000000100 */
[-C--:B------:R-:W-:Y:S08]  /*2ff0*/  HMMA.16816.F32 R12, R140, R144.reuse, R12 ;  /* 0x000000908c0c723c */ /* 0x080ff0000000180c */
[C---:B------:R-:W-:Y:S01]  /*3000*/  HMMA.16816.F32 R16, R76.reuse, R144, R16 ;  /* 0x000000904c10723c */ /* 0x040fe20000001810 */
[----:B------:R-:W-:Y:S07]  /*3010*/  LDSM.16.M88.2 R144, [R218+0x4080] ;  /* 0x00408000da90783b */ /* 0x000fee0000000100 */
[-C--:B---3--:R-:W-:Y:S01]  /*3020*/  HMMA.16816.F32 R20, R76, R136.reuse, R20 ;  /* 0x000000884c14723c */ /* 0x088fe20000001814 */
[----:B------:R-:W-:Y:S07]  /*3030*/  LDSM.16.M88.4 R76, [R0+0x8080] ;  /* 0x00808000004c783b */ /* 0x000fee0000000200 */
[----:B------:R-:W-:Y:S01]  /*3040*/  HMMA.16816.F32 R24, R140, R136, R24 ;  /* 0x000000888c18723c */ /* 0x000fe20000001818 */
[----:B------:R-:W3:Y:S04]  /*3050*/  LDSM.16.M88.2 R136, [R218+0x3080] ;  /* 0x00308000da88783b */ /* 0x000ee80000000100 */
[----:B------:R2:W3:Y:S03]  /*3060*/  LDSM.16.M88.4 R140, [R0+0x9080] ;  /* 0x00908000008c783b */ /* 0x0004e60000000200 */
[-C--:B-1----:R-:W-:Y:S08]  /*3070*/  HMMA.16816.F32 R4, R80, R146.reuse, R4 ;  /* 0x000000925004723c */ /* 0x082ff00000001804 */
[C---:B----4-:R-:W-:Y:S01]  /*3080*/  HMMA.16816.F32 R8, R132.reuse, R146, R8 ;  /* 0x000000928408723c */ /* 0x050fe20000001808 */
[----:B------:R-:W1:Y:S07]  /*3090*/  LDSM.16.M88.2 R146, [R218+0x5080] ;  /* 0x00508000da92783b */ /* 0x000e6e0000000100 */
[-C--:B------:R-:W-:Y:S04]  /*30a0*/  HMMA.16816.F32 R12, R132, R2.reuse, R12 ;  /* 0x00000002840c723c */ /* 0x080fe8000000180c */
[C---:B--2---:R-:W-:Y:S04]  /*30b0*/  LEA R0, R217.reuse, R232, 0xd ;  /* 0x000000e8d9007211 */ /* 0x044fe800078e68ff */
[C---:B------:R-:W-:Y:S01]  /*30c0*/  HMMA.16816.F32 R16, R80.reuse, R2, R16 ;  /* 0x000000025010723c */ /* 0x040fe20000001810 */
[----:B------:R-:W-:Y:S03]  /*30d0*/  LDSM.16.M88.2 R2, [R220+0x3080] ;  /* 0x00308000dc02783b */ /* 0x000fe60000000100 */
[----:B------:R-:W-:Y:S04]  /*30e0*/  IMAD.SHL.U32 R0, R0, 0x2, RZ ;  /* 0x0000000200007824 */ /* 0x000fe800078e00ff */
[-C--:B------:R-:W-:Y:S01]  /*30f0*/  HMMA.16816.F32 R20, R80, R138.reuse, R20 ;  /* 0x0000008a5014723c */ /* 0x080fe20000001814 */
[----:B------:R2:W4:Y:S07]  /*3100*/  LDSM.16.M88.4 R80, [R0+0x8080] ;  /* 0x008080000050783b */ /* 0x00052e0000000200 */
[----:B------:R-:W-:Y:S01]  /*3110*/  HMMA.16816.F32 R24, R132, R138, R24 ;  /* 0x0000008a8418723c */ /* 0x000fe20000001818 */
[----:B------:R-:W4:Y:S04]  /*3120*/  LDSM.16.M88.4 R132, [R156+0x9080] ;  /* 0x009080009c84783b */ /* 0x000f280000000200 */
[----:B------:R-:W-:Y:S03]  /*3130*/  LDSM.16.M88.2 R138, [R222+0x3080] ;  /* 0x00308000de8a783b */ /* 0x000fe60000000100 */
[-C--:B---3--:R-:W-:Y:S08]  /*3140*/  HMMA.16816.F32 R4, R76, R136.reuse, R4 ;  /* 0x000000884c04723c */ /* 0x088ff00000001804 */
[C---:B------:R-:W-:Y:S01]  /*3150*/  HMMA.16816.F32 R8, R140.reuse, R136, R8 ;  /* 0x000000888c08723c */ /* 0x040fe20000001808 */
[----:B------:R-:W3:Y:S03]  /*3160*/  LDSM.16.M88.2 R136, [R220+0x4080] ;  /* 0x00408000dc88783b */ /* 0x000ee60000000100 */
[C---:B--2---:R-:W-:Y:S04]  /*3170*/  LEA R0, R217.reuse, R230, 0xd ;  /* 0x000000e6d9007211 */ /* 0x044fe800078e68ff */
[-C--:B------:R-:W-:Y:S04]  /*3180*/  HMMA.16816.F32 R12, R140, R144.reuse, R12 ;  /* 0x000000908c0c723c */ /* 0x080fe8000000180c */
[----:B------:R-:W-:Y:S04]  /*3190*/  IMAD.SHL.U32 R0, R0, 0x2, RZ ;  /* 0x0000000200007824 */ /* 0x000fe800078e00ff */
[C---:B------:R-:W-:Y:S08]  /*31a0*/  HMMA.16816.F32 R16, R76.reuse, R144, R16 ;  /* 0x000000904c10723c */ /* 0x040ff00000001810 */
[-C--:B-1----:R-:W-:Y:S01]  /*31b0*/  HMMA.16816.F32 R20, R76, R146.reuse, R20 ;  /* 0x000000924c14723c */ /* 0x082fe20000001814 */
[----:B------:R-:W1:Y:S04]  /*31c0*/  LDSM.16.M88.2 R76, [R220+0x5080] ;  /* 0x00508000dc4c783b */ /* 0x000e680000000100 */
[----:B------:R-:W-:Y:S03]  /*31d0*/  LDSM.16.M88.2 R78, [R219+0x3080] ;  /* 0x00308000db4e783b */ /* 0x000fe60000000100 */
[----:B------:R-:W-:Y:S01]  /*31e0*/  HMMA.16816.F32 R24, R140, R146, R24 ;  /* 0x000000928c18723c */ /* 0x000fe20000001818 */
[----:B------:R2:W5:Y:S04]  /*31f0*/  LDSM.16.M88.4 R140, [R0+0x8080] ;  /* 0x00808000008c783b */ /* 0x0005680000000200 */
[----:B------:R-:W5:Y:S03]  /*3200*/  LDSM.16.M88.4 R144, [R157+0x9080] ;  /* 0x009080009d90783b */ /* 0x000f660000000200 */
[-C--:B----4-:R-:W-:Y:S08]  /*3210*/  HMMA.16816.F32 R4, R80, R2.reuse, R4 ;  /* 0x000000025004723c */ /* 0x090ff00000001804 */
[C---:B------:R-:W-:Y:S01]  /*3220*/  HMMA.16816.F32 R8, R132.reuse, R2, R8 ;  /* 0x000000028408723c */ /* 0x040fe20000001808 */
[----:B------:R-:W4:Y:S07]  /*3230*/  LDSM.16.M88.2 R2, [R219+0x4080] ;  /* 0x00408000db02783b */ /* 0x000f2e0000000100 */
[-C--:B---3--:R-:W-:Y:S04]  /*3240*/  HMMA.16816.F32 R12, R132, R136.reuse, R12 ;  /* 0x00000088840c723c */ /* 0x088fe8000000180c */
[----:B--2---:R-:W-:Y:S04]  /*3250*/  LEA R0, R217, R231, 0xd ;  /* 0x000000e7d9007211 */ /* 0x004fe800078e68ff */
[C---:B------:R-:W-:Y:S01]  /*3260*/  HMMA.16816.F32 R16, R80.reuse, R136, R16 ;  /* 0x000000885010723c */ /* 0x040fe20000001810 */
[----:B------:R-:W2:Y:S03]  /*3270*/  LDSM.16.M88.2 R136, [R219+0x5080] ;  /* 0x00508000db88783b */ /* 0x000ea60000000100 */
[----:B------:R-:W-:Y:S04]  /*3280*/  IMAD.SHL.U32 R0, R0, 0x2, RZ ;  /* 0x0000000200007824 */ /* 0x000fe800078e00ff */
[-C--:B-1----:R-:W-:Y:S01]  /*3290*/  HMMA.16816.F32 R20, R80, R76.reuse, R20 ;  /* 0x0000004c5014723c */ /* 0x082fe20000001814 */
[----:B------:R-:W1:Y:S07]  /*32a0*/  LDSM.16.M88.4 R80, [R0+0x8080] ;  /* 0x008080000050783b */ /* 0x000e6e0000000200 */
[----:B------:R-:W-:Y:S01]  /*32b0*/  HMMA.16816.F32 R24, R132, R76, R24 ;  /* 0x0000004c8418723c */ /* 0x000fe20000001818 */
[----:B------:R-:W3:Y:S04]  /*32c0*/  LDSM.16.M88.4 R132, [R158+0x9080] ;  /* 0x009080009e84783b */ /* 0x000ee80000000200 */
[----:B------:R-:W-:Y:S03]  /*32d0*/  LDSM.16.M88.2 R76, [R222+0x5080] ;  /* 0x00508000de4c783b */ /* 0x000fe60000000100 */
[-C--:B-----5:R-:W-:Y:S08]  /*32e0*/  HMMA.16816.F32 R4, R140, R78.reuse, R4 ;  /* 0x0000004e8c04723c */ /* 0x0a0ff00000001804 */
[C---:B------:R-:W-:Y:S01]  /*32f0*/  HMMA.16816.F32 R8, R144.reuse, R78, R8 ;  /* 0x0000004e9008723c */ /* 0x040fe20000001808 */
[----:B------:R-:W-:Y:S04]  /*3300*/  LDS R78, [R200.X4+0x12080] ;  /* 0x01208000c84e7984 */ /* 0x000fe80000004800 */
[----:B------:R-:W-:Y:S03]  /*3310*/  LDS R79, [R200.X4+0x120a0] ;  /* 0x0120a000c84f7984 */ /* 0x000fe60000004800 */
[-C--:B----4-:R-:W-:Y:S01]  /*3320*/  HMMA.16816.F32 R12, R144, R2.reuse, R12 ;  /* 0x00000002900c723c */ /* 0x090fe2000000180c */
[----:B------:R-:W-:Y:S07]  /*3330*/  LDS R200, [R200.X4+0x12120] ;  /* 0x01212000c8c87984 */ /* 0x000fee0000004800 */
[C---:B------:R-:W-:Y:S01]  /*3340*/  HMMA.16816.F32 R16, R140.reuse, R2, R16 ;  /* 0x000000028c10723c */ /* 0x040fe20000001810 */
[----:B------:R-:W4:Y:S01]  /*3350*/  LDSM.16.M88.2 R2, [R222+0x4080] ;  /* 0x00408000de02783b */ /* 0x000f220000000100 */
[----:B------:R-:W-:Y:S04]  /*3360*/  DEPBAR.LE SB0, 0x0 ;  /* 0x000080000000791a */ /* 0x000fe80000000000 */
[----:B------:R-:W-:Y:S02]  /*3370*/  BAR.SYNC.DEFER_BLOCKING 0x0 ;  /* 0x0000000000007b1d */ /* 0x000fe40000010000 */
[-C--:B--2---:R-:W-:Y:S08]  /*3380*/  HMMA.16816.F32 R20, R140, R136.reuse, R20 ;  /* 0x000000888c14723c */ /* 0x084ff00000001814 */
[----:B------:R-:W-:Y:S08]  /*3390*/  HMMA.16816.F32 R24, R144, R136, R24 ;  /* 0x000000889018723c */ /* 0x000ff00000001818 */
[-C--:B-1----:R-:W-:Y:S01]  /*33a0*/  HMMA.16816.F32 R4, R80, R138.reuse, R4 ;  /* 0x0000008a5004723c */ /* 0x082fe20000001804 */
[----:B------:R1:W2:Y:S07]  /*33b0*/  LDSM.16.M88.4 R140, [R225+0xe080] ;  /* 0x00e08000e18c783b */ /* 0x0002ae0000000200 */
[C---:B---3--:R-:W-:Y:S01]  /*33c0*/  HMMA.16816.F32 R8, R132.reuse, R138, R8 ;  /* 0x0000008a8408723c */ /* 0x048fe20000001808 */
[----:B------:R1:W3:Y:S04]  /*33d0*/  LDSM.16.M88.4 R144, [R225+0xf080] ;  /* 0x00f08000e190783b */ /* 0x0002e80000000200 */
[----:B------:R1:W1:Y:S03]  /*33e0*/  LDSM.16.M88.4 R136, [R226+0xe080] ;  /* 0x00e08000e288783b */ /* 0x0002660000000200 */
[-C--:B----4-:R-:W-:Y:S01]  /*33f0*/  HMMA.16816.F32 R12, R132, R2.reuse, R12 ;  /* 0x00000002840c723c */ /* 0x090fe2000000180c */
[----:B------:R4:W1:Y:S07]  /*3400*/  LDSM.16.M88.4 R156, [R226+0xf080] ;  /* 0x00f08000e29c783b */ /* 0x00086e0000000200 */
[C---:B------:R-:W-:Y:S08]  /*3410*/  HMMA.16816.F32 R16, R80.reuse, R2, R16 ;  /* 0x000000025010723c */ /* 0x040ff00000001810 */
[-C--:B------:R-:W-:Y:S08]  /*3420*/  HMMA.16816.F32 R20, R80, R76.reuse, R20 ;  /* 0x0000004c5014723c */ /* 0x080ff00000001814 */
[----:B------:R-:W-:Y:S07]  /*3430*/  HMMA.16816.F32 R24, R132, R76, R24 ;  /* 0x0000004c8418723c */ /* 0x000fee0000001818 */
[----:B------:R-:W-:Y:S04]  /*3440*/  IADD3 R76, R234, 0x1, RZ ;  /* 0x00000001ea4c7810 */ /* 0x000fe80007ffe0ff */
[----:B------:R-:W-:Y:S11]  /*3450*/  ISETP.GE.AND P1, PT, R76, R202, PT ;  /* 0x000000ca4c00720c */ /* 0x000ff60003f26270 */
[----:B------:R-:W-:Y:S02]  /*3460*/  @!UPT UIADD3 URZ, URZ, URZ, URZ ;  /* 0x0000003f3f3ff290 */ /* 0x000fe4000fffe03f */
[----:B------:R-:W-:-:S05]  /*3470*/  @P1 BRA `(.L_x_903) ;  /* 0x0000031000001947 */ /* 0x000fca0003800000 */
[----:B-1234-:R-:W-:Y:S01]  /*3480*/  SHF.R.S32.HI R3, RZ, 0x1f, R76 ;  /* 0x0000001fff037819 */ /* 0x01efe2000001144c */
[----:B------:R-:W2:Y:S01]  /*3490*/  LDL.64 R206, [R1+0x20] ;  /* 0x0000200001ce7983 */ /* 0x000ea20000100a00 */
[----:B------:R-:W-:Y:S01]  /*34a0*/  @!P2 LEA R2, R234, 0x40, 0x6 ;  /* 0x00000040ea02a811 */ /* 0x000fe200078e30ff */
[----:B------:R-:W-:Y:S02]  /*34b0*/  IMAD.WIDE.U32 R80, R76, c[0x0][0x178], RZ ;  /* 0x00005e004c507a25 */ /* 0x000fe400078e00ff */
[----:B------:R-:W3:Y:S02]  /*34c0*/  LDL R202, [R1+0x38] ;  /* 0x0000380001ca7983 */ /* 0x000ee40000100800 */
[----:B------:R-:W-:Y:S02]  /*34d0*/  IMAD R3, R3, c[0x0][0x178], RZ ;  /* 0x00005e0003037a24 */ /* 0x000fe400078e02ff */
[----:B------:R-:W4:Y:S01]  /*34e0*/  LDL.64 R204, [R1+0x8] ;  /* 0x0000080001cc7983 */ /* 0x000f220000100a00 */
[----:B------:R-:W-:Y:S02]  /*34f0*/  IMAD.SHL.U32 R83, R80, 0x40, RZ ;  /* 0x0000004050537824 */ /* 0x000fe400078e00ff */
[----:B------:R-:W-:Y:S01]  /*3500*/  IMAD R3, R76, c[0x0][0x17c], R3 ;  /* 0x00005f004c037a24 */ /* 0x000fe200078e0203 */
[----:B------:R-:W1:Y:S03]  /*3510*/  S2R R203, SR_TID.X ;  /* 0x0000000000cb7919 */ /* 0x000e660000002100 */
[----:B------:R-:W-:Y:S01]  /*3520*/  IMAD.IADD R3, R81, 0x1, R3 ;  /* 0x0000000151037824 */ /* 0x000fe200078e0203 */
[----:B------:R-:W5:Y:S01]  /*3530*/  S2R R133, SR_TID.X ;  /* 0x0000000000857919 */ /* 0x000f620000002100 */
[C---:B--2---:R-:W-:Y:S04]  /*3540*/  @!P2 IADD3 R0, P5, R2.reuse, R206, RZ ;  /* 0x000000ce0200a210 */ /* 0x044fe80007fbe0ff */
[----:B---3--:R-:W-:Y:S02]  /*3550*/  @!P2 LEA.HI.X.SX32 R77, R2, R202, 0x1, P5 ;  /* 0x000000ca024da211 */ /* 0x008fe400028f0eff */
[----:B-1----:R-:W-:Y:S02]  /*3560*/  SHF.R.S32.HI R202, RZ, 0x1f, R203 ;  /* 0x0000001fffca7819 */ /* 0x002fe400000114cb */
[----:B----4-:R-:W-:Y:S02]  /*3570*/  IADD3 R81, P6, P5, R204, UR4, R83 ;  /* 0x00000004cc517c10 */ /* 0x010fe4000fdde053 */
[----:B------:R-:W-:Y:S01]  /*3580*/  SHF.L.U64.HI R2, R80, 0x6, R3 ;  /* 0x0000000650027819 */ /* 0x000fe20000010203 */
[----:B------:R-:W-:Y:S01]  /*3590*/  IMAD R80, R76, -0x40, R245 ;  /* 0xffffffc04c507824 */ /* 0x000fe200078e02f5 */
[----:B------:R-:W-:Y:S02]  /*35a0*/  LEA.HI R202, R202, R203, RZ, 0x3 ;  /* 0x000000cbcaca7211 */ /* 0x000fe400078f18ff */
[----:B------:R-:W-:Y:S02]  /*35b0*/  IADD3.X R132, R252, UR5, R2, P6, P5 ;  /* 0x00000005fc847c10 */ /* 0x000fe4000b7ea402 */
[----:B------:R-:W-:Y:S02]  /*35c0*/  IADD3 R3, P6, R83, R204, RZ ;  /* 0x000000cc53037210 */ /* 0x000fe40007fde0ff */
[----:B------:R-:W-:Y:S02]  /*35d0*/  SHF.R.S32.HI R202, RZ, 0x3, R202 ;  /* 0x00000003ffca7819 */ /* 0x000fe400000114ca */
[----:B------:R-:W-:Y:S03]  /*35e0*/  @!P2 LEA R82, P5, R0, c[0x0][0x258], 0x2 ;  /* 0x000096000052aa11 */ /* 0x000fe600078a10ff */
[----:B------:R-:W-:Y:S01]  /*35f0*/  IMAD.IADD R80, R80, 0x1, -R202 ;  /* 0x0000000150507824 */ /* 0x000fe200078e0aca */
[----:B------:R-:W-:Y:S01]  /*3600*/  @!P2 LEA.HI.X R83, R0, c[0x0][0x25c], R77, 0x2, P5 ;  /* 0x000097000053aa11 */ /* 0x000fe200028f144d */
[----:B------:R-:W-:Y:S01]  /*3610*/  IMAD.X R0, R2, 0x1, R252, P6 ;  /* 0x0000000102007824 */ /* 0x000fe200030e06fc */
[----:B------:R-:W-:Y:S02]  /*3620*/  LEA R76, P5, R3, c[0x0][0x160], 0x1 ;  /* 0x00005800034c7a11 */ /* 0x000fe400078a08ff */
[----:B------:R-:W-:Y:S02]  /*3630*/  LEA R2, P6, R81, c[0x0][0x160], 0x1 ;  /* 0x0000580051027a11 */ /* 0x000fe400078c08ff */
[----:B------:R-:W-:Y:S01]  /*3640*/  LEA.HI.X R77, R3, c[0x0][0x164], R0, 0x1, P5 ;  /* 0x00005900034d7a11 */ /* 0x000fe200028f0c00 */
[----:B------:R-:W-:Y:S01]  /*3650*/  IMAD.U32 R0, RZ, RZ, UR8 ;  /* 0x00000008ff007e24 */ /* 0x000fe2000f8e00ff */
[----:B------:R-:W-:Y:S02]  /*3660*/  LEA.HI.X R3, R81, c[0x0][0x164], R132, 0x1, P6 ;  /* 0x0000590051037a11 */ /* 0x000fe400030f0c84 */
[C---:B------:R-:W-:Y:S02]  /*3670*/  ISETP.LT.OR P6, PT, R80.reuse, 0x1, P4 ;  /* 0x000000015000780c */ /* 0x040fe400027c1670 */
[----:B------:R-:W-:Y:S02]  /*3680*/  IADD3 R81, R243, 0x6080, RZ ;  /* 0x00006080f3517810 */ /* 0x000fe40007ffe0ff */
[----:B------:R-:W-:Y:S03]  /*3690*/  ISETP.LT.OR P5, PT, R80, 0x1, P3 ;  /* 0x000000015000780c */ /* 0x000fe60001fa1670 */
        /* <DEDUP_REMOVED lines=10> */
[----:B-----5:R-:W-:Y:S02]  /*3740*/  IMAD.SHL.U32 R77, R133, 0x4, RZ ;  /* 0x00000004854d7824 */ /* 0x020fe400078e00ff */
[----:B------:R-:W-:Y:S04]  /*3750*/  IMAD.U32 R76, RZ, RZ, UR8 ;  /* 0x00000008ff4c7e24 */ /* 0x000fe8000f8e00ff */
[----:B------:R-:W-:Y:S04]  /*3760*/  @!P2 IMAD R76, R76, 0x40, R77 ;  /* 0x000000404c4ca824 */ /* 0x000fe800078e024d */
[----:B------:R-:W-:Y:S05]  /*3770*/  @!P2 IMAD.SHL.U32 R76, R76, 0x4, RZ ;  /* 0x000000044c4ca824 */ /* 0x000fea00078e00ff */
[----:B------:R1:W-:Y:S02]  /*3780*/  @!P2 LDGSTS.E.BYPASS.LTC128B.128 [R76+0x12080], [R82.64] ;  /* 0x12080000524cafae */ /* 0x0003e4000b901d4a */
.L_x_903:
[C---:B-1234-:R-:W-:Y:S01]  /*3790*/  IMAD R0, R234.reuse, 0x40, R247 ;  /* 0x00000040ea007824 */ /* 0x05efe200078e02f7 */
[----:B------:R-:W0:Y:S01]  /*37a0*/  LDGDEPBAR ;  /* 0x00000000000079af */ /* 0x000e220000000000 */
[----:B------:R-:W-:Y:S01]  /*37b0*/  IMAD.IADD R76, R247, 0x1, -R249 ;  /* 0x00000001f74c7824 */ /* 0x000fe200078e0af9 */
[----:B------:R-:W-:Y:S02]  /*37c0*/  IADD3 R234, R234, 0x1, RZ ;  /* 0x00000001eaea7810 */ /* 0x000fe40007ffe0ff */
        /* <DEDUP_REMOVED lines=9> */
[----:B------:R-:W-:Y:S01]  /*3860*/  ISETP.GT.AND P6, PT, R2, RZ, PT ;  /* 0x000000ff0200720c */ /* 0x000fe20003fc4270 */
[--C-:B------:R-:W-:Y:S01]  /*3870*/  FFMA.FTZ R238, R134, c[0x0][0x29c], -R78.reuse ;  /* 0x0000a70086ee7a23 */ /* 0x100fe2000001084e */
[----:B------:R-:W-:Y:S01]  /*3880*/  ISETP.GT.AND P5, PT, R2, 0x1, PT ;  /* 0x000000010200780c */ /* 0x000fe20003fa4270 */
[--C-:B------:R-:W-:Y:S01]  /*3890*/  FFMA.FTZ R134, R132, c[0x0][0x29c], -R78.reuse ;  /* 0x0000a70084867a23 */ /* 0x100fe2000001084e */
[----:B------:R-:W-:Y:S02]  /*38a0*/  FSEL R202, R6, -INF , P6 ;  /* 0xff80000006ca7808 */ /* 0x000fe40003000000 */
[----:B------:R-:W-:Y:S02]  /*38b0*/  ISETP.GT.AND P6, PT, R0, 0x20, PT ;  /* 0x000000200000780c */ /* 0x000fe40003fc4270 */
[----:B------:R-:W-:Y:S01]  /*38c0*/  FSEL R135, R7, -INF , P5 ;  /* 0xff80000007877808 */ /* 0x000fe20002800000 */
[--C-:B------:R-:W-:Y:S01]  /*38d0*/  FFMA.FTZ R213, R202, c[0x0][0x29c], -R79.reuse ;  /* 0x0000a700cad57a23 */ /* 0x100fe2000001084f */
[----:B------:R-:W-:Y:S01]  /*38e0*/  ISETP.GT.AND P5, PT, R0, 0x21, PT ;  /* 0x000000210000780c */ /* 0x000fe20003fa4270 */
[----:B------:R-:W-:Y:S01]  /*38f0*/  MUFU.EX2 R134, R134 ;  /* 0x0000008600867308 */ /* 0x000fe20000000800 */
[----:B------:R-:W-:Y:S01]  /*3900*/  FSEL R82, R16, -INF , P6 ;  /* 0xff80000010527808 */ /* 0x000fe20003000000 */
[--C-:B------:R-:W-:Y:S01]  /*3910*/  FFMA.FTZ R212, R135, c[0x0][0x29c], -R79.reuse ;  /* 0x0000a70087d47a23 */ /* 0x100fe2000001084f */
[----:B------:R-:W-:Y:S02]  /*3920*/  FSEL R81, R17, -INF , P5 ;  /* 0xff80000011517808 */ /* 0x000fe40002800000 */
[----:B------:R-:W-:Y:S01]  /*3930*/  ISETP.GT.AND P5, PT, R2, 0x21, PT ;  /* 0x000000210200780c */ /* 0x000fe20003fa4270 */
[--C-:B------:R-:W-:Y:S01]  /*3940*/  FFMA.FTZ R237, R82, c[0x0][0x29c], -R78.reuse ;  /* 0x0000a70052ed7a23 */ /* 0x100fe2000001084e */
[----:B------:R-:W-:Y:S01]  /*3950*/  ISETP.GT.AND P6, PT, R2, 0x20, PT ;  /* 0x000000200200780c */ /* 0x000fe20003fc4270 */
[--C-:B------:R-:W-:Y:S01]  /*3960*/  FFMA.FTZ R132, R81, c[0x0][0x29c], -R78.reuse ;  /* 0x0000a70051847a23 */ /* 0x100fe2000001084e */
[----:B------:R-:W-:Y:S01]  /*3970*/  FSEL R83, R19, -INF , P5 ;  /* 0xff80000013537808 */ /* 0x000fe20002800000 */
[----:B------:R-:W1:Y:S01]  /*3980*/  MUFU.EX2 R135, R238 ;  /* 0x000000ee00877308 */ /* 0x000e620000000800 */
[----:B------:R-:W-:Y:S02]  /*3990*/  FSEL R133, R18, -INF , P6 ;  /* 0xff80000012857808 */ /* 0x000fe40003000000 */
[----:B------:R-:W-:Y:S01]  /*39a0*/  IADD3 R4, R3, 0x20, RZ ;  /* 0x0000002003047810 */ /* 0x000fe20007ffe0ff */
[--C-:B------:R-:W-:Y:S01]  /*39b0*/  FFMA.FTZ R210, R83, c[0x0][0x29c], -R79.reuse ;  /* 0x0000a70053d27a23 */ /* 0x100fe2000001084f */
[C---:B------:R-:W-:Y:S01]  /*39c0*/  ISETP.GT.AND P6, PT, R0.reuse, 0x40, PT ;  /* 0x000000400000780c */ /* 0x040fe20003fc4270 */
[--C-:B------:R-:W-:Y:S01]  /*39d0*/  FFMA.FTZ R211, R133, c[0x0][0x29c], -R79.reuse ;  /* 0x0000a70085d37a23 */ /* 0x100fe2000001084f */
[----:B------:R-:W-:Y:S02]  /*39e0*/  ISETP.GT.AND P5, PT, R0, 0x41, PT ;  /* 0x000000410000780c */ /* 0x000fe40003fa4270 */
[----:B------:R-:W-:Y:S01]  /*39f0*/  IADD3 R3, R3, 0x28, RZ ;  /* 0x0000002803037810 */ /* 0x000fe20007ffe0ff */
[----:B------:R-:W2:Y:S01]  /*3a00*/  MUFU.EX2 R133, R237 ;  /* 0x000000ed00857308 */ /* 0x000ea20000000800 */
[----:B------:R-:W-:Y:S02]  /*3a10*/  IMNMX R0, R76, R4, PT ;  /* 0x000000044c007217 */ /* 0x000fe40003800200 */
[-C--:B------:R-:W-:Y:S03]  /*3a20*/  HMMA.16816.F32 R4, R140, R148.reuse, RZ ;  /* 0x000000948c04723c */ /* 0x080fe600000018ff */
[----:B------:R-:W-:Y:S02]  /*3a30*/  FSEL R20, R20, -INF , P6 ;  /* 0xff80000014147808 */ /* 0x000fe40003000000 */
[----:B------:R-:W-:Y:S02]  /*3a40*/  ISETP.GT.AND P6, PT, R2, 0x40, PT ;  /* 0x000000400200780c */ /* 0x000fe40003fc4270 */
[----:B------:R-:W-:Y:S01]  /*3a50*/  FSEL R21, R21, -INF , P5 ;  /* 0xff80000015157808 */ /* 0x000fe20002800000 */
[--C-:B------:R-:W-:Y:S01]  /*3a60*/  FFMA.FTZ R215, R20, c[0x0][0x29c], -R78.reuse ;  /* 0x0000a70014d77a23 */ /* 0x100fe2000001084e */
[----:B------:R-:W-:Y:S01]  /*3a70*/  ISETP.GT.AND P5, PT, R2, 0x41, PT ;  /* 0x000000410200780c */ /* 0x000fe20003fa4270 */
[----:B------:R-:W3:Y:S02]  /*3a80*/  MUFU.EX2 R132, R132 ;  /* 0x0000008400847308 */ /* 0x000ee40000000800 */
[----:B------:R-:W-:Y:S01]  /*3a90*/  IMNMX R2, R76, R3, PT ;  /* 0x000000034c027217 */ /* 0x000fe20003800200 */
[----:B------:R-:W-:Y:S01]  /*3aa0*/  FFMA.FTZ R214, R21, c[0x0][0x29c], -R78 ;  /* 0x0000a70015d67a23 */ /* 0x000fe2000001084e */
[----:B------:R-:W-:Y:S02]  /*3ab0*/  FSEL R76, R22, -INF , P6 ;  /* 0xff800000164c7808 */ /* 0x000fe40003000000 */
[----:B------:R-:W-:Y:S02]  /*3ac0*/  ISETP.GT.AND P6, PT, R0, RZ, PT ;  /* 0x000000ff0000720c */ /* 0x000fe40003fc4270 */
[----:B------:R-:W-:Y:S01]  /*3ad0*/  FSEL R23, R23, -INF , P5 ;  /* 0xff80000017177808 */ /* 0x000fe20002800000 */
[--C-:B------:R-:W-:Y:S01]  /*3ae0*/  FFMA.FTZ R209, R76, c[0x0][0x29c], -R79.reuse ;  /* 0x0000a7004cd17a23 */ /* 0x100fe2000001084f */
[----:B------:R-:W-:Y:S02]  /*3af0*/  ISETP.GT.AND P5, PT, R0, 0x1, PT ;  /* 0x000000010000780c */ /* 0x000fe40003fa4270 */
[----:B------:R-:W-:Y:S01]  /*3b00*/  FSEL R80, R8, -INF , P6 ;  /* 0xff80000008507808 */ /* 0x000fe20003000000 */
[----:B------:R-:W-:Y:S01]  /*3b10*/  FFMA.FTZ R208, R23, c[0x0][0x29c], -R79 ;  /* 0x0000a70017d07a23 */ /* 0x000fe2000001084f */
[----:B------:R-:W-:Y:S02]  /*3b20*/  FSEL R77, R9, -INF , P5 ;  /* 0xff800000094d7808 */ /* 0x000fe40002800000 */
[----:B------:R-:W-:Y:S01]  /*3b30*/  ISETP.GT.AND P6, PT, R2, RZ, PT ;  /* 0x000000ff0200720c */ /* 0x000fe20003fc4270 */
[--C-:B------:R-:W-:Y:S01]  /*3b40*/  FFMA.FTZ R207, R80, c[0x0][0x29c], -R201.reuse ;  /* 0x0000a70050cf7a23 */ /* 0x100fe200000108c9 */
[----:B------:R-:W-:Y:S01]  /*3b50*/  ISETP.GT.AND P5, PT, R2, 0x1, PT ;  /* 0x000000010200780c */ /* 0x000fe20003fa4270 */
[--C-:B------:R-:W-:Y:S01]  /*3b60*/  FFMA.FTZ R206, R77, c[0x0][0x29c], -R201.reuse ;  /* 0x0000a7004dce7a23 */ /* 0x100fe200000108c9 */
[----:B------:R-:W-:Y:S02]  /*3b70*/  FSEL R22, R10, -INF , P6 ;  /* 0xff8000000a167808 */ /* 0x000fe40003000000 */
[----:B------:R-:W-:Y:S02]  /*3b80*/  FSEL R19, R11, -INF , P5 ;  /* 0xff8000000b137808 */ /* 0x000fe40002800000 */
[C---:B------:R-:W-:Y:S02]  /*3b90*/  HMMA.16816.F32 R8, R144.reuse, R148, RZ ;  /* 0x000000949008723c */ /* 0x040fe400000018ff */
[C---:B------:R-:W-:Y:S01]  /*3ba0*/  ISETP.GT.AND P6, PT, R0.reuse, 0x20, PT ;  /* 0x000000200000780c */ /* 0x040fe20003fc4270 */
[--C-:B------:R-:W-:Y:S01]  /*3bb0*/  FFMA.FTZ R239, R19, c[0x0][0x29c], -R200.reuse ;  /* 0x0000a70013ef7a23 */ /* 0x100fe200000108c8 */
[----:B------:R-:W-:Y:S01]  /*3bc0*/  ISETP.GT.AND P5, PT, R0, 0x21, PT ;  /* 0x000000210000780c */ /* 0x000fe20003fa4270 */
[--C-:B------:R-:W-:Y:S01]  /*3bd0*/  FFMA.FTZ R202, R22, c[0x0][0x29c], -R200.reuse ;  /* 0x0000a70016ca7a23 */ /* 0x100fe200000108c8 */
[----:B------:R-:W-:Y:S02]  /*3be0*/  FSEL R18, R12, -INF , P6 ;  /* 0xff8000000c127808 */ /* 0x000fe40003000000 */
[----:B------:R-:W-:Y:S04]  /*3bf0*/  ISETP.GT.AND P6, PT, R2, 0x20, PT ;  /* 0x000000200200780c */ /* 0x000fe80003fc4270 */
[----:B------:R-:W-:Y:S01]  /*3c00*/  FSEL R17, R13, -INF , P5 ;  /* 0xff8000000d117808 */ /* 0x000fe20002800000 */
[--C-:B------:R-:W-:Y:S01]  /*3c10*/  FFMA.FTZ R205, R18, c[0x0][0x29c], -R201.reuse ;  /* 0x0000a70012cd7a23 */ /* 0x100fe200000108c9 */
[----:B------:R-:W-:Y:S02]  /*3c20*/  ISETP.GT.AND P5, PT, R2, 0x21, PT ;  /* 0x000000210200780c */ /* 0x000fe40003fa4270 */
[----:B------:R-:W-:Y:S01]  /*3c30*/  FSEL R16, R14, -INF , P6 ;  /* 0xff8000000e107808 */ /* 0x000fe20003000000 */
[--C-:B------:R-:W-:Y:S01]  /*3c40*/  FFMA.FTZ R204, R17, c[0x0][0x29c], -R201.reuse ;  /* 0x0000a70011cc7a23 */ /* 0x100fe200000108c9 */
[----:B------:R-:W-:Y:S02]  /*3c50*/  FSEL R3, R15, -INF , P5 ;  /* 0xff8000000f037808 */ /* 0x000fe40002800000 */
[-C--:B------:R-:W-:Y:S01]  /*3c60*/  HMMA.16816.F32 R12, R144, R150.reuse, RZ ;  /* 0x00000096900c723c */ /* 0x080fe200000018ff */
[--C-:B------:R-:W-:Y:S01]  /*3c70*/  FFMA.FTZ R240, R16, c[0x0][0x29c], -R200.reuse ;  /* 0x0000a70010f07a23 */ /* 0x100fe200000108c8 */
[C---:B------:R-:W-:Y:S01]  /*3c80*/  ISETP.GT.AND P6, PT, R0.reuse, 0x40, PT ;  /* 0x000000400000780c */ /* 0x040fe20003fc4270 */
[--C-:B------:R-:W-:Y:S01]  /*3c90*/  FFMA.FTZ R241, R3, c[0x0][0x29c], -R200.reuse ;  /* 0x0000a70003f17a23 */ /* 0x100fe200000108c8 */
[----:B------:R-:W-:Y:S01]  /*3ca0*/  ISETP.GT.AND P5, PT, R0, 0x41, PT ;  /* 0x000000410000780c */ /* 0x000fe20003fa4270 */
[----:B------:R-:W-:Y:S01]  /*3cb0*/  LDS R3, [R244.X4+0x122a0] ;  /* 0x0122a000f4037984 */ /* 0x000fe20000004800 */
[----:B------:R-:W-:Y:S01]  /*3cc0*/  FSEL R24, R24, -INF , P6 ;  /* 0xff80000018187808 */ /* 0x000fe20003000000 */
[----:B------:R-:W-:Y:S01]  /*3cd0*/  IMAD.MOV.U32 R0, RZ, RZ, 0x40 ;  /* 0x00000040ff007424 */ /* 0x000fe200078e00ff */
[C---:B------:R-:W-:Y:S02]  /*3ce0*/  HMMA.16816.F32 R16, R140.reuse, R150, RZ ;  /* 0x000000968c10723c */ /* 0x040fe400000018ff */
[----:B------:R-:W-:Y:S02]  /*3cf0*/  ISETP.GT.AND P6, PT, R2, 0x40, PT ;  /* 0x000000400200780c */ /* 0x000fe40003fc4270 */
[----:B------:R-:W-:Y:S01]  /*3d00*/  FSEL R25, R25, -INF , P5 ;  /* 0xff80000019197808 */ /* 0x000fe20002800000 */
[--C-:B------:R-:W-:Y:S01]  /*3d10*/  FFMA.FTZ R203, R24, c[0x0][0x29c], -R201.reuse ;  /* 0x0000a70018cb7a23 */ /* 0x100fe200000108c9 */
[----:B------:R-:W-:Y:S02]  /*3d20*/  ISETP.GT.AND P5, PT, R2, 0x41, PT ;  /* 0x000000410200780c */ /* 0x000fe40003fa4270 */
[-C--:B------:R-:W-:Y:S01]  /*3d30*/  HMMA.16816.F32 R20, R140, R152.reuse, RZ ;  /* 0x000000988c14723c */ /* 0x080fe200000018ff */
[----:B------:R-:W-:Y:S01]  /*3d40*/  FSEL R26, R26, -INF , P6 ;  /* 0xff8000001a1a7808 */ /* 0x000fe20003000000 */
[----:B------:R-:W-:Y:S02]  /*3d50*/  MUFU.EX2 R140, R207 ;  /* 0x000000cf008c7308 */ /* 0x000fe40000000800 */
[----:B------:R-:W-:Y:S01]  /*3d60*/  FSEL R27, R27, -INF , P5 ;  /* 0xff8000001b1b7808 */ /* 0x000fe20002800000 */
[----:B------:R-:W-:Y:S01]  /*3d70*/  FFMA.FTZ R201, R25, c[0x0][0x29c], -R201 ;  /* 0x0000a70019c97a23 */ /* 0x000fe200000108c9 */
[----:B------:R-:W-:Y:S01]  /*3d80*/  SEL R0, R0, 0xffffffc0, !P0 ;  /* 0xffffffc000007807 */ /* 0x000fe20004000000 */
[--C-:B------:R-:W-:Y:S02]  /*3d90*/  FFMA.FTZ R242, R26, c[0x0][0x29c], -R200.reuse ;  /* 0x0000a7001af27a23 */ /* 0x100fe400000108c8 */
[----:B------:R-:W-:Y:S02]  /*3da0*/  FFMA.FTZ R200, R27, c[0x0][0x29c], -R200 ;  /* 0x0000a7001bc87a23 */ /* 0x000fe400000108c8 */
[----:B------:R-:W-:Y:S01]  /*3db0*/  HMMA.16816.F32 R24, R144, R152, RZ ;  /* 0x000000989018723c */ /* 0x000fe200000018ff */
[----:B------:R-:W-:Y:S01]  /*3dc0*/  MUFU.EX2 R141, R205 ;  /* 0x000000cd008d7308 */ /* 0x000fe20000000800 */
[----:B------:R-:W-:Y:S02]  /*3dd0*/  IMAD.IADD R2, R225, 0x1, R0 ;  /* 0x00000001e1027824 */ /* 0x000fe400078e0200 */
[----:B------:R-:W-:Y:S03]  /*3de0*/  IMAD.IADD R0, R0, 0x1, R226 ;  /* 0x0000000100007824 */ /* 0x000fe600078e02e2 */
[----:B------:R-:W4:Y:S01]  /*3df0*/  LDSM.16.M88.4 R76, [R2+0xe080] ;  /* 0x00e08000024c783b */ /* 0x000f220000000200 */
[-C--:B------:R-:W-:Y:S03]  /*3e00*/  HMMA.16816.F32 R4, R136, R154.reuse, R4 ;  /* 0x0000009a8804723c */ /* 0x080fe60000001804 */
[----:B------:R-:W-:Y:S04]  /*3e10*/  MUFU.EX2 R143, R204 ;  /* 0x000000cc008f7308 */ /* 0x000fe80000000800 */
[----:B------:R-:W5:Y:S01]  /*3e20*/  LDSM.16.M88.4 R80, [R2+0xf080] ;  /* 0x00f080000250783b */ /* 0x000f620000000200 */
[C---:B------:R-:W-:Y:S05]  /*3e30*/  HMMA.16816.F32 R8, R156.reuse, R154, R8 ;  /* 0x0000009a9c08723c */ /* 0x040fea0000001808 */
[----:B------:R-:W-:Y:S03]  /*3e40*/  MUFU.EX2 R142, R206 ;  /* 0x000000ce008e7308 */ /* 0x000fe60000000800 */
[-C--:B------:R-:W-:Y:S07]  /*3e50*/  HMMA.16816.F32 R12, R156, R160.reuse, R12 ;  /* 0x000000a09c0c723c */ /* 0x080fee000000180c */
[----:B------:R-:W-:Y:S01]  /*3e60*/  MUFU.EX2 R145, R202 ;  /* 0x000000ca00917308 */ /* 0x000fe20000000800 */
[C---:B------:R-:W-:Y:S08]  /*3e70*/  HMMA.16816.F32 R16, R136.reuse, R160, R16 ;  /* 0x000000a08810723c */ /* 0x040ff00000001810 */
[-C--:B------:R-:W-:Y:S01]  /*3e80*/  HMMA.16816.F32 R20, R136, R162.reuse, R20 ;  /* 0x000000a28814723c */ /* 0x080fe20000001814 */
[----:B------:R-:W-:Y:S07]  /*3e90*/  MUFU.EX2 R137, R209 ;  /* 0x000000d100897308 */ /* 0x000fee0000000800 */
[----:B------:R-:W-:Y:S03]  /*3ea0*/  HMMA.16816.F32 R24, R156, R162, R24 ;  /* 0x000000a29c18723c */ /* 0x000fe60000001818 */
[----:B------:R-:W-:Y:S05]  /*3eb0*/  MUFU.EX2 R136, R211 ;  /* 0x000000d300887308 */ /* 0x000fea0000000800 */
[-C--:B----4-:R-:W-:Y:S05]  /*3ec0*/  HMMA.16816.F32 R4, R76, R164.reuse, R4 ;  /* 0x000000a44c04723c */ /* 0x090fea0000001804 */
[----:B------:R-:W-:Y:S03]  /*3ed0*/  MUFU.EX2 R138, R210 ;  /* 0x000000d2008a7308 */ /* 0x000fe60000000800 */
[C---:B-----5:R-:W-:Y:S07]  /*3ee0*/  HMMA.16816.F32 R8, R80.reuse, R164, R8 ;  /* 0x000000a45008723c */ /* 0x060fee0000001808 */
[----:B------:R-:W-:Y:S01]  /*3ef0*/  MUFU.EX2 R139, R208 ;  /* 0x000000d0008b7308 */ /* 0x000fe20000000800 */
[-C--:B------:R-:W-:Y:S08]  /*3f00*/  HMMA.16816.F32 R12, R80, R166.reuse, R12 ;  /* 0x000000a6500c723c */ /* 0x080ff0000000180c */
[C---:B------:R-:W-:Y:S01]  /*3f10*/  HMMA.16816.F32 R16, R76.reuse, R166, R16 ;  /* 0x000000a64c10723c */ /* 0x040fe20000001810 */
[----:B------:R-:W-:Y:S07]  /*3f20*/  MUFU.EX2 R144, R203 ;  /* 0x000000cb00907308 */ /* 0x000fee0000000800 */
[-C--:B------:R-:W-:Y:S01]  /*3f30*/  HMMA.16816.F32 R20, R76, R168.reuse, R20 ;  /* 0x000000a84c14723c */ /* 0x080fe20000001814 */
[----:B------:R-:W4:Y:S02]  /*3f40*/  LDSM.16.M88.4 R76, [R0+0xe080] ;  /* 0x00e08000004c783b */ /* 0x000f240000000200 */
[----:B------:R-:W-:Y:S05]  /*3f50*/  MUFU.EX2 R201, R201 ;  /* 0x000000c900c97308 */ /* 0x000fea0000000800 */
[----:B------:R-:W-:Y:S01]  /*3f60*/  HMMA.16816.F32 R24, R80, R168, R24 ;  /* 0x000000a85018723c */ /* 0x000fe20000001818 */
[----:B------:R-:W5:Y:S04]  /*3f70*/  LDSM.16.M88.4 R80, [R0+0xf080] ;  /* 0x00f080000050783b */ /* 0x000f680000000200 */
[----:B------:R-:W-:Y:S03]  /*3f80*/  MUFU.EX2 R200, R200 ;  /* 0x000000c800c87308 */ /* 0x000fe60000000800 */
        /* <DEDUP_REMOVED lines=33> */
[----:B------:R-:W1:Y:S01]  /*41a0*/  LDS R0, [R244.X4+0x12280] ;  /* 0x01228000f4007984 */ /* 0x000e620000004800 */
[-C--:B----4-:R-:W-:Y:S08]  /*41b0*/  HMMA.16816.F32 R4, R76, R194.reuse, R4 ;  /* 0x000000c24c04723c */ /* 0x090ff00000001804 */
[C---:B-----5:R-:W-:Y:S08]  /*41c0*/  HMMA.16816.F32 R8, R80.reuse, R194, R8 ;  /* 0x000000c25008723c */ /* 0x060ff00000001808 */
[-C--:B------:R-:W-:Y:S08]  /*41d0*/  HMMA.16816.F32 R12, R80, R196.reuse, R12 ;  /* 0x000000c4500c723c */ /* 0x080ff0000000180c */
[C---:B------:R-:W-:Y:S04]  /*41e0*/  HMMA.16816.F32 R16, R76.reuse, R196, R16 ;  /* 0x000000c44c10723c */ /* 0x040fe80000001810 */
[--C-:B-1----:R-:W-:Y:S02]  /*41f0*/  FADD.FTZ R4, R4, -R0.reuse ;  /* 0x8000000004047221 */ /* 0x102fe40000010000 */
[--C-:B------:R-:W-:Y:S02]  /*4200*/  FADD.FTZ R5, R5, -R0.reuse ;  /* 0x8000000005057221 */ /* 0x100fe40000010000 */
[-C--:B------:R-:W-:Y:S01]  /*4210*/  HMMA.16816.F32 R20, R76, R198.reuse, R20 ;  /* 0x000000c64c14723c */ /* 0x080fe20000001814 */
[----:B------:R-:W1:Y:S03]  /*4220*/  MUFU.EX2 R79, R215 ;  /* 0x000000d7004f7308 */ /* 0x000e660000000800 */
[----:B------:R-:W-:Y:S01]  /*4230*/  FMUL.FTZ R4, R135, R4 ;  /* 0x0000000487047220 */ /* 0x000fe20000410000 */
[C---:B------:R-:W-:Y:S01]  /*4240*/  F2FP.PACK_AB R135, R134.reuse, R135 ;  /* 0x000000878687723e */ /* 0x040fe200000000ff */
[----:B------:R-:W-:Y:S02]  /*4250*/  FMUL.FTZ R5, R134, R5 ;  /* 0x0000000586057220 */ /* 0x000fe40000410000 */
[----:B------:R-:W-:Y:S03]  /*4260*/  HMMA.16816.F32 R24, R80, R198, R24 ;  /* 0x000000c65018723c */ /* 0x000fe60000001818 */
[----:B------:R-:W4:Y:S01]  /*4270*/  MUFU.EX2 R78, R214 ;  /* 0x000000d6004e7308 */ /* 0x000f220000000800 */
[--C-:B------:R-:W-:Y:S02]  /*4280*/  FADD.FTZ R7, R7, -R3.reuse ;  /* 0x8000000307077221 */ /* 0x100fe40000010000 */
[--C-:B------:R-:W-:Y:S02]  /*4290*/  FADD.FTZ R6, R6, -R3.reuse ;  /* 0x8000000306067221 */ /* 0x100fe40000010000 */
[--C-:B------:R-:W-:Y:S04]  /*42a0*/  FADD.FTZ R16, R16, -R0.reuse ;  /* 0x8000000010107221 */ /* 0x100fe80000010000 */
[--C-:B------:R-:W-:Y:S01]  /*42b0*/  FADD.FTZ R17, R17, -R0.reuse ;  /* 0x8000000011117221 */ /* 0x100fe20000010000 */
[----:B------:R-:W5:Y:S01]  /*42c0*/  MUFU.EX2 R77, R213 ;  /* 0x000000d5004d7308 */ /* 0x000f620000000800 */
[----:B--2---:R-:W-:Y:S01]  /*42d0*/  FMUL.FTZ R16, R133, R16 ;  /* 0x0000001085107220 */ /* 0x004fe20000410000 */
[----:B---3--:R-:W-:Y:S01]  /*42e0*/  F2FP.PACK_AB R133, R132, R133 ;  /* 0x000000858485723e */ /* 0x008fe200000000ff */
[--C-:B------:R-:W-:Y:S02]  /*42f0*/  FADD.FTZ R20, R20, -R0.reuse ;  /* 0x8000000014147221 */ /* 0x100fe40000010000 */
[----:B------:R-:W-:Y:S02]  /*4300*/  FADD.FTZ R21, R21, -R0 ;  /* 0x8000000015157221 */ /* 0x000fe40000010000 */
[----:B-1----:R-:W-:Y:S01]  /*4310*/  FMUL.FTZ R0, R79, R20 ;  /* 0x000000144f007220 */ /* 0x002fe20000410000 */
[----:B------:R-:W-:Y:S01]  /*4320*/  F2FP.PACK_AB R20, R5, R4 ;  /* 0x000000040514723e */ /* 0x000fe200000000ff */
[----:B------:R-:W-:Y:S01]  /*4330*/  FMUL.FTZ R17, R132, R17 ;  /* 0x0000001184117220 */ /* 0x000fe20000410000 */
[----:B------:R-:W1:Y:S01]  /*4340*/  MUFU.EX2 R76, R212 ;  /* 0x000000d4004c7308 */ /* 0x000e620000000800 */
[--C-:B------:R-:W-:Y:S02]  /*4350*/  FADD.FTZ R4, R19, -R3.reuse ;  /* 0x8000000313047221 */ /* 0x100fe40000010000 */
[--C-:B------:R-:W-:Y:S01]  /*4360*/  FADD.FTZ R22, R22, -R3.reuse ;  /* 0x8000000316167221 */ /* 0x100fe20000010000 */
[C---:B----4-:R-:W-:Y:S01]  /*4370*/  F2FP.PACK_AB R132, R78.reuse, R79 ;  /* 0x0000004f4e84723e */ /* 0x050fe200000000ff */
[----:B------:R-:W-:Y:S02]  /*4380*/  FMUL.FTZ R21, R78, R21 ;  /* 0x000000154e157220 */ /* 0x000fe40000410000 */
[--C-:B------:R-:W-:Y:S02]  /*4390*/  FADD.FTZ R8, R8, -R2.reuse ;  /* 0x8000000208087221 */ /* 0x100fe40000010000 */
[--C-:B------:R-:W-:Y:S01]  /*43a0*/  FADD.FTZ R12, R12, -R2.reuse ;  /* 0x800000020c0c7221 */ /* 0x100fe20000010000 */
[----:B------:R-:W2:Y:S01]  /*43b0*/  MUFU.EX2 R134, R239 ;  /* 0x000000ef00867308 */ /* 0x000ea20000000800 */
[--C-:B------:R-:W-:Y:S02]  /*43c0*/  FADD.FTZ R13, R13, -R2.reuse ;  /* 0x800000020d0d7221 */ /* 0x100fe40000010000 */
[----:B------:R-:W-:Y:S02]  /*43d0*/  FMUL.FTZ R80, R137, R22 ;  /* 0x0000001689507220 */ /* 0x000fe40000410000 */
[----:B-----5:R-:W-:Y:S02]  /*43e0*/  FMUL.FTZ R6, R77, R6 ;  /* 0x000000064d067220 */ /* 0x020fe40000410000 */
[----:B------:R-:W-:Y:S02]  /*43f0*/  FMUL.FTZ R22, R140, R8 ;  /* 0x000000088c167220 */ /* 0x000fe40000410000 */
[----:B------:R-:W-:Y:S01]  /*4400*/  FMUL.FTZ R8, R143, R13 ;  /* 0x0000000d8f087220 */ /* 0x000fe20000410000 */
[----:B------:R-:W-:Y:S01]  /*4410*/  MUFU.EX2 R79, R240 ;  /* 0x000000f0004f7308 */ /* 0x000fe20000000800 */
[--C-:B------:R-:W-:Y:S02]  /*4420*/  FADD.FTZ R18, R18, -R3.reuse ;  /* 0x8000000312127221 */ /* 0x100fe40000010000 */
[----:B------:R-:W-:Y:S01]  /*4430*/  FADD.FTZ R23, R23, -R3 ;  /* 0x8000000317177221 */ /* 0x000fe20000010000 */
[C---:B-1----:R-:W-:Y:S01]  /*4440*/  F2FP.PACK_AB R78, R76.reuse, R77 ;  /* 0x0000004d4c4e723e */ /* 0x042fe200000000ff */
[----:B------:R-:W-:Y:S01]  /*4450*/  FMUL.FTZ R7, R76, R7 ;  /* 0x000000074c077220 */ /* 0x000fe20000410000 */
[----:B------:R-:W-:Y:S01]  /*4460*/  F2FP.PACK_AB R76, R21, R0 ;  /* 0x00000000154c723e */ /* 0x000fe200000000ff */
[----:B------:R-:W-:Y:S01]  /*4470*/  FMUL.FTZ R3, R141, R12 ;  /* 0x0000000c8d037220 */ /* 0x000fe20000410000 */
[----:B------:R-:W1:Y:S01]  /*4480*/  LDS R0, [R244.X4+0x12320] ;  /* 0x01232000f4007984 */ /* 0x000e620000004800 */
[----:B------:R-:W-:Y:S01]  /*4490*/  F2FP.PACK_AB R77, R17, R16 ;  /* 0x00000010114d723e */ /* 0x000fe200000000ff */
[----:B------:R-:W3:Y:S01]  /*44a0*/  MUFU.EX2 R19, R241 ;  /* 0x000000f100137308 */ /* 0x000ee20000000800 */
[----:B------:R-:W-:Y:S01]  /*44b0*/  F2FP.PACK_AB R21, R7, R6 ;  /* 0x000000060715723e */ /* 0x000fe200000000ff */
[----:B------:R-:W-:Y:S01]  /*44c0*/  STS [R235+0x12480], R135 ;  /* 0x01248087eb007388 */ /* 0x000fe20000000800 */
[----:B------:R-:W-:Y:S01]  /*44d0*/  F2FP.PACK_AB R7, R142, R140 ;  /* 0x0000008c8e07723e */ /* 0x000fe200000000ff */
[--C-:B------:R-:W-:Y:S01]  /*44e0*/  FADD.FTZ R25, R25, -R2.reuse ;  /* 0x8000000219197221 */ /* 0x100fe20000010000 */
[----:B------:R-:W-:Y:S01]  /*44f0*/  F2FP.PACK_AB R8, R8, R3 ;  /* 0x000000030808723e */ /* 0x000fe200000000ff */
[----:B------:R-:W-:Y:S01]  /*4500*/  STS [R236], R78 ;  /* 0x0000004eec007388 */ /* 0x000fe20000000800 */
[----:B--2---:R-:W-:Y:S01]  /*4510*/  F2FP.PACK_AB R3, R134, R145 ;  /* 0x000000918603723e */ /* 0x004fe200000000ff */
[--C-:B------:R-:W-:Y:S01]  /*4520*/  FADD.FTZ R9, R9, -R2.reuse ;  /* 0x8000000209097221 */ /* 0x100fe20000010000 */
[----:B------:R-:W-:Y:S01]  /*4530*/  F2FP.PACK_AB R17, R138, R136 ;  /* 0x000000888a11723e */ /* 0x000fe200000000ff */
[----:B------:R-:W-:Y:S01]  /*4540*/  STS [R235+0x12c80], R7 ;  /* 0x012c8007eb007388 */ /* 0x000fe20000000800 */
[----:B------:R-:W-:Y:S01]  /*4550*/  F2FP.PACK_AB R6, R143, R141 ;  /* 0x0000008d8f06723e */ /* 0x000fe200000000ff */
[----:B------:R-:W-:Y:S01]  /*4560*/  FADD.FTZ R24, R24, -R2 ;  /* 0x8000000218187221 */ /* 0x000fe20000010000 */
[----:B------:R-:W-:Y:S01]  /*4570*/  F2FP.PACK_AB R16, R139, R137 ;  /* 0x000000898b10723e */ /* 0x000fe200000000ff */
[----:B------:R-:W-:Y:S01]  /*4580*/  STS [R236+0x800], R3 ;  /* 0x00080003ec007388 */ /* 0x000fe20000000800 */
[----:B------:R-:W-:Y:S02]  /*4590*/  FMUL.FTZ R81, R136, R18 ;  /* 0x0000001288517220 */ /* 0x000fe40000410000 */
[----:B------:R-:W2:Y:S01]  /*45a0*/  MUFU.EX2 R18, R242 ;  /* 0x000000f200127308 */ /* 0x000ea20000000800 */
[----:B------:R-:W-:Y:S01]  /*45b0*/  STS [R235+0x13480], R133 ;  /* 0x01348085eb007388 */ /* 0x000fe20000000800 */
[----:B------:R-:W-:Y:S01]  /*45c0*/  FMUL.FTZ R138, R138, R4 ;  /* 0x000000048a8a7220 */ /* 0x000fe20000410000 */
[----:B------:R-:W-:Y:S01]  /*45d0*/  F2FP.PACK_AB R4, R201, R144 ;  /* 0x00000090c904723e */ /* 0x000fe200000000ff */
[----:B------:R-:W-:Y:S01]  /*45e0*/  FMUL.FTZ R5, R142, R9 ;  /* 0x000000098e057220 */ /* 0x000fe20000410000 */
[----:B------:R-:W-:Y:S01]  /*45f0*/  STS [R236+0x1000], R17 ;  /* 0x00100011ec007388 */ /* 0x000fe20000000800 */
[----:B------:R-:W-:Y:S01]  /*4600*/  FMUL.FTZ R23, R139, R23 ;  /* 0x000000178b177220 */ /* 0x000fe20000410000 */
[----:B---3--:R-:W-:Y:S01]  /*4610*/  F2FP.PACK_AB R2, R19, R79 ;  /* 0x0000004f1302723e */ /* 0x008fe200000000ff */
[----:B------:R-:W-:Y:S01]  /*4620*/  FMUL.FTZ R24, R144, R24 ;  /* 0x0000001890187220 */ /* 0x000fe20000410000 */
[----:B------:R-:W-:Y:S01]  /*4630*/  STS [R235+0x13c80], R6 ;  /* 0x013c8006eb007388 */ /* 0x000fe20000000800 */
[----:B------:R-:W-:Y:S01]  /*4640*/  F2FP.PACK_AB R5, R5, R22 ;  /* 0x000000160505723e */ /* 0x000fe200000000ff */
[----:B------:R-:W-:Y:S01]  /*4650*/  FMUL.FTZ R12, R201, R25 ;  /* 0x00000019c90c7220 */ /* 0x000fe20000410000 */
[----:B------:R-:W-:Y:S01]  /*4660*/  F2FP.PACK_AB R9, R138, R81 ;  /* 0x000000518a09723e */ /* 0x000fe200000000ff */
[----:B------:R2:W-:Y:S01]  /*4670*/  STS [R236+0x1800], R2 ;  /* 0x00180002ec007388 */ /* 0x0005e20000000800 */
[----:B------:R-:W-:Y:S02]  /*4680*/  F2FP.PACK_AB R13, R23, R80 ;  /* 0x00000050170d723e */ /* 0x000fe400000000ff */
[----:B------:R-:W-:Y:S01]  /*4690*/  F2FP.PACK_AB R12, R12, R24 ;  /* 0x000000180c0c723e */ /* 0x000fe200000000ff */
[----:B------:R-:W-:Y:S04]  /*46a0*/  STS [R235+0x14480], R132 ;  /* 0x01448084eb007388 */ /* 0x000fe80000000800 */
[----:B------:R-:W-:Y:S01]  /*46b0*/  STS [R236+0x2000], R16 ;  /* 0x00200010ec007388 */ /* 0x000fe20000000800 */
[--C-:B-1----:R-:W-:Y:S02]  /*46c0*/  FADD.FTZ R10, R10, -R0.reuse ;  /* 0x800000000a0a7221 */ /* 0x102fe40000010000 */
[--C-:B------:R-:W-:Y:S01]  /*46d0*/  FADD.FTZ R11, R11, -R0.reuse ;  /* 0x800000000b0b7221 */ /* 0x100fe20000010000 */
[----:B------:R-:W-:Y:S01]  /*46e0*/  STS [R235+0x14c80], R4 ;  /* 0x014c8004eb007388 */ /* 0x000fe20000000800 */
[----:B------:R-:W-:Y:S02]  /*46f0*/  FMUL.FTZ R10, R145, R10 ;  /* 0x0000000a910a7220 */ /* 0x000fe40000410000 */
[----:B------:R-:W-:Y:S02]  /*4700*/  FMUL.FTZ R11, R134, R11 ;  /* 0x0000000b860b7220 */ /* 0x000fe40000410000 */
[--C-:B------:R-:W-:Y:S02]  /*4710*/  FADD.FTZ R14, R14, -R0.reuse ;  /* 0x800000000e0e7221 */ /* 0x100fe40000010000 */
[--C-:B------:R-:W-:Y:S02]  /*4720*/  FADD.FTZ R15, R15, -R0.reuse ;  /* 0x800000000f0f7221 */ /* 0x100fe40000010000 */
[----:B------:R-:W-:Y:S02]  /*4730*/  FMUL.FTZ R14, R79, R14 ;  /* 0x0000000e4f0e7220 */ /* 0x000fe40000410000 */
[----:B------:R-:W-:Y:S01]  /*4740*/  FMUL.FTZ R15, R19, R15 ;  /* 0x0000000f130f7220 */ /* 0x000fe20000410000 */
[----:B--2---:R-:W-:Y:S01]  /*4750*/  F2FP.PACK_AB R2, R200, R18 ;  /* 0x00000012c802723e */ /* 0x004fe200000000ff */
[--C-:B------:R-:W-:Y:S02]  /*4760*/  FADD.FTZ R26, R26, -R0.reuse ;  /* 0x800000001a1a7221 */ /* 0x100fe40000010000 */
[----:B------:R-:W-:Y:S01]  /*4770*/  FADD.FTZ R27, R27, -R0 ;  /* 0x800000001b1b7221 */ /* 0x000fe20000010000 */
[----:B------:R-:W-:Y:S01]  /*4780*/  F2FP.PACK_AB R0, R15, R14 ;  /* 0x0000000e0f00723e */ /* 0x000fe200000000ff */
[----:B------:R1:W-:Y:S01]  /*4790*/  STS [R236+0x2800], R2 ;  /* 0x00280002ec007388 */ /* 0x0003e20000000800 */
[----:B------:R-:W-:Y:S02]  /*47a0*/  FMUL.FTZ R18, R18, R26 ;  /* 0x0000001a12127220 */ /* 0x000fe40000410000 */
[----:B------:R-:W-:Y:S01]  /*47b0*/  FMUL.FTZ R200, R200, R27 ;  /* 0x0000001bc8c87220 */ /* 0x000fe20000410000 */
        /* <DEDUP_REMOVED lines=97> */
[----:B------:R-:W3:Y:S01]  /*4dd0*/  LDL R237, [R1+0x2c] ;  /* 0x00002c0001ed7983 */ /* 0x000ee20000100800 */
[----:B------:R-:W-:Y:S02]  /*4de0*/  IMAD R4, R2, c[0x0][0x208], RZ ;  /* 0x0000820002047a24 */ /* 0x000fe400078e02ff */
[C---:B------:R-:W-:Y:S01]  /*4df0*/  IMAD.WIDE.U32 R2, R234.reuse, c[0x0][0x208], RZ ;  /* 0x00008200ea027a25 */ /* 0x040fe200078e00ff */
[----:B------:R-:W4:Y:S03]  /*4e00*/  LDL.64 R238, [R1] ;  /* 0x0000000001ee7983 */ /* 0x000f260000100a00 */
[----:B------:R-:W-:Y:S02]  /*4e10*/  IMAD R4, R234, c[0x0][0x20c], R4 ;  /* 0x00008300ea047a24 */ /* 0x000fe400078e0204 */
[C---:B------:R-:W-:Y:S02]  /*4e20*/  IMAD.SHL.U32 R6, R2.reuse, 0x40, RZ ;  /* 0x0000004002067824 */ /* 0x040fe400078e00ff */
[----:B------:R-:W-:Y:S05]  /*4e30*/  IMAD.IADD R3, R3, 0x1, R4 ;  /* 0x0000000103037824 */ /* 0x000fea00078e0204 */
[----:B------:R-:W-:Y:S02]  /*4e40*/  SHF.L.U64.HI R3, R2, 0x6, R3 ;  /* 0x0000000602037819 */ /* 0x000fe40000010203 */
[C---:B--2---:R-:W-:Y:S02]  /*4e50*/  IADD3 R4, P1, R5.reuse, R240, RZ ;  /* 0x000000f005047210 */ /* 0x044fe40007f3e0ff */
[----:B------:R-:W1:Y:S02]  /*4e60*/  S2R R240, SR_TID.X ;  /* 0x0000000000f07919 */ /* 0x000e640000002100 */
[----:B---3--:R-:W-:Y:S02]  /*4e70*/  LEA.HI.X.SX32 R7, R5, R237, 0x1, P1 ;  /* 0x000000ed05077211 */ /* 0x008fe400008f0eff */
[----:B------:R-:W-:Y:S02]  /*4e80*/  LOP3.LUT P1, RZ, R248, 0x1, RZ, 0xc0, !PT ;  /* 0x00000001f8ff7812 */ /* 0x000fe4000782c0ff */
[----:B----4-:R-:W-:Y:S04]  /*4e90*/  IADD3 R10, P6, P5, R238, UR12, R6 ;  /* 0x0000000cee0a7c10 */ /* 0x010fe8000fdde006 */
[----:B------:R-:W-:Y:S02]  /*4ea0*/  IADD3.X R11, R251, UR6, R3, P6, P5 ;  /* 0x00000006fb0b7c10 */ /* 0x000fe4000b7ea403 */
[C---:B------:R-:W-:Y:S04]  /*4eb0*/  LEA R8, P5, R4.reuse, c[0x0][0x280], 0x2 ;  /* 0x0000a00004087a11 */ /* 0x040fe800078a10ff */
[----:B------:R-:W-:Y:S02]  /*4ec0*/  LEA.HI.X R9, R4, c[0x0][0x284], R7, 0x2, P5 ;  /* 0x0000a10004097a11 */ /* 0x000fe400028f1407 */
[----:B-1----:R-:W-:Y:S04]  /*4ed0*/  SHF.R.S32.HI R237, RZ, 0x1f, R240 ;  /* 0x0000001fffed7819 */ /* 0x002fe800000114f0 */
[----:B------:R-:W-:Y:S04]  /*4ee0*/  LEA.HI R237, R237, R240, RZ, 0x3 ;  /* 0x000000f0eded7211 */ /* 0x000fe800078f18ff */
[----:B------:R-:W-:Y:S04]  /*4ef0*/  SHF.R.S32.HI R237, RZ, 0x3, R237 ;  /* 0x00000003ffed7819 */ /* 0x000fe800000114ed */
[----:B------:R-:W-:Y:S02]  /*4f00*/  IADD3 R2, -R237, R245, -R5 ;  /* 0x000000f5ed027210 */ /* 0x000fe40007ffe905 */
[----:B------:R-:W-:Y:S02]  /*4f10*/  IADD3 R5, P6, R6, R238, RZ ;  /* 0x000000ee06057210 */ /* 0x000fe40007fde0ff */
[----:B------:R-:W1:Y:S01]  /*4f20*/  S2R R238, SR_TID.X ;  /* 0x0000000000ee7919 */ /* 0x000e620000002100 */
[C---:B------:R-:W-:Y:S02]  /*4f30*/  ISETP.LT.OR P5, PT, R2.reuse, 0x1, !P1 ;  /* 0x000000010200780c */ /* 0x040fe40004fa1670 */
[----:B------:R-:W-:Y:S01]  /*4f40*/  IMAD.X R3, R3, 0x1, R251, P6 ;  /* 0x0000000103037824 */ /* 0x000fe200030e06fb */
[C---:B------:R-:W-:Y:S02]  /*4f50*/  LEA R6, P6, R5.reuse, c[0x0][0x1f0], 0x1 ;  /* 0x00007c0005067a11 */ /* 0x040fe400078c08ff */
[----:B------:R-:W-:Y:S02]  /*4f60*/  ISETP.LT.OR P1, PT, R2, 0x21, !P1 ;  /* 0x000000210200780c */ /* 0x000fe40004f21670 */
[----:B------:R-:W-:Y:S02]  /*4f70*/  LEA.HI.X R7, R5, c[0x0][0x1f4], R3, 0x1, P6 ;  /* 0x00007d0005077a11 */ /* 0x000fe400030f0c03 */
[C---:B------:R-:W-:Y:S04]  /*4f80*/  LEA R4, P6, R10.reuse, c[0x0][0x1f0], 0x1 ;  /* 0x00007c000a047a11 */ /* 0x040fe800078c08ff */
        /* <DEDUP_REMOVED lines=13> */
.L_x_904:
[-C--:B-1234-:R-:W-:Y:S01]  /*5060*/  HMMA.16816.F32 R4, R80, R16.reuse, RZ ;  /* 0x000000105004723c */ /* 0x09efe200000018ff */
[----:B------:R-:W2:Y:S01]  /*5070*/  LDL.64 R238, [R1+0x30] ;  /* 0x0000300001ee7983 */ /* 0x000ea20000100a00 */
[----:B------:R-:W-:Y:S01]  /*5080*/  UIADD3 UR7, UR8, 0x1, URZ ;  /* 0x0000000108077890 */ /* 0x000fe2000fffe03f */
[----:B------:R-:W-:Y:S01]  /*5090*/  ISETP.GE.AND P5, PT, R217, 0x1, PT ;  /* 0x00000001d900780c */ /* 0x000fe20003fa6270 */
[----:B------:R-:W-:Y:S01]  /*50a0*/  UISETP.GE.AND UP0, UPT, UR8, 0x1, UPT ;  /* 0x000000010800788c */ /* 0x000fe2000bf06270 */
[----:B------:R-:W3:Y:S03]  /*50b0*/  LDL R2, [R1+0x14] ;  /* 0x0000140001027983 */ /* 0x000ee60000100800 */
[C---:B------:R-:W-:Y:S01]  /*50c0*/  HMMA.16816.F32 R8, R132.reuse, R16, RZ ;  /* 0x000000108408723c */ /* 0x040fe200000018ff */
[----:B------:R-:W4:Y:S01]  /*50d0*/  LDL R237, [R1+0x3c] ;  /* 0x00003c0001ed7983 */ /* 0x000f220000100800 */
[----:B------:R-:W-:Y:S03]  /*50e0*/  USEL UR8, UR7, URZ, !UP0 ;  /* 0x0000003f07087287 */ /* 0x000fe6000c000000 */
[----:B------:R-:W-:Y:S03]  /*50f0*/  LDSM.16.M88.4 R140, [R221+0x1800] ;  /* 0x00180000dd8c783b */ /* 0x000fe60000000200 */
[-C--:B------:R-:W-:Y:S01]  /*5100*/  HMMA.16816.F32 R12, R132, R18.reuse, RZ ;  /* 0x00000012840c723c */ /* 0x080fe200000018ff */
[----:B------:R-:W-:Y:S04]  /*5110*/  LDSM.16.MT88.4 R144, [R0+0x4080] ;  /* 0x004080000090783b */ /* 0x000fe80000004200 */
[----:B------:R-:W-:Y:S03]  /*5120*/  LDSM.16.MT88.4 R156, [R0+0x1880] ;  /* 0x00188000009c783b */ /* 0x000fe60000004200 */
        /* <DEDUP_REMOVED lines=25> */
[----:B------:R-:W5:Y:S07]  /*52c0*/  LDSM.16.MT88.4 R140, [R0+0x4880] ;  /* 0x00488000008c783b */ /* 0x000f6e0000004200 */
[----:B------:R-:W-:Y:S01]  /*52d0*/  HMMA.16816.F32 R80, R132, R146, R80 ;  /* 0x000000928450723c */ /* 0x000fe20000001850 */
[----:B------:R-:W-:Y:S04]  /*52e0*/  LDSM.16.M88.4 R132, [R221+0x2000] ;  /* 0x00200000dd84783b */ /* 0x000fe80000000200 */
[----:B------:R-:W5:Y:S03]  /*52f0*/  LDSM.16.MT88.4 R144, [R0+0x2080] ;  /* 0x002080000090783b */ /* 0x000f660000004200 */
[-C--:B-1----:R-:W-:Y:S08]  /*5300*/  HMMA.16816.F32 R4, R136, R156.reuse, R4 ;  /* 0x0000009c8804723c */ /* 0x082ff00000001804 */
[C---:B------:R-:W-:Y:S08]  /*5310*/  HMMA.16816.F32 R8, R200.reuse, R156, R8 ;  /* 0x0000009cc808723c */ /* 0x040ff00000001808 */
[-C--:B------:R-:W-:Y:S08]  /*5320*/  HMMA.16816.F32 R12, R200, R158.reuse, R12 ;  /* 0x0000009ec80c723c */ /* 0x080ff0000000180c */
[C---:B------:R-:W-:Y:S01]  /*5330*/  HMMA.16816.F32 R16, R136.reuse, R158, R16 ;  /* 0x0000009e8810723c */ /* 0x040fe20000001810 */
[----:B------:R-:W1:Y:S07]  /*5340*/  LDSM.16.M88.4 R156, [R221+0x2800] ;  /* 0x00280000dd9c783b */ /* 0x000e6e0000000200 */
[-C--:B-----5:R-:W-:Y:S08]  /*5350*/  HMMA.16816.F32 R20, R136, R140.reuse, R20 ;  /* 0x0000008c8814723c */ /* 0x0a0ff00000001814 */
[C---:B------:R-:W-:Y:S08]  /*5360*/  HMMA.16816.F32 R24, R200.reuse, R140, R24 ;  /* 0x0000008cc818723c */ /* 0x040ff00000001818 */
[-C--:B------:R-:W-:Y:S01]  /*5370*/  HMMA.16816.F32 R76, R200, R142.reuse, R76 ;  /* 0x0000008ec84c723c */ /* 0x080fe2000000184c */
[----:B------:R-:W5:Y:S07]  /*5380*/  LDSM.16.MT88.4 R200, [R0+0x5080] ;  /* 0x0050800000c8783b */ /* 0x000f6e0000004200 */
[----:B------:R-:W-:Y:S01]  /*5390*/  HMMA.16816.F32 R80, R136, R142, R80 ;  /* 0x0000008e8850723c */ /* 0x000fe20000001850 */
[----:B------:R-:W-:Y:S04]  /*53a0*/  LDSM.16.M88.4 R136, [R223+0x2000] ;  /* 0x00200000df88783b */ /* 0x000fe80000000200 */
[----:B------:R-:W2:Y:S03]  /*53b0*/  LDSM.16.MT88.4 R140, [R0+0x2880] ;  /* 0x00288000008c783b */ /* 0x000ea60000004200 */
[-C--:B------:R-:W-:Y:S08]  /*53c0*/  HMMA.16816.F32 R4, R132, R144.reuse, R4 ;  /* 0x000000908404723c */ /* 0x080ff00000001804 */
[C---:B-1----:R-:W-:Y:S08]  /*53d0*/  HMMA.16816.F32 R8, R156.reuse, R144, R8 ;  /* 0x000000909c08723c */ /* 0x042ff00000001808 */
[-C--:B------:R-:W-:Y:S08]  /*53e0*/  HMMA.16816.F32 R12, R156, R146.reuse, R12 ;  /* 0x000000929c0c723c */ /* 0x080ff0000000180c */
[C---:B------:R-:W-:Y:S01]  /*53f0*/  HMMA.16816.F32 R16, R132.reuse, R146, R16 ;  /* 0x000000928410723c */ /* 0x040fe20000001810 */
[----:B------:R-:W1:Y:S07]  /*5400*/  LDSM.16.M88.4 R144, [R223+0x2800] ;  /* 0x00280000df90783b */ /* 0x000e6e0000000200 */
[-C--:B-----5:R-:W-:Y:S08]  /*5410*/  HMMA.16816.F32 R20, R132, R200.reuse, R20 ;  /* 0x000000c88414723c */ /* 0x0a0ff00000001814 */
[C---:B------:R-:W-:Y:S08]  /*5420*/  HMMA.16816.F32 R24, R156.reuse, R200, R24 ;  /* 0x000000c89c18723c */ /* 0x040ff00000001818 */
[-C--:B------:R-:W-:Y:S01]  /*5430*/  HMMA.16816.F32 R76, R156, R202.reuse, R76 ;  /* 0x000000ca9c4c723c */ /* 0x080fe2000000184c */
[----:B------:R5:W3:Y:S07]  /*5440*/  LDSM.16.MT88.4 R156, [R0+0x5880] ;  /* 0x00588000009c783b */ /* 0x000aee0000004200 */
[----:B------:R-:W-:Y:S01]  /*5450*/  HMMA.16816.F32 R80, R132, R202, R80 ;  /* 0x000000ca8450723c */ /* 0x000fe20000001850 */
[----:B------:R-:W-:Y:S07]  /*5460*/  LDSM.16.MT88.4 R132, [R216+0x17880] ;  /* 0x01788000d884783b */ /* 0x000fee0000004200 */
[-C--:B--2---:R-:W-:Y:S08]  /*5470*/  HMMA.16816.F32 R4, R136, R140.reuse, R4 ;  /* 0x0000008c8804723c */ /* 0x084ff00000001804 */
[C---:B-1----:R-:W-:Y:S04]  /*5480*/  HMMA.16816.F32 R8, R144.reuse, R140, R8 ;  /* 0x0000008c9008723c */ /* 0x042fe80000001808 */
[----:B-----5:R-:W-:Y:S04]  /*5490*/  IMAD.SHL.U32 R0, R246, 0x2000, RZ ;  /* 0x00002000f6007824 */ /* 0x020fe800078e00ff */
[-C--:B------:R-:W-:Y:S04]  /*54a0*/  HMMA.16816.F32 R12, R144, R142.reuse, R12 ;  /* 0x0000008e900c723c */ /* 0x080fe8000000180c */
[C---:B------:R-:W-:Y:S04]  /*54b0*/  IADD3 R3, P1, R0.reuse, R238, RZ ;  /* 0x000000ee00037210 */ /* 0x040fe80007f3e0ff */
[C---:B------:R-:W-:Y:S01]  /*54c0*/  HMMA.16816.F32 R16, R136.reuse, R142, R16 ;  /* 0x0000008e8810723c */ /* 0x040fe20000001810 */
[----:B------:R-:W-:Y:S03]  /*54d0*/  LDSM.16.MT88.4 R140, [R216+0x18080] ;  /* 0x01808000d88c783b */ /* 0x000fe60000004200 */
[----:B----4-:R-:W-:Y:S01]  /*54e0*/  LEA.HI.X.SX32 R0, R0, R237, 0x1, P1 ;  /* 0x000000ed00007211 */ /* 0x010fe200008f0eff */
[----:B---3--:R-:W-:Y:S01]  /*54f0*/  IMAD.MOV.U32 R237, RZ, RZ, R2 ;  /* 0x000000ffffed7224 */ /* 0x008fe200078e0002 */
[C---:B------:R-:W-:Y:S02]  /*5500*/  LEA R2, P1, R3.reuse, c[0x0][0x220], 0x2 ;  /* 0x0000880003027a11 */ /* 0x040fe400078210ff */
[-C--:B------:R-:W-:Y:S04]  /*5510*/  HMMA.16816.F32 R20, R136, R156.reuse, R20 ;  /* 0x0000009c8814723c */ /* 0x080fe80000001814 */
[----:B------:R-:W-:Y:S01]  /*5520*/  LEA.HI.X R3, R3, c[0x0][0x224], R0, 0x2, P1 ;  /* 0x0000890003037a11 */ /* 0x000fe200008f1400 */
[C---:B------:R-:W-:Y:S01]  /*5530*/  IMAD R0, R217.reuse, 0x2000, R228 ;  /* 0x00002000d9007824 */ /* 0x040fe200078e02e4 */
[----:B------:R-:W-:Y:S02]  /*5540*/  ISETP.GE.AND P1, PT, R234, R237, PT ;  /* 0x000000edea00720c */ /* 0x000fe40003f26270 */
[C---:B------:R-:W-:Y:S01]  /*5550*/  HMMA.16816.F32 R24, R144.reuse, R156, R24 ;  /* 0x0000009c9018723c */ /* 0x040fe20000001818 */
[----:B------:R-:W-:Y:S03]  /*5560*/  RED.E.ADD.F32.FTZ.RN.STRONG.GPU [R2.64], R4 ;  /* 0x000000040200798e */ /* 0x000fe6000c10e78a */
[----:B------:R-:W-:Y:S01]  /*5570*/  IMAD.SHL.U32 R0, R0, 0x2, RZ ;  /* 0x0000000200007824 */ /* 0x000fe200078e00ff */
[----:B------:R-:W-:Y:S01]  /*5580*/  RED.E.ADD.F32.FTZ.RN.STRONG.GPU [R2.64+0x400], R5 ;  /* 0x000400050200798e */ /* 0x000fe2000c10e78a */
[----:B------:R-:W-:Y:S02]  /*5590*/  IADD3 R217, R217, 0x1, RZ ;  /* 0x00000001d9d97810 */ /* 0x000fe40007ffe0ff */
[-C--:B------:R-:W-:Y:S01]  /*55a0*/  HMMA.16816.F32 R76, R144, R158.reuse, R76 ;  /* 0x0000009e904c723c */ /* 0x080fe2000000184c */
[----:B------:R-:W-:Y:S03]  /*55b0*/  RED.E.ADD.F32.FTZ.RN.STRONG.GPU [R2.64+0x800], R6 ;  /* 0x000800060200798e */ /* 0x000fe6000c10e78a */
[----:B------:R-:W-:Y:S01]  /*55c0*/  SEL R217, R217, RZ, !P5 ;  /* 0x000000ffd9d97207 */ /* 0x000fe20006800000 */
[----:B------:R-:W-:Y:S03]  /*55d0*/  RED.E.ADD.F32.FTZ.RN.STRONG.GPU [R2.64+0xc00], R7 ;  /* 0x000c00070200798e */ /* 0x000fe6000c10e78a */
[----:B------:R-:W-:Y:S01]  /*55e0*/  HMMA.16816.F32 R80, R136, R158, R80 ;  /* 0x0000009e8850723c */ /* 0x000fe20000001850 */
        /* <DEDUP_REMOVED lines=144> */
.L_x_902:
        /* <DEDUP_REMOVED lines=20> */
[----:B------:R-:W-:Y:S02]  /*6030*/  LEA.HI R2, R27, R77, RZ, 0x5 ;  /* 0x0000004d1b027211 */ /* 0x000fe400078f28ff */
[--C-:B------:R-:W-:Y:S02]  /*6040*/  SHF.R.S32.HI R6, RZ, 0x2, R4.reuse ;  /* 0x00000002ff067819 */ /* 0x100fe40000011404 */
[----:B------:R-:W-:Y:S02]  /*6050*/  SHF.R.S32.HI R0, RZ, 0x1f, R4 ;  /* 0x0000001fff007819 */ /* 0x000fe40000011404 */
[----:B------:R-:W-:-:S02]  /*6060*/  SHF.R.S32.HI R3, RZ, 0x5, R2 ;  /* 0x00000005ff037819 */ /* 0x000fc40000011402 */
[----:B------:R-:W-:Y:S02]  /*6070*/  LEA.HI R0, R0, R6, RZ, 0x3 ;  /* 0x0000000600007211 */ /* 0x000fe400078f18ff */
[----:B-1----:R-:W-:Y:S02]  /*6080*/  LEA.HI R5, R27, R77, RZ, 0x6 ;  /* 0x0000004d1b057211 */ /* 0x002fe400078f30ff */
        /* <DEDUP_REMOVED lines=120> */
.L_x_907:
        /* <DEDUP_REMOVED lines=63> */
.L_x_909:
[----:B-1--4-:R-:W-:Y:S05]  /*6c00*/  BSYNC B0 ;  /* 0x0000000000007941 */ /* 0x012fea0003800000 */
.L_x_908:
        /* <DEDUP_REMOVED lines=16> */
.L_x_911:
[----:B------:R-:W-:Y:S05]  /*6d10*/  BSYNC B0 ;  /* 0x0000000000007941 */ /* 0x000fea0003800000 */
.L_x_910:
        /* <DEDUP_REMOVED lines=16> */
.L_x_913:
[----:B------:R-:W-:Y:S05]  /*6e20*/  BSYNC B0 ;  /* 0x0000000000007941 */ /* 0x000fea0003800000 */
.L_x_912:
        /* <DEDUP_REMOVED lines=16> */
.L_x_915:
[----:B------:R-:W-:Y:S05]  /*6f30*/  BSYNC B0 ;  /* 0x0000000000007941 */ /* 0x000fea0003800000 */
.L_x_914:
        /* <DEDUP_REMOVED lines=16> */
.L_x_917:
[----:B------:R-:W-:Y:S05]  /*7040*/  BSYNC B0 ;  /* 0x0000000000007941 */ /* 0x000fea0003800000 */
.L_x_916:
        /* <DEDUP_REMOVED lines=16> */
.L_x_919:
[----:B------:R-:W-:Y:S05]  /*7150*/  BSYNC B0 ;  /* 0x0000000000007941 */ /* 0x000fea0003800000 */
.L_x_918:
        /* <DEDUP_REMOVED lines=19> */
.L_x_921:
[----:B------:R-:W-:Y:S05]  /*7290*/  BSYNC B0 ;  /* 0x0000000000007941 */ /* 0x000fea0003800000 */
.L_x_920:
        /* <DEDUP_REMOVED lines=14> */
.L_x_923:
[----:B------:R-:W-:Y:S05]  /*7380*/  BSYNC B0 ;  /* 0x0000000000007941 */ /* 0x000fea0003800000 */
.L_x_922:
        /* <DEDUP_REMOVED lines=14> */
.L_x_925:
[----:B------:R-:W-:Y:S05]  /*7470*/  BSYNC B0 ;  /* 0x0000000000007941 */ /* 0x000fea0003800000 */
.L_x_924:
        /* <DEDUP_REMOVED lines=14> */
.L_x_927:
[----:B------:R-:W-:Y:S05]  /*7560*/  BSYNC B0 ;  /* 0x0000000000007941 */ /* 0x000fea0003800000 */
.L_x_926:
        /* <DEDUP_REMOVED lines=14> */
.L_x_929:
[----:B------:R-:W-:Y:S05]  /*7650*/  BSYNC B0 ;  /* 0x0000000000007941 */ /* 0x000fea0003800000 */
.L_x_928:
        /* <DEDUP_REMOVED lines=14> */
.L_x_906:
[----:B------:R-:W2:Y:S01]  /*7740*/  LDL R8, [R1+0x40] ;  /* 0x0000400001087983 */ /* 0x000ea20000100800 */
[----:B------:R-:W-:Y:S01]  /*7750*/  ISETP.NE.U32.AND P1, PT, RZ, c[0x0][0x358], PT ;  /* 0x0000d600ff007a0c */ /* 0x000fe20003f25070 */
[----:B------:R-:W-:Y:S01]  /*7760*/  IMAD.MOV.U32 R2, RZ, RZ, 0x4 ;  /* 0x00000004ff027424 */ /* 0x000fe200078e00ff */
[----:B------:R-:W-:Y:S02]  /*7770*/  ISETP.NE.U32.AND P0, PT, RZ, c[0x0][0x360], PT ;  /* 0x0000d800ff007a0c */ /* 0x000fe40003f05070 */
[----:B------:R-:W-:Y:S02]  /*7780*/  ISETP.NE.AND.EX P1, PT, RZ, c[0x0][0x35c], PT, P1 ;  /* 0x0000d700ff007a0c */ /* 0x000fe40003f25310 */
[----:B------:R-:W-:Y:S01]  /*7790*/  ISETP.NE.AND.EX P0, PT, RZ, c[0x0][0x364], PT, P0 ;  /* 0x0000d900ff007a0c */ /* 0x000fe20003f05300 */
[----:B-12---:R-:W-:-:S10]  /*77a0*/  IMAD.WIDE R4, R8, R2, c[0x0][0x358] ;  /* 0x0000d60008047625 */ /* 0x006fd400078e0202 */
        /* <DEDUP_REMOVED lines=12> */
.L_x_930:
        /* <DEDUP_REMOVED lines=40> */
.L_x_932:
[----:B------:R-:W-:Y:S05]  /*7af0*/  BSYNC B0 ;  /* 0x0000000000007941 */ /* 0x000fea0003800000 */
.L_x_931:
        /* <DEDUP_REMOVED lines=16> */
.L_x_934:
[----:B------:R-:W-:Y:S05]  /*7c00*/  BSYNC B0 ;  /* 0x0000000000007941 */ /* 0x000fea0003800000 */
.L_x_933:
        /* <DEDUP_REMOVED lines=16> */
.L_x_936:
[----:B------:R-:W-:Y:S05]  /*7d10*/  BSYNC B0 ;  /* 0x0000000000007941 */ /* 0x000fea0003800000 */
.L_x_935:
        /* <DEDUP_REMOVED lines=16> */
.L_x_938:
[----:B------:R-:W-:Y:S05]  /*7e20*/  BSYNC B0 ;  /* 0x0000000000007941 */ /* 0x000fea0003800000 */
.L_x_937:
        /* <DEDUP_REMOVED lines=16> */
.L_x_940:
[----:B------:R-:W-:Y:S05]  /*7f30*/  BSYNC B0 ;  /* 0x0000000000007941 */ /* 0x000fea0003800000 */
.L_x_939:
        /* <DEDUP_REMOVED lines=16> */
.L_x_942:
[----:B------:R-:W-:Y:S05]  /*8040*/  BSYNC B0 ;  /* 0x0000000000007941 */ /* 0x000fea0003800000 */
.L_x_941:
        /* <DEDUP_REMOVED lines=19> */
.L_x_944:
[----:B------:R-:W-:Y:S05]  /*8180*/  BSYNC B0 ;  /* 0x0000000000007941 */ /* 0x000fea0003800000 */
.L_x_943:
        /* <DEDUP_REMOVED lines=14> */
.L_x_946:
[----:B------:R-:W-:Y:S05]  /*8270*/  BSYNC B0 ;  /* 0x0000000000007941 */ /* 0x000fea0003800000 */
.L_x_945:
        /* <DEDUP_REMOVED lines=14> */
.L_x_948:
[----:B------:R-:W-:Y:S05]  /*8360*/  BSYNC B0 ;  /* 0x0000000000007941 */ /* 0x000fea0003800000 */
.L_x_947:
        /* <DEDUP_REMOVED lines=14> */
.L_x_950:
[----:B------:R-:W-:Y:S05]  /*8450*/  BSYNC B0 ;  /* 0x0000000000007941 */ /* 0x000fea0003800000 */
.L_x_949:
        /* <DEDUP_REMOVED lines=14> */
.L_x_952:
[----:B------:R-:W-:Y:S05]  /*8540*/  BSYNC B0 ;  /* 0x0000000000007941 */ /* 0x000fea0003800000 */
.L_x_951:
        /* <DEDUP_REMOVED lines=14> */
.L_x_953:
        /* <DEDUP_REMOVED lines=13> */
.L_x_2311:


//--------------------- .text._ZN7cutlass13device_kernelIN5flash19enable_sm80_to_sm89INS1_16FlashAttnBwdSm80INS1_25CollectiveMainloopBwdSm80ILi2ELi1EN4cute5tupleIJNS5_1CILi64EEENS7_ILi96EEENS7_ILi128EEEEEENS_6half_tEfNS_4arch4Sm80ELb1ELb0ELb0ELb1ELb0ELb0ELb0ELb0ELi2ELi2ELi2ELi2ELb1EEENS1_24CollectiveEpilogueBwdGQAISB_fSE_Li256ELb1ELb0EEENS1_25SingleTileBwdLPTSchedulerILb1ELi96ELb0EEEEEEEEEvNT_6ParamsE --------------------------
	.section	.text._ZN7cutlass13device_kernelIN5flash19enable_sm80_to_sm89INS1_16FlashAttnBwdSm80INS1_25CollectiveMainloopBwdSm80ILi2ELi1EN4cute5tupleIJNS5_1CILi64EEENS7_ILi96EEENS7_ILi128EEEEEENS_6half_tEfNS_4arch4Sm80ELb1ELb0ELb0ELb1ELb0ELb0ELb0ELb0ELi2ELi2ELi2ELi2ELb1EEENS1_24CollectiveEpilogueBwdGQAISB_fSE_Li256ELb1ELb0EEENS1_25SingleTileBwdLPTSchedulerILb1ELi96ELb0EEEEEEEEEvNT_6ParamsE,"ax",@progbits
	.sectioninfo	@"SHI_REGISTERS=255"
	.align	128
.text._ZN7cutlass13device_kernelIN5flash19enable_sm80_to_sm89INS1_16FlashAttnBwdSm80INS1_25CollectiveMainloopBwdSm80ILi2ELi1EN4cute5tupleIJNS5_1CILi64EEENS7_ILi96EEENS7_ILi128EEEEEENS_6half_tEfNS_4arch4Sm80ELb1ELb0ELb0ELb1ELb0ELb0ELb0ELb0ELi2ELi2ELi2ELi2ELb1EEENS1_24CollectiveEpilogueBwdGQAISB_fSE_Li256ELb1ELb0EEENS1_25SingleTileBwdLPTSchedulerILb1ELi96ELb0EEEEEEEEEvNT_6ParamsE:
        .type           _ZN7cutlass13device_kernelIN5flash19enable_sm80_to_sm89INS1_16FlashAttnBwdSm80INS1_25CollectiveMainloopBwdSm80ILi2ELi1EN4cute5tupleIJNS5_1CILi64EEENS7_ILi96EEENS7_ILi128EEEEEENS_6half_tEfNS_4arch4Sm80ELb1ELb0ELb0ELb1ELb0ELb0ELb0ELb0ELi2ELi2ELi2ELi2ELb1EEENS1_24CollectiveEpilogueBwdGQAISB_fSE_Li256ELb1ELb0EEENS1_25SingleTileBwdLPTSchedulerILb1ELi96ELb0EEEEEEEEEvNT_6ParamsE,@function
        .size           _ZN7cutlass13device_kernelIN5flash19enable_sm80_to_sm89INS1_16FlashAttnBwdSm80INS1_25CollectiveMainloopBwdSm80ILi2ELi1EN4cute5tupleIJNS5_1CILi64EEENS7_ILi96EEENS7_ILi128EEEEEENS_6half_tEfNS_4arch4Sm80ELb1ELb0ELb0ELb1ELb0ELb0ELb0ELb0ELi2ELi2ELi2ELi2ELb1EEENS1_24CollectiveEpilogueBwdGQAISB_fSE_Li256ELb1ELb0EEENS1_25SingleTileBwdLPTSchedulerILb1ELi96ELb0EEEEEEEEEvNT_6ParamsE,(.L_x_2312 - _ZN7cutlass13device_kernelIN5flash19enable_sm80_to_sm89INS1_16FlashAttnBwdSm80INS1_25CollectiveMainloopBwdSm80ILi2ELi1EN4cute5tupleIJNS5_1CILi64EEENS7_ILi96EEENS7_ILi128EEEEEENS_6half_tEfNS_4arch4Sm80ELb1ELb0ELb0ELb1ELb0ELb0ELb0ELb0ELi2ELi2ELi2ELi2ELb1EEENS1_24CollectiveEpilogueBwdGQAISB_fSE_Li256ELb1ELb0EEENS1_25SingleTileBwdLPTSchedulerILb1ELi96ELb0EEEEEEEEEvNT_6ParamsE)
        .other          _ZN7cutlass13device_kernelIN5flash19enable_sm80_to_sm89INS1_16FlashAttnBwdSm80INS1_25CollectiveMainloopBwdSm80ILi2ELi1EN4cute5tupleIJNS5_1CILi64EEENS7_ILi96EEENS7_ILi128EEEEEENS_6half_tEfNS_4arch4Sm80ELb1ELb0ELb0ELb1ELb0ELb0ELb0ELb0ELi2ELi2ELi2ELi2ELb1EEENS1_24CollectiveEpilogueBwdGQAISB_fSE_Li256ELb1ELb0EEENS1_25SingleTileBwdLPTSchedulerILb1ELi96ELb0EEEEEEEEEvNT_6ParamsE,@"STO_CUDA_ENTRY STV_DEFAULT"
_ZN7cutlass13device_kernelIN5flash19enable_sm80_to_sm89INS1_16FlashAttnBwdSm80INS1_25CollectiveMainloopBwdSm80ILi2ELi1EN4cute5tupleIJNS5_1CILi64EEENS7_ILi96EEENS7_ILi128EEEEEENS_6half_tEfNS_4arch4Sm80ELb1ELb0ELb0ELb1ELb0ELb0ELb0ELb0ELi2ELi2ELi2ELi2ELb1EEENS1_24CollectiveEpilogueBwdGQAISB_fSE_Li256ELb1ELb0EEENS1_25SingleTileBwdLPTSchedulerILb1ELi96ELb0EEEEEEEEEvNT_6ParamsE:
        /* <DEDUP_REMOVED lines=26> */
.L_x_955:
[----:B------:R-:W-:Y:S02]  /*01a0*/  MOV R3, c[0x0][0x3b4] ;  /* 0x0000ed0000037a02 */ /* 0x000fe40000000f00 */
[----:B------:R-:W-:Y:S02]  /*01b0*/  MOV R4, R0 ;  /* 0x0000000000047202 */ /* 0x000fe40000000f00 */
[----:B------:R-:W-:-:S13]  /*01c0*/  ISETP.NE.AND P0, PT, R3, 0x1, PT ;  /* 0x000000010300780c */ /* 0x000fda0003f05270 */
[----:B------:R-:W-:-:S05]  /*01d0*/  @P0 IMAD.HI.U32 R3, R0, c[0x0][0x3b8], RZ ;  /* 0x0000ee0000030a27 */ /* 0x000fca00078e00ff */
[----:B------:R-:W-:-:S05]  /*01e0*/  @P0 SHF.R.U32.HI R4, RZ, c[0x0][0x3bc], R3 ;  /* 0x0000ef00ff040a19 */ /* 0x000fca0000011603 */
[----:B------:R1:W-:Y:S01]  /*01f0*/  STL [R1+0x20], R4 ;  /* 0x0000200401007387 */ /* 0x0003e20000100800 */
[----:B------:R-:W-:-:S03]  /*0200*/  IMAD R3, R4, c[0x0][0x3b4], RZ ;  /* 0x0000ed0004037a24 */ /* 0x000fc600078e02ff */
.L_x_956:
        /* <DEDUP_REMOVED lines=10> */
[----:B------:R-:W-:Y:S01]  /*02b0*/  IMAD R251, R2, c[0x0][0x3a8], R0 ;  /* 0x0000ea0002fb7a24 */ /* 0x000fe200078e0200 */
[----:B------:R-:W-:Y:S05]  /*02c0*/  @!P0 BRA `(.L_x_957) ;  /* 0x0000004000008947 */ /* 0x000fea0003800000 */
[----:B------:R-:W-:-:S05]  /*02d0*/  MOV R2, 0x4 ;  /* 0x0000000400027802 */ /* 0x000fca0000000f00 */
[----:B------:R-:W-:-:S05]  /*02e0*/  IMAD.WIDE R2, R4, R2, c[0x0][0x3e8] ;  /* 0x0000fa0004027625 */ /* 0x000fca00078e0202 */
[----:B------:R1:W5:Y:S01]  /*02f0*/  LDG.E R0, [R2.64] ;  /* 0x0000000e02007981 */ /* 0x000362000c1e1900 */
[----:B------:R-:W-:Y:S05]  /*0300*/  BRA `(.L_x_958) ;  /* 0x000000a000007947 */ /* 0x000fea0003800000 */
.L_x_957:
[----:B------:R-:W-:-:S04]  /*0310*/  ISETP.NE.U32.AND P0, PT, RZ, c[0x0][0x3e0], PT ;  /* 0x0000f800ff007a0c */ /* 0x000fc80003f05070 */
[----:B------:R-:W-:-:S13]  /*0320*/  ISETP.NE.AND.EX P0, PT, RZ, c[0x0][0x3e4], PT, P0 ;  /* 0x0000f900ff007a0c */ /* 0x000fda0003f05300 */
[----:B------:R-:W-:Y:S05]  /*0330*/  @!P0 BRA `(.L_x_959) ;  /* 0x0000006000008947 */ /* 0x000fea0003800000 */
[----:B------:R-:W-:-:S05]  /*0340*/  MOV R2, 0x4 ;  /* 0x0000000400027802 */ /* 0x000fca0000000f00 */
[----:B------:R-:W-:-:S05]  /*0350*/  IMAD.WIDE R2, R4, R2, c[0x0][0x3e0] ;  /* 0x0000f80004027625 */ /* 0x000fca00078e0202 */
[----:B------:R-:W2:Y:S04]  /*0360*/  LDG.E R5, [R2.64] ;  /* 0x0000000e02057981 */ /* 0x000ea8000c1e1900 */
[----:B------:R-:W2:Y:S02]  /*0370*/  LDG.E R0, [R2.64+0x4] ;  /* 0x0000040e02007981 */ /* 0x000ea4000c1e1900 */
[----:B--2---:R-:W-:Y:S01]  /*0380*/  IADD3 R0, -R5, R0, RZ ;  /* 0x0000000005007210 */ /* 0x004fe20007ffe1ff */
[----:B------:R-:W-:Y:S05]  /*0390*/  BRA `(.L_x_958) ;  /* 0x0000001000007947 */ /* 0x000fea0003800000 */
.L_x_959:
[----:B------:R-:W-:-:S03]  /*03a0*/  MOV R0, c[0x0][0x3dc] ;  /* 0x0000f70000007a02 */ /* 0x000fc60000000f00 */
.L_x_958:
        /* <DEDUP_REMOVED lines=9> */
.L_x_954:
        /* <DEDUP_REMOVED lines=17> */
.L_x_961:
[----:B------:R-:W-:Y:S02]  /*0550*/  MOV R3, c[0x0][0x3b4] ;  /* 0x0000ed0000037a02 */ /* 0x000fe40000000f00 */
[----:B------:R-:W-:Y:S02]  /*0560*/  MOV R4, R0 ;  /* 0x0000000000047202 */ /* 0x000fe40000000f00 */
[----:B------:R-:W-:-:S13]  /*0570*/  ISETP.NE.AND P0, PT, R3, 0x1, PT ;  /* 0x000000010300780c */ /* 0x000fda0003f05270 */
[----:B------:R-:W-:-:S05]  /*0580*/  @P0 IMAD.HI.U32 R3, R0, c[0x0][0x3b8], RZ ;  /* 0x0000ee0000030a27 */ /* 0x000fca00078e00ff */
[----:B------:R-:W-:-:S05]  /*0590*/  @P0 SHF.R.U32.HI R4, RZ, c[0x0][0x3bc], R3 ;  /* 0x0000ef00ff040a19 */ /* 0x000fca0000011603 */
[----:B------:R1:W-:Y:S01]  /*05a0*/  STL [R1+0x20], R4 ;  /* 0x0000200401007387 */ /* 0x0003e20000100800 */
[----:B------:R-:W-:-:S03]  /*05b0*/  IMAD R3, R4, c[0x0][0x3b4], RZ ;  /* 0x0000ed0004037a24 */ /* 0x000fc600078e02ff */
.L_x_962:
        /* <DEDUP_REMOVED lines=16> */
.L_x_963:
        /* <DEDUP_REMOVED lines=9> */
.L_x_965:
[----:B------:R-:W-:-:S03]  /*0750*/  MOV R0, c[0x0][0x3dc] ;  /* 0x0000f70000007a02 */ /* 0x000fc60000000f00 */
.L_x_964:
        /* <DEDUP_REMOVED lines=8> */
.L_x_960:
        /* <DEDUP_REMOVED lines=8> */
[----:B------:R-:W-:-:S03]  /*0860*/  ISETP.NE.AND.EX P3, PT, RZ, c[0x0][0x2d4], PT, P3 ;  /* 0x0000b500ff007a0c */ /* 0x000fc60003f65330 */
[----:B------:R-:W-:-:S08]  /*0870*/  IMAD.WIDE R2, R23, R14, c[0x0][0x2d0] ;  /* 0x0000b40017027625 */ /* 0x000fd000078e020e */
        /* <DEDUP_REMOVED lines=9> */
[----:B------:R-:W-:Y:S01]  /*0910*/  CS2R R12, SRZ ;  /* 0x00000000000c7805 */ /* 0x000fe2000001ff00 */
[----:B------:R-:W-:Y:S02]  /*0920*/  IMAD.MOV.U32 R22, RZ, RZ, RZ ;  /* 0x000000ffff167224 */ /* 0x000fe400078e00ff */
[----:B------:R-:W-:Y:S02]  /*0930*/  IMAD.MOV.U32 R239, RZ, RZ, c[0x0][0x198] ;  /* 0x00006600ffef7624 */ /* 0x000fe400078e00ff */
[----:B--2---:R-:W-:-:S05]  /*0940*/  @P4 IMAD R0, R23, 0x40, R0 ;  /* 0x0000004017004824 */ /* 0x004fca00078e0200 */
[----:B-1----:R-:W-:-:S04]  /*0950*/  @P4 SHF.R.S32.HI R6, RZ, 0x1f, R0 ;  /* 0x0000001fff064819 */ /* 0x002fc80000011400 */
[----:B------:R-:W-:Y:S01]  /*0960*/  @P4 LEA.HI R0, R6, R0, RZ, 0x6 ;  /* 0x0000000006004211 */ /* 0x000fe200078f30ff */
[--C-:B---3--:R-:W-:Y:S01]  /*0970*/  @P4 IMAD.MOV.U32 R10, RZ, RZ, R9.reuse ;  /* 0x000000ffff0a4224 */ /* 0x108fe200078e0009 */
[----:B------:R-:W-:Y:S01]  /*0980*/  @P4 SHF.R.S32.HI R11, RZ, 0x1f, R9 ;  /* 0x0000001fff0b4819 */ /* 0x000fe20000011409 */
[--C-:B----4-:R-:W-:Y:S01]  /*0990*/  @P3 IMAD.MOV.U32 R12, RZ, RZ, R8.reuse ;  /* 0x000000ffff0c3224 */ /* 0x110fe200078e0008 */
[----:B------:R-:W-:Y:S02]  /*09a0*/  @P3 SHF.R.S32.HI R13, RZ, 0x1f, R8 ;  /* 0x0000001fff0d3819 */ /* 0x000fe40000011408 */
[----:B------:R-:W-:Y:S01]  /*09b0*/  @P4 LOP3.LUT R22, R0, 0xffffffc0, RZ, 0xc0, !PT ;  /* 0xffffffc000164812 */ /* 0x000fe200078ec0ff */
[----:B------:R-:W-:Y:S05]  /*09c0*/  @P0 BRA `(.L_x_966) ;  /* 0x0000004000000947 */ /* 0x000fea0003800000 */
[----:B------:R-:W-:Y:S05]  /*09d0*/  @!P4 BRA `(.L_x_966) ;  /* 0x000000300000c947 */ /* 0x000fea0003800000 */
[----:B------:R1:W2:Y:S04]  /*09e0*/  LDG.E R0, [R4.64] ;  /* 0x0000000e04007981 */ /* 0x0002a8000c1e1900 */
[----:B-1----:R-:W2:Y:S02]  /*09f0*/  LDG.E R4, [R4.64+0x4] ;  /* 0x0000040e04047981 */ /* 0x002ea4000c1e1900 */
[----:B--2--5:R-:W-:-:S02]  /*0a00*/  IADD3 R238, -R0, R4, RZ ;  /* 0x0000000400ee7210 */ /* 0x024fc40007ffe1ff */
.L_x_966:
[----:B------:R-:W-:-:S04]  /*0a10*/  ISETP.NE.U32.AND P0, PT, RZ, c[0x0][0x2e0], PT ;  /* 0x0000b800ff007a0c */ /* 0x000fc80003f05070 */
[----:B------:R-:W-:-:S13]  /*0a20*/  ISETP.NE.AND.EX P0, PT, RZ, c[0x0][0x2e4], PT, P0 ;  /* 0x0000b900ff007a0c */ /* 0x000fda0003f05300 */
[----:B------:R-:W-:Y:S05]  /*0a30*/  @!P0 BRA `(.L_x_967) ;  /* 0x0000003000008947 */ /* 0x000fea0003800000 */
[----:B------:R-:W-:-:S05]  /*0a40*/  IMAD.WIDE R2, R23, R14, c[0x0][0x2e0] ;  /* 0x0000b80017027625 */ /* 0x000fca00078e020e */
[----:B------:R1:W5:Y:S01]  /*0a50*/  LDG.E R239, [R2.64] ;  /* 0x0000000e02ef7981 */ /* 0x000362000c1e1900 */
[----:B------:R-:W-:Y:S05]  /*0a60*/  BRA `(.L_x_968) ;  /* 0x0000004000007947 */ /* 0x000fea0003800000 */
.L_x_967:
[----:B------:R-:W-:Y:S05]  /*0a70*/  @!P3 BRA `(.L_x_968) ;  /* 0x000000300000b947 */ /* 0x000fea0003800000 */
[----:B------:R1:W2:Y:S04]  /*0a80*/  LDG.E R0, [R2.64] ;  /* 0x0000000e02007981 */ /* 0x0002a8000c1e1900 */
[----:B-1----:R-:W2:Y:S02]  /*0a90*/  LDG.E R2, [R2.64+0x4] ;  /* 0x0000040e02027981 */ /* 0x002ea4000c1e1900 */
[----:B--2---:R-:W-:-:S04]  /*0aa0*/  IADD3 R239, -R0, R2, RZ ;  /* 0x0000000200ef7210 */ /* 0x004fc80007ffe1ff */
.L_x_968:
[----:B------:R-:W2:Y:S01]  /*0ab0*/  LDL R80, [R1+0x20] ;  /* 0x0000200001507983 */ /* 0x000ea20000100800 */
[----:B-----5:R-:W-:Y:S01]  /*0ac0*/  IMAD.IADD R0, R238, 0x1, -R239 ;  /* 0x00000001ee007824 */ /* 0x020fe200078e0aef */
        /* <DEDUP_REMOVED lines=58> */
[----:B------:R-:W-:Y:S01]  /*0e70*/  SHF.R.S32.HI R250, RZ, 0x6, R2 ;  /* 0x00000006fffa7819 */ /* 0x000fe20000011402 */
[----:B-1----:R-:W-:-:S04]  /*0e80*/  UISETP.LT.AND UP0, UPT, URZ, UR4, UPT ;  /* 0x000000043f00728c */ /* 0x002fc8000bf01270 */
[----:B------:R-:W-:-:S06]  /*0e90*/  USEL UR10, URZ, UR4, !UP0 ;  /* 0x000000043f0a7287 */ /* 0x000fcc000c000000 */
[----:B------:R-:W-:-:S13]  /*0ea0*/  ISETP.GT.AND P0, PT, R250, UR10, PT ;  /* 0x0000000afa007c0c */ /* 0x000fda000bf04270 */
[----:B------:R-:W-:Y:S05]  /*0eb0*/  @!P0 BRA `(.L_x_969) ;  /* 0x0000500000008947 */ /* 0x000fea0003800000 */
[----:B------:R-:W-:Y:S01]  /*0ec0*/  IMAD.MOV.U32 R0, RZ, RZ, c[0x0][0x248] ;  /* 0x00009200ff007624 */ /* 0x000fe200078e00ff */
[----:B------:R-:W-:Y:S01]  /*0ed0*/  SHF.R.S32.HI R34, RZ, 0x1f, R81 ;  /* 0x0000001fff227819 */ /* 0x000fe20000011451 */
[----:B------:R-:W-:Y:S01]  /*0ee0*/  IMAD.SHL.U32 R6, R81, 0x4, RZ ;  /* 0x0000000451067824 */ /* 0x000fe200078e00ff */
[----:B------:R-:W-:Y:S01]  /*0ef0*/  SHF.R.S32.HI R5, RZ, 0x1f, R22 ;  /* 0x0000001fff057819 */ /* 0x000fe20000011416 */
[----:B------:R-:W-:Y:S01]  /*0f00*/  USHF.R.S32.HI UR13, URZ, 0x1f, UR10 ;  /* 0x0000001f3f0d7899 */ /* 0x000fe2000801140a */
[----:B------:R-:W-:Y:S01]  /*0f10*/  ISETP.NE.AND P0, PT, R0, 0x1, PT ;  /* 0x000000010000780c */ /* 0x000fe20003f05270 */
[----:B------:R-:W-:Y:S01]  /*0f20*/  IMAD.MOV.U32 R0, RZ, RZ, R251 ;  /* 0x000000ffff007224 */ /* 0x000fe200078e00fb */
[----:B------:R-:W-:Y:S01]  /*0f30*/  LEA.HI R33, R34, R81, RZ, 0x3 ;  /* 0x0000005122217211 */ /* 0x000fe200078f18ff */
[----:B------:R-:W-:Y:S01]  /*0f40*/  ULDC.64 UR4, c[0x0][0x178] ;  /* 0x00005e0000047ab9 */ /* 0x000fe20000000a00 */
[C---:B------:R-:W-:Y:S01]  /*0f50*/  IADD3 R28, P1, R6.reuse, R22, RZ ;  /* 0x00000016061c7210 */ /* 0x040fe20007f3e0ff */
[----:B------:R-:W-:Y:S01]  /*0f60*/  UIMAD UR6, UR13, UR4, URZ ;  /* 0x000000040d0672a4 */ /* 0x000fe2000f8e023f */
[----:B------:R-:W-:Y:S01]  /*0f70*/  SHF.R.S32.HI R249, RZ, 0x3, R33 ;  /* 0x00000003fff97819 */ /* 0x000fe20000011421 */
[----:B------:R-:W-:Y:S01]  /*0f80*/  UIMAD.WIDE.U32 UR18, UR10, UR4, URZ ;  /* 0x000000040a1272a5 */ /* 0x000fe2000f8e003f */
[----:B------:R-:W-:Y:S01]  /*0f90*/  LOP3.LUT R3, R33, 0xfffffff8, RZ, 0xc0, !PT ;  /* 0xfffffff821037812 */ /* 0x000fe200078ec0ff */
[----:B------:R-:W-:Y:S01]  /*0fa0*/  UIMAD UR6, UR10, UR5, UR6 ;  /* 0x000000050a0672a4 */ /* 0x000fe2000f8e0206 */
[----:B------:R-:W-:Y:S01]  /*0fb0*/  SHF.R.S32.HI R8, RZ, 0x1f, R249 ;  /* 0x0000001fff087819 */ /* 0x000fe200000114f9 */
[----:B------:R-:W-:Y:S01]  /*0fc0*/  ULDC.64 UR8, c[0x0][0x208] ;  /* 0x0000820000087ab9 */ /* 0x000fe20000000a00 */
[----:B------:R-:W-:Y:S01]  /*0fd0*/  IADD3 R7, P2, R249, R10, RZ ;  /* 0x0000000af9077210 */ /* 0x000fe20007f5e0ff */
[----:B------:R-:W-:Y:S01]  /*0fe0*/  @P0 IMAD.HI.U32 R2, R251, c[0x0][0x24c], RZ ;  /* 0x00009300fb020a27 */ /* 0x000fe200078e00ff */
[----:B------:R-:W-:Y:S01]  /*0ff0*/  LEA.HI.X.SX32 R29, R6, R5, 0x1, P1 ;  /* 0x00000005061d7211 */ /* 0x000fe200008f0eff */
[----:B------:R-:W-:Y:S01]  /*1000*/  UMOV UR11, 0x6 ;  /* 0x00000006000b7882 */ /* 0x000fe20000000000 */
[----:B------:R-:W-:Y:S01]  /*1010*/  SHF.R.S32.HI R20, RZ, 0x1f, R23 ;  /* 0x0000001fff147819 */ /* 0x000fe20000011417 */
[----:B------:R-:W-:Y:S01]  /*1020*/  IMAD.IADD R24, R81, 0x1, -R3 ;  /* 0x0000000151187824 */ /* 0x000fe200078e0a03 */
[----:B------:R-:W-:Y:S01]  /*1030*/  @P0 SHF.R.U32.HI R0, RZ, c[0x0][0x250], R2 ;  /* 0x00009400ff000a19 */ /* 0x000fe20000011602 */
[----:B------:R-:W-:Y:S01]  /*1040*/  IMAD.X R6, R8, 0x1, R11, P2 ;  /* 0x0000000108067824 */ /* 0x000fe200010e060b */
[----:B------:R-:W-:Y:S01]  /*1050*/  LEA.HI R2, R34, R81, RZ, 0x6 ;  /* 0x0000005122027211 */ /* 0x000fe200078f30ff */
[----:B------:R-:W-:Y:S01]  /*1060*/  IMAD.SHL.U32 R16, R24, 0x8, RZ ;  /* 0x0000000818107824 */ /* 0x000fe200078e00ff */
[----:B------:R-:W-:Y:S01]  /*1070*/  SHF.R.S32.HI R3, RZ, 0x1f, R0 ;  /* 0x0000001fff037819 */ /* 0x000fe20000011400 */
[----:B------:R-:W-:Y:S01]  /*1080*/  IMAD R9, R6, c[0x0][0x178], RZ ;  /* 0x00005e0006097a24 */ /* 0x000fe200078e02ff */
[----:B------:R-:W-:Y:S01]  /*1090*/  SHF.R.S32.HI R21, RZ, 0x6, R2 ;  /* 0x00000006ff157819 */ /* 0x000fe20000011402 */
[C---:B------:R-:W-:Y:S01]  /*10a0*/  IMAD.SHL.U32 R2, R249.reuse, 0x40, RZ ;  /* 0x00000040f9027824 */ /* 0x040fe200078e00ff */
[----:B------:R-:W-:Y:S01]  /*10b0*/  IADD3 R18, P0, R249, R12, RZ ;  /* 0x0000000cf9127210 */ /* 0x000fe20007f1e0ff */
[----:B------:R-:W-:Y:S01]  /*10c0*/  IMAD R11, R7, c[0x0][0x17c], R9 ;  /* 0x00005f00070b7a24 */ /* 0x000fe200078e0209 */
[--C-:B------:R-:W-:Y:S01]  /*10d0*/  SHF.R.S32.HI R17, RZ, 0x1f, R16.reuse ;  /* 0x0000001fff117819 */ /* 0x100fe20000011410 */
[----:B------:R-:W-:Y:S01]  /*10e0*/  IMAD.SHL.U32 R32, R21, 0x200, RZ ;  /* 0x0000020015207824 */ /* 0x000fe200078e00ff */
[----:B------:R-:W-:Y:S01]  /*10f0*/  LOP3.LUT R2, R2, 0x1c0, RZ, 0xc0, !PT ;  /* 0x000001c002027812 */ /* 0x000fe200078ec0ff */
[----:B------:R-:W-:Y:S01]  /*1100*/  IMAD.X R19, R8, 0x1, R13, P0 ;  /* 0x0000000108137824 */ /* 0x000fe200000e060d */
[----:B------:R-:W-:Y:S01]  /*1110*/  SHF.R.S32.HI R31, RZ, 0x1f, R251 ;  /* 0x0000001fff1f7819 */ /* 0x000fe200000114fb */
[----:B------:R-:W-:Y:S01]  /*1120*/  IMAD R6, R6, c[0x0][0x208], RZ ;  /* 0x0000820006067a24 */ /* 0x000fe200078e02ff */
[----:B------:R-:W-:Y:S01]  /*1130*/  LOP3.LUT R4, R2, 0x38, R16, 0xf8, !PT ;  /* 0x0000003802047812 */ /* 0x000fe200078ef810 */
[----:B------:R-:W-:Y:S01]  /*1140*/  USHF.L.U32 UR17, UR8, 0x6, URZ ;  /* 0x0000000608117899 */ /* 0x000fe2000800063f */
[----:B------:R-:W-:Y:S01]  /*1150*/  SHF.R.U32.HI R2, RZ, 0x3, R2 ;  /* 0x00000003ff027819 */ /* 0x000fe20000011602 */
[----:B------:R-:W-:Y:S01]  /*1160*/  IMAD R12, R7, c[0x0][0x20c], R6 ;  /* 0x00008300070c7a24 */ /* 0x000fe200078e0206 */
[----:B------:R-:W-:Y:S01]  /*1170*/  SEL R25, R23, RZ, !P4 ;  /* 0x000000ff17197207 */ /* 0x000fe20006000000 */
[----:B------:R-:W-:Y:S01]  /*1180*/  IMAD R13, R31, c[0x0][0x180], RZ ;  /* 0x000060001f0d7a24 */ /* 0x000fe200078e02ff */
[----:B------:R-:W-:Y:S01]  /*1190*/  LOP3.LUT R236, R32, R4, R2, 0xf6, !PT ;  /* 0x0000000420ec7212 */ /* 0x000fe200078ef602 */
[C---:B------:R-:W-:Y:S01]  /*11a0*/  IMAD R2, R3.reuse, c[0x0][0x1e0], RZ ;  /* 0x0000780003027a24 */ /* 0x040fe200078e02ff */
[----:B------:R-:W-:Y:S01]  /*11b0*/  USHF.L.U64.HI UR16, UR8, UR11, UR9 ;  /* 0x0000000b08107299 */ /* 0x000fe20008010209 */
[----:B------:R-:W-:Y:S01]  /*11c0*/  IMAD R3, R3, c[0x0][0x1b0], RZ ;  /* 0x00006c0003037a24 */ /* 0x000fe200078e02ff */
[----:B------:R-:W-:Y:S01]  /*11d0*/  IADD3 R30, R16, 0x40, RZ ;  /* 0x00000040101e7810 */ /* 0x000fe20007ffe0ff */
[C---:B------:R-:W-:Y:S01]  /*11e0*/  IMAD R8, R0.reuse, c[0x0][0x1e4], R2 ;  /* 0x0000790000087a24 */ /* 0x040fe200078e0202 */
[----:B------:R-:W-:Y:S01]  /*11f0*/  UIMAD UR16, UR16, UR10, URZ ;  /* 0x0000000a101072a4 */ /* 0x000fe2000f8e023f */
[----:B------:R-:W-:Y:S01]  /*1200*/  IMAD.WIDE.U32 R4, R0, c[0x0][0x1e0], R16 ;  /* 0x0000780000047a25 */ /* 0x000fe200078e0010 */
[----:B------:R-:W-:Y:S01]  /*1210*/  ISETP.GE.AND P5, PT, R16, c[0x0][0x1cc], PT ;  /* 0x0000730010007a0c */ /* 0x000fe20003fa6270 */
[----:B------:R-:W-:Y:S01]  /*1220*/  CS2R R130, SRZ ;  /* 0x0000000000827805 */ /* 0x000fe2000001ff00 */
[----:B------:R-:W-:Y:S01]  /*1230*/  UIMAD UR16, UR13, UR17, UR16 ;  /* 0x000000110d1072a4 */ /* 0x000fe2000f8e0210 */
[C---:B------:R-:W-:Y:S01]  /*1240*/  IMAD R10, R0.reuse, c[0x0][0x1b4], R3 ;  /* 0x00006d00000a7a24 */ /* 0x040fe200078e0203 */
[----:B------:R-:W-:Y:S01]  /*1250*/  USHF.L.U32 UR13, UR8, 0x5, URZ ;  /* 0x00000005080d7899 */ /* 0x000fe2000800063f */
[----:B------:R-:W-:Y:S01]  /*1260*/  IMAD.WIDE.U32 R2, R0, c[0x0][0x1b0], R16 ;  /* 0x00006c0000027a25 */ /* 0x000fe200078e0010 */
[C---:B------:R-:W-:Y:S01]  /*1270*/  SEL R0, R20.reuse, RZ, !P3 ;  /* 0x000000ff14007207 */ /* 0x040fe20005800000 */
[----:B------:R-:W-:Y:S01]  /*1280*/  CS2R R128, SRZ ;  /* 0x0000000000807805 */ /* 0x000fe2000001ff00 */
[----:B------:R-:W-:Y:S01]  /*1290*/  SEL R20, R20, RZ, !P4 ;  /* 0x000000ff14147207 */ /* 0x000fe20006000000 */
[----:B------:R-:W-:Y:S01]  /*12a0*/  IMAD.IADD R5, R5, 0x1, R8 ;  /* 0x0000000105057824 */ /* 0x000fe200078e0208 */
[----:B------:R-:W-:Y:S01]  /*12b0*/  CS2R R126, SRZ ;  /* 0x00000000007e7805 */ /* 0x000fe2000001ff00 */
[----:B------:R-:W-:Y:S01]  /*12c0*/  IMAD.WIDE.U32 R8, R7, c[0x0][0x178], R16 ;  /* 0x00005e0007087a25 */ /* 0x000fe200078e0010 */
[----:B------:R-:W-:Y:S01]  /*12d0*/  CS2R R124, SRZ ;  /* 0x00000000007c7805 */ /* 0x000fe2000001ff00 */
[----:B------:R-:W-:Y:S01]  /*12e0*/  CS2R R122, SRZ ;  /* 0x00000000007a7805 */ /* 0x000fe2000001ff00 */
[----:B------:R-:W-:Y:S01]  /*12f0*/  CS2R R120, SRZ ;  /* 0x0000000000787805 */ /* 0x000fe2000001ff00 */
[----:B------:R-:W-:Y:S01]  /*1300*/  IMAD.IADD R3, R3, 0x1, R10 ;  /* 0x0000000103037824 */ /* 0x000fe200078e020a */
[----:B------:R-:W-:Y:S01]  /*1310*/  SEL R10, R23, RZ, !P3 ;  /* 0x000000ff170a7207 */ /* 0x000fe20005800000 */
[----:B------:R-:W-:Y:S01]  /*1320*/  IMAD.IADD R9, R9, 0x1, R11 ;  /* 0x0000000109097824 */ /* 0x000fe200078e020b */
[----:B------:R-:W-:Y:S01]  /*1330*/  CS2R R118, SRZ ;  /* 0x0000000000767805 */ /* 0x000fe2000001ff00 */
[C---:B------:R-:W-:Y:S01]  /*1340*/  IMAD R11, R0.reuse, c[0x0][0x1e8], RZ ;  /* 0x00007a00000b7a24 */ /* 0x040fe200078e02ff */
[----:B------:R-:W-:Y:S01]  /*1350*/  CS2R R116, SRZ ;  /* 0x0000000000747805 */ /* 0x000fe2000001ff00 */
[----:B------:R-:W-:Y:S01]  /*1360*/  IMAD R0, R0, c[0x0][0x1b8], RZ ;  /* 0x00006e0000007a24 */ /* 0x000fe200078e02ff */
[----:B------:R-:W-:Y:S01]  /*1370*/  CS2R R114, SRZ ;  /* 0x0000000000727805 */ /* 0x000fe2000001ff00 */
[C---:B------:R-:W-:Y:S01]  /*1380*/  IMAD R11, R10.reuse, c[0x0][0x1ec], R11 ;  /* 0x00007b000a0b7a24 */ /* 0x040fe200078e020b */
[----:B------:R-:W-:Y:S01]  /*1390*/  CS2R R112, SRZ ;  /* 0x0000000000707805 */ /* 0x000fe2000001ff00 */
[C---:B------:R-:W-:Y:S01]  /*13a0*/  IMAD.WIDE.U32 R4, R10.reuse, c[0x0][0x1e8], R4 ;  /* 0x00007a000a047a25 */ /* 0x040fe200078e0004 */
[----:B------:R-:W-:Y:S01]  /*13b0*/  CS2R R110, SRZ ;  /* 0x00000000006e7805 */ /* 0x000fe2000001ff00 */
[----:B------:R-:W-:Y:S01]  /*13c0*/  CS2R R108, SRZ ;  /* 0x00000000006c7805 */ /* 0x000fe2000001ff00 */
        /* <DEDUP_REMOVED lines=15> */
[----:B------:R-:W-:Y:S01]  /*14c0*/  IMAD.IADD R7, R7, 0x1, R12 ;  /* 0x0000000107077824 */ /* 0x000fe200078e020c */
[----:B------:R-:W-:Y:S01]  /*14d0*/  CS2R R86, SRZ ;  /* 0x0000000000567805 */ /* 0x000fe2000001ff00 */
[----:B------:R-:W-:Y:S01]  /*14e0*/  IMAD R10, R31, c[0x0][0x210], RZ ;  /* 0x000084001f0a7a24 */ /* 0x000fe200078e02ff */
[----:B------:R-:W-:Y:S01]  /*14f0*/  CS2R R84, SRZ ;  /* 0x0000000000547805 */ /* 0x000fe2000001ff00 */
[----:B------:R-:W-:Y:S01]  /*1500*/  IMAD.IADD R5, R3, 0x1, R0 ;  /* 0x0000000103057824 */ /* 0x000fe200078e0200 */
[----:B------:R-:W-:Y:S01]  /*1510*/  CS2R R78, SRZ ;  /* 0x00000000004e7805 */ /* 0x000fe2000001ff00 */
[----:B------:R-:W-:Y:S01]  /*1520*/  IMAD.MOV.U32 R4, RZ, RZ, R2 ;  /* 0x000000ffff047224 */ /* 0x000fe200078e0002 */
[----:B------:R-:W-:Y:S01]  /*1530*/  CS2R R76, SRZ ;  /* 0x00000000004c7805 */ /* 0x000fe2000001ff00 */
[----:B------:R-:W-:Y:S01]  /*1540*/  IMAD.WIDE R2, R80, 0x60, R18 ;  /* 0x0000006050027825 */ /* 0x000fe200078e0212 */
        /* <DEDUP_REMOVED lines=15> */
[----:B------:R-:W-:Y:S01]  /*1640*/  IMAD R0, R3, c[0x0][0x1a8], RZ ;  /* 0x00006a0003007a24 */ /* 0x000fe200078e02ff */
[----:B------:R-:W-:Y:S01]  /*1650*/  CS2R R52, SRZ ;  /* 0x0000000000347805 */ /* 0x000fe2000001ff00 */
[----:B------:R-:W-:Y:S01]  /*1660*/  IMAD.IADD R11, R7, 0x1, R10 ;  /* 0x00000001070b7824 */ /* 0x000fe200078e020a */
[----:B------:R-:W-:Y:S01]  /*1670*/  CS2R R50, SRZ ;  /* 0x0000000000327805 */ /* 0x000fe2000001ff00 */
[----:B------:R-:W-:Y:S01]  /*1680*/  IMAD.IADD R13, R9, 0x1, R12 ;  /* 0x00000001090d7824 */ /* 0x000fe200078e020c */
[----:B------:R-:W-:Y:S01]  /*1690*/  CS2R R48, SRZ ;  /* 0x0000000000307805 */ /* 0x000fe2000001ff00 */
[----:B------:R-:W-:Y:S01]  /*16a0*/  IMAD.MOV.U32 R10, RZ, RZ, R6 ;  /* 0x000000ffff0a7224 */ /* 0x000fe200078e0006 */
[----:B------:R-:W-:Y:S01]  /*16b0*/  CS2R R46, SRZ ;  /* 0x00000000002e7805 */ /* 0x000fe2000001ff00 */
[----:B------:R-:W-:Y:S01]  /*16c0*/  IMAD R17, R2, c[0x0][0x1ac], R0 ;  /* 0x00006b0002117a24 */ /* 0x000fe200078e0200 */
[----:B------:R-:W-:Y:S01]  /*16d0*/  CS2R R44, SRZ ;  /* 0x00000000002c7805 */ /* 0x000fe2000001ff00 */
[----:B------:R-:W-:Y:S01]  /*16e0*/  IMAD.MOV.U32 R12, RZ, RZ, R8 ;  /* 0x000000ffff0c7224 */ /* 0x000fe200078e0008 */
[----:B------:R-:W-:Y:S01]  /*16f0*/  CS2R R42, SRZ ;  /* 0x00000000002a7805 */ /* 0x000fe2000001ff00 */
[----:B------:R-:W-:Y:S01]  /*1700*/  IMAD R6, R3, c[0x0][0x1d8], RZ ;  /* 0x0000760003067a24 */ /* 0x000fe200078e02ff */
[----:B------:R-:W-:Y:S01]  /*1710*/  CS2R R40, SRZ ;  /* 0x0000000000287805 */ /* 0x000fe2000001ff00 */
[----:B------:R-:W-:Y:S01]  /*1720*/  IMAD R0, R20, c[0x0][0x188], RZ ;  /* 0x0000620014007a24 */ /* 0x000fe200078e02ff */
[----:B------:R-:W-:Y:S01]  /*1730*/  CS2R R38, SRZ ;  /* 0x0000000000267805 */ /* 0x000fe2000001ff00 */
[----:B------:R-:W-:-:S02]  /*1740*/  IMAD.U32 R9, RZ, RZ, UR19 ;  /* 0x00000013ff097e24 */ /* 0x000fc4000f8e00ff */
[C---:B------:R-:W-:Y:S02]  /*1750*/  IMAD R3, R2.reuse, c[0x0][0x1dc], R6 ;  /* 0x0000770002037a24 */ /* 0x040fe400078e0206 */
[----:B------:R-:W-:-:S04]  /*1760*/  IMAD.WIDE.U32 R14, R2, c[0x0][0x1d8], R14 ;  /* 0x00007600020e7a25 */ /* 0x000fc800078e000e */
[----:B------:R-:W-:Y:S02]  /*1770*/  IMAD.U32 R8, RZ, RZ, UR18 ;  /* 0x00000012ff087e24 */ /* 0x000fe4000f8e00ff */
[----:B------:R-:W-:Y:S01]  /*1780*/  IMAD.U32 R9, RZ, RZ, UR6 ;  /* 0x00000006ff097e24 */ /* 0x000fe2000f8e00ff */
[----:B------:R-:W-:Y:S01]  /*1790*/  ULDC.64 UR6, c[0x0][0x1d8] ;  /* 0x0000760000067ab9 */ /* 0x000fe20000000a00 */
[C---:B------:R-:W-:Y:S01]  /*17a0*/  IMAD R0, R25.reuse, c[0x0][0x18c], R0 ;  /* 0x0000630019007a24 */ /* 0x040fe200078e0200 */
[----:B------:R-:W-:Y:S01]  /*17b0*/  USHF.L.U32 UR12, UR6, 0x6, URZ ;  /* 0x00000006060c7899 */ /* 0x000fe2000800063f */
[----:B------:R-:W-:Y:S01]  /*17c0*/  IMAD.WIDE.U32 R246, R25, c[0x0][0x188], R12 ;  /* 0x0000620019f67a25 */ /* 0x000fe200078e000c */
[----:B------:R-:W-:Y:S01]  /*17d0*/  IADD3 R9, R9, UR19, RZ ;  /* 0x0000001309097c10 */ /* 0x000fe2000fffe0ff */
[----:B------:R-:W-:Y:S02]  /*17e0*/  USHF.L.U64.HI UR18, UR6, UR11, UR7 ;  /* 0x0000000b06127299 */ /* 0x000fe40008010207 */
[----:B------:R-:W-:Y:S01]  /*17f0*/  IMAD.WIDE.U32 R6, R2, c[0x0][0x1a8], R4 ;  /* 0x00006a0002067a25 */ /* 0x000fe200078e0004 */
[----:B------:R-:W-:Y:S01]  /*1800*/  LEA R4, P2, R14, c[0x0][0x1c0], 0x1 ;  /* 0x000070000e047a11 */ /* 0x000fe200078408ff */
[----:B------:R-:W-:-:S02]  /*1810*/  UMOV UR6, 0x5 ;  /* 0x0000000500067882 */ /* 0x000fc40000000000 */
[----:B------:R-:W-:Y:S01]  /*1820*/  IMAD R2, R20, c[0x0][0x218], RZ ;  /* 0x0000860014027a24 */ /* 0x000fe200078e02ff */
[----:B------:R-:W-:Y:S01]  /*1830*/  USHF.L.U64.HI UR8, UR8, UR6, UR9 ;  /* 0x0000000608087299 */ /* 0x000fe20008010209 */
[----:B------:R-:W-:Y:S02]  /*1840*/  IMAD.IADD R3, R15, 0x1, R3 ;  /* 0x000000010f037824 */ /* 0x000fe400078e0203 */
        /* <DEDUP_REMOVED lines=8> */
[----:B------:R-:W-:Y:S01]  /*18d0*/  ULDC.64 UR6, c[0x0][0x1a8] ;  /* 0x00006a0000067ab9 */ /* 0x000fe20000000a00 */
        /* <DEDUP_REMOVED lines=8> */
[----:B------:R-:W-:Y:S01]  /*1960*/  LEA R18, P0, R6, R14, 0x6 ;  /* 0x0000000e06127211 */ /* 0x000fe200078030ff */
[----:B------:R-:W-:Y:S01]  /*1970*/  IMAD R0, R80, -0x60, R0 ;  /* 0xffffffa050007824 */ /* 0x000fe200078e0200 */
[----:B------:R-:W-:Y:S01]  /*1980*/  USHF.L.U32 UR9, UR6, 0x6, URZ ;  /* 0x0000000606097899 */ /* 0x000fe2000800063f */
[----:B------:R-:W-:Y:S01]  /*1990*/  IMAD.U32 R9, RZ, RZ, UR17 ;  /* 0x00000011ff097e24 */ /* 0x000fe2000f8e00ff */
[----:B------:R-:W-:Y:S01]  /*19a0*/  LEA.HI.X R19, R6, R15, R7, 0x6, P0 ;  /* 0x0000000f06137211 */ /* 0x000fe200000f3407 */
[----:B------:R-:W-:Y:S01]  /*19b0*/  IMAD.MOV.U32 R242, RZ, RZ, R244 ;  /* 0x000000fffff27224 */ /* 0x000fe200078e00f4 */
[----:B------:R-:W-:Y:S01]  /*19c0*/  ISETP.LT.OR P4, PT, R0, 0x1, P5 ;  /* 0x000000010000780c */ /* 0x000fe20002f81670 */
[----:B------:R-:W-:Y:S01]  /*19d0*/  IMAD.SHL.U32 R236, R236, 0x2, RZ ;  /* 0x00000002ecec7824 */ /* 0x000fe200078e00ff */
[----:B------:R-:W-:Y:S01]  /*19e0*/  IADD3 R6, P0, R4, UR12, RZ ;  /* 0x0000000c04067c10 */ /* 0x000fe2000ff1e0ff */
[----:B------:R-:W-:Y:S01]  /*19f0*/  IMAD.WIDE.U32 R8, R9, UR10, R242 ;  /* 0x0000000a09087c25 */ /* 0x000fe2000f8e00f2 */
[C---:B------:R-:W-:Y:S01]  /*1a00*/  ISETP.LT.OR P3, PT, R0.reuse, 0x1, P2 ;  /* 0x000000010000780c */ /* 0x040fe20001761670 */
[----:B------:R-:W-:Y:S01]  /*1a10*/  USHF.L.U64.HI UR7, UR6, UR11, UR7 ;  /* 0x0000000b06077299 */ /* 0x000fe20008010207 */
[----:B------:R-:W-:Y:S01]  /*1a20*/  ISETP.LT.OR P1, PT, R0, 0x21, P5 ;  /* 0x000000210000780c */ /* 0x000fe20002f21670 */
[----:B------:R-:W-:Y:S01]  /*1a30*/  IMAD.U32 R11, RZ, RZ, UR12 ;  /* 0x0000000cff0b7e24 */ /* 0x000fe2000f8e00ff */
[----:B------:R-:W-:Y:S01]  /*1a40*/  IADD3.X R7, R5, UR18, RZ, P0, !PT ;  /* 0x0000001205077c10 */ /* 0x000fe200087fe4ff */
[----:B------:R-:W-:Y:S01]  /*1a50*/  IMAD.U32 R10, RZ, RZ, UR13 ;  /* 0x0000000dff0a7e24 */ /* 0x000fe2000f8e00ff */
[----:B------:R-:W-:Y:S01]  /*1a60*/  IADD3 R9, R9, UR16, RZ ;  /* 0x0000001009097c10 */ /* 0x000fe2000fffe0ff */
[----:B------:R-:W-:Y:S01]  /*1a70*/  IMAD.MOV.U32 R221, RZ, RZ, 0x40 ;  /* 0x00000040ffdd7424 */ /* 0x000fe200078e00ff */
[----:B------:R-:W-:Y:S01]  /*1a80*/  LEA R12, P0, R8, c[0x0][0x1f0], 0x1 ;  /* 0x00007c00080c7a11 */ /* 0x000fe200078008ff */
[----:B------:R-:W-:Y:S01]  /*1a90*/  @!PT LDS RZ, [RZ] ;  /* 0x00000000fffff984 */ /* 0x000fe20000000800 */
[----:B------:R-:W-:Y:S01]  /*1aa0*/  @!PT LDS RZ, [RZ] ;  /* 0x00000000fffff984 */ /* 0x000fe20000000800 */
[----:B------:R-:W-:Y:S01]  /*1ab0*/  @!PT LDS RZ, [RZ] ;  /* 0x00000000fffff984 */ /* 0x000fe20000000800 */
[----:B------:R1:W-:Y:S01]  /*1ac0*/  LDGSTS.E.BYPASS.LTC128B.128 [R236+0x6080], [R4.64], !P4 ;  /* 0x0608000004ec7fae */ /* 0x0003e2000e101d4e */
[----:B------:R-:W-:Y:S01]  /*1ad0*/  LEA.HI R17, R34, R81, RZ, 0x5 ;  /* 0x0000005122117211 */ /* 0x000fe200078f28ff */
[----:B------:R-:W-:Y:S01]  /*1ae0*/  IMAD.MOV.U32 R226, RZ, RZ, 0x20 ;  /* 0x00000020ffe27424 */ /* 0x000fe200078e00ff */
[----:B------:R-:W-:Y:S01]  /*1af0*/  LEA.HI.X R13, R8, c[0x0][0x1f4], R9, 0x1, P0 ;  /* 0x00007d00080d7a11 */ /* 0x000fe200000f0c09 */
[----:B------:R-:W-:Y:S01]  /*1b00*/  IMAD.U32 R8, RZ, RZ, UR13 ;  /* 0x0000000dff087e24 */ /* 0x000fe2000f8e00ff */
[----:B------:R1:W-:Y:S01]  /*1b10*/  LDGSTS.E.BYPASS.LTC128B.128 [R236+0x9080], [R4.64+0x80], !P3 ;  /* 0x0908008004ec7fae */ /* 0x0003e2000d901d4e */
[----:B------:R-:W-:Y:S01]  /*1b20*/  IMAD.U32 R9, RZ, RZ, UR8 ;  /* 0x00000008ff097e24 */ /* 0x000fe2000f8e00ff */
[----:B------:R-:W-:Y:S01]  /*1b30*/  ISETP.LT.OR P3, PT, R0, 0x21, P2 ;  /* 0x000000210000780c */ /* 0x000fe20001761670 */
[----:B------:R-:W-:Y:S01]  /*1b40*/  IMAD.MOV.U32 R222, RZ, RZ, 0x10 ;  /* 0x00000010ffde7424 */ /* 0x000fe200078e00ff */
[----:B------:R2:W-:Y:S01]  /*1b50*/  LDGSTS.E.BYPASS.LTC128B.128 [R236+0x7080], [R6.64], !P1 ;  /* 0x0708000006ec7fae */ /* 0x0005e2000c901d4e */
[----:B------:R-:W-:Y:S01]  /*1b60*/  LEA R26, P4, R8, R12, 0x1 ;  /* 0x0000000c081a7211 */ /* 0x000fe200078808ff */
[----:B------:R-:W-:Y:S01]  /*1b70*/  IMAD.MOV.U32 R228, RZ, RZ, 0x10 ;  /* 0x00000010ffe47424 */ /* 0x000fe200078e00ff */
[----:B------:R-:W-:Y:S01]  /*1b80*/  USHF.L.U64.HI UR5, UR4, 0x5, UR5 ;  /* 0x0000000504057899 */ /* 0x000fe20008010205 */
[----:B------:R-:W-:Y:S01]  /*1b90*/  IMAD R239, R80, -0x60, R239 ;  /* 0xffffffa050ef7824 */ /* 0x000fe200078e02ef */
[----:B------:R-:W-:-:S02]  /*1ba0*/  LEA.HI.X R27, R10, R13, R9, 0x1, P4 ;  /* 0x0000000d0a1b7211 */ /* 0x000fc400020f0c09 */
        /* <DEDUP_REMOVED lines=8> */
[----:B------:R-:W-:Y:S01]  /*1c30*/  ISETP.GE.AND P2, PT, R30, c[0x0][0x19c], PT ;  /* 0x000067001e007a0c */ /* 0x000fe20003f46270 */
[----:B------:R-:W-:Y:S01]  /*1c40*/  UMOV UR12, 0x1 ;  /* 0x00000001000c7882 */ /* 0x000fe20000000000 */
        /* <DEDUP_REMOVED lines=33> */
[----:B------:R-:W-:Y:S01]  /*1e60*/  USHF.L.U32 UR9, UR4, 0x5, URZ ;  /* 0x0000000504097899 */ /* 0x000fe2000800063f */
[----:B------:R-:W-:Y:S01]  /*1e70*/  LEA.HI R32, R34, R81, RZ, 0x2 ;  /* 0x0000005122207211 */ /* 0x000fe200078f10ff */
[----:B------:R-:W-:Y:S01]  /*1e80*/  IMAD.SHL.U32 R217, R2, 0x2, RZ ;  /* 0x0000000202d97824 */ /* 0x000fe200078e00ff */
[----:B------:R-:W-:Y:S01]  /*1e90*/  IADD3.X R5, R5, UR7, RZ, P0, !PT ;  /* 0x0000000705057c10 */ /* 0x000fe200087fe4ff */
[----:B------:R-:W-:Y:S01]  /*1ea0*/  USHF.L.U32 UR7, UR10, 0x6, URZ ;  /* 0x000000060a077899 */ /* 0x000fe2000800063f */
[C---:B------:R-:W-:Y:S01]  /*1eb0*/  LOP3.LUT P1, RZ, R0.reuse, 0x1, RZ, 0xc0, !PT ;  /* 0x0000000100ff7812 */ /* 0x040fe2000782c0ff */
[----:B------:R-:W-:Y:S01]  /*1ec0*/  UMOV UR4, URZ ;  /* 0x0000003f00047c82 */ /* 0x000fe20008000000 */
[----:B------:R-:W-:Y:S01]  /*1ed0*/  LOP3.LUT P6, RZ, R0, 0x2, RZ, 0xc0, !PT ;  /* 0x0000000200ff7812 */ /* 0x000fe200078cc0ff */
[----:B------:R1:W-:Y:S01]  /*1ee0*/  LDGSTS.E.BYPASS.LTC128B.128 [R236+0x2080], [R4.64], !P5 ;  /* 0x0208000004ec7fae */ /* 0x0003e2000e901d4e */
[----:B------:R-:W-:Y:S01]  /*1ef0*/  IMAD R0, R31, c[0x0][0x270], RZ ;  /* 0x00009c001f007a24 */ /* 0x000fe200078e02ff */
[----:B------:R-:W-:Y:S01]  /*1f00*/  LOP3.LUT P0, RZ, R24, 0x4, RZ, 0xc0, !PT ;  /* 0x0000000418ff7812 */ /* 0x000fe2000780c0ff */
[----:B------:R-:W-:Y:S01]  /*1f10*/  USHF.R.S32.HI UR6, URZ, 0x1f, UR7 ;  /* 0x0000001f3f067899 */ /* 0x000fe20008011407 */
[----:B------:R1:W-:Y:S01]  /*1f20*/  LDGSTS.E.BYPASS.LTC128B.128 [R236+0x5080], [R4.64+0x80], !P2 ;  /* 0x0508008004ec7fae */ /* 0x0003e2000d101d4e */
[----:B------:R-:W-:Y:S01]  /*1f30*/  SHF.R.S32.HI R9, RZ, 0x2, R32 ;  /* 0x00000002ff097819 */ /* 0x000fe20000011420 */
[----:B--2---:R-:W-:-:S02]  /*1f40*/  IMAD R6, R251, c[0x0][0x274], R0 ;  /* 0x00009d00fb067a24 */ /* 0x004fc400078e0200 */
[----:B------:R-:W0:Y:S01]  /*1f50*/  LDGDEPBAR ;  /* 0x00000000000079af */ /* 0x000e220000000000 */
[----:B------:R-:W-:Y:S02]  /*1f60*/  SHF.R.S32.HI R0, RZ, 0x1f, R32 ;  /* 0x0000001fff007819 */ /* 0x000fe40000011420 */
[----:B------:R-:W-:Y:S02]  /*1f70*/  LOP3.LUT P2, RZ, R24, 0x2, RZ, 0xc0, !PT ;  /* 0x0000000218ff7812 */ /* 0x000fe4000784c0ff */
[----:B------:R-:W-:Y:S02]  /*1f80*/  SEL R221, R221, 0xffffffc0, !P0 ;  /* 0xffffffc0dddd7807 */ /* 0x000fe40004000000 */
[----:B------:R-:W-:Y:S02]  /*1f90*/  LEA.HI R7, R0, R9, RZ, 0x3 ;  /* 0x0000000900077211 */ /* 0x000fe400078f18ff */
[----:B------:R-:W-:Y:S01]  /*1fa0*/  IADD3 R3, R238, -UR7, -R249 ;  /* 0x80000007ee037c10 */ /* 0x000fe2000fffe8f9 */
[----:B------:R-:W-:Y:S01]  /*1fb0*/  IMAD.IADD R218, R217, 0x1, R221 ;  /* 0x00000001d9da7824 */ /* 0x000fe200078e02dd */
[----:B------:R-:W-:-:S02]  /*1fc0*/  SHF.R.S32.HI R8, RZ, 0x5, R17 ;  /* 0x00000005ff087819 */ /* 0x000fc40000011411 */
[----:B------:R-:W-:Y:S02]  /*1fd0*/  ISETP.LT.OR P0, PT, R3, 0x1, !P1 ;  /* 0x000000010300780c */ /* 0x000fe40004f01670 */
[----:B------:R-:W-:Y:S02]  /*1fe0*/  LEA.HI R10, R17, R8, RZ, 0x1 ;  /* 0x00000008110a7211 */ /* 0x000fe400078f08ff */
[----:B------:R-:W-:Y:S02]  /*1ff0*/  ISETP.LT.OR P1, PT, R3, 0x21, !P1 ;  /* 0x000000210300780c */ /* 0x000fe40004f21670 */
[----:B------:R-:W-:Y:S02]  /*2000*/  LOP3.LUT R10, R10, 0xfffffffe, RZ, 0xc0, !PT ;  /* 0xfffffffe0a0a7812 */ /* 0x000fe400078ec0ff */
[----:B------:R-:W-:Y:S01]  /*2010*/  ISETP.GE.AND P5, PT, R16, c[0x0][0x1fc], PT ;  /* 0x00007f0010007a0c */ /* 0x000fe20003fa6270 */
[----:B-1----:R-:W-:Y:S01]  /*2020*/  IMAD.MOV.U32 R4, RZ, RZ, 0x20 ;  /* 0x00000020ff047424 */ /* 0x002fe200078e00ff */
[----:B------:R-:W-:-:S04]  /*2030*/  DEPBAR.LE SB0, 0x1 ;  /* 0x000080400000791a */ /* 0x000fc80000000000 */
[----:B------:R-:W-:Y:S01]  /*2040*/  BAR.SYNC.DEFER_BLOCKING 0x0 ;  /* 0x0000000000007b1d */ /* 0x000fe20000010000 */
[----:B------:R-:W-:Y:S01]  /*2050*/  SEL R0, R4, 0xffffffe0, !P2 ;  /* 0xffffffe004007807 */ /* 0x000fe20005000000 */
[----:B------:R-:W-:Y:S01]  /*2060*/  IMAD.WIDE.U32 R4, R251, c[0x0][0x270], R28 ;  /* 0x00009c00fb047a25 */ /* 0x000fe200078e001c */
[----:B------:R-:W-:Y:S02]  /*2070*/  ISETP.LT.OR P2, PT, R3, 0x1, !P6 ;  /* 0x000000010300780c */ /* 0x000fe40007741670 */
[----:B------:R-:W-:Y:S01]  /*2080*/  LOP3.LUT R7, R7, 0xfffffff8, RZ, 0xc0, !PT ;  /* 0xfffffff807077812 */ /* 0x000fe200078ec0ff */
[----:B------:R-:W-:Y:S01]  /*2090*/  IMAD.IADD R219, R217, 0x1, R0 ;  /* 0x00000001d9db7824 */ /* 0x000fe200078e0200 */
[----:B------:R-:W-:Y:S01]  /*20a0*/  ISETP.LT.OR P6, PT, R3, 0x21, !P6 ;  /* 0x000000210300780c */ /* 0x000fe200077c1670 */
[----:B------:R-:W-:Y:S01]  /*20b0*/  IMAD.IADD R0, R0, 0x1, R218 ;  /* 0x0000000100007824 */ /* 0x000fe200078e02da */
[----:B------:R-:W-:Y:S01]  /*20c0*/  SEL R240, RZ, 0x1, P5 ;  /* 0x00000001fff07807 */ /* 0x000fe20002800000 */
[----:B------:R-:W-:-:S02]  /*20d0*/  IMAD.IADD R5, R5, 0x1, R6 ;  /* 0x0000000105057824 */ /* 0x000fc400078e0206 */
[----:B------:R-:W-:Y:S02]  /*20e0*/  IMAD.IADD R10, R8, 0x1, -R10 ;  /* 0x00000001080a7824 */ /* 0x000fe400078e0a0a */
[----:B------:R-:W-:-:S04]  /*20f0*/  IMAD.WIDE.U32 R36, R25, c[0x0][0x278], R4 ;  /* 0x00009e0019247a25 */ /* 0x000fc800078e0004 */
[----:B------:R-:W-:Y:S01]  /*2100*/  IMAD R8, R31, c[0x0][0x288], RZ ;  /* 0x0000a2001f087a24 */ /* 0x000fe200078e02ff */
[----:B------:R-:W-:Y:S01]  /*2110*/  STL.64 [R1+0x8], R36 ;  /* 0x0000082401007387 */ /* 0x000fe20000100a00 */
[----:B------:R-:W-:-:S03]  /*2120*/  IMAD.WIDE.U32 R4, R251, c[0x0][0x288], R28 ;  /* 0x0000a200fb047a25 */ /* 0x000fc600078e001c */
[----:B------:R-:W1:Y:S01]  /*2130*/  LDSM.16.M88.2 R174, [R0+0x6080] ;  /* 0x0060800000ae783b */ /* 0x000e620000000100 */
[----:B------:R-:W-:Y:S02]  /*2140*/  IMAD R8, R251, c[0x0][0x28c], R8 ;  /* 0x0000a300fb087a24 */ /* 0x000fe400078e0208 */
[----:B------:R-:W-:Y:S01]  /*2150*/  IMAD.IADD R7, R9, 0x1, -R7 ;  /* 0x0000000109077824 */ /* 0x000fe200078e0a07 */
        /* <DEDUP_REMOVED lines=38> */
[----:B------:R-:W-:Y:S04]  /*23c0*/  STL.64 [R1], R28 ;  /* 0x0000001c01007387 */ /* 0x000fe80000100a00 */
[----:B------:R-:W-:Y:S01]  /*23d0*/  @!PT LDS RZ, [RZ] ;  /* 0x00000000fffff984 */ /* 0x000fe20000000800 */
[----:B------:R-:W-:Y:S01]  /*23e0*/  @!PT LDS RZ, [RZ] ;  /* 0x00000000fffff984 */ /* 0x000fe20000000800 */
[----:B------:R-:W-:Y:S01]  /*23f0*/  @!PT LDS RZ, [RZ] ;  /* 0x00000000fffff984 */ /* 0x000fe20000000800 */
[----:B------:R1:W-:Y:S01]  /*2400*/  LDGSTS.E.BYPASS.LTC128B.128 [R236+0x6080], [R14.64], !P0 ;  /* 0x060800000eec7fae */ /* 0x0003e2000c101d4e */
[----:B------:R-:W-:-:S02]  /*2410*/  ISETP.GE.AND P0, PT, R16, c[0x0][0x1fc], PT ;  /* 0x00007f0010007a0c */ /* 0x000fc40003f06270 */
[----:B------:R-:W-:Y:S01]  /*2420*/  LEA.HI R16, R34, R81, RZ, 0x4 ;  /* 0x0000005122107211 */ /* 0x000fe200078f20ff */
        /* <DEDUP_REMOVED lines=8> */
[----:B------:R-:W-:Y:S02]  /*24b0*/  @!P2 IADD3.X R9, R35, UR6, RZ, P1, !PT ;  /* 0x000000062309ac10 */ /* 0x000fe40008ffe4ff */
[----:B------:R-:W-:Y:S01]  /*24c0*/  @!P2 LEA R8, P1, R0, c[0x0][0x258], 0x2 ;  /* 0x000096000008aa11 */ /* 0x000fe200078210ff */
[----:B-----5:R-:W-:-:S03]  /*24d0*/  CS2R R34, SRZ ;  /* 0x0000000000227805 */ /* 0x020fc6000001ff00 */
[----:B------:R-:W-:Y:S01]  /*24e0*/  @!P2 LEA.HI.X R9, R0, c[0x0][0x25c], R9, 0x2, P1 ;  /* 0x000097000009aa11 */ /* 0x000fe200008f1409 */
[----:B------:R-:W-:Y:S01]  /*24f0*/  IMAD R0, R20, c[0x0][0x290], RZ ;  /* 0x0000a40014007a24 */ /* 0x000fe200078e02ff */
[----:B------:R-:W-:Y:S01]  /*2500*/  ISETP.GE.AND P1, PT, R30, c[0x0][0x1fc], PT ;  /* 0x00007f001e007a0c */ /* 0x000fe20003f26270 */
[----:B------:R-:W-:Y:S01]  /*2510*/  IMAD R20, R20, c[0x0][0x240], RZ ;  /* 0x0000900014147a24 */ /* 0x000fe200078e02ff */
[----:B-1----:R-:W-:Y:S01]  /*2520*/  SHF.R.S32.HI R14, RZ, 0x4, R16 ;  /* 0x00000004ff0e7819 */ /* 0x002fe20000011410 */
[----:B------:R1:W-:Y:S01]  /*2530*/  @!P2 LDGSTS.E.BYPASS.LTC128B.128 [R4+0x12080], [R8.64] ;  /* 0x120800000804afae */ /* 0x0003e2000b901d4e */
[----:B------:R-:W-:Y:S01]  /*2540*/  SHF.R.S32.HI R15, RZ, 0x1f, R21 ;  /* 0x0000001fff0f7819 */ /* 0x000fe20000011415 */
[----:B------:R-:W-:Y:S01]  /*2550*/  IMAD R20, R25, c[0x0][0x244], R20 ;  /* 0x0000910019147a24 */ /* 0x000fe200078e0214 */
[----:B------:R-:W-:Y:S01]  /*2560*/  LEA.HI R11, R16, R14, RZ, 0x1 ;  /* 0x0000000e100b7211 */ /* 0x000fe200078f08ff */
[----:B------:R-:W0:Y:S03]  /*2570*/  LDGDEPBAR ;  /* 0x00000000000079af */ /* 0x000e260000000000 */
        /* <DEDUP_REMOVED lines=10> */
[----:B------:R-:W-:Y:S01]  /*2620*/  IADD3 R0, R238, -UR7, -R249 ;  /* 0x80000007ee007c10 */ /* 0x000fe2000fffe8f9 */
[----:B------:R-:W-:Y:S01]  /*2630*/  IMAD.IADD R252, R29, 0x1, R14 ;  /* 0x000000011dfc7824 */ /* 0x000fe200078e020e */
        /* <DEDUP_REMOVED lines=8> */
[----:B------:R-:W-:-:S02]  /*26c0*/  LOP3.LUT R3, R3, 0x18, RZ, 0xc0, !PT ;  /* 0x0000001803037812 */ /* 0x000fc400078ec0ff */
[----:B------:R-:W-:Y:S02]  /*26d0*/  LOP3.LUT R4, R237, 0x7ffffffc, RZ, 0xc0, !PT ;  /* 0x7ffffffced047812 */ /* 0x000fe400078ec0ff */
[----:B------:R-:W-:Y:S02]  /*26e0*/  LOP3.LUT P1, RZ, R7, 0x1, RZ, 0xc0, !PT ;  /* 0x0000000107ff7812 */ /* 0x000fe4000782c0ff */
        /* <DEDUP_REMOVED lines=33> */
[----:B------:R-:W-:Y:S01]  /*2900*/  IADD3 R2, P0, R28, UR7, RZ ;  /* 0x000000071c027c10 */ /* 0x000fe2000ff1e0ff */
[----:B------:R-:W-:Y:S01]  /*2910*/  IMAD.SHL.U32 R233, R233, 0x2, RZ ;  /* 0x00000002e9e97824 */ /* 0x000fe200078e00ff */
[----:B------:R-:W-:Y:S01]  /*2920*/  LOP3.LUT R5, R9, 0x100, R5, 0xf8, !PT ;  /* 0x0000010009057812 */ /* 0x000fe200078ef805 */
[----:B------:R-:W-:Y:S01]  /*2930*/  IMAD.IADD R4, R0, 0x1, -R4 ;  /* 0x0000000100047824 */ /* 0x000fe200078e0a04 */
[----:B------:R-:W-:-:S02]  /*2940*/  LOP3.LUT R7, R223, 0x1e0, R7, 0xf8, !PT ;  /* 0x000001e0df077812 */ /* 0x000fc400078ef807 */
[----:B------:R-:W-:Y:S01]  /*2950*/  IADD3.X R0, R252, UR6, RZ, P0, !PT ;  /* 0x00000006fc007c10 */ /* 0x000fe200087fe4ff */
[----:B------:R-:W-:Y:S01]  /*2960*/  IMAD.SHL.U32 R9, R4, 0x40, RZ ;  /* 0x0000004004097824 */ /* 0x000fe200078e00ff */
[C---:B------:R-:W-:Y:S02]  /*2970*/  LEA R6, P0, R2.reuse, c[0x0][0x280], 0x2 ;  /* 0x0000a00002067a11 */ /* 0x040fe400078010ff */
[----:B------:R-:W-:Y:S02]  /*2980*/  LOP3.LUT R8, R7, 0x38, R8, 0x78, !PT ;  /* 0x0000003807087812 */ /* 0x000fe400078e7808 */
[----:B------:R-:W-:Y:S01]  /*2990*/  LEA.HI.X R7, R2, c[0x0][0x284], R0, 0x2, P0 ;  /* 0x0000a10002077a11 */ /* 0x000fe200000f1400 */
[----:B------:R-:W-:Y:S01]  /*29a0*/  IMAD.SHL.U32 R0, R3, 0x40, RZ ;  /* 0x0000004003007824 */ /* 0x000fe200078e00ff */
[----:B------:R-:W-:Y:S02]  /*29b0*/  LOP3.LUT R3, R9, 0x1c0, RZ, 0xc0, !PT ;  /* 0x000001c009037812 */ /* 0x000fe400078ec0ff */
[----:B------:R-:W-:-:S02]  /*29c0*/  ISETP.GE.AND P0, PT, R81, 0x10, PT ;  /* 0x000000105100780c */ /* 0x000fc40003f06270 */
[----:B------:R-:W-:Y:S02]  /*29d0*/  SHF.R.U32.HI R2, RZ, 0x3, R3 ;  /* 0x00000003ff027819 */ /* 0x000fe40000011603 */
[----:B------:R-:W-:Y:S02]  /*29e0*/  LOP3.LUT R0, R0, 0xfffffe00, RZ, 0xc0, !PT ;  /* 0xfffffe0000007812 */ /* 0x000fe400078ec0ff */
[C---:B------:R-:W-:Y:S02]  /*29f0*/  LOP3.LUT R223, R2.reuse, R3, R223, 0x1e, !PT ;  /* 0x0000000302df7212 */ /* 0x040fe400078e1edf */
[----:B------:R-:W-:Y:S01]  /*2a00*/  LOP3.LUT R3, R2, R15, R3, 0x1e, !PT ;  /* 0x0000000f02037212 */ /* 0x000fe200078e1e03 */
[----:B------:R-:W-:Y:S01]  /*2a10*/  IMAD R2, R10, 0x400, R0 ;  /* 0x000004000a027824 */ /* 0x000fe200078e0200 */
[----:B------:R-:W-:Y:S02]  /*2a20*/  LOP3.LUT R220, R8, R220, RZ, 0xfc, !PT ;  /* 0x000000dc08dc7212 */ /* 0x000fe400078efcff */
[----:B------:R-:W-:Y:S01]  /*2a30*/  LOP3.LUT R227, R3, R0, RZ, 0xfc, !PT ;  /* 0x0000000003e37212 */ /* 0x000fe200078efcff */
[----:B------:R-:W-:Y:S01]  /*2a40*/  @!P0 IMAD.SHL.U32 R0, R81, 0x10, RZ ;  /* 0x0000001051008824 */ /* 0x000fe200078e00ff */
[C---:B------:R-:W-:Y:S01]  /*2a50*/  LOP3.LUT R8, R5.reuse, 0x8, R33, 0xf8, !PT ;  /* 0x0000000805087812 */ /* 0x040fe200078ef821 */
[----:B------:R-:W-:Y:S01]  /*2a60*/  IMAD.IADD R223, R2, 0x1, R223 ;  /* 0x0000000102df7824 */ /* 0x000fe200078e02df */
[----:B------:R-:W-:Y:S01]  /*2a70*/  LOP3.LUT R216, R5, 0x1c0, RZ, 0xc0, !PT ;  /* 0x000001c005d87812 */ /* 0x000fe200078ec0ff */
[----:B------:R-:W-:Y:S01]  /*2a80*/  CS2R R32, SRZ ;  /* 0x0000000000207805 */ /* 0x000fe2000001ff00 */
[----:B------:R5:W-:Y:S01]  /*2a90*/  @!P0 LDGSTS.E.BYPASS.LTC128B.128 [R0+0x12280], [R6.64] ;  /* 0x1228000006008fae */ /* 0x000be2000b901d4e */
[----:B------:R-:W-:Y:S01]  /*2aa0*/  IADD3 R5, R233, 0x12480, RZ ;  /* 0x00012480e9057810 */ /* 0x000fe20007ffe0ff */
        /* <DEDUP_REMOVED lines=17> */
[----:B-----5:R-:W-:Y:S02]  /*2bc0*/  IMAD.IADD R0, R23, 0x1, R20 ;  /* 0x0000000117007824 */ /* 0x020fe400078e0214 */
[C---:B------:R-:W-:Y:S02]  /*2bd0*/  IMAD.IADD R232, R228.reuse, 0x1, R226 ;  /* 0x00000001e4e87824 */ /* 0x040fe400078e02e2 */
[C---:B------:R-:W-:Y:S01]  /*2be0*/  IMAD.IADD R231, R223.reuse, 0x1, R228 ;  /* 0x00000001dfe77824 */ /* 0x040fe200078e02e4 */
[----:B------:R5:W-:Y:S01]  /*2bf0*/  STL [R1+0x1c], R0 ;  /* 0x00001c0001007387 */ /* 0x000be20000100800 */
[----:B------:R-:W-:Y:S02]  /*2c00*/  IMAD.IADD R230, R228, 0x1, R229 ;  /* 0x00000001e4e67824 */ /* 0x000fe400078e02e5 */
[----:B-----5:R-:W-:-:S04]  /*2c10*/  IMAD.SHL.U32 R0, R223, 0x2, RZ ;  /* 0x00000002df007824 */ /* 0x020fc800078e00ff */
[----:B-1234-:R-:W-:Y:S02]  /*2c20*/  IMAD.IADD R225, R0, 0x1, R225 ;  /* 0x0000000100e17824 */ /* 0x01efe400078e02e1 */
.L_x_972:
[----:B------:R-:W-:Y:S04]  /*2c30*/  DEPBAR.LE SB0, 0x1 ;  /* 0x000080400000791a */ /* 0x000fe80000000000 */
[----:B------:R-:W-:Y:S01]  /*2c40*/  BAR.SYNC.DEFER_BLOCKING 0x0 ;  /* 0x0000000000007b1d */ /* 0x000fe20000010000 */
[----:B------:R-:W-:Y:S01]  /*2c50*/  IMAD.U32 R0, RZ, RZ, UR4 ;  /* 0x00000004ff007e24 */ /* 0x000fe2000f8e00ff */
[----:B------:R-:W-:Y:S01]  /*2c60*/  MOV R146, UR4 ;  /* 0x0000000400927c02 */ /* 0x000fe20008000f00 */
[----:B------:R-:W-:Y:S01]  /*2c70*/  UIADD3 UR11, UR10, 0x1, URZ ;  /* 0x000000010a0b7890 */ /* 0x000fe2000fffe03f */
[----:B------:R-:W-:Y:S02]  /*2c80*/  MOV R147, UR4 ;  /* 0x0000000400937c02 */ /* 0x000fe40008000f00 */
[----:B------:R-:W-:Y:S01]  /*2c90*/  LEA R0, R0, R223, 0xd ;  /* 0x000000df00007211 */ /* 0x000fe200078e68ff */
[----:B------:R-:W-:Y:S02]  /*2ca0*/  IMAD R146, R146, 0x2000, R228 ;  /* 0x0000200092927824 */ /* 0x000fe400078e02e4 */
[----:B------:R-:W-:Y:S01]  /*2cb0*/  IMAD R147, R147, 0x2000, R232 ;  /* 0x0000200093937824 */ /* 0x000fe200078e02e8 */
[----:B------:R-:W-:Y:S01]  /*2cc0*/  ISETP.LE.AND P1, PT, R250, UR11, PT ;  /* 0x0000000bfa007c0c */ /* 0x000fe2000bf23270 */
[----:B------:R-:W-:Y:S01]  /*2cd0*/  IMAD.SHL.U32 R0, R0, 0x2, RZ ;  /* 0x0000000200007824 */ /* 0x000fe200078e00ff */
[CC--:B------:R-:W-:Y:S02]  /*2ce0*/  IADD3 R150, R223.reuse, R146.reuse, RZ ;  /* 0x00000092df967210 */ /* 0x0c0fe40007ffe0ff */
[C-C-:B------:R-:W-:Y:S03]  /*2cf0*/  IADD3 R146, R223.reuse, R146, R226.reuse ;  /* 0x00000092df927210 */ /* 0x140fe60007ffe0e2 */
        /* <DEDUP_REMOVED lines=14> */
[----:B------:R-:W-:Y:S01]  /*2de0*/  LDSM.16.M88.4 R152, [R0+0x8080] ;  /* 0x008080000098783b */ /* 0x000fe20000000200 */
[C---:B--2---:R-:W-:Y:S03]  /*2df0*/  HMMA.16816.F32 R8, R24.reuse, R2, RZ ;  /* 0x000000021808723c */ /* 0x044fe600000018ff */
[----:B------:R-:W1:Y:S05]  /*2e00*/  LDSM.16.M88.2 R2, [R219+0x2080] ;  /* 0x00208000db02783b */ /* 0x000e6a0000000100 */
        /* <DEDUP_REMOVED lines=13> */
[----:B------:R-:W3:Y:S03]  /*2ee0*/  LDSM.16.M88.4 R140, [R151+0x7080] ;  /* 0x00708000978c783b */ /* 0x000ee60000000200 */
[-C--:B-1----:R-:W-:Y:S01]  /*2ef0*/  HMMA.16816.F32 R20, R80, R2.reuse, R20 ;  /* 0x000000025014723c */ /* 0x082fe20000001814 */
[----:B------:R-:W1:Y:S06]  /*2f00*/  LDSM.16.M88.2 R136, [R218+0x2080] ;  /* 0x00208000da88783b */ /* 0x000e6c0000000100 */
[----:B------:R-:W-:Y:S01]  /*2f10*/  IADD3 R81, R223, R147, RZ ;  /* 0x00000093df517210 */ /* 0x000fe20007ffe0ff */
[----:B------:R-:W-:Y:S01]  /*2f20*/  HMMA.16816.F32 R24, R132, R2, R24 ;  /* 0x000000028418723c */ /* 0x000fe20000001818 */
[----:B------:R-:W-:Y:S03]  /*2f30*/  LDSM.16.M88.2 R2, [R221+0x1080] ;  /* 0x00108000dd02783b */ /* 0x000fe60000000100 */
[----:B------:R-:W-:Y:S01]  /*2f40*/  IMAD.SHL.U32 R80, R146, 0x2, RZ ;  /* 0x0000000292507824 */ /* 0x000fe200078e00ff */
[----:B------:R-:W-:Y:S01]  /*2f50*/  SHF.L.U32 R204, R81, 0x1, RZ ;  /* 0x0000000151cc7819 */ /* 0x000fe200000006ff */
[----:B------:R-:W-:Y:S04]  /*2f60*/  LDSM.16.M88.2 R146, [R221+0x80] ;  /* 0x00008000dd92783b */ /* 0x000fe80000000100 */
[----:B------:R-:W4:Y:S04]  /*2f70*/  LDSM.16.M88.4 R80, [R80+0x6080] ;  /* 0x006080005050783b */ /* 0x000f280000000200 */
[----:B------:R-:W5:Y:S01]  /*2f80*/  LDSM.16.M88.4 R132, [R204+0x7080] ;  /* 0x00708000cc84783b */ /* 0x000f620000000200 */
[-C--:B--2---:R-:W-:Y:S08]  /*2f90*/  HMMA.16816.F32 R4, R28, R138.reuse, R4 ;  /* 0x0000008a1c04723c */ /* 0x084ff00000001804 */
[C---:B---3--:R-:W-:Y:S01]  /*2fa0*/  HMMA.16816.F32 R8, R140.reuse, R138, R8 ;  /* 0x0000008a8c08723c */ /* 0x048fe20000001808 */
[----:B------:R-:W2:Y:S07]  /*2fb0*/  LDSM.16.M88.2 R138, [R217+0x3080] ;  /* 0x00308000d98a783b */ /* 0x000eae0000000100 */
[-C--:B------:R-:W-:Y:S08]  /*2fc0*/  HMMA.16816.F32 R12, R140, R144.reuse, R12 ;  /* 0x000000908c0c723c */ /* 0x080ff0000000180c */
[C---:B------:R-:W-:Y:S08]  /*2fd0*/  HMMA.16816.F32 R16, R28.reuse, R144, R16 ;  /* 0x000000901c10723c */ /* 0x040ff00000001810 */
[-C--:B-1----:R-:W-:Y:S01]  /*2fe0*/  HMMA.16816.F32 R20, R28, R136.reuse, R20 ;  /* 0x000000881c14723c */ /* 0x082fe20000001814 */
[----:B------:R1:W3:Y:S07]  /*2ff0*/  LDSM.16.M88.4 R28, [R0+0x9080] ;  /* 0x00908000001c783b */ /* 0x0002ee0000000200 */
[----:B------:R-:W-:Y:S01]  /*3000*/  HMMA.16816.F32 R24, R140, R136, R24 ;  /* 0x000000888c18723c */ /* 0x000fe20000001818 */
[----:B------:R-:W2:Y:S04]  /*3010*/  LDSM.16.M88.2 R136, [R217+0x4080] ;  /* 0x00408000d988783b */ /* 0x000ea80000000100 */
[----:B------:R-:W-:Y:S03]  /*3020*/  LDSM.16.M88.4 R140, [R150+0x9080] ;  /* 0x00908000968c783b */ /* 0x000fe60000000200 */
[-C--:B----4-:R-:W-:Y:S08]  /*3030*/  HMMA.16816.F32 R4, R80, R146.reuse, R4 ;  /* 0x000000925004723c */ /* 0x090ff00000001804 */
[C---:B-----5:R-:W-:Y:S01]  /*3040*/  HMMA.16816.F32 R8, R132.reuse, R146, R8 ;  /* 0x000000928408723c */ /* 0x060fe20000001808 */
[----:B-1----:R-:W-:Y:S05]  /*3050*/  IMAD.U32 R0, RZ, RZ, UR4 ;  /* 0x00000004ff007e24 */ /* 0x002fea000f8e00ff */
[----:B------:R-:W-:Y:S02]  /*3060*/  LEA R0, R0, R231, 0xd ;  /* 0x000000e700007211 */ /* 0x000fe400078e68ff */
[-C--:B------:R-:W-:Y:S04]  /*3070*/  HMMA.16816.F32 R12, R132, R2.reuse, R12 ;  /* 0x00000002840c723c */ /* 0x080fe8000000180c */
[----:B------:R-:W-:Y:S04]  /*3080*/  IMAD.SHL.U32 R0, R0, 0x2, RZ ;  /* 0x0000000200007824 */ /* 0x000fe800078e00ff */
[C---:B------:R-:W-:Y:S01]  /*3090*/  HMMA.16816.F32 R16, R80.reuse, R2, R16 ;  /* 0x000000025010723c */ /* 0x040fe20000001810 */
[----:B------:R-:W1:Y:S07]  /*30a0*/  LDSM.16.M88.2 R2, [R217+0x5080] ;  /* 0x00508000d902783b */ /* 0x000e6e0000000100 */
[-C--:B------:R-:W-:Y:S01]  /*30b0*/  HMMA.16816.F32 R20, R80, R148.reuse, R20 ;  /* 0x000000945014723c */ /* 0x080fe20000001814 */
[----:B------:R4:W-:Y:S07]  /*30c0*/  LDSM.16.M88.4 R80, [R0+0x8080] ;  /* 0x008080000050783b */ /* 0x0009ee0000000200 */
[----:B------:R-:W-:Y:S01]  /*30d0*/  HMMA.16816.F32 R24, R132, R148, R24 ;  /* 0x000000948418723c */ /* 0x000fe20000001818 */
[----:B------:R-:W5:Y:S04]  /*30e0*/  LDSM.16.M88.2 R132, [R219+0x3080] ;  /* 0x00308000db84783b */ /* 0x000f680000000100 */
[----:B------:R-:W5:Y:S03]  /*30f0*/  LDSM.16.M88.2 R134, [R219+0x4080] ;  /* 0x00408000db86783b */ /* 0x000f660000000100 */
[-C--:B--2---:R-:W-:Y:S01]  /*3100*/  HMMA.16816.F32 R4, R152, R138.reuse, R4 ;  /* 0x0000008a9804723c */ /* 0x084fe20000001804 */
[----:B------:R-:W-:Y:S07]  /*3110*/  LDSM.16.M88.4 R148, [R151+0x9080] ;  /* 0x009080009794783b */ /* 0x000fee0000000200 */
[C---:B---3--:R-:W-:Y:S01]  /*3120*/  HMMA.16816.F32 R8, R28.reuse, R138, R8 ;  /* 0x0000008a1c08723c */ /* 0x048fe20000001808 */
[----:B------:R-:W-:Y:S03]  /*3130*/  LDSM.16.M88.2 R138, [R218+0x3080] ;  /* 0x00308000da8a783b */ /* 0x000fe60000000100 */
[----:B----4-:R-:W-:Y:S04]  /*3140*/  MOV R0, UR4 ;  /* 0x0000000400007c02 */ /* 0x010fe80008000f00 */
[-C--:B------:R-:W-:Y:S04]  /*3150*/  HMMA.16816.F32 R12, R28, R136.reuse, R12 ;  /* 0x000000881c0c723c */ /* 0x080fe8000000180c */
[----:B------:R-:W-:Y:S04]  /*3160*/  IMAD R0, R0, 0x2000, R229 ;  /* 0x0000200000007824 */ /* 0x000fe800078e02e5 */
[C---:B------:R-:W-:Y:S01]  /*3170*/  HMMA.16816.F32 R16, R152.reuse, R136, R16 ;  /* 0x000000889810723c */ /* 0x040fe20000001810 */
[----:B------:R-:W2:Y:S03]  /*3180*/  LDSM.16.M88.2 R136, [R219+0x5080] ;  /* 0x00508000db88783b */ /* 0x000ea60000000100 */
[----:B------:R-:W-:Y:S04]  /*3190*/  SHF.L.U32 R0, R0, 0x1, RZ ;  /* 0x0000000100007819 */ /* 0x000fe800000006ff */
[-C--:B-1----:R-:W-:Y:S01]  /*31a0*/  HMMA.16816.F32 R20, R152, R2.reuse, R20 ;  /* 0x000000029814723c */ /* 0x082fe20000001814 */
[----:B------:R1:W3:Y:S04]  /*31b0*/  LDSM.16.M88.4 R144, [R0+0x8080] ;  /* 0x008080000090783b */ /* 0x0002e80000000200 */
[----:B------:R-:W4:Y:S03]  /*31c0*/  LDSM.16.M88.2 R152, [R218+0x4080] ;  /* 0x00408000da98783b */ /* 0x000f260000000100 */
[----:B------:R-:W-:Y:S01]  /*31d0*/  HMMA.16816.F32 R24, R28, R2, R24 ;  /* 0x000000021c18723c */ /* 0x000fe20000001818 */
[----:B------:R-:W3:Y:S07]  /*31e0*/  LDSM.16.M88.2 R2, [R218+0x5080] ;  /* 0x00508000da02783b */ /* 0x000eee0000000100 */
[-C--:B-----5:R-:W-:Y:S08]  /*31f0*/  HMMA.16816.F32 R4, R80, R132.reuse, R4 ;  /* 0x000000845004723c */ /* 0x0a0ff00000001804 */
[C---:B------:R-:W-:Y:S01]  /*3200*/  HMMA.16816.F32 R8, R140.reuse, R132, R8 ;  /* 0x000000848c08723c */ /* 0x040fe20000001808 */
[----:B-1----:R-:W-:Y:S05]  /*3210*/  IMAD.U32 R0, RZ, RZ, UR4 ;  /* 0x00000004ff007e24 */ /* 0x002fea000f8e00ff */
[----:B------:R-:W-:Y:S02]  /*3220*/  LEA R0, R0, R230, 0xd ;  /* 0x000000e600007211 */ /* 0x000fe400078e68ff */
[-C--:B------:R-:W-:Y:S04]  /*3230*/  HMMA.16816.F32 R12, R140, R134.reuse, R12 ;  /* 0x000000868c0c723c */ /* 0x080fe8000000180c */
[----:B------:R-:W-:Y:S04]  /*3240*/  IMAD.SHL.U32 R0, R0, 0x2, RZ ;  /* 0x0000000200007824 */ /* 0x000fe800078e00ff */
[C---:B------:R-:W-:Y:S01]  /*3250*/  HMMA.16816.F32 R16, R80.reuse, R134, R16 ;  /* 0x000000865010723c */ /* 0x040fe20000001810 */
[----:B------:R1:W-:Y:S04]  /*3260*/  LDSM.16.M88.4 R28, [R0+0x8080] ;  /* 0x00808000001c783b */ /* 0x0003e80000000200 */
[----:B------:R-:W-:Y:S03]  /*3270*/  LDSM.16.M88.4 R132, [R204+0x9080] ;  /* 0x00908000cc84783b */ /* 0x000fe60000000200 */
[-C--:B--2---:R-:W-:Y:S01]  /*3280*/  HMMA.16816.F32 R20, R80, R136.reuse, R20 ;  /* 0x000000885014723c */ /* 0x084fe20000001814 */
[----:B------:R-:W2:Y:S04]  /*3290*/  LDSM.16.M88.2 R80, [R221+0x3080] ;  /* 0x00308000dd50783b */ /* 0x000ea80000000100 */
[----:B------:R-:W5:Y:S03]  /*32a0*/  LDSM.16.M88.2 R82, [R221+0x4080] ;  /* 0x00408000dd52783b */ /* 0x000f660000000100 */
[----:B------:R-:W-:Y:S01]  /*32b0*/  HMMA.16816.F32 R24, R140, R136, R24 ;  /* 0x000000888c18723c */ /* 0x000fe20000001818 */
[----:B------:R-:W2:Y:S07]  /*32c0*/  LDSM.16.M88.2 R136, [R221+0x5080] ;  /* 0x00508000dd88783b */ /* 0x000eae0000000100 */
[-C--:B---3--:R-:W-:Y:S01]  /*32d0*/  HMMA.16816.F32 R4, R144, R138.reuse, R4 ;  /* 0x0000008a9004723c */ /* 0x088fe20000001804 */
[----:B-1----:R-:W-:Y:S05]  /*32e0*/  MOV R0, UR4 ;  /* 0x0000000400007c02 */ /* 0x002fea0008000f00 */
[----:B------:R-:W-:Y:S02]  /*32f0*/  IMAD R0, R0, 0x40, R237 ;  /* 0x0000004000007824 */ /* 0x000fe400078e02ed */
[C---:B------:R-:W-:Y:S03]  /*3300*/  HMMA.16816.F32 R8, R148.reuse, R138, R8 ;  /* 0x0000008a9408723c */ /* 0x040fe60000001808 */
[----:B------:R1:W3:Y:S04]  /*3310*/  LDS R138, [R0.X4+0x120a0] ;  /* 0x0120a000008a7984 */ /* 0x0002e80000004800 */
[----:B------:R1:W1:Y:S01]  /*3320*/  LDS R139, [R0.X4+0x12100] ;  /* 0x01210000008b7984 */ /* 0x0002620000004800 */
[-C--:B----4-:R-:W-:Y:S03]  /*3330*/  HMMA.16816.F32 R12, R148, R152.reuse, R12 ;  /* 0x00000098940c723c */ /* 0x090fe6000000180c */
[----:B------:R4:W1:Y:S05]  /*3340*/  LDS R204, [R0.X4+0x12120] ;  /* 0x0121200000cc7984 */ /* 0x00086a0000004800 */
[C---:B------:R-:W-:Y:S08]  /*3350*/  HMMA.16816.F32 R16, R144.reuse, R152, R16 ;  /* 0x000000989010723c */ /* 0x040ff00000001810 */
[-C--:B------:R-:W-:Y:S08]  /*3360*/  HMMA.16816.F32 R20, R144, R2.reuse, R20 ;  /* 0x000000029014723c */ /* 0x080ff00000001814 */
[----:B------:R-:W-:Y:S01]  /*3370*/  HMMA.16816.F32 R24, R148, R2, R24 ;  /* 0x000000029418723c */ /* 0x000fe20000001818 */
[----:B------:R4:W1:Y:S01]  /*3380*/  LDS R3, [R0.X4+0x12080] ;  /* 0x0120800000037984 */ /* 0x0008620000004800 */
[----:B------:R-:W-:Y:S04]  /*3390*/  DEPBAR.LE SB0, 0x0 ;  /* 0x000080000000791a */ /* 0x000fe80000000000 */
[----:B------:R-:W-:Y:S02]  /*33a0*/  BAR.SYNC.DEFER_BLOCKING 0x0 ;  /* 0x0000000000007b1d */ /* 0x000fe40000010000 */
[-C--:B--2---:R-:W-:Y:S08]  /*33b0*/  HMMA.16816.F32 R4, R28, R80.reuse, R4 ;  /* 0x000000501c04723c */ /* 0x084ff00000001804 */
[C---:B------:R-:W-:Y:S08]  /*33c0*/  HMMA.16816.F32 R8, R132.reuse, R80, R8 ;  /* 0x000000508408723c */ /* 0x040ff00000001808 */
[-C--:B-----5:R-:W-:Y:S01]  /*33d0*/  HMMA.16816.F32 R12, R132, R82.reuse, R12 ;  /* 0x00000052840c723c */ /* 0x0a0fe2000000180c */
[----:B------:R4:W2:Y:S07]  /*33e0*/  LDSM.16.M88.4 R140, [R224+0xe080] ;  /* 0x00e08000e08c783b */ /* 0x0008ae0000000200 */
[C---:B------:R-:W-:Y:S01]  /*33f0*/  HMMA.16816.F32 R16, R28.reuse, R82, R16 ;  /* 0x000000521c10723c */ /* 0x040fe20000001810 */
[----:B------:R4:W1:Y:S04]  /*3400*/  LDSM.16.M88.4 R144, [R224+0xf080] ;  /* 0x00f08000e090783b */ /* 0x0008680000000200 */
[----:B------:R4:W1:Y:S03]  /*3410*/  LDSM.16.M88.4 R148, [R225+0xe080] ;  /* 0x00e08000e194783b */ /* 0x0008660000000200 */
[-C--:B------:R-:W-:Y:S01]  /*3420*/  HMMA.16816.F32 R20, R28, R136.reuse, R20 ;  /* 0x000000881c14723c */ /* 0x080fe20000001814 */
[----:B------:R4:W1:Y:S07]  /*3430*/  LDSM.16.M88.4 R152, [R225+0xf080] ;  /* 0x00f08000e198783b */ /* 0x00086e0000000200 */
[----:B------:R-:W-:Y:S01]  /*3440*/  HMMA.16816.F32 R24, R132, R136, R24 ;  /* 0x000000888418723c */ /* 0x000fe20000001818 */
[----:B------:R-:W-:-:S07]  /*3450*/  @P1 BRA `(.L_x_970) ;  /* 0x0000031000001947 */ /* 0x000fce0003800000 */
[----:B---3--:R-:W3:Y:S01]  /*3460*/  LDL.64 R206, [R1+0x8] ;  /* 0x0000080001ce7983 */ /* 0x008ee20000100a00 */
[----:B------:R-:W-:Y:S01]  /*3470*/  USHF.R.S32.HI UR16, URZ, 0x1f, UR11 ;  /* 0x0000001f3f107899 */ /* 0x000fe2000801140b */
[----:B------:R-:W-:Y:S01]  /*3480*/  IMAD.U32 R2, RZ, RZ, UR10 ;  /* 0x0000000aff027e24 */ /* 0x000fe2000f8e00ff */
[----:B------:R-:W-:Y:S01]  /*3490*/  ULDC.64 UR6, c[0x0][0x178] ;  /* 0x00005e0000067ab9 */ /* 0x000fe20000000a00 */
[----:B------:R-:W5:Y:S01]  /*34a0*/  LDL R205, [R1+0x18] ;  /* 0x0000180001cd7983 */ /* 0x000f620000100800 */
        /* <DEDUP_REMOVED lines=9> */
[C---:B-1-34-:R-:W-:Y:S04]  /*3540*/  @!P2 IADD3 R0, P5, R2.reuse, R206, RZ ;  /* 0x000000ce0200a210 */ /* 0x05afe80007fbe0ff */
[----:B-----5:R-:W-:Y:S01]  /*3550*/  @!P2 LEA.HI.X.SX32 R28, R2, R205, 0x1, P5 ;  /* 0x000000cd021ca211 */ /* 0x020fe200028f0eff */
[----:B------:R-:W-:Y:S01]  /*3560*/  IMAD.U32 R2, RZ, RZ, UR11 ;  /* 0x0000000bff027e24 */ /* 0x000fe2000f8e00ff */
[----:B------:R-:W-:Y:S01]  /*3570*/  IADD3 R82, P6, P5, R246, UR6, R82 ;  /* 0x00000006f6527c10 */ /* 0x000fe2000fdde052 */
[----:B------:R-:W1:Y:S02]  /*3580*/  S2R R205, SR_TID.X ;  /* 0x0000000000cd7919 */ /* 0x000e640000002100 */
[----:B------:R-:W-:Y:S01]  /*3590*/  IMAD R2, R2, -0x40, R238 ;  /* 0xffffffc002027824 */ /* 0x000fe200078e02ee */
[----:B------:R-:W-:Y:S02]  /*35a0*/  IADD3.X R83, R248, UR16, R83, P6, P5 ;  /* 0x00000010f8537c10 */ /* 0x000fe4000b7ea453 */
[----:B------:R-:W-:Y:S01]  /*35b0*/  @!P2 LEA R80, P5, R0, c[0x0][0x258], 0x2 ;  /* 0x000096000050aa11 */ /* 0x000fe200078a10ff */
[----:B------:R-:W-:Y:S01]  /*35c0*/  IMAD.IADD R2, R2, 0x1, -R249 ;  /* 0x0000000102027824 */ /* 0x000fe200078e0af9 */
[----:B------:R-:W-:Y:S02]  /*35d0*/  IADD3 R29, P6, R246, UR6, RZ ;  /* 0x00000006f61d7c10 */ /* 0x000fe4000ffde0ff */
[----:B------:R-:W-:Y:S02]  /*35e0*/  @!P2 LEA.HI.X R81, R0, c[0x0][0x25c], R28, 0x2, P5 ;  /* 0x000097000051aa11 */ /* 0x000fe400028f141c */
[C---:B------:R-:W-:Y:S02]  /*35f0*/  LEA R30, P5, R29.reuse, c[0x0][0x160], 0x1 ;  /* 0x000058001d1e7a11 */ /* 0x040fe400078a08ff */
[----:B------:R-:W-:Y:S02]  /*3600*/  IADD3.X R0, R248, UR16, RZ, P6, !PT ;  /* 0x00000010f8007c10 */ /* 0x000fe4000b7fe4ff */
[C---:B------:R-:W-:Y:S02]  /*3610*/  LEA R28, P6, R82.reuse, c[0x0][0x160], 0x1 ;  /* 0x00005800521c7a11 */ /* 0x040fe400078c08ff */
[----:B------:R-:W-:Y:S01]  /*3620*/  LEA.HI.X R31, R29, c[0x0][0x164], R0, 0x1, P5 ;  /* 0x000059001d1f7a11 */ /* 0x000fe200028f0c00 */
[----:B------:R-:W-:Y:S01]  /*3630*/  IMAD.U32 R0, RZ, RZ, UR12 ;  /* 0x0000000cff007e24 */ /* 0x000fe2000f8e00ff */
[----:B------:R-:W-:Y:S02]  /*3640*/  LEA.HI.X R29, R82, c[0x0][0x164], R83, 0x1, P6 ;  /* 0x00005900521d7a11 */ /* 0x000fe400030f0c53 */
[----:B------:R-:W-:Y:S02]  /*3650*/  ISETP.LT.OR P6, PT, R2, 0x1, P4 ;  /* 0x000000010200780c */ /* 0x000fe400027c1670 */
        /* <DEDUP_REMOVED lines=9> */
[----:B------:R-:W-:Y:S01]  /*36f0*/  ISETP.LT.OR P5, PT, R2, 0x21, P3 ;  /* 0x000000210200780c */ /* 0x000fe20001fa1670 */
[----:B------:R-:W-:Y:S08]  /*3700*/  IMAD.U32 R2, RZ, RZ, UR12 ;  /* 0x0000000cff027e24 */ /* 0x000ff0000f8e00ff */
[----:B------:R3:W-:Y:S04]  /*3710*/  LDGSTS.E.BYPASS.LTC128B.128 [R0+0x1000], [R28.64], !P6 ;  /* 0x010000001c007fae */ /* 0x0007e8000f101d4e */
[----:B------:R3:W-:Y:S01]  /*3720*/  LDGSTS.E.BYPASS.LTC128B.128 [R0+0x3000], [R28.64+0x80], !P5 ;  /* 0x030000801c007fae */ /* 0x0007e2000e901d4e */
[----:B-1----:R-:W-:Y:S04]  /*3730*/  IMAD.SHL.U32 R30, R205, 0x4, RZ ;  /* 0x00000004cd1e7824 */ /* 0x002fe800078e00ff */
[----:B------:R-:W-:Y:S04]  /*3740*/  @!P2 IMAD R2, R2, 0x40, R30 ;  /* 0x000000400202a824 */ /* 0x000fe800078e021e */
[----:B------:R-:W-:Y:S05]  /*3750*/  @!P2 IMAD.SHL.U32 R2, R2, 0x4, RZ ;  /* 0x000000040202a824 */ /* 0x000fea00078e00ff */
[----:B------:R3:W-:Y:S02]  /*3760*/  @!P2 LDGSTS.E.BYPASS.LTC128B.128 [R2+0x12080], [R80.64] ;  /* 0x120800005002afae */ /* 0x0007e4000b901d4e */
.L_x_970:
[----:B-1-34-:R-:W-:Y:S01]  /*3770*/  IMAD.U32 R0, RZ, RZ, UR10 ;  /* 0x0000000aff007e24 */ /* 0x01afe2000f8e00ff */
[----:B------:R-:W0:Y:S01]  /*3780*/  LDGDEPBAR ;  /* 0x00000000000079af */ /* 0x000e220000000000 */
[----:B------:R-:W-:Y:S02]  /*3790*/  IMAD.IADD R29, R239, 0x1, -R241 ;  /* 0x00000001ef1d7824 */ /* 0x000fe400078e0af1 */
[----:B------:R-:W-:Y:S05]  /*37a0*/  IMAD R0, R0, 0x40, R239 ;  /* 0x0000004000007824 */ /* 0x000fea00078e02ef */
[----:B------:R-:W-:Y:S04]  /*37b0*/  IADD3 R0, -R238, 0x1, R0 ;  /* 0x00000001ee007810 */ /* 0x000fe80007ffe100 */
[----:B------:R-:W-:Y:S04]  /*37c0*/  IADD3 R28, -R241, R237, R0 ;  /* 0x000000edf11c7210 */ /* 0x000fe80007ffe100 */
[C---:B------:R-:W-:Y:S02]  /*37d0*/  IMNMX R0, R29.reuse, R28, PT ;  /* 0x0000001c1d007217 */ /* 0x040fe40003800200 */
[----:B------:R-:W-:Y:S02]  /*37e0*/  IADD3 R2, R28, 0x8, RZ ;  /* 0x000000081c027810 */ /* 0x000fe40007ffe0ff */
[C---:B------:R-:W-:Y:S02]  /*37f0*/  ISETP.GT.AND P6, PT, R0.reuse, RZ, PT ;  /* 0x000000ff0000720c */ /* 0x040fe40003fc4270 */
        /* <DEDUP_REMOVED lines=10> */
[C---:B------:R-:W-:Y:S02]  /*38a0*/  ISETP.GT.AND P6, PT, R0.reuse, 0x20, PT ;  /* 0x000000200000780c */ /* 0x040fe40003fc4270 */
[----:B------:R-:W-:Y:S02]  /*38b0*/  ISETP.GT.AND P5, PT, R0, 0x21, PT ;  /* 0x000000210000780c */ /* 0x000fe40003fa4270 */
        /* <DEDUP_REMOVED lines=8> */
[----:B------:R-:W-:Y:S02]  /*3940*/  IADD3 R4, R28, 0x20, RZ ;  /* 0x000000201c047810 */ /* 0x000fe40007ffe0ff */
[----:B------:R-:W-:Y:S01]  /*3950*/  ISETP.GT.AND P6, PT, R0, 0x40, PT ;  /* 0x000000400000780c */ /* 0x000fe20003fc4270 */
        /* <DEDUP_REMOVED lines=10> */
[-C--:B--2---:R-:W-:Y:S03]  /*3a00*/  HMMA.16816.F32 R4, R140, R156.reuse, RZ ;  /* 0x0000009c8c04723c */ /* 0x084fe600000018ff */
[----:B------:R-:W-:Y:S02]  /*3a10*/  FSEL R81, R22, -INF , P6 ;  /* 0xff80000016517808 */ /* 0x000fe40003000000 */
[----:B------:R-:W-:Y:S02]  /*3a20*/  FSEL R80, R23, -INF , P5 ;  /* 0xff80000017507808 */ /* 0x000fe40002800000 */
[----:B------:R-:W-:Y:S01]  /*3a30*/  IMNMX R2, R29, R28, PT ;  /* 0x0000001c1d027217 */ /* 0x000fe20003800200 */
[----:B------:R-:W-:Y:S01]  /*3a40*/  FFMA.FTZ R205, R81, c[0x0][0x29c], -R138 ;  /* 0x0000a70051cd7a23 */ /* 0x000fe2000001088a */
[C---:B------:R-:W-:Y:S02]  /*3a50*/  ISETP.GT.AND P6, PT, R0.reuse, RZ, PT ;  /* 0x000000ff0000720c */ /* 0x040fe40003fc4270 */
[----:B------:R-:W-:Y:S02]  /*3a60*/  ISETP.GT.AND P5, PT, R0, 0x1, PT ;  /* 0x000000010000780c */ /* 0x000fe40003fa4270 */
[----:B------:R-:W-:Y:S02]  /*3a70*/  FSEL R133, R8, -INF , P6 ;  /* 0xff80000008857808 */ /* 0x000fe40003000000 */
[----:B------:R-:W-:Y:S02]  /*3a80*/  FSEL R132, R9, -INF , P5 ;  /* 0xff80000009847808 */ /* 0x000fe40002800000 */
[C---:B------:R-:W-:Y:S02]  /*3a90*/  ISETP.GT.AND P6, PT, R2.reuse, RZ, PT ;  /* 0x000000ff0200720c */ /* 0x040fe40003fc4270 */
[----:B------:R-:W-:Y:S02]  /*3aa0*/  ISETP.GT.AND P5, PT, R2, 0x1, PT ;  /* 0x000000010200780c */ /* 0x000fe40003fa4270 */
[----:B------:R-:W-:Y:S02]  /*3ab0*/  FSEL R213, R10, -INF , P6 ;  /* 0xff8000000ad57808 */ /* 0x000fe40003000000 */
[C---:B------:R-:W-:Y:S02]  /*3ac0*/  ISETP.GT.AND P6, PT, R0.reuse, 0x20, PT ;  /* 0x000000200000780c */ /* 0x040fe40003fc4270 */
[----:B------:R-:W-:Y:S02]  /*3ad0*/  FSEL R235, R11, -INF , P5 ;  /* 0xff8000000beb7808 */ /* 0x000fe40002800000 */
[C---:B------:R-:W-:Y:S02]  /*3ae0*/  HMMA.16816.F32 R8, R144.reuse, R156, RZ ;  /* 0x0000009c9008723c */ /* 0x040fe400000018ff */
[----:B------:R-:W-:Y:S02]  /*3af0*/  ISETP.GT.AND P5, PT, R0, 0x21, PT ;  /* 0x000000210000780c */ /* 0x000fe40003fa4270 */
[----:B------:R-:W-:Y:S02]  /*3b00*/  FSEL R83, R12, -INF , P6 ;  /* 0xff8000000c537808 */ /* 0x000fe40003000000 */
[----:B------:R-:W-:Y:S02]  /*3b10*/  FSEL R82, R13, -INF , P5 ;  /* 0xff8000000d527808 */ /* 0x000fe40002800000 */
[C---:B------:R-:W-:Y:S02]  /*3b20*/  ISETP.GT.AND P6, PT, R2.reuse, 0x20, PT ;  /* 0x000000200200780c */ /* 0x040fe40003fc4270 */
[----:B------:R-:W-:Y:S02]  /*3b30*/  ISETP.GT.AND P5, PT, R2, 0x21, PT ;  /* 0x000000210200780c */ /* 0x000fe40003fa4270 */
[----:B------:R-:W-:Y:S02]  /*3b40*/  FSEL R215, R14, -INF , P6 ;  /* 0xff8000000ed77808 */ /* 0x000fe40003000000 */
[----:B------:R-:W-:Y:S02]  /*3b50*/  FSEL R214, R15, -INF , P5 ;  /* 0xff8000000fd67808 */ /* 0x000fe40002800000 */
[-C--:B------:R-:W-:Y:S01]  /*3b60*/  HMMA.16816.F32 R12, R144, R158.reuse, RZ ;  /* 0x0000009e900c723c */ /* 0x080fe200000018ff */
[C---:B------:R-:W-:Y:S02]  /*3b70*/  ISETP.GT.AND P6, PT, R0.reuse, 0x40, PT ;  /* 0x000000400000780c */ /* 0x040fe40003fc4270 */
[----:B------:R-:W-:Y:S01]  /*3b80*/  ISETP.GT.AND P5, PT, R0, 0x41, PT ;  /* 0x000000410000780c */ /* 0x000fe20003fa4270 */
[----:B------:R-:W-:Y:S01]  /*3b90*/  IMAD.MOV.U32 R0, RZ, RZ, 0x40 ;  /* 0x00000040ff007424 */ /* 0x000fe200078e00ff */
[----:B------:R-:W-:Y:S02]  /*3ba0*/  FSEL R24, R24, -INF , P6 ;  /* 0xff80000018187808 */ /* 0x000fe40003000000 */
[----:B------:R-:W-:Y:S01]  /*3bb0*/  ISETP.GT.AND P6, PT, R2, 0x40, PT ;  /* 0x000000400200780c */ /* 0x000fe20003fc4270 */
[C---:B------:R-:W-:Y:S04]  /*3bc0*/  HMMA.16816.F32 R16, R140.reuse, R158, RZ ;  /* 0x0000009e8c10723c */ /* 0x040fe800000018ff */
[----:B------:R-:W-:Y:S01]  /*3bd0*/  FFMA.FTZ R207, R24, c[0x0][0x29c], -R139 ;  /* 0x0000a70018cf7a23 */ /* 0x000fe2000001088b */
[----:B------:R-:W-:Y:S01]  /*3be0*/  SEL R0, R0, 0xffffffc0, !P0 ;  /* 0xffffffc000007807 */ /* 0x000fe20004000000 */
[----:B------:R-:W-:Y:S01]  /*3bf0*/  MUFU.EX2 R24, R212 ;  /* 0x000000d400187308 */ /* 0x000fe20000000800 */
[----:B------:R-:W-:Y:S01]  /*3c00*/  FSEL R25, R25, -INF , P5 ;  /* 0xff80000019197808 */ /* 0x000fe20002800000 */
[-C--:B------:R-:W-:Y:S01]  /*3c10*/  HMMA.16816.F32 R20, R140, R160.reuse, RZ ;  /* 0x000000a08c14723c */ /* 0x080fe200000018ff */
[----:B------:R-:W-:Y:S03]  /*3c20*/  ISETP.GT.AND P5, PT, R2, 0x41, PT ;  /* 0x000000410200780c */ /* 0x000fe60003fa4270 */
[----:B------:R-:W-:Y:S01]  /*3c30*/  IMAD.IADD R2, R224, 0x1, R0 ;  /* 0x00000001e0027824 */ /* 0x000fe200078e0200 */
[----:B------:R-:W-:Y:S01]  /*3c40*/  FSEL R26, R26, -INF , P6 ;  /* 0xff8000001a1a7808 */ /* 0x000fe20003000000 */
[----:B------:R-:W-:Y:S01]  /*3c50*/  IMAD.IADD R0, R0, 0x1, R225 ;  /* 0x0000000100007824 */ /* 0x000fe200078e02e1 */
[----:B------:R-:W-:Y:S01]  /*3c60*/  FSEL R27, R27, -INF , P5 ;  /* 0xff8000001b1b7808 */ /* 0x000fe20002800000 */
[----:B------:R-:W-:Y:S01]  /*3c70*/  HMMA.16816.F32 R28, R144, R160, RZ ;  /* 0x000000a0901c723c */ /* 0x000fe200000018ff */
[----:B------:R1:W-:Y:S03]  /*3c80*/  MUFU.EX2 R142, R3 ;  /* 0x00000003008e7308 */ /* 0x0003e60000000800 */
[--C-:B------:R-:W-:Y:S03]  /*3c90*/  FFMA.FTZ R143, R137, c[0x0][0x29c], -R138.reuse ;  /* 0x0000a700898f7a23 */ /* 0x100fe6000001088a */
[--C-:B------:R-:W-:Y:S01]  /*3ca0*/  FFMA.FTZ R147, R135, c[0x0][0x29c], -R138.reuse ;  /* 0x0000a70087937a23 */ /* 0x100fe2000001088a */
[-C--:B------:R-:W-:Y:S03]  /*3cb0*/  HMMA.16816.F32 R4, R148, R162.reuse, R4 ;  /* 0x000000a29404723c */ /* 0x080fe60000001804 */
[----:B------:R-:W-:Y:S02]  /*3cc0*/  MUFU.EX2 R140, R208 ;  /* 0x000000d0008c7308 */ /* 0x000fe40000000800 */
[--C-:B------:R-:W-:Y:S02]  /*3cd0*/  FFMA.FTZ R146, R82, c[0x0][0x29c], -R139.reuse ;  /* 0x0000a70052927a23 */ /* 0x100fe4000001088b */
[--C-:B------:R-:W-:Y:S01]  /*3ce0*/  FFMA.FTZ R144, R132, c[0x0][0x29c], -R139.reuse ;  /* 0x0000a70084907a23 */ /* 0x100fe2000001088b */
[C---:B------:R-:W-:Y:S04]  /*3cf0*/  HMMA.16816.F32 R8, R152.reuse, R162, R8 ;  /* 0x000000a29808723c */ /* 0x040fe80000001808 */
[--C-:B------:R-:W-:Y:S01]  /*3d00*/  FFMA.FTZ R145, R136, c[0x0][0x29c], -R138.reuse ;  /* 0x0000a70088917a23 */ /* 0x100fe2000001088a */
[----:B------:R-:W2:Y:S01]  /*3d10*/  MUFU.EX2 R143, R143 ;  /* 0x0000008f008f7308 */ /* 0x000ea20000000800 */
[----:B------:R-:W-:Y:S02]  /*3d20*/  FFMA.FTZ R138, R80, c[0x0][0x29c], -R138 ;  /* 0x0000a700508a7a23 */ /* 0x000fe4000001088a */
[-C--:B------:R-:W-:Y:S01]  /*3d30*/  HMMA.16816.F32 R12, R152, R164.reuse, R12 ;  /* 0x000000a4980c723c */ /* 0x080fe2000000180c */
[----:B-1----:R-:W-:Y:S03]  /*3d40*/  LDS R3, [R237.X4+0x12280] ;  /* 0x01228000ed037984 */ /* 0x002fe60000004800 */
[--C-:B------:R-:W-:Y:S02]  /*3d50*/  FFMA.FTZ R136, R83, c[0x0][0x29c], -R139.reuse ;  /* 0x0000a70053887a23 */ /* 0x100fe4000001088b */
[----:B------:R-:W1:Y:S01]  /*3d60*/  LDSM.16.M88.4 R80, [R2+0xe080] ;  /* 0x00e080000250783b */ /* 0x000e620000000200 */
[----:B------:R-:W-:Y:S01]  /*3d70*/  MUFU.EX2 R145, R145 ;  /* 0x0000009100917308 */ /* 0x000fe20000000800 */
[C---:B------:R-:W-:Y:S08]  /*3d80*/  HMMA.16816.F32 R16, R148.reuse, R164, R16 ;  /* 0x000000a49410723c */ /* 0x040ff00000001810 */
[-C--:B------:R-:W-:Y:S01]  /*3d90*/  HMMA.16816.F32 R20, R148, R166.reuse, R20 ;  /* 0x000000a69414723c */ /* 0x080fe20000001814 */
[----:B------:R3:W-:Y:S06]  /*3da0*/  MUFU.EX2 R150, R138 ;  /* 0x0000008a00967308 */ /* 0x0007ec0000000800 */
[--C-:B------:R-:W-:Y:S01]  /*3db0*/  FFMA.FTZ R151, R133, c[0x0][0x29c], -R139.reuse ;  /* 0x0000a70085977a23 */ /* 0x100fe2000001088b */
[----:B------:R-:W-:Y:S01]  /*3dc0*/  HMMA.16816.F32 R28, R152, R166, R28 ;  /* 0x000000a6981c723c */ /* 0x000fe2000000181c */
[----:B------:R-:W4:Y:S02]  /*3dd0*/  LDSM.16.M88.4 R132, [R2+0xf080] ;  /* 0x00f080000284783b */ /* 0x000f240000000200 */
[----:B------:R5:W-:Y:S01]  /*3de0*/  MUFU.EX2 R152, R136 ;  /* 0x0000008800987308 */ /* 0x000be20000000800 */
[----:B------:R-:W-:Y:S03]  /*3df0*/  FFMA.FTZ R139, R25, c[0x0][0x29c], -R139 ;  /* 0x0000a700198b7a23 */ /* 0x000fe6000001088b */
[--C-:B------:R-:W-:Y:S02]  /*3e00*/  FFMA.FTZ R154, R214, c[0x0][0x29c], -R204.reuse ;  /* 0x0000a700d69a7a23 */ /* 0x100fe400000108cc */
[--C-:B------:R-:W-:Y:S04]  /*3e10*/  FFMA.FTZ R155, R26, c[0x0][0x29c], -R204.reuse ;  /* 0x0000a7001a9b7a23 */ /* 0x100fe800000108cc */
[----:B------:R-:W2:Y:S01]  /*3e20*/  MUFU.EX2 R25, R211 ;  /* 0x000000d300197308 */ /* 0x000ea20000000800 */
[--C-:B---3--:R-:W-:Y:S01]  /*3e30*/  FFMA.FTZ R138, R213, c[0x0][0x29c], -R204.reuse ;  /* 0x0000a700d58a7a23 */ /* 0x108fe200000108cc */
[-C--:B-1----:R-:W-:Y:S08]  /*3e40*/  HMMA.16816.F32 R4, R80, R168.reuse, R4 ;  /* 0x000000a85004723c */ /* 0x082ff00000001804 */
[----:B------:R-:W-:Y:S01]  /*3e50*/  MUFU.EX2 R153, R144 ;  /* 0x0000009000997308 */ /* 0x000fe20000000800 */
[----:B-----5:R-:W-:Y:S09]  /*3e60*/  FFMA.FTZ R136, R235, c[0x0][0x29c], -R204 ;  /* 0x0000a700eb887a23 */ /* 0x020ff200000108cc */
[----:B------:R-:W-:Y:S01]  /*3e70*/  MUFU.EX2 R146, R146 ;  /* 0x0000009200927308 */ /* 0x000fe20000000800 */
[C---:B----4-:R-:W-:Y:S09]  /*3e80*/  HMMA.16816.F32 R8, R132.reuse, R168, R8 ;  /* 0x000000a88408723c */ /* 0x050ff20000001808 */
        /* <DEDUP_REMOVED lines=8> */
[----:B------:R-:W3:Y:S01]  /*3f10*/  LDSM.16.M88.4 R132, [R0+0xf080] ;  /* 0x00f080000084783b */ /* 0x000ee20000000200 */
[----:B------:R-:W-:Y:S10]  /*3f20*/  MUFU.EX2 R136, R136 ;  /* 0x0000008800887308 */ /* 0x000ff40000000800 */
[----:B------:R-:W-:Y:S10]  /*3f30*/  MUFU.EX2 R137, R210 ;  /* 0x000000d200897308 */ /* 0x000ff40000000800 */
[----:B------:R-:W4:Y:S10]  /*3f40*/  MUFU.EX2 R141, R209 ;  /* 0x000000d1008d7308 */ /* 0x000f340000000800 */
[----:B------:R-:W-:Y:S01]  /*3f50*/  MUFU.EX2 R147, R147 ;  /* 0x0000009300937308 */ /* 0x000fe20000000800 */
[-C--:B-1----:R-:W-:Y:S08]  /*3f60*/  HMMA.16816.F32 R4, R80, R174.reuse, R4 ;  /* 0x000000ae5004723c */ /* 0x082ff00000001804 */
[C---:B---3--:R-:W-:Y:S01]  /*3f70*/  HMMA.16816.F32 R8, R132.reuse, R174, R8 ;  /* 0x000000ae8408723c */ /* 0x048fe20000001808 */
[----:B------:R-:W-:Y:S07]  /*3f80*/  MUFU.EX2 R149, R206 ;  /* 0x000000ce00957308 */ /* 0x000fee0000000800 */
[-C--:B------:R-:W-:Y:S03]  /*3f90*/  HMMA.16816.F32 R12, R132, R176.reuse, R12 ;  /* 0x000000b0840c723c */ /* 0x080fe6000000180c */
[----:B------:R-:W-:Y:S05]  /*3fa0*/  MUFU.EX2 R144, R207 ;  /* 0x000000cf00907308 */ /* 0x000fea0000000800 */
[C---:B------:R-:W-:Y:S05]  /*3fb0*/  HMMA.16816.F32 R16, R80.reuse, R176, R16 ;  /* 0x000000b05010723c */ /* 0x040fea0000001810 */
[----:B------:R-:W1:Y:S03]  /*3fc0*/  MUFU.EX2 R139, R139 ;  /* 0x0000008b008b7308 */ /* 0x000e660000000800 */
        /* <DEDUP_REMOVED lines=29> */
[----:B------:R-:W1:Y:S01]  /*41a0*/  LDS R0, [R237.X4+0x122a0] ;  /* 0x0122a000ed007984 */ /* 0x000e620000004800 */
[-C--:B---3--:R-:W-:Y:S08]  /*41b0*/  HMMA.16816.F32 R4, R80, R198.reuse, R4 ;  /* 0x000000c65004723c */ /* 0x088ff00000001804 */
[C---:B-----5:R-:W-:Y:S08]  /*41c0*/  HMMA.16816.F32 R8, R132.reuse, R198, R8 ;  /* 0x000000c68408723c */ /* 0x060ff00000001808 */
[-C--:B------:R-:W-:Y:S08]  /*41d0*/  HMMA.16816.F32 R12, R132, R200.reuse, R12 ;  /* 0x000000c8840c723c */ /* 0x080ff0000000180c */
[C---:B------:R-:W-:Y:S04]  /*41e0*/  HMMA.16816.F32 R16, R80.reuse, R200, R16 ;  /* 0x000000c85010723c */ /* 0x040fe80000001810 */
[--C-:B-1----:R-:W-:Y:S02]  /*41f0*/  FADD.FTZ R6, R6, -R0.reuse ;  /* 0x8000000006067221 */ /* 0x102fe40000010000 */
[----:B------:R-:W-:Y:S02]  /*4200*/  FADD.FTZ R7, R7, -R0 ;  /* 0x8000000007077221 */ /* 0x000fe40000010000 */
[-C--:B------:R-:W-:Y:S04]  /*4210*/  HMMA.16816.F32 R20, R80, R202.reuse, R20 ;  /* 0x000000ca5014723c */ /* 0x080fe80000001814 */
[--C-:B------:R-:W-:Y:S02]  /*4220*/  FADD.FTZ R5, R5, -R3.reuse ;  /* 0x8000000305057221 */ /* 0x100fe40000010000 */
[----:B--2---:R-:W-:Y:S01]  /*4230*/  FMUL.FTZ R6, R143, R6 ;  /* 0x000000068f067220 */ /* 0x004fe20000410000 */
[C---:B------:R-:W-:Y:S01]  /*4240*/  F2FP.PACK_AB R83, R25.reuse, R24 ;  /* 0x000000181953723e */ /* 0x040fe200000000ff */
[----:B------:R-:W-:Y:S04]  /*4250*/  HMMA.16816.F32 R28, R132, R202, R28 ;  /* 0x000000ca841c723c */ /* 0x000fe8000000181c */
[----:B------:R-:W-:Y:S01]  /*4260*/  FMUL.FTZ R5, R25, R5 ;  /* 0x0000000519057220 */ /* 0x000fe20000410000 */
[----:B----4-:R-:W-:Y:S01]  /*4270*/  F2FP.PACK_AB R82, R141, R137 ;  /* 0x000000898d52723e */ /* 0x010fe200000000ff */
[----:B------:R-:W-:Y:S01]  /*4280*/  FFMA.FTZ R80, R215, c[0x0][0x29c], -R204 ;  /* 0x0000a700d7507a23 */ /* 0x000fe200000108cc */
[----:B------:R-:W-:Y:S01]  /*4290*/  F2FP.PACK_AB R81, R142, R140 ;  /* 0x0000008c8e51723e */ /* 0x000fe200000000ff */
[--C-:B------:R-:W-:Y:S04]  /*42a0*/  FADD.FTZ R18, R18, -R0.reuse ;  /* 0x8000000012127221 */ /* 0x100fe80000010000 */
[--C-:B------:R-:W-:Y:S01]  /*42b0*/  FADD.FTZ R19, R19, -R0.reuse ;  /* 0x8000000013137221 */ /* 0x100fe20000010000 */
[----:B------:R-:W-:Y:S01]  /*42c0*/  MUFU.EX2 R80, R80 ;  /* 0x0000005000507308 */ /* 0x000fe20000000800 */
[----:B------:R-:W-:Y:S02]  /*42d0*/  FMUL.FTZ R7, R145, R7 ;  /* 0x0000000791077220 */ /* 0x000fe40000410000 */
[--C-:B------:R-:W-:Y:S02]  /*42e0*/  FADD.FTZ R20, R20, -R3.reuse ;  /* 0x8000000314147221 */ /* 0x100fe40000010000 */
[--C-:B------:R-:W-:Y:S02]  /*42f0*/  FADD.FTZ R21, R21, -R3.reuse ;  /* 0x8000000315157221 */ /* 0x100fe40000010000 */
[----:B------:R-:W-:Y:S02]  /*4300*/  FMUL.FTZ R20, R140, R20 ;  /* 0x000000148c147220 */ /* 0x000fe40000410000 */
[----:B------:R-:W-:Y:S02]  /*4310*/  FMUL.FTZ R25, R142, R21 ;  /* 0x000000158e197220 */ /* 0x000fe40000410000 */
[--C-:B------:R-:W-:Y:S02]  /*4320*/  FADD.FTZ R22, R22, -R0.reuse ;  /* 0x8000000016167221 */ /* 0x100fe40000010000 */
[----:B------:R-:W-:Y:S01]  /*4330*/  FADD.FTZ R23, R23, -R0 ;  /* 0x8000000017177221 */ /* 0x000fe20000010000 */
[----:B------:R-:W-:Y:S01]  /*4340*/  F2FP.PACK_AB R25, R25, R20 ;  /* 0x000000141919723e */ /* 0x000fe200000000ff */
[----:B------:R-:W1:Y:S01]  /*4350*/  LDS R0, [R237.X4+0x12320] ;  /* 0x01232000ed007984 */ /* 0x000e620000004800 */
[--C-:B------:R-:W-:Y:S01]  /*4360*/  FADD.FTZ R4, R4, -R3.reuse ;  /* 0x8000000304047221 */ /* 0x100fe20000010000 */
[----:B------:R-:W2:Y:S01]  /*4370*/  MUFU.EX2 R20, R154 ;  /* 0x0000009a00147308 */ /* 0x000ea20000000800 */
[--C-:B------:R-:W-:Y:S01]  /*4380*/  FADD.FTZ R9, R9, -R2.reuse ;  /* 0x8000000209097221 */ /* 0x100fe20000010000 */
[----:B------:R-:W-:Y:S01]  /*4390*/  STS [R233+0x12480], R83 ;  /* 0x01248053e9007388 */ /* 0x000fe20000000800 */
[--C-:B------:R-:W-:Y:S02]  /*43a0*/  FADD.FTZ R12, R12, -R2.reuse ;  /* 0x800000020c0c7221 */ /* 0x100fe40000010000 */
[----:B------:R-:W-:Y:S02]  /*43b0*/  FADD.FTZ R13, R13, -R2 ;  /* 0x800000020d0d7221 */ /* 0x000fe40000010000 */
[----:B------:R-:W-:Y:S01]  /*43c0*/  FFMA.FTZ R204, R27, c[0x0][0x29c], -R204 ;  /* 0x0000a7001bcc7a23 */ /* 0x000fe200000108cc */
[----:B------:R-:W-:Y:S01]  /*43d0*/  F2FP.PACK_AB R27, R145, R143 ;  /* 0x0000008f911b723e */ /* 0x000fe200000000ff */
[--C-:B------:R-:W-:Y:S02]  /*43e0*/  FADD.FTZ R8, R8, -R2.reuse ;  /* 0x8000000208087221 */ /* 0x100fe40000010000 */
[----:B------:R-:W-:Y:S01]  /*43f0*/  FMUL.FTZ R4, R24, R4 ;  /* 0x0000000418047220 */ /* 0x000fe20000410000 */
[----:B------:R-:W-:Y:S01]  /*4400*/  F2FP.PACK_AB R24, R7, R6 ;  /* 0x000000060718723e */ /* 0x000fe200000000ff */
[----:B------:R-:W-:Y:S01]  /*4410*/  FMUL.FTZ R6, R153, R9 ;  /* 0x0000000999067220 */ /* 0x000fe20000410000 */
[----:B------:R-:W-:Y:S01]  /*4420*/  STS [R234], R27 ;  /* 0x0000001bea007388 */ /* 0x000fe20000000800 */
[C---:B------:R-:W-:Y:S01]  /*4430*/  FMUL.FTZ R9, R146.reuse, R13 ;  /* 0x0000000d92097220 */ /* 0x040fe20000410000 */
[----:B------:R-:W-:Y:S01]  /*4440*/  F2FP.PACK_AB R7, R146, R152 ;  /* 0x000000989207723e */ /* 0x000fe200000000ff */
[--C-:B------:R-:W-:Y:S01]  /*4450*/  FADD.FTZ R16, R16, -R3.reuse ;  /* 0x8000000310107221 */ /* 0x100fe20000010000 */
[----:B------:R-:W-:Y:S01]  /*4460*/  F2FP.PACK_AB R21, R5, R4 ;  /* 0x000000040515723e */ /* 0x000fe200000000ff */
[----:B------:R-:W-:Y:S01]  /*4470*/  FADD.FTZ R17, R17, -R3 ;  /* 0x8000000311117221 */ /* 0x000fe20000010000 */
[----:B------:R-:W-:Y:S01]  /*4480*/  MUFU.EX2 R5, R204 ;  /* 0x000000cc00057308 */ /* 0x000fe20000000800 */
[----:B------:R-:W-:Y:S01]  /*4490*/  FMUL.FTZ R3, R152, R12 ;  /* 0x0000000c98037220 */ /* 0x000fe20000410000 */
[----:B------:R-:W-:Y:S01]  /*44a0*/  F2FP.PACK_AB R4, R139, R144 ;  /* 0x000000908b04723e */ /* 0x000fe200000000ff */
[----:B------:R-:W-:Y:S02]  /*44b0*/  FMUL.FTZ R132, R148, R22 ;  /* 0x0000001694847220 */ /* 0x000fe40000410000 */
[----:B------:R-:W-:Y:S01]  /*44c0*/  FMUL.FTZ R22, R151, R8 ;  /* 0x0000000897167220 */ /* 0x000fe20000410000 */
[----:B------:R-:W-:Y:S01]  /*44d0*/  F2FP.PACK_AB R8, R153, R151 ;  /* 0x000000979908723e */ /* 0x000fe200000000ff */
[----:B------:R-:W-:Y:S01]  /*44e0*/  FMUL.FTZ R133, R147, R18 ;  /* 0x0000001293857220 */ /* 0x000fe20000410000 */
[----:B------:R-:W-:Y:S01]  /*44f0*/  F2FP.PACK_AB R9, R9, R3 ;  /* 0x000000030909723e */ /* 0x000fe200000000ff */
[--C-:B------:R-:W-:Y:S01]  /*4500*/  FADD.FTZ R29, R29, -R2.reuse ;  /* 0x800000021d1d7221 */ /* 0x100fe20000010000 */
[----:B------:R-:W-:Y:S01]  /*4510*/  F2FP.PACK_AB R3, R136, R138 ;  /* 0x0000008a8803723e */ /* 0x000fe200000000ff */
[----:B------:R-:W-:Y:S01]  /*4520*/  STS [R233+0x12c80], R8 ;  /* 0x012c8008e9007388 */ /* 0x000fe20000000800 */
[C---:B------:R-:W-:Y:S01]  /*4530*/  F2FP.PACK_AB R18, R149.reuse, R147 ;  /* 0x000000939512723e */ /* 0x040fe200000000ff */
[----:B------:R-:W-:Y:S01]  /*4540*/  FADD.FTZ R28, R28, -R2 ;  /* 0x800000021c1c7221 */ /* 0x000fe20000010000 */
[----:B--2---:R-:W-:Y:S01]  /*4550*/  F2FP.PACK_AB R2, R20, R80 ;  /* 0x000000501402723e */ /* 0x004fe200000000ff */
[----:B------:R-:W-:Y:S01]  /*4560*/  STS [R234+0x800], R3 ;  /* 0x00080003ea007388 */ /* 0x000fe20000000800 */
[----:B------:R-:W-:Y:S01]  /*4570*/  FMUL.FTZ R149, R149, R19 ;  /* 0x0000001395957220 */ /* 0x000fe20000410000 */
[----:B------:R-:W-:Y:S01]  /*4580*/  F2FP.PACK_AB R6, R6, R22 ;  /* 0x000000160606723e */ /* 0x000fe200000000ff */
[----:B------:R-:W2:Y:S01]  /*4590*/  MUFU.EX2 R19, R155 ;  /* 0x0000009b00137308 */ /* 0x000ea20000000800 */
[----:B------:R-:W-:Y:S01]  /*45a0*/  STS [R233+0x13480], R82 ;  /* 0x01348052e9007388 */ /* 0x000fe20000000800 */
[----:B------:R-:W-:Y:S01]  /*45b0*/  FMUL.FTZ R16, R137, R16 ;  /* 0x0000001089107220 */ /* 0x000fe20000410000 */
[----:B------:R-:W-:Y:S01]  /*45c0*/  F2FP.PACK_AB R12, R149, R133 ;  /* 0x00000085950c723e */ /* 0x000fe200000000ff */
[----:B------:R-:W-:Y:S01]  /*45d0*/  FMUL.FTZ R17, R141, R17 ;  /* 0x000000118d117220 */ /* 0x000fe20000410000 */
[----:B------:R-:W-:Y:S01]  /*45e0*/  STS [R234+0x1000], R18 ;  /* 0x00100012ea007388 */ /* 0x000fe20000000800 */
[--C-:B-1----:R-:W-:Y:S02]  /*45f0*/  FADD.FTZ R10, R10, -R0.reuse ;  /* 0x800000000a0a7221 */ /* 0x102fe40000010000 */
[--C-:B------:R-:W-:Y:S01]  /*4600*/  FADD.FTZ R11, R11, -R0.reuse ;  /* 0x800000000b0b7221 */ /* 0x100fe20000010000 */
[----:B------:R-:W-:Y:S01]  /*4610*/  STS [R233+0x13c80], R7 ;  /* 0x013c8007e9007388 */ /* 0x000fe20000000800 */
[----:B------:R-:W-:Y:S01]  /*4620*/  F2FP.PACK_AB R26, R17, R16 ;  /* 0x00000010111a723e */ /* 0x000fe200000000ff */
[----:B------:R-:W-:Y:S01]  /*4630*/  FMUL.FTZ R10, R138, R10 ;  /* 0x0000000a8a0a7220 */ /* 0x000fe20000410000 */
[----:B------:R-:W-:Y:S01]  /*4640*/  F2FP.PACK_AB R17, R150, R148 ;  /* 0x000000949611723e */ /* 0x000fe200000000ff */
[----:B------:R2:W-:Y:S01]  /*4650*/  STS [R234+0x1800], R2 ;  /* 0x00180002ea007388 */ /* 0x0005e20000000800 */
[----:B------:R-:W-:Y:S02]  /*4660*/  FMUL.FTZ R11, R136, R11 ;  /* 0x0000000b880b7220 */ /* 0x000fe40000410000 */
[--C-:B------:R-:W-:Y:S01]  /*4670*/  FADD.FTZ R14, R14, -R0.reuse ;  /* 0x800000000e0e7221 */ /* 0x100fe20000010000 */
[----:B------:R-:W-:Y:S01]  /*4680*/  STS [R233+0x14480], R81 ;  /* 0x01448051e9007388 */ /* 0x000fe20000000800 */
[--C-:B------:R-:W-:Y:S02]  /*4690*/  FADD.FTZ R15, R15, -R0.reuse ;  /* 0x800000000f0f7221 */ /* 0x100fe40000010000 */
[----:B------:R-:W-:Y:S01]  /*46a0*/  FMUL.FTZ R14, R80, R14 ;  /* 0x0000000e500e7220 */ /* 0x000fe20000410000 */
        /* <DEDUP_REMOVED lines=8> */
[----:B------:R-:W-:Y:S01]  /*4730*/  FMUL.FTZ R13, R139, R29 ;  /* 0x0000001d8b0d7220 */ /* 0x000fe20000410000 */
[----:B------:R-:W-:Y:S04]  /*4740*/  F2FP.PACK_AB R16, R16, R132 ;  /* 0x000000841010723e */ /* 0x000fe800000000ff */
[----:B------:R-:W-:Y:S02]  /*4750*/  F2FP.PACK_AB R13, R13, R28 ;  /* 0x0000001c0d0d723e */ /* 0x000fe400000000ff */
[----:B--2---:R-:W-:Y:S01]  /*4760*/  F2FP.PACK_AB R2, R5, R19 ;  /* 0x000000130502723e */ /* 0x004fe200000000ff */
        /* <DEDUP_REMOVED lines=109> */
[----:B------:R-:W-:Y:S02]  /*4e40*/  IMAD.U32 R6, RZ, RZ, UR17 ;  /* 0x00000011ff067e24 */ /* 0x000fe4000f8e00ff */
[C---:B------:R-:W-:Y:S01]  /*4e50*/  IADD3 R5, P6, P5, R244.reuse, UR6, R5 ;  /* 0x00000006f4057c10 */ /* 0x040fe2000fdde005 */
[----:B------:R-:W-:Y:S06]  /*4e60*/  USHF.L.U64.HI UR16, UR18, 0x6, UR16 ;  /* 0x0000000612107899 */ /* 0x000fec0008010210 */
[----:B------:R-:W-:Y:S02]  /*4e70*/  IADD3.X R10, R243, UR16, R10, P6, P5 ;  /* 0x00000010f30a7c10 */ /* 0x000fe4000b7ea40a */
[----:B------:R-:W-:Y:S02]  /*4e80*/  IADD3 R4, P6, R244, UR6, RZ ;  /* 0x00000006f4047c10 */ /* 0x000fe4000ffde0ff */
[----:B--2---:R-:W-:Y:S02]  /*4e90*/  IADD3 R3, P1, R2, UR17, RZ ;  /* 0x0000001102037c10 */ /* 0x004fe4000ff3e0ff */
[----:B------:R-:W-:Y:S02]  /*4ea0*/  IADD3 R2, R238, -UR17, -R249 ;  /* 0x80000011ee027c10 */ /* 0x000fe4000fffe8f9 */
[----:B------:R-:W-:Y:S02]  /*4eb0*/  LEA.HI.X.SX32 R6, R6, R252, 0x1, P1 ;  /* 0x000000fc06067211 */ /* 0x000fe400008f0eff */
[----:B------:R-:W-:Y:S02]  /*4ec0*/  LOP3.LUT P1, RZ, R240, 0x1, RZ, 0xc0, !PT ;  /* 0x00000001f0ff7812 */ /* 0x000fe4000782c0ff */
        /* <DEDUP_REMOVED lines=21> */
.L_x_971:
[-C--:B-1234-:R-:W-:Y:S01]  /*5020*/  HMMA.16816.F32 R4, R80, R16.reuse, RZ ;  /* 0x000000105004723c */ /* 0x09efe200000018ff */
[----:B------:R-:W2:Y:S01]  /*5030*/  LDL R2, [R1+0x1c] ;  /* 0x00001c0001027983 */ /* 0x000ea20000100800 */
[----:B------:R-:W-:Y:S02]  /*5040*/  USHF.L.U32 UR10, UR10, 0xd, URZ ;  /* 0x0000000d0a0a7899 */ /* 0x000fe4000800063f */
[----:B------:R-:W-:Y:S01]  /*5050*/  UIADD3 UR7, UR4, 0x1, URZ ;  /* 0x0000000104077890 */ /* 0x000fe2000fffe03f */
[----:B------:R-:W-:Y:S01]  /*5060*/  LDSM.16.M88.4 R140, [R220+0x1800] ;  /* 0x00180000dc8c783b */ /* 0x000fe20000000200 */
[----:B------:R-:W-:Y:S02]  /*5070*/  UISETP.GE.AND UP1, UPT, UR4, 0x1, UPT ;  /* 0x000000010400788c */ /* 0x000fe4000bf26270 */
[C---:B------:R-:W-:Y:S01]  /*5080*/  HMMA.16816.F32 R8, R132.reuse, R16, RZ ;  /* 0x000000108408723c */ /* 0x040fe200000018ff */
[----:B------:R-:W-:Y:S01]  /*5090*/  LDSM.16.MT88.4 R144, [R0+0x4080] ;  /* 0x004080000090783b */ /* 0x000fe20000004200 */
[----:B------:R-:W-:Y:S02]  /*50a0*/  UIADD3 UR6, UR12, 0x1, URZ ;  /* 0x000000010c067890 */ /* 0x000fe4000fffe03f */
[----:B------:R-:W-:Y:S01]  /*50b0*/  IMAD.U32 R3, RZ, RZ, UR10 ;  /* 0x0000000aff037e24 */ /* 0x000fe2000f8e00ff */
[----:B------:R-:W-:Y:S01]  /*50c0*/  LDSM.16.M88.4 R148, [R222+0x1000] ;  /* 0x00100000de94783b */ /* 0x000fe20000000200 */
[----:B------:R-:W-:Y:S02]  /*50d0*/  UISETP.GE.AND UP0, UPT, UR12, 0x1, UPT ;  /* 0x000000010c00788c */ /* 0x000fe4000bf06270 */
[-C--:B------:R-:W-:Y:S01]  /*50e0*/  HMMA.16816.F32 R12, R132, R18.reuse, RZ ;  /* 0x00000012840c723c */ /* 0x080fe200000018ff */
[----:B------:R-:W0:Y:S01]  /*50f0*/  LDGDEPBAR ;  /* 0x00000000000079af */ /* 0x000e220000000000 */
[----:B------:R-:W-:Y:S06]  /*5100*/  USEL UR12, UR6, URZ, !UP0 ;  /* 0x0000003f060c7287 */ /* 0x000fec000c000000 */
        /* <DEDUP_REMOVED lines=14> */
[----:B------:R-:W3:Y:S07]  /*51f0*/  LDL.64 R212, [R1+0x10] ;  /* 0x0000100001d47983 */ /* 0x000eee0000100a00 */
        /* <DEDUP_REMOVED lines=19> */
[----:B------:R-:W4:Y:S07]  /*5330*/  LDSM.16.MT88.4 R152, [R0+0x5080] ;  /* 0x005080000098783b */ /* 0x000f2e0000004200 */
[-C--:B-1----:R-:W-:Y:S08]  /*5340*/  HMMA.16816.F32 R20, R148, R136.reuse, R20 ;  /* 0x000000889414723c */ /* 0x082ff00000001814 */
[C---:B------:R-:W-:Y:S08]  /*5350*/  HMMA.16816.F32 R24, R204.reuse, R136, R24 ;  /* 0x00000088cc18723c */ /* 0x040ff00000001818 */
[-C--:B------:R-:W-:Y:S01]  /*5360*/  HMMA.16816.F32 R28, R204, R138.reuse, R28 ;  /* 0x0000008acc1c723c */ /* 0x080fe2000000181c */
[----:B------:R-:W-:Y:S07]  /*5370*/  LDSM.16.M88.4 R204, [R222+0x2800] ;  /* 0x00280000decc783b */ /* 0x000fee0000000200 */
[----:B------:R-:W-:Y:S01]  /*5380*/  HMMA.16816.F32 R80, R148, R138, R80 ;  /* 0x0000008a9450723c */ /* 0x000fe20000001850 */
[----:B------:R-:W-:Y:S04]  /*5390*/  LDSM.16.M88.4 R136, [R222+0x2000] ;  /* 0x00200000de88783b */ /* 0x000fe80000000200 */
[----:B------:R-:W1:Y:S03]  /*53a0*/  LDSM.16.MT88.4 R148, [R0+0x2880] ;  /* 0x002880000094783b */ /* 0x000e660000004200 */
[-C--:B-----5:R-:W-:Y:S08]  /*53b0*/  HMMA.16816.F32 R4, R132, R140.reuse, R4 ;  /* 0x0000008c8404723c */ /* 0x0a0ff00000001804 */
[C---:B------:R-:W-:Y:S08]  /*53c0*/  HMMA.16816.F32 R8, R144.reuse, R140, R8 ;  /* 0x0000008c9008723c */ /* 0x040ff00000001808 */
[-C--:B------:R-:W-:Y:S08]  /*53d0*/  HMMA.16816.F32 R12, R144, R142.reuse, R12 ;  /* 0x0000008e900c723c */ /* 0x080ff0000000180c */
[C---:B------:R-:W-:Y:S01]  /*53e0*/  HMMA.16816.F32 R16, R132.reuse, R142, R16 ;  /* 0x0000008e8410723c */ /* 0x040fe20000001810 */
[----:B------:R-:W5:Y:S07]  /*53f0*/  LDSM.16.MT88.4 R140, [R0+0x5880] ;  /* 0x00588000008c783b */ /* 0x000f6e0000004200 */
[-C--:B----4-:R-:W-:Y:S08]  /*5400*/  HMMA.16816.F32 R20, R132, R152.reuse, R20 ;  /* 0x000000988414723c */ /* 0x090ff00000001814 */
        /* <DEDUP_REMOVED lines=8> */
[-C--:B-----5:R-:W-:Y:S08]  /*5490*/  HMMA.16816.F32 R20, R136, R140.reuse, R20 ;  /* 0x0000008c8814723c */ /* 0x0a0ff00000001814 */
[C---:B------:R-:W-:Y:S08]  /*54a0*/  HMMA.16816.F32 R24, R204.reuse, R140, R24 ;  /* 0x0000008ccc18723c */ /* 0x040ff00000001818 */
[-C--:B------:R-:W-:Y:S08]  /*54b0*/  HMMA.16816.F32 R28, R204, R142.reuse, R28 ;  /* 0x0000008ecc1c723c */ /* 0x080ff0000000181c */
[----:B------:R-:W-:Y:S01]  /*54c0*/  HMMA.16816.F32 R80, R136, R142, R80 ;  /* 0x0000008e8850723c */ /* 0x000fe20000001850 */
[----:B------:R-:W-:Y:S03]  /*54d0*/  LDSM.16.MT88.4 R140, [R216+0x18080] ;  /* 0x01808000d88c783b */ /* 0x000fe60000004200 */
[----:B---3--:R-:W-:Y:S01]  /*54e0*/  IADD3 R0, P1, R212, UR10, RZ ;  /* 0x0000000ad4007c10 */ /* 0x008fe2000ff3e0ff */
[----:B------:R-:W-:Y:S03]  /*54f0*/  UMOV UR10, UR11 ;  /* 0x0000000b000a7c82 */ /* 0x000fe60008000000 */
[----:B--2---:R-:W-:Y:S04]  /*5500*/  LEA.HI.X.SX32 R3, R3, R2, 0x1, P1 ;  /* 0x0000000203037211 */ /* 0x004fe800008f0eff */
[C---:B------:R-:W-:Y:S04]  /*5510*/  LEA R2, P1, R0.reuse, c[0x0][0x220], 0x2 ;  /* 0x0000880000027a11 */ /* 0x040fe800078210ff */
[----:B------:R-:W-:Y:S01]  /*5520*/  LEA.HI.X R3, R0, c[0x0][0x224], R3, 0x2, P1 ;  /* 0x0000890000037a11 */ /* 0x000fe200008f1403 */
[----:B------:R-:W-:Y:S01]  /*5530*/  IMAD.U32 R0, RZ, RZ, UR4 ;  /* 0x00000004ff007e24 */ /* 0x000fe2000f8e00ff */
[----:B------:R-:W-:Y:S01]  /*5540*/  ISETP.LE.AND P1, PT, R250, UR11, PT ;  /* 0x0000000bfa007c0c */ /* 0x000fe2000bf23270 */
        /* <DEDUP_REMOVED lines=151> */
.L_x_969:
[----:B------:R-:W-:Y:S05]  /*5ec0*/  @P1 EXIT ;  /* 0x000000000000194d */ /* 0x000fea0003800000 */
[----:B------:R-:W2:Y:S04]  /*5ed0*/  LDL.LU R4, [R1+0x20] ;  /* 0x0000200001047983 */ /* 0x000ea80000300800 */
[----:B------:R-:W3:Y:S01]  /*5ee0*/  LDL.LU R9, [R1+0x24] ;  /* 0x0000240001097983 */ /* 0x000ee20000300800 */
[----:B------:R-:W-:-:S04]  /*5ef0*/  ISETP.NE.U32.AND P2, PT, RZ, c[0x0][0x360], PT ;  /* 0x0000d800ff007a0c */ /* 0x000fc80003f45070 */
[----:B------:R-:W-:-:S13]  /*5f00*/  ISETP.NE.AND.EX P2, PT, RZ, c[0x0][0x364], PT, P2 ;  /* 0x0000d900ff007a0c */ /* 0x000fda0003f45320 */
[----:B------:R-:W-:-:S04]  /*5f10*/  @P2 IMAD.MOV.U32 R2, RZ, RZ, 0x4 ;  /* 0x00000004ff022424 */ /* 0x000fc800078e00ff */
[----:B---3--:R-:W-:-:S05]  /*5f20*/  @P2 IMAD.WIDE R2, R9, R2, c[0x0][0x360] ;  /* 0x0000d80009022625 */ /* 0x008fca00078e0202 */
[----:B------:R1:W3:Y:S01]  /*5f30*/  @P2 LDG.E R0, [R2.64] ;  /* 0x0000000e02002981 */ /* 0x0002e2000c1e1900 */
[----:B--2---:R-:W-:-:S03]  /*5f40*/  IMAD R4, R4, 0x3000, RZ ;  /* 0x0000300004047824 */ /* 0x004fc600078e02ff */
[----:B------:R-:W2:Y:S01]  /*5f50*/  S2R R5, SR_TID.X ;  /* 0x0000000000057919 */ /* 0x000ea20000002100 */
[----:B-1----:R-:W-:Y:S01]  /*5f60*/  IMAD.MOV.U32 R2, RZ, RZ, c[0x0][0x338] ;  /* 0x0000ce00ff027624 */ /* 0x002fe200078e00ff */
[----:B--2---:R-:W-:Y:S02]  /*5f70*/  SHF.R.S32.HI R6, RZ, 0x1f, R5 ;  /* 0x0000001fff067819 */ /* 0x004fe40000011405 */
[----:B------:R-:W-:Y:S02]  /*5f80*/  BAR.SYNC.DEFER_BLOCKING 0x1, 0x100 ;  /* 0x0044000000007b1d */ /* 0x000fe40000010000 */
[----:B------:R-:W-:Y:S01]  /*5f90*/  ISETP.NE.AND P0, PT, R2, 0x1, PT ;  /* 0x000000010200780c */ /* 0x000fe20003f05270 */
[----:B---3--:R-:W-:-:S04]  /*5fa0*/  @P2 IMAD R0, R9, 0x60, R0 ;  /* 0x0000006009002824 */ /* 0x008fc800078e0200 */
[----:B------:R-:W-:-:S05]  /*5fb0*/  @P2 IMAD.HI R0, R0, 0x2aaaaaab, RZ ;  /* 0x2aaaaaab00002827 */ /* 0x000fca00078e02ff */
[----:B------:R-:W-:-:S04]  /*5fc0*/  @P2 SHF.R.U32.HI R2, RZ, 0x1f, R0 ;  /* 0x0000001fff022819 */ /* 0x000fc80000011600 */
[----:B------:R-:W-:Y:S01]  /*5fd0*/  @P2 LEA.HI.SX32 R2, R0, R2, 0x1c ;  /* 0x0000000200022211 */ /* 0x000fe200078fe2ff */
[----:B------:R-:W-:-:S04]  /*5fe0*/  @P0 IMAD.HI.U32 R0, R251, c[0x0][0x33c], RZ ;  /* 0x0000cf00fb000a27 */ /* 0x000fc800078e00ff */
[----:B------:R-:W-:Y:S01]  /*5ff0*/  @P2 IMAD R2, R2, 0x3000, RZ ;  /* 0x0000300002022824 */ /* 0x000fe200078e02ff */
[----:B------:R-:W-:-:S04]  /*6000*/  @P0 SHF.R.U32.HI R251, RZ, c[0x0][0x340], R0 ;  /* 0x0000d000fffb0a19 */ /* 0x000fc80000011600 */
[----:B------:R-:W-:Y:S02]  /*6010*/  @P2 SHF.R.S32.HI R3, RZ, 0x1f, R2 ;  /* 0x0000001fff032819 */ /* 0x000fe40000011402 */
[----:B------:R-:W-:Y:S01]  /*6020*/  @!P2 CS2R R2, SRZ ;  /* 0x000000000002a805 */ /* 0x000fe2000001ff00 */
[----:B------:R-:W-:-:S05]  /*6030*/  SHF.R.S32.HI R0, RZ, 0x1f, R251 ;  /* 0x0000001fff007819 */ /* 0x000fca00000114fb */
[----:B------:R-:W-:Y:S01]  /*6040*/  IADD3 R2, P1, P0, R2, R4, R5 ;  /* 0x0000000402027210 */ /* 0x000fe2000783e005 */
[C---:B------:R-:W-:Y:S01]  /*6050*/  IMAD R5, R0.reuse, c[0x0][0x328], RZ ;  /* 0x0000ca0000057a24 */ /* 0x040fe200078e02ff */
[----:B------:R-:W-:Y:S01]  /*6060*/  SHF.R.S32.HI R4, RZ, 0x1f, R4 ;  /* 0x0000001fff047819 */ /* 0x000fe20000011404 */
[----:B------:R-:W-:Y:S02]  /*6070*/  IMAD R0, R0, c[0x0][0x300], RZ ;  /* 0x0000c00000007a24 */ /* 0x000fe400078e02ff */
[----:B------:R-:W-:Y:S01]  /*6080*/  IMAD R7, R251, c[0x0][0x32c], R5 ;  /* 0x0000cb00fb077a24 */ /* 0x000fe200078e0205 */
[----:B------:R-:W-:Y:S01]  /*6090*/  IADD3.X R3, R3, R4, R6, P1, P0 ;  /* 0x0000000403037210 */ /* 0x000fe20000fe0406 */
[----:B------:R-:W-:Y:S01]  /*60a0*/  IMAD R8, R251, c[0x0][0x304], R0 ;  /* 0x0000c100fb087a24 */ /* 0x000fe200078e0200 */
[----:B------:R-:W-:-:S03]  /*60b0*/  SHF.R.S32.HI R6, RZ, 0x1f, R9 ;  /* 0x0000001fff067819 */ /* 0x000fc60000011409 */
[--C-:B------:R-:W-:Y:S01]  /*60c0*/  IMAD.WIDE.U32 R4, R251, c[0x0][0x328], R2.reuse ;  /* 0x0000ca00fb047a25 */ /* 0x100fe200078e0002 */
[----:B------:R-:W-:Y:S02]  /*60d0*/  SEL R0, R6, RZ, !P2 ;  /* 0x000000ff06007207 */ /* 0x000fe40005000000 */
[----:B------:R-:W-:Y:S01]  /*60e0*/  SEL R6, R9, RZ, !P2 ;  /* 0x000000ff09067207 */ /* 0x000fe20005000000 */
[----:B------:R-:W-:Y:S01]  /*60f0*/  IMAD.WIDE.U32 R2, R251, c[0x0][0x300], R2 ;  /* 0x0000c000fb027a25 */ /* 0x000fe200078e0002 */
[----:B------:R-:W-:-:S03]  /*6100*/  IADD3 R5, R5, R7, RZ ;  /* 0x0000000705057210 */ /* 0x000fc60007ffe0ff */
[C---:B------:R-:W-:Y:S02]  /*6110*/  IMAD R10, R0.reuse, c[0x0][0x330], RZ ;  /* 0x0000cc00000a7a24 */ /* 0x040fe400078e02ff */
[----:B------:R-:W-:Y:S02]  /*6120*/  IMAD.IADD R3, R3, 0x1, R8 ;  /* 0x0000000103037824 */ /* 0x000fe400078e0208 */
[----:B------:R-:W-:Y:S02]  /*6130*/  IMAD R0, R0, c[0x0][0x308], RZ ;  /* 0x0000c20000007a24 */ /* 0x000fe400078e02ff */
[C---:B------:R-:W-:Y:S02]  /*6140*/  IMAD R10, R6.reuse, c[0x0][0x334], R10 ;  /* 0x0000cd00060a7a24 */ /* 0x040fe400078e020a */
[----:B------:R-:W-:-:S04]  /*6150*/  IMAD.WIDE.U32 R8, R6, c[0x0][0x330], R4 ;  /* 0x0000cc0006087a25 */ /* 0x000fc800078e0004 */
[----:B------:R-:W-:Y:S01]  /*6160*/  IMAD R0, R6, c[0x0][0x30c], R0 ;  /* 0x0000c30006007a24 */ /* 0x000fe200078e0200 */
[----:B------:R-:W-:Y:S01]  /*6170*/  LEA R4, P1, R8, c[0x0][0x310], 0x2 ;  /* 0x0000c40008047a11 */ /* 0x000fe200078210ff */
[----:B------:R-:W-:Y:S01]  /*6180*/  IMAD.WIDE.U32 R6, R6, c[0x0][0x308], R2 ;  /* 0x0000c20006067a25 */ /* 0x000fe200078e0002 */
[----:B------:R-:W-:-:S04]  /*6190*/  IADD3 R3, R9, R10, RZ ;  /* 0x0000000a09037210 */ /* 0x000fc80007ffe0ff */
[----:B------:R-:W-:Y:S02]  /*61a0*/  LEA.HI.X R5, R8, c[0x0][0x314], R3, 0x2, P1 ;  /* 0x0000c50008057a11 */ /* 0x000fe400008f1403 */
[----:B------:R-:W-:Y:S02]  /*61b0*/  IADD3 R0, R7, R0, RZ ;  /* 0x0000000007007210 */ /* 0x000fe40007ffe0ff */
[C---:B------:R-:W-:Y:S01]  /*61c0*/  LEA R2, P0, R6.reuse, c[0x0][0x2e8], 0x2 ;  /* 0x0000ba0006027a11 */ /* 0x040fe200078010ff */
        /* <DEDUP_REMOVED lines=98> */
.L_x_973:
        /* <DEDUP_REMOVED lines=9> */
.L_x_2312:


//--------------------- .text._ZN7cutlass13device_kernelIN5flash32FlashAttnBwdPostprocessConvertdQIN4cute5tupleIJNS3_1CILi96EEENS5_ILi128EEEEEENS_6half_tEfNS_4arch4Sm80ELi256ENS3_8TiledMMAINS3_8MMA_AtomIJNS3_28SM80_16x8x16_F32F16F16F32_TNEEEENS3_6LayoutINS4_IJNS5_ILi2EEENS5_ILi4EEENS5_ILi1EEEEEENS4_IJSJ_SH_NS5_ILi0EEEEEEEENS4_IJNS5_ILi32EEENS5_ILi64EEENS5_ILi16EEEEEEEELb0EEEEEvNT_6ParamsE --------------------------
	.section	.text._ZN7cutlass13device_kernelIN5flash32FlashAttnBwdPostprocessConvertdQIN4cute5tupleIJNS3_1CILi96EEENS5_ILi128EEEEEENS_6half_tEfNS_4arch4Sm80ELi256ENS3_8TiledMMAINS3_8MMA_AtomIJNS3_28SM80_16x8x16_F32F16F16F32_TNEEEENS3_6LayoutINS4_IJNS5_ILi2EEENS5_ILi4EEENS5_ILi1EEEEEENS4_IJSJ_SH_NS5_ILi0EEEEEEEENS4_IJNS5_ILi32EEENS5_ILi64EEENS5_ILi16EEEEEEEELb0EEEEEvNT_6ParamsE,"ax",@progbits
	.sectioninfo	@"SHI_REGISTERS=69"
	.align	128
.text._ZN7cutlass13device_kernelIN5flash32FlashAttnBwdPostprocessConvertdQIN4cute5tupleIJNS3_1CILi96EEENS5_ILi128EEEEEENS_6half_tEfNS_4arch4Sm80ELi256ENS3_8TiledMMAINS3_8MMA_AtomIJNS3_28SM80_16x8x16_F32F16F16F32_TNEEEENS3_6LayoutINS4_IJNS5_ILi2EEENS5_ILi4EEENS5_ILi1EEEEEENS4_IJSJ_SH_NS5_ILi0EEEEEEEENS4_IJNS5_ILi32EEENS5_ILi64EEENS5_ILi16EEEEEEEELb0EEEEEvNT_6ParamsE:
        .type           _ZN7cutlass13device_kernelIN5flash32FlashAttnBwdPostprocessConvertdQIN4cute5tupleIJNS3_1CILi96EEENS5_ILi128EEEEEENS_6half_tEfNS_4arch4Sm80ELi256ENS3_8TiledMMAINS3_8MMA_AtomIJNS3_28SM80_16x8x16_F32F16F16F32_TNEEEENS3_6LayoutINS4_IJNS5_ILi2EEENS5_ILi4EEENS5_ILi1EEEEEENS4_IJSJ_SH_NS5_ILi0EEEEEEEENS4_IJNS5_ILi32EEENS5_ILi64EEENS5_ILi16EEEEEEEELb0EEEEEvNT_6ParamsE,@function
        .size           _ZN7cutlass13device_kernelIN5flash32FlashAttnBwdPostprocessConvertdQIN4cute5tupleIJNS3_1CILi96EEENS5_ILi128EEEEEENS_6half_tEfNS_4arch4Sm80ELi256ENS3_8TiledMMAINS3_8MMA_AtomIJNS3_28SM80_16x8x16_F32F16F16F32_TNEEEENS3_6LayoutINS4_IJNS5_ILi2EEENS5_ILi4EEENS5_ILi1EEEEEENS4_IJSJ_SH_NS5_ILi0EEEEEEEENS4_IJNS5_ILi32EEENS5_ILi64EEENS5_ILi16EEEEEEEELb0EEEEEvNT_6ParamsE,(.L_x_2313 - _ZN7cutlass13device_kernelIN5flash32FlashAttnBwdPostprocessConvertdQIN4cute5tupleIJNS3_1CILi96EEENS5_ILi128EEEEEENS_6half_tEfNS_4arch4Sm80ELi256ENS3_8TiledMMAINS3_8MMA_AtomIJNS3_28SM80_16x8x16_F32F16F16F32_TNEEEENS3_6LayoutINS4_IJNS5_ILi2EEENS5_ILi4EEENS5_ILi1EEEEEENS4_IJSJ_SH_NS5_ILi0EEEEEEEENS4_IJNS5_ILi32EEENS5_ILi64EEENS5_ILi16EEEEEEEELb0EEEEEvNT_6ParamsE)
        .other          _ZN7cutlass13device_kernelIN5flash32FlashAttnBwdPostprocessConvertdQIN4cute5tupleIJNS3_1CILi96EEENS5_ILi128EEEEEENS_6half_tEfNS_4arch4Sm80ELi256ENS3_8TiledMMAINS3_8MMA_AtomIJNS3_28SM80_16x8x16_F32F16F16F32_TNEEEENS3_6LayoutINS4_IJNS5_ILi2EEENS5_ILi4EEENS5_ILi1EEEEEENS4_IJSJ_SH_NS5_ILi0EEEEEEEENS4_IJNS5_ILi32EEENS5_ILi64EEENS5_ILi16EEEEEEEELb0EEEEEvNT_6ParamsE,@"STO_CUDA_ENTRY STV_DEFAULT"
_ZN7cutlass13device_kernelIN5flash32FlashAttnBwdPostprocessConvertdQIN4cute5tupleIJNS3_1CILi96EEENS5_ILi128EEEEEENS_6half_tEfNS_4arch4Sm80ELi256ENS3_8TiledMMAINS3_8MMA_AtomIJNS3_28SM80_16x8x16_F32F16F16F32_TNEEEENS3_6LayoutINS4_IJNS5_ILi2EEENS5_ILi4EEENS5_ILi1EEEEEENS4_IJSJ_SH_NS5_ILi0EEEEEEEENS4_IJNS5_ILi32EEENS5_ILi64EEENS5_ILi16EEEEEEEELb0EEEEEvNT_6ParamsE:
[----:B------:R-:W-:Y:S02]  /*0000*/  IMAD.MOV.U32 R1, RZ, RZ, c[0x0][0x28] ;  /* 0x00000a00ff017624 */ /* 0x000fe400078e00ff */
[----:B------:R-:W0:Y:S01]  /*0010*/  S2R R53, SR_CTAID.Z ;  /* 0x0000000000357919 */ /* 0x000e220000002700 */
[----:B------:R-:W-:Y:S01]  /*0020*/  ISETP.NE.U32.AND P1, PT, RZ, c[0x0][0x1c8], PT ;  /* 0x00007200ff007a0c */ /* 0x000fe20003f25070 */
[----:B------:R-:W-:Y:S01]  /*0030*/  IMAD.MOV.U32 R4, RZ, RZ, 0x4 ;  /* 0x00000004ff047424 */ /* 0x000fe200078e00ff */
[----:B------:R-:W-:Y:S01]  /*0040*/  ISETP.NE.U32.AND P0, PT, RZ, c[0x0][0x1c0], PT ;  /* 0x00007000ff007a0c */ /* 0x000fe20003f05070 */
[----:B------:R-:W-:Y:S01]  /*0050*/  ULDC.64 UR4, c[0x0][0x118] ;  /* 0x0000460000047ab9 */ /* 0x000fe20000000a00 */
[----:B------:R-:W-:Y:S02]  /*0060*/  ISETP.NE.AND.EX P1, PT, RZ, c[0x0][0x1cc], PT, P1 ;  /* 0x00007300ff007a0c */ /* 0x000fe40003f25310 */
[----:B------:R-:W-:Y:S01]  /*0070*/  ISETP.NE.AND.EX P0, PT, RZ, c[0x0][0x1c4], PT, P0 ;  /* 0x00007100ff007a0c */ /* 0x000fe20003f05300 */
[----:B------:R-:W-:Y:S02]  /*0080*/  IMAD.MOV.U32 R55, RZ, RZ, c[0x0][0x190] ;  /* 0x00006400ff377624 */ /* 0x000fe400078e00ff */
[----:B0-----:R-:W-:-:S08]  /*0090*/  IMAD.WIDE R2, R53, R4, c[0x0][0x1c0] ;  /* 0x0000700035027625 */ /* 0x001fd000078e0204 */
[----:B------:R-:W-:Y:S02]  /*00a0*/  @P1 IMAD.WIDE R4, R53, R4, c[0x0][0x1c8] ;  /* 0x0000720035041625 */ /* 0x000fe400078e0204 */
[----:B------:R0:W5:Y:S01]  /*00b0*/  @P0 LDG.E R54, [R2.64] ;  /* 0x0000000402360981 */ /* 0x000162000c1e1900 */
[----:B------:R-:W-:-:S03]  /*00c0*/  ISETP.NE.U32.AND P2, PT, RZ, c[0x0][0x1c0], PT ;  /* 0x00007000ff007a0c */ /* 0x000fc60003f45070 */
[----:B------:R0:W5:Y:S04]  /*00d0*/  @P1 LDG.E R55, [R4.64] ;  /* 0x0000000404371981 */ /* 0x000168000c1e1900 */
[----:B------:R-:W1:Y:S02]  /*00e0*/  S2R R52, SR_CTAID.X ;  /* 0x0000000000347919 */ /* 0x000e640000002500 */
[----:B-1----:R-:W-:Y:S01]  /*00f0*/  IMAD R0, R52, 0x60, RZ ;  /* 0x0000006034007824 */ /* 0x002fe200078e02ff */
[----:B------:R-:W-:Y:S05]  /*0100*/  @P1 BRA `(.L_x_974) ;  /* 0x0000004000001947 */ /* 0x000fea0003800000 */
[----:B0-----:R-:W-:Y:S05]  /*0110*/  @!P0 BRA `(.L_x_974) ;  /* 0x0000003000008947 */ /* 0x001fea0003800000 */
[----:B------:R-:W2:Y:S04]  /*0120*/  LDG.E R4, [R2.64] ;  /* 0x0000000402047981 */ /* 0x000ea8000c1e1900 */
[----:B-----5:R-:W2:Y:S02]  /*0130*/  LDG.E R55, [R2.64+0x4] ;  /* 0x0000040402377981 */ /* 0x020ea4000c1e1900 */
[----:B--2---:R-:W-:-:S02]  /*0140*/  IADD3 R55, -R4, R55, RZ ;  /* 0x0000003704377210 */ /* 0x004fc40007ffe1ff */
.L_x_974:
[----:B0-----:R-:W-:Y:S02]  /*0150*/  ISETP.NE.AND.EX P1, PT, RZ, c[0x0][0x1c4], PT, P2 ;  /* 0x00007100ff007a0c */ /* 0x001fe40003f25320 */
[----:B-----5:R-:W-:Y:S01]  /*0160*/  ISETP.GE.AND P2, PT, R0, R55, PT ;  /* 0x000000370000720c */ /* 0x020fe20003f46270 */
[----:B------:R-:W-:-:S12]  /*0170*/  @P0 IMAD R0, R53, 0x60, R54 ;  /* 0x0000006035000824 */ /* 0x000fd800078e0236 */
[----:B------:R-:W-:Y:S05]  /*0180*/  @P1 EXIT P2 ;  /* 0x000000000000194d */ /* 0x000fea0001000000 */
[----:B------:R-:W0:Y:S01]  /*0190*/  S2R R57, SR_TID.X ;  /* 0x0000000000397919 */ /* 0x000e220000002100 */
[----:B------:R-:W-:Y:S01]  /*01a0*/  @P0 IMAD.HI R0, R0, 0x2aaaaaab, RZ ;  /* 0x2aaaaaab00000827 */ /* 0x000fe200078e02ff */
[----:B------:R-:W-:Y:S02]  /*01b0*/  CS2R R4, SRZ ;  /* 0x0000000000047805 */ /* 0x000fe4000001ff00 */
[----:B------:R-:W1:Y:S01]  /*01c0*/  S2R R2, SR_CTAID.Y ;  /* 0x0000000000027919 */ /* 0x000e620000002600 */
[----:B------:R-:W-:Y:S01]  /*01d0*/  IMAD R7, R52, 0x3000, RZ ;  /* 0x0000300034077824 */ /* 0x000fe200078e02ff */
[----:B------:R-:W-:-:S04]  /*01e0*/  @P0 SHF.R.U32.HI R3, RZ, 0x1f, R0 ;  /* 0x0000001fff030819 */ /* 0x000fc80000011600 */
[----:B------:R-:W-:Y:S02]  /*01f0*/  @P0 LEA.HI.SX32 R3, R0, R3, 0x1c ;  /* 0x0000000300030211 */ /* 0x000fe400078fe2ff */
[----:B------:R-:W-:-:S03]  /*0200*/  SHF.R.S32.HI R9, RZ, 0x1f, R7 ;  /* 0x0000001fff097819 */ /* 0x000fc60000011407 */
[----:B------:R-:W-:-:S04]  /*0210*/  @P0 IMAD R3, R3, 0x3000, RZ ;  /* 0x0000300003030824 */ /* 0x000fc800078e02ff */
[--C-:B------:R-:W-:Y:S01]  /*0220*/  @P0 IMAD.MOV.U32 R4, RZ, RZ, R3.reuse ;  /* 0x000000ffff040224 */ /* 0x100fe200078e0003 */
[----:B------:R-:W-:Y:S02]  /*0230*/  @P0 SHF.R.S32.HI R5, RZ, 0x1f, R3 ;  /* 0x0000001fff050819 */ /* 0x000fe40000011403 */
[----:B------:R-:W-:Y:S01]  /*0240*/  SHF.R.S32.HI R3, RZ, 0x1f, R53 ;  /* 0x0000001fff037819 */ /* 0x000fe20000011435 */
[----:B0-----:R-:W-:Y:S01]  /*0250*/  IMAD.SHL.U32 R6, R57, 0x4, RZ ;  /* 0x0000000439067824 */ /* 0x001fe200078e00ff */
[----:B------:R-:W-:Y:S02]  /*0260*/  SEL R53, R53, RZ, !P1 ;  /* 0x000000ff35357207 */ /* 0x000fe40004800000 */
[----:B------:R-:W-:Y:S02]  /*0270*/  SEL R3, R3, RZ, !P1 ;  /* 0x000000ff03037207 */ /* 0x000fe40004800000 */
[----:B------:R-:W-:Y:S02]  /*0280*/  IADD3 R4, P2, P3, R4, R6, R7 ;  /* 0x0000000604047210 */ /* 0x000fe40007b5e007 */
[----:B-1----:R-:W-:-:S02]  /*0290*/  SHF.R.S32.HI R0, RZ, 0x1f, R2 ;  /* 0x0000001fff007819 */ /* 0x002fc40000011402 */
[----:B------:R-:W-:-:S03]  /*02a0*/  SHF.R.S32.HI R6, RZ, 0x1f, R6 ;  /* 0x0000001fff067819 */ /* 0x000fc60000011406 */
[----:B------:R-:W-:Y:S01]  /*02b0*/  IMAD R7, R0, c[0x0][0x178], RZ ;  /* 0x00005e0000077a24 */ /* 0x000fe200078e02ff */
[----:B------:R-:W-:Y:S01]  /*02c0*/  IADD3.X R5, R5, R6, R9, P2, P3 ;  /* 0x0000000605057210 */ /* 0x000fe200017e6409 */
[----:B------:R-:W-:Y:S02]  /*02d0*/  IMAD R6, R3, c[0x0][0x180], RZ ;  /* 0x0000600003067a24 */ /* 0x000fe400078e02ff */
[C---:B------:R-:W-:Y:S02]  /*02e0*/  IMAD R7, R2.reuse, c[0x0][0x17c], R7 ;  /* 0x00005f0002077a24 */ /* 0x040fe400078e0207 */
[----:B------:R-:W-:-:S04]  /*02f0*/  IMAD.WIDE.U32 R4, R2, c[0x0][0x178], R4 ;  /* 0x00005e0002047a25 */ /* 0x000fc800078e0004 */
[----:B------:R-:W-:Y:S02]  /*0300*/  IMAD.IADD R5, R5, 0x1, R7 ;  /* 0x0000000105057824 */ /* 0x000fe400078e0207 */
[C---:B------:R-:W-:Y:S02]  /*0310*/  IMAD R7, R53.reuse, c[0x0][0x184], R6 ;  /* 0x0000610035077a24 */ /* 0x040fe400078e0206 */
[----:B------:R-:W-:-:S05]  /*0320*/  IMAD.WIDE.U32 R4, R53, c[0x0][0x180], R4 ;  /* 0x0000600035047a25 */ /* 0x000fca00078e0004 */
[----:B------:R-:W-:Y:S02]  /*0330*/  IADD3 R5, R5, R7, RZ ;  /* 0x0000000705057210 */ /* 0x000fe40007ffe0ff */
[----:B------:R-:W-:-:S04]  /*0340*/  LEA R64, P1, R4, c[0x0][0x160], 0x2 ;  /* 0x0000580004407a11 */ /* 0x000fc800078210ff */
[----:B------:R-:W-:-:S05]  /*0350*/  LEA.HI.X R65, R4, c[0x0][0x164], R5, 0x2, P1 ;  /* 0x0000590004417a11 */ /* 0x000fca00008f1405 */
[----:B------:R-:W2:Y:S04]  /*0360*/  LDG.E.128 R4, [R64.64] ;  /* 0x0000000440047981 */ /* 0x000ea8000c1e1d00 */
[----:B------:R-:W3:Y:S04]  /*0370*/  LDG.E.128 R8, [R64.64+0x1000] ;  /* 0x0010000440087981 */ /* 0x000ee8000c1e1d00 */
[----:B------:R-:W4:Y:S04]  /*0380*/  LDG.E.128 R12, [R64.64+0x2000] ;  /* 0x00200004400c7981 */ /* 0x000f28000c1e1d00 */
[----:B------:R-:W5:Y:S04]  /*0390*/  LDG.E.128 R16, [R64.64+0x3000] ;  /* 0x0030000440107981 */ /* 0x000f68000c1e1d00 */
[----:B------:R-:W5:Y:S04]  /*03a0*/  LDG.E.128 R20, [R64.64+0x4000] ;  /* 0x0040000440147981 */ /* 0x000f68000c1e1d00 */
[----:B------:R-:W5:Y:S04]  /*03b0*/  LDG.E.128 R24, [R64.64+0x5000] ;  /* 0x0050000440187981 */ /* 0x000f68000c1e1d00 */
[----:B------:R-:W5:Y:S04]  /*03c0*/  LDG.E.128 R28, [R64.64+0x6000] ;  /* 0x00600004401c7981 */ /* 0x000f68000c1e1d00 */
[----:B------:R-:W5:Y:S04]  /*03d0*/  LDG.E.128 R32, [R64.64+0x7000] ;  /* 0x0070000440207981 */ /* 0x000f68000c1e1d00 */
[----:B------:R-:W5:Y:S04]  /*03e0*/  LDG.E.128 R36, [R64.64+0x8000] ;  /* 0x0080000440247981 */ /* 0x000f68000c1e1d00 */
[----:B------:R-:W5:Y:S04]  /*03f0*/  LDG.E.128 R40, [R64.64+0x9000] ;  /* 0x0090000440287981 */ /* 0x000f68000c1e1d00 */
[----:B------:R-:W5:Y:S04]  /*0400*/  LDG.E.128 R44, [R64.64+0xa000] ;  /* 0x00a00004402c7981 */ /* 0x000f68000c1e1d00 */
[----:B------:R-:W5:Y:S01]  /*0410*/  LDG.E.128 R48, [R64.64+0xb000] ;  /* 0x00b0000440307981 */ /* 0x000f62000c1e1d00 */
[----:B------:R-:W-:Y:S01]  /*0420*/  SHF.R.S32.HI R62, RZ, 0x1f, R57 ;  /* 0x0000001fff3e7819 */ /* 0x000fe20000011439 */
[----:B------:R-:W-:Y:S01]  /*0430*/  IMAD R55, R52, -0x60, R55 ;  /* 0xffffffa034377824 */ /* 0x000fe200078e0237 */
[----:B------:R-:W-:Y:S02]  /*0440*/  BSSY B0, `(.L_x_975) ;  /* 0x00000ff000007945 */ /* 0x000fe40003800000 */
[----:B------:R-:W-:-:S02]  /*0450*/  LEA.HI R58, R62, R57, RZ, 0x2 ;  /* 0x000000393e3a7211 */ /* 0x000fc400078f10ff */
[CC--:B------:R-:W-:Y:S02]  /*0460*/  LEA.HI R66, R62.reuse, R57.reuse, RZ, 0x5 ;  /* 0x000000393e427211 */ /* 0x0c0fe400078f28ff */
[--C-:B------:R-:W-:Y:S02]  /*0470*/  SHF.R.S32.HI R56, RZ, 0x2, R58.reuse ;  /* 0x00000002ff387819 */ /* 0x100fe4000001143a */
[----:B------:R-:W-:Y:S02]  /*0480*/  SHF.R.S32.HI R61, RZ, 0x1f, R58 ;  /* 0x0000001fff3d7819 */ /* 0x000fe4000001143a */
[----:B------:R-:W-:Y:S02]  /*0490*/  LEA.HI R60, R62, R57, RZ, 0x7 ;  /* 0x000000393e3c7211 */ /* 0x000fe400078f38ff */
[----:B------:R-:W-:Y:S02]  /*04a0*/  LEA.HI R61, R61, R56, RZ, 0x3 ;  /* 0x000000383d3d7211 */ /* 0x000fe400078f18ff */
[----:B------:R-:W-:-:S02]  /*04b0*/  SHF.R.S32.HI R59, RZ, 0x5, R66 ;  /* 0x00000005ff3b7819 */ /* 0x000fc40000011442 */
[----:B------:R-:W-:Y:S02]  /*04c0*/  LOP3.LUT R61, R61, 0xfffffff8, RZ, 0xc0, !PT ;  /* 0xfffffff83d3d7812 */ /* 0x000fe400078ec0ff */
[----:B------:R-:W-:Y:S02]  /*04d0*/  LOP3.LUT R58, R58, 0x7ffffffc, RZ, 0xc0, !PT ;  /* 0x7ffffffc3a3a7812 */ /* 0x000fe400078ec0ff */
[----:B------:R-:W-:Y:S01]  /*04e0*/  LEA.HI R66, R66, R59, RZ, 0x1 ;  /* 0x0000003b42427211 */ /* 0x000fe200078f08ff */
[----:B------:R-:W-:Y:S01]  /*04f0*/  IMAD.IADD R56, R56, 0x1, -R61 ;  /* 0x0000000138387824 */ /* 0x000fe200078e0a3d */
[CC--:B------:R-:W-:Y:S01]  /*0500*/  LEA.HI R61, R62.reuse, R57.reuse, RZ, 0x4 ;  /* 0x000000393e3d7211 */ /* 0x0c0fe200078f20ff */
[----:B------:R-:W-:Y:S01]  /*0510*/  IMAD.IADD R58, R57, 0x1, -R58 ;  /* 0x00000001393a7824 */ /* 0x000fe200078e0a3a */
[----:B------:R-:W-:Y:S02]  /*0520*/  LEA.HI R62, R62, R57, RZ, 0x6 ;  /* 0x000000393e3e7211 */ /* 0x000fe400078f30ff */
[----:B------:R-:W-:-:S02]  /*0530*/  SHF.R.S32.HI R63, RZ, 0x7, R60 ;  /* 0x00000007ff3f7819 */ /* 0x000fc4000001143c */
[----:B------:R-:W-:Y:S02]  /*0540*/  LOP3.LUT R66, R66, 0xfffffe, RZ, 0xc0, !PT ;  /* 0x00fffffe42427812 */ /* 0x000fe400078ec0ff */
[----:B------:R-:W-:Y:S01]  /*0550*/  IMNMX R55, R55, 0x60, PT ;  /* 0x0000006037377817 */ /* 0x000fe20003800200 */
[----:B------:R-:W-:Y:S02]  /*0560*/  IMAD R58, R63, 0x300, R58 ;  /* 0x000003003f3a7824 */ /* 0x000fe400078e023a */
[----:B------:R-:W-:-:S05]  /*0570*/  IMAD.IADD R59, R59, 0x1, -R66 ;  /* 0x000000013b3b7824 */ /* 0x000fca00078e0a42 */
[----:B------:R-:W-:Y:S01]  /*0580*/  LEA R58, R59, R58, 0x7 ;  /* 0x0000003a3b3a7211 */ /* 0x000fe200078e38ff */
[----:B--2---:R0:W-:Y:S04]  /*0590*/  STS.128 [R57.X16], R4 ;  /* 0x0000000439007388 */ /* 0x0041e8000000cc00 */
[----:B---3--:R-:W-:Y:S04]  /*05a0*/  STS.128 [R57.X16+0x1000], R8 ;  /* 0x0010000839007388 */ /* 0x008fe8000000cc00 */
[----:B----4-:R-:W-:Y:S04]  /*05b0*/  STS.128 [R57.X16+0x2000], R12 ;  /* 0x0020000c39007388 */ /* 0x010fe8000000cc00 */
[----:B-----5:R1:W-:Y:S04]  /*05c0*/  STS.128 [R57.X16+0x3000], R16 ;  /* 0x0030001039007388 */ /* 0x0203e8000000cc00 */
[----:B------:R-:W-:Y:S01]  /*05d0*/  STS.128 [R57.X16+0x4000], R20 ;  /* 0x0040001439007388 */ /* 0x000fe2000000cc00 */
[----:B0-----:R-:W-:-:S02]  /*05e0*/  SHF.R.S32.HI R6, RZ, 0x4, R61 ;  /* 0x00000004ff067819 */ /* 0x001fc4000001143d */
[----:B------:R-:W-:Y:S01]  /*05f0*/  SHF.R.S32.HI R5, RZ, 0x1f, R61 ;  /* 0x0000001fff057819 */ /* 0x000fe2000001143d */
[----:B------:R-:W-:Y:S01]  /*0600*/  STS.128 [R57.X16+0x5000], R24 ;  /* 0x0050001839007388 */ /* 0x000fe2000000cc00 */
[----:B------:R-:W-:Y:S02]  /*0610*/  SHF.R.S32.HI R7, RZ, 0x6, R62 ;  /* 0x00000006ff077819 */ /* 0x000fe4000001143e */
[----:B------:R-:W-:Y:S01]  /*0620*/  LEA.HI R5, R5, R6, RZ, 0x2 ;  /* 0x0000000605057211 */ /* 0x000fe200078f10ff */
[----:B------:R-:W-:Y:S01]  /*0630*/  STS.128 [R57.X16+0x6000], R28 ;  /* 0x0060001c39007388 */ /* 0x000fe2000000cc00 */
[----:B------:R-:W-:Y:S02]  /*0640*/  LOP3.LUT R4, R61, 0xfffffff0, RZ, 0xc0, !PT ;  /* 0xfffffff03d047812 */ /* 0x000fe400078ec0ff */
[----:B------:R-:W-:Y:S01]  /*0650*/  LOP3.LUT R5, R5, 0xffffffc, RZ, 0xc0, !PT ;  /* 0x0ffffffc05057812 */ /* 0x000fe200078ec0ff */
[----:B------:R-:W-:Y:S01]  /*0660*/  STS.128 [R57.X16+0x7000], R32 ;  /* 0x0070002039007388 */ /* 0x000fe2000000cc00 */
[----:B------:R-:W-:-:S02]  /*0670*/  LEA.HI R62, R62, R7, RZ, 0x1 ;  /* 0x000000073e3e7211 */ /* 0x000fc400078f08ff */
[----:B------:R-:W-:Y:S01]  /*0680*/  IADD3 R4, -R4, R57, RZ ;  /* 0x0000003904047210 */ /* 0x000fe20007ffe1ff */
[----:B------:R-:W-:Y:S01]  /*0690*/  STS.128 [R57.X16+0x8000], R36 ;  /* 0x0080002439007388 */ /* 0x000fe2000000cc00 */
[----:B-1----:R-:W-:Y:S01]  /*06a0*/  IMAD.IADD R16, R6, 0x1, -R5 ;  /* 0x0000000106107824 */ /* 0x002fe200078e0a05 */
[----:B------:R-:W-:Y:S02]  /*06b0*/  LOP3.LUT R62, R62, 0xfffffffe, RZ, 0xc0, !PT ;  /* 0xfffffffe3e3e7812 */ /* 0x000fe400078ec0ff */
[----:B------:R-:W-:Y:S01]  /*06c0*/  STS.128 [R57.X16+0x9000], R40 ;  /* 0x0090002839007388 */ /* 0x000fe2000000cc00 */
[----:B------:R-:W-:Y:S02]  /*06d0*/  LOP3.LUT R19, R60, 0xffffff80, RZ, 0xc0, !PT ;  /* 0xffffff803c137812 */ /* 0x000fe400078ec0ff */
[----:B------:R-:W-:Y:S01]  /*06e0*/  LEA.HI R8, R4, R4, RZ, 0x1 ;  /* 0x0000000404087211 */ /* 0x000fe200078f08ff */
[----:B------:R-:W-:Y:S01]  /*06f0*/  STS.128 [R57.X16+0xa000], R44 ;  /* 0x00a0002c39007388 */ /* 0x000fe2000000cc00 */
[----:B------:R-:W-:Y:S01]  /*0700*/  IMAD.IADD R62, R7, 0x1, -R62 ;  /* 0x00000001073e7824 */ /* 0x000fe200078e0a3e */
[----:B------:R-:W-:Y:S01]  /*0710*/  SHF.R.S32.HI R17, RZ, 0x1f, R56 ;  /* 0x0000001fff117819 */ /* 0x000fe20000011438 */
[----:B------:R-:W-:Y:S01]  /*0720*/  IMAD R19, R16, 0x10, R19 ;  /* 0x0000001010137824 */ /* 0x000fe200078e0213 */
[----:B------:R-:W-:Y:S01]  /*0730*/  STS.128 [R57.X16+0xb000], R48 ;  /* 0x00b0003039007388 */ /* 0x000fe2000000cc00 */
[----:B------:R-:W-:Y:S01]  /*0740*/  SHF.R.S32.HI R8, RZ, 0x1, R8 ;  /* 0x00000001ff087819 */ /* 0x000fe20000011408 */
[----:B------:R-:W-:Y:S01]  /*0750*/  IMAD.SHL.U32 R16, R62, 0x40, RZ ;  /* 0x000000403e107824 */ /* 0x000fe200078e00ff */
[----:B------:R-:W-:Y:S01]  /*0760*/  LEA.HI R17, R17, R56, RZ, 0x2 ;  /* 0x0000003811117211 */ /* 0x000fe200078f10ff */
[----:B------:R-:W-:Y:S01]  /*0770*/  BAR.SYNC.DEFER_BLOCKING 0x0 ;  /* 0x0000000000007b1d */ /* 0x000fe20000010000 */
[----:B------:R-:W-:-:S02]  /*0780*/  IMAD.SHL.U32 R4, R4, 0x8, RZ ;  /* 0x0000000804047824 */ /* 0x000fc400078e00ff */
[----:B------:R-:W-:Y:S01]  /*0790*/  IMAD R18, R8, 0x600, R19 ;  /* 0x0000060008127824 */ /* 0x000fe200078e0213 */
[C---:B------:R-:W-:Y:S01]  /*07a0*/  LOP3.LUT R7, R17.reuse, 0x7fffffc, RZ, 0xc0, !PT ;  /* 0x07fffffc11077812 */ /* 0x040fe200078ec0ff */
[----:B------:R-:W-:Y:S01]  /*07b0*/  IMAD.SHL.U32 R62, R62, 0x8, RZ ;  /* 0x000000083e3e7824 */ /* 0x000fe200078e00ff */
[----:B------:R-:W-:Y:S02]  /*07c0*/  LOP3.LUT R19, R16, 0x40, RZ, 0xc0, !PT ;  /* 0x0000004010137812 */ /* 0x000fe400078ec0ff */
[----:B------:R-:W-:Y:S01]  /*07d0*/  SHF.L.U32 R17, R17, 0x4, RZ ;  /* 0x0000000411117819 */ /* 0x000fe200000006ff */
[----:B------:R-:W-:Y:S01]  /*07e0*/  IMAD.IADD R7, R56, 0x1, -R7 ;  /* 0x0000000138077824 */ /* 0x000fe200078e0a07 */
[----:B------:R-:W-:Y:S02]  /*07f0*/  LOP3.LUT R8, R19, 0x8, R4, 0xf8, !PT ;  /* 0x0000000813087812 */ /* 0x000fe400078ef804 */
[----:B------:R-:W-:Y:S01]  /*0800*/  SHF.R.U32.HI R19, RZ, 0x3, R19 ;  /* 0x00000003ff137819 */ /* 0x000fe20000011613 */
[----:B------:R-:W-:Y:S01]  /*0810*/  IMAD R58, R7, 0x8, R58 ;  /* 0x00000008073a7824 */ /* 0x000fe200078e023a */
[----:B------:R-:W-:-:S02]  /*0820*/  LOP3.LUT R17, R17, 0x40, RZ, 0xc0, !PT ;  /* 0x0000004011117812 */ /* 0x000fc400078ec0ff */
[----:B------:R-:W-:Y:S02]  /*0830*/  LOP3.LUT R19, R8, R19, RZ, 0x3c, !PT ;  /* 0x0000001308137212 */ /* 0x000fe400078e3cff */
[----:B------:R-:W-:Y:S02]  /*0840*/  LOP3.LUT R62, R17, 0x8, R62, 0xf8, !PT ;  /* 0x00000008113e7812 */ /* 0x000fe400078ef83e */
[----:B------:R-:W-:Y:S01]  /*0850*/  SHF.R.U32.HI R17, RZ, 0x3, R17 ;  /* 0x00000003ff117819 */ /* 0x000fe20000011611 */
[----:B------:R-:W-:Y:S01]  /*0860*/  IMAD.IADD R7, R18, 0x1, R19 ;  /* 0x0000000112077824 */ /* 0x000fe200078e0213 */
[----:B------:R-:W-:Y:S01]  /*0870*/  ISETP.GE.AND P1, PT, R4, c[0x0][0x194], PT ;  /* 0x0000650004007a0c */ /* 0x000fe20003f26270 */
[----:B------:R-:W0:Y:S01]  /*0880*/  LDS R5, [R57.X4] ;  /* 0x0000000039057984 */ /* 0x000e220000004800 */
[----:B------:R-:W-:-:S03]  /*0890*/  LOP3.LUT R17, R62, R17, RZ, 0x3c, !PT ;  /* 0x000000113e117212 */ /* 0x000fc600078e3cff */
[----:B------:R-:W1:Y:S04]  /*08a0*/  LDS R9, [R57.X4+0x400] ;  /* 0x0004000039097984 */ /* 0x000e680000004800 */
[----:B------:R-:W2:Y:S04]  /*08b0*/  LDS R10, [R57.X4+0x800] ;  /* 0x00080000390a7984 */ /* 0x000ea80000004800 */
[----:B------:R-:W3:Y:S04]  /*08c0*/  LDS R11, [R57.X4+0xc00] ;  /* 0x000c0000390b7984 */ /* 0x000ee80000004800 */
[----:B------:R-:W4:Y:S04]  /*08d0*/  LDS R12, [R57.X4+0x1000] ;  /* 0x00100000390c7984 */ /* 0x000f280000004800 */
[----:B------:R-:W5:Y:S04]  /*08e0*/  LDS R13, [R57.X4+0x1400] ;  /* 0x00140000390d7984 */ /* 0x000f680000004800 */
[----:B------:R-:W5:Y:S04]  /*08f0*/  LDS R14, [R57.X4+0x1800] ;  /* 0x00180000390e7984 */ /* 0x000f680000004800 */
[----:B------:R-:W5:Y:S04]  /*0900*/  LDS R15, [R57.X4+0x1c00] ;  /* 0x001c0000390f7984 */ /* 0x000f680000004800 */
[----:B------:R-:W5:Y:S04]  /*0910*/  LDS R23, [R57.X4+0x2000] ;  /* 0x0020000039177984 */ /* 0x000f680000004800 */
[----:B------:R-:W5:Y:S04]  /*0920*/  LDS R24, [R57.X4+0x2400] ;  /* 0x0024000039187984 */ /* 0x000f680000004800 */
[----:B------:R-:W5:Y:S01]  /*0930*/  LDS R29, [R57.X4+0x3000] ;  /* 0x00300000391d7984 */ /* 0x000f620000004800 */
[----:B0-----:R-:W-:Y:S01]  /*0940*/  FMUL.FTZ R8, R5, c[0x0][0x1b8] ;  /* 0x00006e0005087a20 */ /* 0x001fe20000410000 */
[----:B------:R-:W-:-:S02]  /*0950*/  LEA R5, R58, R17, 0x1 ;  /* 0x000000113a057211 */ /* 0x000fc400078e08ff */
[----:B------:R-:W0:Y:S01]  /*0960*/  LDS R21, [R57.X4+0x3400] ;  /* 0x0034000039157984 */ /* 0x000e220000004800 */
[----:B-1----:R-:W-:-:S03]  /*0970*/  FMUL.FTZ R9, R9, c[0x0][0x1b8] ;  /* 0x00006e0009097a20 */ /* 0x002fc60000410000 */
[----:B------:R-:W1:Y:S01]  /*0980*/  LDS R20, [R57.X4+0x3c00] ;  /* 0x003c000039147984 */ /* 0x000e620000004800 */
[----:B--2---:R-:W-:Y:S01]  /*0990*/  FMUL.FTZ R10, R10, c[0x0][0x1b8] ;  /* 0x00006e000a0a7a20 */ /* 0x004fe20000410000 */
[----:B------:R-:W-:Y:S02]  /*09a0*/  F2FP.PACK_AB R8, R9, R8 ;  /* 0x000000080908723e */ /* 0x000fe400000000ff */
[----:B------:R-:W2:Y:S01]  /*09b0*/  LDS R25, [R57.X4+0x2800] ;  /* 0x0028000039197984 */ /* 0x000ea20000004800 */
[----:B---3--:R-:W-:-:S03]  /*09c0*/  FMUL.FTZ R11, R11, c[0x0][0x1b8] ;  /* 0x00006e000b0b7a20 */ /* 0x008fc60000410000 */
[----:B------:R-:W3:Y:S01]  /*09d0*/  LDS R28, [R57.X4+0x2c00] ;  /* 0x002c0000391c7984 */ /* 0x000ee20000004800 */
[----:B----4-:R-:W-:Y:S01]  /*09e0*/  FMUL.FTZ R12, R12, c[0x0][0x1b8] ;  /* 0x00006e000c0c7a20 */ /* 0x010fe20000410000 */
[----:B------:R-:W-:Y:S02]  /*09f0*/  F2FP.PACK_AB R9, R11, R10 ;  /* 0x0000000a0b09723e */ /* 0x000fe400000000ff */
[----:B------:R-:W4:Y:S01]  /*0a00*/  LDS R22, [R57.X4+0x3800] ;  /* 0x0038000039167984 */ /* 0x000f220000004800 */
[----:B-----5:R-:W-:-:S03]  /*0a10*/  FMUL.FTZ R13, R13, c[0x0][0x1b8] ;  /* 0x00006e000d0d7a20 */ /* 0x020fc60000410000 */
[----:B------:R-:W5:Y:S01]  /*0a20*/  LDS R41, [R57.X4+0x4000] ;  /* 0x0040000039297984 */ /* 0x000f620000004800 */
[----:B------:R-:W-:Y:S01]  /*0a30*/  FMUL.FTZ R14, R14, c[0x0][0x1b8] ;  /* 0x00006e000e0e7a20 */ /* 0x000fe20000410000 */
[----:B------:R-:W-:Y:S02]  /*0a40*/  F2FP.PACK_AB R10, R13, R12 ;  /* 0x0000000c0d0a723e */ /* 0x000fe400000000ff */
[----:B------:R-:W5:Y:S01]  /*0a50*/  LDS R42, [R57.X4+0x4400] ;  /* 0x00440000392a7984 */ /* 0x000f620000004800 */
[----:B------:R-:W-:-:S03]  /*0a60*/  FMUL.FTZ R15, R15, c[0x0][0x1b8] ;  /* 0x00006e000f0f7a20 */ /* 0x000fc60000410000 */
[----:B------:R-:W5:Y:S01]  /*0a70*/  LDS R43, [R57.X4+0x4800] ;  /* 0x00480000392b7984 */ /* 0x000f620000004800 */
[----:B------:R-:W-:Y:S01]  /*0a80*/  FMUL.FTZ R23, R23, c[0x0][0x1b8] ;  /* 0x00006e0017177a20 */ /* 0x000fe20000410000 */
[----:B------:R-:W-:Y:S02]  /*0a90*/  F2FP.PACK_AB R11, R15, R14 ;  /* 0x0000000e0f0b723e */ /* 0x000fe400000000ff */
[----:B------:R-:W5:Y:S01]  /*0aa0*/  LDS R12, [R57.X4+0x5000] ;  /* 0x00500000390c7984 */ /* 0x000f620000004800 */
[----:B------:R-:W-:-:S03]  /*0ab0*/  FMUL.FTZ R26, R24, c[0x0][0x1b8] ;  /* 0x00006e00181a7a20 */ /* 0x000fc60000410000 */
[----:B------:R-:W5:Y:S01]  /*0ac0*/  LDS R13, [R57.X4+0x5400] ;  /* 0x00540000390d7984 */ /* 0x000f620000004800 */
[----:B------:R-:W-:-:S03]  /*0ad0*/  FMUL.FTZ R29, R29, c[0x0][0x1b8] ;  /* 0x00006e001d1d7a20 */ /* 0x000fc60000410000 */
[----:B------:R-:W5:Y:S01]  /*0ae0*/  LDS R14, [R57.X4+0x5800] ;  /* 0x00580000390e7984 */ /* 0x000f620000004800 */
[----:B0-----:R-:W-:Y:S01]  /*0af0*/  FMUL.FTZ R30, R21, c[0x0][0x1b8] ;  /* 0x00006e00151e7a20 */ /* 0x001fe20000410000 */
[----:B------:R-:W-:Y:S02]  /*0b00*/  F2FP.PACK_AB R21, R26, R23 ;  /* 0x000000171a15723e */ /* 0x000fe400000000ff */
[----:B------:R-:W0:Y:S01]  /*0b10*/  LDS R15, [R57.X4+0x5c00] ;  /* 0x005c0000390f7984 */ /* 0x000e220000004800 */
[----:B-1----:R-:W-:Y:S01]  /*0b20*/  FMUL.FTZ R35, R20, c[0x0][0x1b8] ;  /* 0x00006e0014237a20 */ /* 0x002fe20000410000 */
[----:B------:R-:W-:Y:S02]  /*0b30*/  F2FP.PACK_AB R29, R30, R29 ;  /* 0x0000001d1e1d723e */ /* 0x000fe400000000ff */
[----:B------:R-:W1:Y:S01]  /*0b40*/  LDS R16, [R57.X4+0x6000] ;  /* 0x0060000039107984 */ /* 0x000e620000004800 */
[----:B--2---:R-:W-:-:S03]  /*0b50*/  FMUL.FTZ R27, R25, c[0x0][0x1b8] ;  /* 0x00006e00191b7a20 */ /* 0x004fc60000410000 */
[----:B------:R-:W2:Y:S01]  /*0b60*/  LDS R17, [R57.X4+0x6400] ;  /* 0x0064000039117984 */ /* 0x000ea20000004800 */
[----:B---3--:R-:W-:-:S03]  /*0b70*/  FMUL.FTZ R28, R28, c[0x0][0x1b8] ;  /* 0x00006e001c1c7a20 */ /* 0x008fc60000410000 */
[----:B------:R-:W3:Y:S01]  /*0b80*/  LDS R18, [R57.X4+0x6800] ;  /* 0x0068000039127984 */ /* 0x000ee20000004800 */
[----:B----4-:R-:W-:Y:S01]  /*0b90*/  FMUL.FTZ R38, R22, c[0x0][0x1b8] ;  /* 0x00006e0016267a20 */ /* 0x010fe20000410000 */
[----:B------:R-:W-:Y:S02]  /*0ba0*/  F2FP.PACK_AB R23, R28, R27 ;  /* 0x0000001b1c17723e */ /* 0x000fe400000000ff */
[----:B------:R-:W4:Y:S01]  /*0bb0*/  LDS R19, [R57.X4+0x6c00] ;  /* 0x006c000039137984 */ /* 0x000f220000004800 */
[----:B-----5:R-:W-:Y:S01]  /*0bc0*/  FMUL.FTZ R44, R41, c[0x0][0x1b8] ;  /* 0x00006e00292c7a20 */ /* 0x020fe20000410000 */
        /* <DEDUP_REMOVED lines=11> */
[----:B------:R-:W-:Y:S01]  /*0c80*/  FMUL.FTZ R14, R14, c[0x0][0x1b8] ;  /* 0x00006e000e0e7a20 */ /* 0x000fe20000410000 */
[----:B------:R-:W-:Y:S02]  /*0c90*/  F2FP.PACK_AB R12, R13, R12 ;  /* 0x0000000c0d0c723e */ /* 0x000fe400000000ff */
[----:B------:R-:W5:Y:S01]  /*0ca0*/  LDS R34, [R57.X4+0x9400] ;  /* 0x0094000039227984 */ /* 0x000f620000004800 */
[----:B0-----:R-:W-:-:S03]  /*0cb0*/  FMUL.FTZ R15, R15, c[0x0][0x1b8] ;  /* 0x00006e000f0f7a20 */ /* 0x001fc60000410000 */
[----:B------:R-:W0:Y:S01]  /*0cc0*/  LDS R47, [R57.X4+0x4c00] ;  /* 0x004c0000392f7984 */ /* 0x000e220000004800 */
[----:B-1----:R-:W-:Y:S01]  /*0cd0*/  FMUL.FTZ R16, R16, c[0x0][0x1b8] ;  /* 0x00006e0010107a20 */ /* 0x002fe20000410000 */
[----:B------:R-:W-:Y:S02]  /*0ce0*/  F2FP.PACK_AB R13, R15, R14 ;  /* 0x0000000e0f0d723e */ /* 0x000fe400000000ff */
[----:B------:R-:W1:Y:S01]  /*0cf0*/  LDS R24, [R57.X4+0x7000] ;  /* 0x0070000039187984 */ /* 0x000e620000004800 */
[----:B--2---:R-:W-:-:S03]  /*0d00*/  FMUL.FTZ R17, R17, c[0x0][0x1b8] ;  /* 0x00006e0011117a20 */ /* 0x004fc60000410000 */
[----:B------:R-:W2:Y:S01]  /*0d10*/  LDS R25, [R57.X4+0x7400] ;  /* 0x0074000039197984 */ /* 0x000ea20000004800 */
[----:B---3--:R-:W-:Y:S01]  /*0d20*/  FMUL.FTZ R18, R18, c[0x0][0x1b8] ;  /* 0x00006e0012127a20 */ /* 0x008fe20000410000 */
[----:B------:R-:W-:Y:S02]  /*0d30*/  F2FP.PACK_AB R14, R17, R16 ;  /* 0x00000010110e723e */ /* 0x000fe400000000ff */
[----:B------:R-:W3:Y:S01]  /*0d40*/  LDS R27, [R57.X4+0x7800] ;  /* 0x00780000391b7984 */ /* 0x000ee20000004800 */
[----:B----4-:R-:W-:-:S03]  /*0d50*/  FMUL.FTZ R19, R19, c[0x0][0x1b8] ;  /* 0x00006e0013137a20 */ /* 0x010fc60000410000 */
        /* <DEDUP_REMOVED lines=16> */
[----:B0-----:R-:W-:Y:S01]  /*0e60*/  FMUL.FTZ R47, R47, c[0x0][0x1b8] ;  /* 0x00006e002f2f7a20 */ /* 0x001fe20000410000 */
[----:B------:R-:W-:Y:S01]  /*0e70*/  F2FP.PACK_AB R19, R19, R22 ;  /* 0x000000161313723e */ /* 0x000fe200000000ff */
[----:B------:R-:W-:Y:S01]  /*0e80*/  IMAD.SHL.U32 R22, R5, 0x2, RZ ;  /* 0x0000000205167824 */ /* 0x000fe200078e00ff */
[----:B------:R-:W0:Y:S01]  /*0e90*/  LDS R36, [R57.X4+0xb000] ;  /* 0x00b0000039247984 */ /* 0x000e220000004800 */
[----:B-1----:R-:W-:Y:S01]  /*0ea0*/  FMUL.FTZ R24, R24, c[0x0][0x1b8] ;  /* 0x00006e0018187a20 */ /* 0x002fe20000410000 */
[----:B------:R-:W-:Y:S02]  /*0eb0*/  F2FP.PACK_AB R45, R47, R46 ;  /* 0x0000002e2f2d723e */ /* 0x000fe400000000ff */
[----:B------:R-:W1:Y:S01]  /*0ec0*/  LDS R42, [R57.X4+0xb400] ;  /* 0x00b40000392a7984 */ /* 0x000e620000004800 */
[----:B--2---:R-:W-:Y:S01]  /*0ed0*/  FMUL.FTZ R25, R25, c[0x0][0x1b8] ;  /* 0x00006e0019197a20 */ /* 0x004fe20000410000 */
[----:B------:R-:W-:-:S02]  /*0ee0*/  SHF.R.S32.HI R5, RZ, 0x1f, R4 ;  /* 0x0000001fff057819 */ /* 0x000fc40000011404 */
[----:B------:R-:W2:Y:S01]  /*0ef0*/  LDS R41, [R57.X4+0xb800] ;  /* 0x00b8000039297984 */ /* 0x000ea20000004800 */
[----:B---3--:R-:W-:Y:S01]  /*0f00*/  FMUL.FTZ R27, R27, c[0x0][0x1b8] ;  /* 0x00006e001b1b7a20 */ /* 0x008fe20000410000 */
[----:B------:R-:W-:Y:S02]  /*0f10*/  F2FP.PACK_AB R16, R25, R24 ;  /* 0x000000181910723e */ /* 0x000fe400000000ff */
[----:B------:R-:W3:Y:S01]  /*0f20*/  LDS R43, [R57.X4+0xbc00] ;  /* 0x00bc0000392b7984 */ /* 0x000ee20000004800 */
[----:B----4-:R-:W-:Y:S02]  /*0f30*/  FMUL.FTZ R32, R32, c[0x0][0x1b8] ;  /* 0x00006e0020207a20 */ /* 0x010fe40000410000 */
[----:B-----5:R-:W-:Y:S01]  /*0f40*/  FMUL.FTZ R28, R28, c[0x0][0x1b8] ;  /* 0x00006e001c1c7a20 */ /* 0x020fe20000410000 */
[----:B------:R-:W-:Y:S02]  /*0f50*/  STS [R22+0xc000], R8 ;  /* 0x00c0000816007388 */ /* 0x000fe40000000800 */
[----:B------:R-:W-:Y:S01]  /*0f60*/  F2FP.PACK_AB R27, R32, R27 ;  /* 0x0000001b201b723e */ /* 0x000fe200000000ff */
[----:B------:R-:W-:Y:S01]  /*0f70*/  FMUL.FTZ R31, R31, c[0x0][0x1b8] ;  /* 0x00006e001f1f7a20 */ /* 0x000fe20000410000 */
[----:B------:R-:W-:Y:S01]  /*0f80*/  STS [R22+0xc100], R9 ;  /* 0x00c1000916007388 */ /* 0x000fe20000000800 */
[----:B------:R-:W-:-:S03]  /*0f90*/  FMUL.FTZ R37, R37, c[0x0][0x1b8] ;  /* 0x00006e0025257a20 */ /* 0x000fc60000410000 */
[----:B------:R-:W-:Y:S01]  /*0fa0*/  F2FP.PACK_AB R28, R31, R28 ;  /* 0x0000001c1f1c723e */ /* 0x000fe200000000ff */
[----:B------:R-:W-:Y:S01]  /*0fb0*/  STS [R22+0xd800], R29 ;  /* 0x00d8001d16007388 */ /* 0x000fe20000000800 */
[----:B------:R-:W-:-:S03]  /*0fc0*/  FMUL.FTZ R40, R40, c[0x0][0x1b8] ;  /* 0x00006e0028287a20 */ /* 0x000fc60000410000 */
[----:B------:R-:W-:Y:S01]  /*0fd0*/  STS [R22+0xd900], R38 ;  /* 0x00d9002616007388 */ /* 0x000fe20000000800 */
[----:B------:R-:W-:Y:S01]  /*0fe0*/  FMUL.FTZ R35, R35, c[0x0][0x1b8] ;  /* 0x00006e0023237a20 */ /* 0x000fe20000410000 */
[----:B------:R-:W-:Y:S02]  /*0ff0*/  F2FP.PACK_AB R37, R40, R37 ;  /* 0x000000252825723e */ /* 0x000fe400000000ff */
[----:B------:R-:W-:Y:S01]  /*1000*/  STS [R22+0xc400], R10 ;  /* 0x00c4000a16007388 */ /* 0x000fe20000000800 */
[----:B------:R-:W-:-:S03]  /*1010*/  FMUL.FTZ R18, R39, c[0x0][0x1b8] ;  /* 0x00006e0027127a20 */ /* 0x000fc60000410000 */
[----:B------:R-:W-:Y:S01]  /*1020*/  STS [R22+0xc500], R11 ;  /* 0x00c5000b16007388 */ /* 0x000fe20000000800 */
[----:B0-----:R-:W-:Y:S01]  /*1030*/  FMUL.FTZ R36, R36, c[0x0][0x1b8] ;  /* 0x00006e0024247a20 */ /* 0x001fe20000410000 */
[----:B------:R-:W-:Y:S02]  /*1040*/  F2FP.PACK_AB R18, R18, R35 ;  /* 0x000000231212723e */ /* 0x000fe400000000ff */
[----:B------:R-:W-:Y:S01]  /*1050*/  STS [R22+0xdc00], R44 ;  /* 0x00dc002c16007388 */ /* 0x000fe20000000800 */
[----:B-1----:R-:W-:-:S03]  /*1060*/  FMUL.FTZ R17, R42, c[0x0][0x1b8] ;  /* 0x00006e002a117a20 */ /* 0x002fc60000410000 */
[----:B------:R-:W-:Y:S01]  /*1070*/  STS [R22+0xdd00], R45 ;  /* 0x00dd002d16007388 */ /* 0x000fe20000000800 */
[----:B--2---:R-:W-:Y:S01]  /*1080*/  FMUL.FTZ R41, R41, c[0x0][0x1b8] ;  /* 0x00006e0029297a20 */ /* 0x004fe20000410000 */
[----:B------:R-:W-:Y:S02]  /*1090*/  F2FP.PACK_AB R17, R17, R36 ;  /* 0x000000241111723e */ /* 0x000fe400000000ff */
[----:B------:R-:W-:Y:S01]  /*10a0*/  STS [R22+0xc800], R21 ;  /* 0x00c8001516007388 */ /* 0x000fe20000000800 */
[----:B---3--:R-:W-:-:S03]  /*10b0*/  FMUL.FTZ R20, R43, c[0x0][0x1b8] ;  /* 0x00006e002b147a20 */ /* 0x008fc60000410000 */
[----:B------:R-:W-:Y:S02]  /*10c0*/  STS [R22+0xc900], R23 ;  /* 0x00c9001716007388 */ /* 0x000fe40000000800 */
[----:B------:R-:W-:Y:S02]  /*10d0*/  F2FP.PACK_AB R20, R20, R41 ;  /* 0x000000291414723e */ /* 0x000fe400000000ff */
[----:B------:R0:W-:Y:S04]  /*10e0*/  STS [R22+0xe000], R12 ;  /* 0x00e0000c16007388 */ /* 0x0001e80000000800 */
[----:B------:R1:W-:Y:S04]  /*10f0*/  STS [R22+0xe100], R13 ;  /* 0x00e1000d16007388 */ /* 0x0003e80000000800 */
[----:B------:R-:W-:Y:S01]  /*1100*/  STS [R22+0xf000], R14 ;  /* 0x00f0000e16007388 */ /* 0x000fe20000000800 */
[----:B0-----:R-:W-:-:S03]  /*1110*/  IMAD.SHL.U32 R12, R7, 0x2, RZ ;  /* 0x00000002070c7824 */ /* 0x001fc600078e00ff */
[----:B------:R0:W-:Y:S01]  /*1120*/  STS [R22+0xf100], R15 ;  /* 0x00f1000f16007388 */ /* 0x0001e20000000800 */
[----:B-1----:R-:W-:-:S03]  /*1130*/  IADD3 R13, R6, 0x20, RZ ;  /* 0x00000020060d7810 */ /* 0x002fc60007ffe0ff */
[----:B------:R-:W-:Y:S01]  /*1140*/  STS [R22+0x10800], R19 ;  /* 0x0108001316007388 */ /* 0x000fe20000000800 */
[----:B------:R-:W-:-:S03]  /*1150*/  ISETP.GE.OR P3, PT, R13, R55, P1 ;  /* 0x000000370d00720c */ /* 0x000fc60000f66670 */
[----:B------:R-:W-:Y:S01]  /*1160*/  STS [R22+0x10900], R33 ;  /* 0x0109002116007388 */ /* 0x000fe20000000800 */
[----:B------:R-:W-:Y:S01]  /*1170*/  IADD3 R13, R6, 0x50, RZ ;  /* 0x00000050060d7810 */ /* 0x000fe20007ffe0ff */
[----:B0-----:R-:W-:Y:S01]  /*1180*/  IMAD R15, R0, c[0x0][0x1a8], RZ ;  /* 0x00006a00000f7a24 */ /* 0x001fe200078e02ff */
[----:B------:R-:W-:Y:S01]  /*1190*/  IADD3 R0, R6, 0x10, RZ ;  /* 0x0000001006007810 */ /* 0x000fe20007ffe0ff */
[----:B------:R0:W-:Y:S01]  /*11a0*/  STS [R22+0xf400], R16 ;  /* 0x00f4001016007388 */ /* 0x0001e20000000800 */
[-C--:B------:R-:W-:Y:S02]  /*11b0*/  ISETP.GE.OR P6, PT, R13, R55.reuse, P1 ;  /* 0x000000370d00720c */ /* 0x080fe40000fc6670 */
[----:B------:R-:W-:Y:S01]  /*11c0*/  ISETP.GE.OR P2, PT, R0, R55, P1 ;  /* 0x000000370000720c */ /* 0x000fe20000f46670 */
[----:B------:R-:W-:Y:S01]  /*11d0*/  STS [R22+0xf500], R27 ;  /* 0x00f5001b16007388 */ /* 0x000fe20000000800 */
[----:B------:R-:W-:-:S03]  /*11e0*/  IADD3 R0, R6, 0x30, RZ ;  /* 0x0000003006007810 */ /* 0x000fc60007ffe0ff */
[----:B------:R-:W-:Y:S01]  /*11f0*/  STS [R22+0x10c00], R37 ;  /* 0x010c002516007388 */ /* 0x000fe20000000800 */
[----:B------:R-:W-:Y:S01]  /*1200*/  ISETP.GE.OR P4, PT, R0, R55, P1 ;  /* 0x000000370000720c */ /* 0x000fe20000f86670 */
[----:B------:R-:W-:Y:S01]  /*1210*/  IMAD R0, R3, c[0x0][0x1b0], RZ ;  /* 0x00006c0003007a24 */ /* 0x000fe200078e02ff */
[----:B0-----:R-:W-:Y:S01]  /*1220*/  LEA R16, R7, 0xc000, 0x1 ;  /* 0x0000c00007107811 */ /* 0x001fe200078e08ff */
[----:B------:R-:W-:Y:S02]  /*1230*/  STS [R22+0x10d00], R18 ;  /* 0x010d001216007388 */ /* 0x000fe40000000800 */
[----:B------:R-:W-:Y:S02]  /*1240*/  IMAD R13, R53, c[0x0][0x1b4], R0 ;  /* 0x00006d00350d7a24 */ /* 0x000fe400078e0200 */
[----:B------:R-:W-:Y:S04]  /*1250*/  STS [R22+0xf800], R28 ;  /* 0x00f8001c16007388 */ /* 0x000fe80000000800 */
[----:B------:R-:W-:Y:S04]  /*1260*/  STS [R22+0xf900], R26 ;  /* 0x00f9001a16007388 */ /* 0x000fe80000000800 */
[----:B------:R0:W-:Y:S04]  /*1270*/  STS [R22+0x11000], R17 ;  /* 0x0110001116007388 */ /* 0x0001e80000000800 */
[----:B------:R1:W-:Y:S04]  /*1280*/  STS [R22+0x11100], R20 ;  /* 0x0111001416007388 */ /* 0x0003e80000000800 */
[----:B------:R-:W-:Y:S01]  /*1290*/  BAR.SYNC.DEFER_BLOCKING 0x0 ;  /* 0x0000000000007b1d */ /* 0x000fe20000010000 */
[----:B0-----:R-:W-:-:S02]  /*12a0*/  IMAD R17, R2, c[0x0][0x1ac], R15 ;  /* 0x00006b0002117a24 */ /* 0x001fc400078e020f */
[----:B------:R-:W-:Y:S01]  /*12b0*/  IMAD.WIDE.U32 R14, R2, c[0x0][0x1a8], R4 ;  /* 0x00006a00020e7a25 */ /* 0x000fe200078e0004 */
[----:B------:R-:W-:Y:S01]  /*12c0*/  IADD3 R2, R6, 0x40, RZ ;  /* 0x0000004006027810 */ /* 0x000fe20007ffe0ff */
[----:B------:R-:W-:Y:S02]  /*12d0*/  CS2R R4, SRZ ;  /* 0x0000000000047805 */ /* 0x000fe4000001ff00 */
[----:B------:R-:W-:Y:S01]  /*12e0*/  @P0 MOV R4, R54 ;  /* 0x0000003600040202 */ /* 0x000fe20000000f00 */
[----:B------:R-:W-:Y:S01]  /*12f0*/  IMAD.IADD R15, R15, 0x1, R17 ;  /* 0x000000010f0f7824 */ /* 0x000fe200078e0211 */
[-C--:B------:R-:W-:Y:S02]  /*1300*/  ISETP.GE.OR P5, PT, R2, R55.reuse, P1 ;  /* 0x000000370200720c */ /* 0x080fe40000fa6670 */
[----:B------:R-:W-:Y:S01]  /*1310*/  ISETP.GE.OR P1, PT, R6, R55, P1 ;  /* 0x000000370600720c */ /* 0x000fe20000f26670 */
[----:B------:R-:W-:Y:S01]  /*1320*/  IMAD.WIDE.U32 R2, R53, c[0x0][0x1b0], R14 ;  /* 0x00006c0035027a25 */ /* 0x000fe200078e000e */
[----:B------:R-:W-:-:S02]  /*1330*/  @P0 SHF.R.S32.HI R5, RZ, 0x1f, R54 ;  /* 0x0000001fff050819 */ /* 0x000fc40000011436 */
[----:B------:R-:W-:-:S04]  /*1340*/  IADD3 R4, P0, R6, R4, RZ ;  /* 0x0000000406047210 */ /* 0x000fc80007f1e0ff */
[----:B------:R-:W-:Y:S01]  /*1350*/  LEA.HI.X.SX32 R5, R6, R5, 0x1, P0 ;  /* 0x0000000506057211 */ /* 0x000fe200000f0eff */
[----:B------:R1:W0:Y:S04]  /*1360*/  LDS.128 R8, [R12+0xca00] ;  /* 0x00ca00000c087984 */ /* 0x0002280000000c00 */
[----:B------:R-:W-:-:S04]  /*1370*/  IMAD.WIDE R52, R52, 0x60, R4 ;  /* 0x0000006034347825 */ /* 0x000fc800078e0204 */
[----:B------:R-:W-:Y:S01]  /*1380*/  IMAD.IADD R5, R3, 0x1, R13 ;  /* 0x0000000103057824 */ /* 0x000fe200078e020d */
[----:B------:R-:W-:Y:S05]  /*1390*/  @P1 BRA `(.L_x_976) ;  /* 0x0000009000001947 */ /* 0x000fea0003800000 */
[----:B------:R-:W2:Y:S01]  /*13a0*/  LDS.128 R16, [R16] ;  /* 0x0000000010107984 */ /* 0x000ea20000000c00 */
[----:B------:R-:W-:Y:S02]  /*13b0*/  IMAD R13, R53, c[0x0][0x1a0], RZ ;  /* 0x00006800350d7a24 */ /* 0x000fe400078e02ff */
[----:B------:R-:W-:Y:S02]  /*13c0*/  IMAD.MOV.U32 R4, RZ, RZ, R2 ;  /* 0x000000ffff047224 */ /* 0x000fe400078e0002 */
[C---:B------:R-:W-:Y:S02]  /*13d0*/  IMAD R13, R52.reuse, c[0x0][0x1a4], R13 ;  /* 0x00006900340d7a24 */ /* 0x040fe400078e020d */
[----:B------:R-:W-:-:S04]  /*13e0*/  IMAD.WIDE.U32 R6, R52, c[0x0][0x1a0], R4 ;  /* 0x0000680034067a25 */ /* 0x000fc800078e0004 */
[----:B------:R-:W-:Y:S01]  /*13f0*/  IMAD.IADD R7, R7, 0x1, R13 ;  /* 0x0000000107077824 */ /* 0x000fe200078e020d */
[----:B------:R-:W-:-:S04]  /*1400*/  LEA R14, P0, R6, c[0x0][0x188], 0x1 ;  /* 0x00006200060e7a11 */ /* 0x000fc800078008ff */
[----:B------:R-:W-:-:S05]  /*1410*/  LEA.HI.X R15, R6, c[0x0][0x18c], R7, 0x1, P0 ;  /* 0x00006300060f7a11 */ /* 0x000fca00000f0c07 */
[----:B--2---:R2:W-:Y:S04]  /*1420*/  STG.E.128 [R14.64], R16 ;  /* 0x000000100e007986 */ /* 0x0045e8000c101d04 */
.L_x_976:
[----:B------:R-:W-:Y:S05]  /*1430*/  BSYNC B0 ;  /* 0x0000000000007941 */ /* 0x000fea0003800000 */
.L_x_975:
[----:B--2---:R2:W3:Y:S01]  /*1440*/  LDS.128 R16, [R12+0xc200] ;  /* 0x00c200000c107984 */ /* 0x0044e20000000c00 */
[----:B------:R-:W-:Y:S01]  /*1450*/  BSSY B0, `(.L_x_977) ;  /* 0x000000d000007945 */ /* 0x000fe20003800000 */
[----:B------:R-:W-:Y:S05]  /*1460*/  @P2 BRA `(.L_x_978) ;  /* 0x000000b000002947 */ /* 0x000fea0003800000 */
[----:B------:R-:W-:Y:S01]  /*1470*/  IADD3 R13, P0, R52, 0x10, RZ ;  /* 0x00000010340d7810 */ /* 0x000fe20007f1e0ff */
[----:B------:R-:W-:Y:S02]  /*1480*/  IMAD.MOV.U32 R6, RZ, RZ, R2 ;  /* 0x000000ffff067224 */ /* 0x000fe400078e0002 */
[----:B------:R-:W-:Y:S01]  /*1490*/  IMAD.MOV.U32 R7, RZ, RZ, R5 ;  /* 0x000000ffff077224 */ /* 0x000fe200078e0005 */
[----:B------:R-:W-:-:S03]  /*14a0*/  IADD3.X R0, RZ, R53, RZ, P0, !PT ;  /* 0x00000035ff007210 */ /* 0x000fc600007fe4ff */
[----:B------:R-:W-:-:S04]  /*14b0*/  IMAD.WIDE.U32 R6, R13, c[0x0][0x1a0], R6 ;  /* 0x000068000d067a25 */ /* 0x000fc800078e0006 */
[----:B------:R-:W-:Y:S01]  /*14c0*/  IMAD R0, R0, c[0x0][0x1a0], RZ ;  /* 0x0000680000007a24 */ /* 0x000fe200078e02ff */
[----:B------:R-:W-:-:S03]  /*14d0*/  LEA R14, P0, R6, c[0x0][0x188], 0x1 ;  /* 0x00006200060e7a11 */ /* 0x000fc600078008ff */
[----:B------:R-:W-:-:S04]  /*14e0*/  IMAD R13, R13, c[0x0][0x1a4], R0 ;  /* 0x000069000d0d7a24 */ /* 0x000fc800078e0200 */
[----:B------:R-:W-:-:S05]  /*14f0*/  IMAD.IADD R7, R7, 0x1, R13 ;  /* 0x0000000107077824 */ /* 0x000fca00078e020d */
[----:B------:R-:W-:-:S05]  /*1500*/  LEA.HI.X R15, R6, c[0x0][0x18c], R7, 0x1, P0 ;  /* 0x00006300060f7a11 */ /* 0x000fca00000f0c07 */
[----:B---3--:R3:W-:Y:S02]  /*1510*/  STG.E.128 [R14.64], R16 ;  /* 0x000000100e007986 */ /* 0x0087e4000c101d04 */
.L_x_978:
[----:B------:R-:W-:Y:S05]  /*1520*/  BSYNC B0 ;  /* 0x0000000000007941 */ /* 0x000fea0003800000 */
.L_x_977:
[----:B---3--:R3:W4:Y:S01]  /*1530*/  LDS.128 R16, [R12+0xc400] ;  /* 0x00c400000c107984 */ /* 0x0087220000000c00 */
        /* <DEDUP_REMOVED lines=12> */
[----:B----4-:R4:W-:Y:S02]  /*1600*/  STG.E.128 [R14.64], R16 ;  /* 0x000000100e007986 */ /* 0x0109e4000c101d04 */
.L_x_980:
[----:B------:R-:W-:Y:S05]  /*1610*/  BSYNC B0 ;  /* 0x0000000000007941 */ /* 0x000fea0003800000 */
.L_x_979:
[----:B----4-:R4:W1:Y:S01]  /*1620*/  LDS.128 R16, [R12+0xc600] ;  /* 0x00c600000c107984 */ /* 0x0108620000000c00 */
        /* <DEDUP_REMOVED lines=9> */
[----:B------:R-:W-:-:S05]  /*16c0*/  IMAD R13, R13, c[0x0][0x1a4], R0 ;  /* 0x000069000d0d7a24 */ /* 0x000fca00078e0200 */
[----:B------:R-:W-:-:S04]  /*16d0*/  IADD3 R7, R7, R13, RZ ;  /* 0x0000000d07077210 */ /* 0x000fc80007ffe0ff */
[----:B------:R-:W-:-:S05]  /*16e0*/  LEA.HI.X R15, R6, c[0x0][0x18c], R7, 0x1, P0 ;  /* 0x00006300060f7a11 */ /* 0x000fca00000f0c07 */
[----:B-1----:R1:W-:Y:S02]  /*16f0*/  STG.E.128 [R14.64], R16 ;  /* 0x000000100e007986 */ /* 0x0023e4000c101d04 */
.L_x_982:
[----:B------:R-:W-:Y:S05]  /*1700*/  BSYNC B0 ;  /* 0x0000000000007941 */ /* 0x000fea0003800000 */
.L_x_981:
[----:B-1234-:R-:W1:Y:S01]  /*1710*/  LDS.128 R12, [R12+0xc800] ;  /* 0x00c800000c0c7984 */ /* 0x01ee620000000c00 */
[----:B------:R-:W-:Y:S01]  /*1720*/  BSSY B0, `(.L_x_983) ;  /* 0x000000d000007945 */ /* 0x000fe20003800000 */
[----:B------:R-:W-:Y:S05]  /*1730*/  @P5 BRA `(.L_x_984) ;  /* 0x000000b000005947 */ /* 0x000fea0003800000 */
[----:B------:R-:W-:Y:S01]  /*1740*/  IADD3 R17, P0, R52, 0x40, RZ ;  /* 0x0000004034117810 */ /* 0x000fe20007f1e0ff */
[----:B------:R-:W-:Y:S01]  /*1750*/  IMAD.MOV.U32 R6, RZ, RZ, R2 ;  /* 0x000000ffff067224 */ /* 0x000fe200078e0002 */
[----:B------:R-:W-:-:S03]  /*1760*/  MOV R7, R5 ;  /* 0x0000000500077202 */ /* 0x000fc60000000f00 */
[----:B------:R-:W-:Y:S02]  /*1770*/  IMAD.X R0, RZ, RZ, R53, P0 ;  /* 0x000000ffff007224 */ /* 0x000fe400000e0635 */
[----:B------:R-:W-:-:S04]  /*1780*/  IMAD.WIDE.U32 R6, R17, c[0x0][0x1a0], R6 ;  /* 0x0000680011067a25 */ /* 0x000fc800078e0006 */
[----:B------:R-:W-:Y:S01]  /*1790*/  IMAD R0, R0, c[0x0][0x1a0], RZ ;  /* 0x0000680000007a24 */ /* 0x000fe200078e02ff */
[----:B------:R-:W-:-:S03]  /*17a0*/  LEA R16, P0, R6, c[0x0][0x188], 0x1 ;  /* 0x0000620006107a11 */ /* 0x000fc600078008ff */
[----:B------:R-:W-:-:S04]  /*17b0*/  IMAD R17, R17, c[0x0][0x1a4], R0 ;  /* 0x0000690011117a24 */ /* 0x000fc800078e0200 */
[----:B------:R-:W-:-:S05]  /*17c0*/  IMAD.IADD R7, R7, 0x1, R17 ;  /* 0x0000000107077824 */ /* 0x000fca00078e0211 */
[----:B------:R-:W-:-:S05]  /*17d0*/  LEA.HI.X R17, R6, c[0x0][0x18c], R7, 0x1, P0 ;  /* 0x0000630006117a11 */ /* 0x000fca00000f0c07 */
[----:B-1----:R1:W-:Y:S02]  /*17e0*/  STG.E.128 [R16.64], R12 ;  /* 0x0000000c10007986 */ /* 0x0023e4000c101d04 */
.L_x_984:
[----:B------:R-:W-:Y:S05]  /*17f0*/  BSYNC B0 ;  /* 0x0000000000007941 */ /* 0x000fea0003800000 */
.L_x_983:
[----:B------:R-:W-:Y:S05]  /*1800*/  @P6 EXIT ;  /* 0x000000000000694d */ /* 0x000fea0003800000 */
[----:B------:R-:W-:Y:S02]  /*1810*/  IADD3 R7, P0, R52, 0x50, RZ ;  /* 0x0000005034077810 */ /* 0x000fe40007f1e0ff */
        /* <DEDUP_REMOVED lines=8> */
[----:B0-----:R-:W-:Y:S01]  /*18a0*/  STG.E.128 [R4.64], R8 ;  /* 0x0000000804007986 */ /* 0x001fe2000c101d04 */
[----:B------:R-:W-:Y:S05]  /*18b0*/  EXIT ;  /* 0x000000000000794d */ /* 0x000fea0003800000 */
.L_x_985:
        /* <DEDUP_REMOVED lines=12> */
.L_x_2313:


//--------------------- .text._ZN7cutlass13device_kernelIN5flash19enable_sm80_to_sm89INS1_16FlashAttnBwdSm80INS1_25CollectiveMainloopBwdSm80ILi2ELi1EN4cute5tupleIJNS5_1CILi64EEENS7_ILi96EEENS7_ILi128EEEEEENS_6half_tEfNS_4arch4Sm80ELb1ELb0ELb0ELb1ELb1ELb0ELb0ELb0ELi2ELi2ELi2ELi2ELb1EEENS1_24CollectiveEpilogueBwdGQAISB_fSE_Li256ELb1ELb1EEENS1_25SingleTileBwdLPTSchedulerILb1ELi96ELb1EEEEEEEEEvNT_6ParamsE --------------------------
	.section	.text._ZN7cutlass13device_kernelIN5flash19enable_sm80_to_sm89INS1_16FlashAttnBwdSm80INS1_25CollectiveMainloopBwdSm80ILi2ELi1EN4cute5tupleIJNS5_1CILi64EEENS7_ILi96EEENS7_ILi128EEEEEENS_6half_tEfNS_4arch4Sm80ELb1ELb0ELb0ELb1ELb1ELb0ELb0ELb0ELi2ELi2ELi2ELi2ELb1EEENS1_24CollectiveEpilogueBwdGQAISB_fSE_Li256ELb1ELb1EEENS1_25SingleTileBwdLPTSchedulerILb1ELi96ELb1EEEEEEEEEvNT_6ParamsE,"ax",@progbits
	.sectioninfo	@"SHI_REGISTERS=255"
	.align	128
.text._ZN7cutlass13device_kernelIN5flash19enable_sm80_to_sm89INS1_16FlashAttnBwdSm80INS1_25CollectiveMainloopBwdSm80ILi2ELi1EN4cute5tupleIJNS5_1CILi64EEENS7_ILi96EEENS7_ILi128EEEEEENS_6half_tEfNS_4arch4Sm80ELb1ELb0ELb0ELb1ELb1ELb0ELb0ELb0ELi2ELi2ELi2ELi2ELb1EEENS1_24CollectiveEpilogueBwdGQAISB_fSE_Li256ELb1ELb1EEENS1_25SingleTileBwdLPTSchedulerILb1ELi96ELb1EEEEEEEEEvNT_6ParamsE:
        .type           _ZN7cutlass13device_kernelIN5flash19enable_sm80_to_sm89INS1_16FlashAttnBwdSm80INS1_25CollectiveMainloopBwdSm80ILi2ELi1EN4cute5tupleIJNS5_1CILi64EEENS7_ILi96EEENS7_ILi128EEEEEENS_6half_tEfNS_4arch4Sm80ELb1ELb0ELb0ELb1ELb1ELb0ELb0ELb0ELi2ELi2ELi2ELi2ELb1EEENS1_24CollectiveEpilogueBwdGQAISB_fSE_Li256ELb1ELb1EEENS1_25SingleTileBwdLPTSchedulerILb1ELi96ELb1EEEEEEEEEvNT_6ParamsE,@function
        .size           _ZN7cutlass13device_kernelIN5flash19enable_sm80_to_sm89INS1_16FlashAttnBwdSm80INS1_25CollectiveMainloopBwdSm80ILi2ELi1EN4cute5tupleIJNS5_1CILi64EEENS7_ILi96EEENS7_ILi128EEEEEENS_6half_tEfNS_4arch4Sm80ELb1ELb0ELb0ELb1ELb1ELb0ELb0ELb0ELi2ELi2ELi2ELi2ELb1EEENS1_24CollectiveEpilogueBwdGQAISB_fSE_Li256ELb1ELb1EEENS1_25SingleTileBwdLPTSchedulerILb1ELi96ELb1EEEEEEEEEvNT_6ParamsE,(.L_x_2314 - _ZN7cutlass13device_kernelIN5flash19enable_sm80_to_sm89INS1_16FlashAttnBwdSm80INS1_25CollectiveMainloopBwdSm80ILi2ELi1EN4cute5tupleIJNS5_1CILi64EEENS7_ILi96EEENS7_ILi128EEEEEENS_6half_tEfNS_4arch4Sm80ELb1ELb0ELb0ELb1ELb1ELb0ELb0ELb0ELi2ELi2ELi2ELi2ELb1EEENS1_24CollectiveEpilogueBwdGQAISB_fSE_Li256ELb1ELb1EEENS1_25SingleTileBwdLPTSchedulerILb1ELi96ELb1EEEEEEEEEvNT_6ParamsE)
        .other          _ZN7cutlass13device_kernelIN5flash19enable_sm80_to_sm89INS1_16FlashAttnBwdSm80INS1_25CollectiveMainloopBwdSm80ILi2ELi1EN4cute5tupleIJNS5_1CILi64EEENS7_ILi96EEENS7_ILi128EEEEEENS_6half_tEfNS_4arch4Sm80ELb1ELb0ELb0ELb1ELb1ELb0ELb0ELb0ELi2ELi2ELi2ELi2ELb1EEENS1_24CollectiveEpilogueBwdGQAISB_fSE_Li256ELb1ELb1EEENS1_25SingleTileBwdLPTSchedulerILb1ELi96ELb1EEEEEEEEEvNT_6ParamsE,@"STO_CUDA_ENTRY STV_DEFAULT"
_ZN7cutlass13device_kernelIN5flash19enable_sm80_to_sm89INS1_16FlashAttnBwdSm80INS1_25CollectiveMainloopBwdSm80ILi2ELi1EN4cute5tupleIJNS5_1CILi64EEENS7_ILi96EEENS7_ILi128EEEEEENS_6half_tEfNS_4arch4Sm80ELb1ELb0ELb0ELb1ELb1ELb0ELb0ELb0ELi2ELi2ELi2ELi2ELb1EEENS1_24CollectiveEpilogueBwdGQAISB_fSE_Li256ELb1ELb1EEENS1_25SingleTileBwdLPTSchedulerILb1ELi96ELb1EEEEEEEEEvNT_6ParamsE:
        /* <DEDUP_REMOVED lines=25> */
.L_x_987:
[----:B------:R-:W-:Y:S02]  /*0190*/  MOV R3, c[0x0][0x3b4] ;  /* 0x0000ed0000037a02 */ /* 0x000fe40000000f00 */
[----:B------:R-:W-:Y:S02]  /*01a0*/  MOV R5, R0 ;  /* 0x0000000000057202 */ /* 0x000fe40000000f00 */
[----:B------:R-:W-:-:S13]  /*01b0*/  ISETP.NE.AND P0, PT, R3, 0x1, PT ;  /* 0x000000010300780c */ /* 0x000fda0003f05270 */
[----:B------:R-:W-:-:S05]  /*01c0*/  @P0 IMAD.HI.U32 R3, R0, c[0x0][0x3b8], RZ ;  /* 0x0000ee0000030a27 */ /* 0x000fca00078e00ff */
[----:B------:R-:W-:-:S05]  /*01d0*/  @P0 SHF.R.U32.HI R5, RZ, c[0x0][0x3bc], R3 ;  /* 0x0000ef00ff050a19 */ /* 0x000fca0000011603 */
[----:B------:R-:W-:Y:S02]  /*01e0*/  IMAD R3, R5, c[0x0][0x3b4], RZ ;  /* 0x0000ed0005037a24 */ /* 0x000fe400078e02ff */
.L_x_988:
        /* <DEDUP_REMOVED lines=17> */
.L_x_989:
        /* <DEDUP_REMOVED lines=9> */
.L_x_991:
[----:B-1----:R-:W-:-:S04]  /*0390*/  MOV R0, c[0x0][0x3dc] ;  /* 0x0000f70000007a02 */ /* 0x002fc80000000f00 */
.L_x_990:
        /* <DEDUP_REMOVED lines=11> */
.L_x_986:
        /* <DEDUP_REMOVED lines=16> */
.L_x_993:
[----:B------:R-:W-:Y:S02]  /*0550*/  MOV R3, c[0x0][0x3b4] ;  /* 0x0000ed0000037a02 */ /* 0x000fe40000000f00 */
[----:B------:R-:W-:Y:S02]  /*0560*/  MOV R5, R0 ;  /* 0x0000000000057202 */ /* 0x000fe40000000f00 */
[----:B------:R-:W-:-:S13]  /*0570*/  ISETP.NE.AND P0, PT, R3, 0x1, PT ;  /* 0x000000010300780c */ /* 0x000fda0003f05270 */
[----:B------:R-:W-:-:S05]  /*0580*/  @P0 IMAD.HI.U32 R3, R0, c[0x0][0x3b8], RZ ;  /* 0x0000ee0000030a27 */ /* 0x000fca00078e00ff */
[----:B------:R-:W-:-:S05]  /*0590*/  @P0 SHF.R.U32.HI R5, RZ, c[0x0][0x3bc], R3 ;  /* 0x0000ef00ff050a19 */ /* 0x000fca0000011603 */
[----:B------:R-:W-:Y:S02]  /*05a0*/  IMAD R3, R5, c[0x0][0x3b4], RZ ;  /* 0x0000ed0005037a24 */ /* 0x000fe400078e02ff */
.L_x_994:
        /* <DEDUP_REMOVED lines=17> */
.L_x_995:
        /* <DEDUP_REMOVED lines=9> */
.L_x_997:
[----:B-1----:R-:W-:-:S04]  /*0750*/  MOV R0, c[0x0][0x3dc] ;  /* 0x0000f70000007a02 */ /* 0x002fc80000000f00 */
.L_x_996:
        /* <DEDUP_REMOVED lines=10> */
.L_x_992:
        /* <DEDUP_REMOVED lines=9> */
[----:B-1----:R-:W-:-:S08]  /*0890*/  IMAD.WIDE R2, R22, R12, c[0x0][0x2d0] ;  /* 0x0000b40016027625 */ /* 0x002fd000078e020c */
[----:B------:R-:W2:Y:S01]  /*08a0*/  @P4 LDG.E R0, [R4.64] ;  /* 0x0000000a04004981 */ /* 0x000ea2000c1e1900 */
        /* <DEDUP_REMOVED lines=24> */
.L_x_998:
[----:B------:R-:W-:-:S04]  /*0a30*/  ISETP.NE.U32.AND P0, PT, RZ, c[0x0][0x2e0], PT ;  /* 0x0000b800ff007a0c */ /* 0x000fc80003f05070 */
[----:B------:R-:W-:-:S13]  /*0a40*/  ISETP.NE.AND.EX P0, PT, RZ, c[0x0][0x2e4], PT, P0 ;  /* 0x0000b900ff007a0c */ /* 0x000fda0003f05300 */
[----:B------:R-:W-:Y:S05]  /*0a50*/  @!P0 BRA `(.L_x_999) ;  /* 0x0000003000008947 */ /* 0x000fea0003800000 */
[----:B------:R-:W-:-:S05]  /*0a60*/  IMAD.WIDE R2, R22, R12, c[0x0][0x2e0] ;  /* 0x0000b80016027625 */ /* 0x000fca00078e020c */
[----:B------:R1:W5:Y:S01]  /*0a70*/  LDG.E R243, [R2.64] ;  /* 0x0000000a02f37981 */ /* 0x000362000c1e1900 */
[----:B------:R-:W-:Y:S05]  /*0a80*/  BRA `(.L_x_1000) ;  /* 0x0000004000007947 */ /* 0x000fea0003800000 */
.L_x_999:
[----:B------:R-:W-:Y:S05]  /*0a90*/  @!P3 BRA `(.L_x_1000) ;  /* 0x000000300000b947 */ /* 0x000fea0003800000 */
[----:B------:R1:W2:Y:S04]  /*0aa0*/  LDG.E R0, [R2.64] ;  /* 0x0000000a02007981 */ /* 0x0002a8000c1e1900 */
[----:B-1----:R-:W2:Y:S02]  /*0ab0*/  LDG.E R2, [R2.64+0x4] ;  /* 0x0000040a02027981 */ /* 0x002ea4000c1e1900 */
[----:B--2---:R-:W-:-:S04]  /*0ac0*/  IADD3 R243, -R0, R2, RZ ;  /* 0x0000000200f37210 */ /* 0x004fc80007ffe1ff */
.L_x_1000:
[----:B------:R-:W2:Y:S01]  /*0ad0*/  LDL R80, [R1+0x34] ;  /* 0x0000340001507983 */ /* 0x000ea20000100800 */
[C---:B-----5:R-:W-:Y:S01]  /*0ae0*/  IMAD.IADD R0, R242.reuse, 0x1, -R243 ;  /* 0x00000001f2007824 */ /* 0x060fe200078e0af3 */
[----:B-1----:R-:W-:Y:S01]  /*0af0*/  IADD3 R2, R242, 0x3f, RZ ;  /* 0x0000003ff2027810 */ /* 0x002fe20007ffe0ff */
        /* <DEDUP_REMOVED lines=90> */
[----:B------:R-:W-:Y:S01]  /*10a0*/  CS2R R130, SRZ ;  /* 0x0000000000827805 */ /* 0x000fe2000001ff00 */
        /* <DEDUP_REMOVED lines=53> */
[----:B------:R-:W-:Y:S01]  /*1400*/  LEA.HI.X.SX32 R31, R5, R2, 0x1, P1 ;  /* 0x00000002051f7211 */ /* 0x000fe200008f0eff */
[----:B------:R-:W-:-:S02]  /*1410*/  IMAD.X R2, R4, 0x1, R7, P2 ;  /* 0x0000000104027824 */ /* 0x000fc400010e0607 */
[----:B------:R-:W-:Y:S02]  /*1420*/  IMAD.X R19, R4, 0x1, R11, P0 ;  /* 0x0000000104137824 */ /* 0x000fe400000e060b */
[C---:B------:R-:W-:Y:S02]  /*1430*/  IMAD R4, R3.reuse, c[0x0][0x1e0], RZ ;  /* 0x0000780003047a24 */ /* 0x040fe400078e02ff */
[----:B------:R-:W-:Y:S02]  /*1440*/  IMAD R3, R3, c[0x0][0x1b0], RZ ;  /* 0x00006c0003037a24 */ /* 0x000fe400078e02ff */
[C---:B------:R-:W-:Y:S02]  /*1450*/  IMAD R7, R2.reuse, c[0x0][0x178], RZ ;  /* 0x00005e0002077a24 */ /* 0x040fe400078e02ff */
[----:B------:R-:W-:Y:S02]  /*1460*/  IMAD R6, R2, c[0x0][0x208], RZ ;  /* 0x0000820002067a24 */ /* 0x000fe400078e02ff */
[----:B------:R-:W-:-:S02]  /*1470*/  IMAD R10, R0, c[0x0][0x1b4], R3 ;  /* 0x00006d00000a7a24 */ /* 0x000fc400078e0203 */
        /* <DEDUP_REMOVED lines=9> */
[----:B------:R-:W-:Y:S01]  /*1510*/  SEL R0, R22, RZ, !P3 ;  /* 0x000000ff16007207 */ /* 0x000fe20005800000 */
        /* <DEDUP_REMOVED lines=34> */
[----:B------:R-:W-:Y:S02]  /*1740*/  IMAD R15, R27, c[0x0][0x18c], R11 ;  /* 0x000063001b0f7a24 */ /* 0x000fe400078e020b */
[----:B------:R-:W-:Y:S02]  /*1750*/  IMAD R0, R237, c[0x0][0x17c], R0 ;  /* 0x00005f00ed007a24 */ /* 0x000fe400078e0200 */
[----:B------:R-:W-:-:S04]  /*1760*/  IMAD.WIDE.U32 R250, R27, c[0x0][0x188], R2 ;  /* 0x000062001bfa7a25 */ /* 0x000fc800078e0002 */
[----:B------:R-:W-:-:S04]  /*1770*/  IMAD.WIDE R2, R80, 0x60, R18 ;  /* 0x0000006050027825 */ /* 0x000fc800078e0212 */
[----:B------:R-:W-:Y:S02]  /*1780*/  IMAD.IADD R11, R9, 0x1, R10 ;  /* 0x00000001090b7824 */ /* 0x000fe400078e020a */
[----:B------:R-:W-:Y:S01]  /*1790*/  IMAD.IADD R9, R13, 0x1, R0 ;  /* 0x000000010d097824 */ /* 0x000fe200078e0200 */
[C---:B------:R-:W-:Y:S01]  /*17a0*/  LEA R0, P0, R12.reuse, R250, 0x6 ;  /* 0x000000fa0c007211 */ /* 0x040fe200078030ff */
[----:B------:R-:W-:Y:S02]  /*17b0*/  IMAD.IADD R252, R251, 0x1, R15 ;  /* 0x00000001fbfc7824 */ /* 0x000fe400078e020f */
[C---:B------:R-:W-:Y:S02]  /*17c0*/  IMAD R15, R3.reuse, c[0x0][0x1d8], RZ ;  /* 0x00007600030f7a24 */ /* 0x040fe400078e02ff */
[----:B------:R-:W-:Y:S01]  /*17d0*/  IMAD R13, R3, c[0x0][0x1a8], RZ ;  /* 0x00006a00030d7a24 */ /* 0x000fe200078e02ff */
[----:B------:R-:W-:Y:S01]  /*17e0*/  LEA.HI.X R12, R12, R252, R9, 0x6, P0 ;  /* 0x000000fc0c0c7211 */ /* 0x000fe200000f3409 */
[----:B------:R-:W-:Y:S01]  /*17f0*/  IMAD.MOV.U32 R10, RZ, RZ, R8 ;  /* 0x000000ffff0a7224 */ /* 0x000fe200078e0008 */
[----:B------:R-:W-:Y:S01]  /*1800*/  LEA R16, P0, R0, c[0x0][0x160], 0x1 ;  /* 0x0000580000107a11 */ /* 0x000fe200078008ff */
[----:B------:R-:W-:-:S02]  /*1810*/  IMAD R3, R2, c[0x0][0x1dc], R15 ;  /* 0x0000770002037a24 */ /* 0x000fc400078e020f */
        /* <DEDUP_REMOVED lines=15> */
[----:B------:R-:W-:Y:S01]  /*1910*/  LEA R20, P0, R12, R16, 0x6 ;  /* 0x000000100c147211 */ /* 0x000fe200078030ff */
[----:B------:R-:W-:-:S04]  /*1920*/  IMAD.WIDE.U32 R248, R27, c[0x0][0x218], R10 ;  /* 0x000086001bf87a25 */ /* 0x000fc800078e000a */
[----:B------:R-:W-:Y:S02]  /*1930*/  IMAD.MOV.U32 R15, RZ, RZ, c[0x0][0x17c] ;  /* 0x00005f00ff0f7624 */ /* 0x000fe400078e00ff */
        /* <DEDUP_REMOVED lines=44> */
[----:B------:R-:W-:Y:S01]  /*1c00*/  IADD3.X R7, R7, UR13, RZ, P0, !PT ;  /* 0x0000000d07077c10 */ /* 0x000fe200087fe4ff */
[----:B------:R-:W-:Y:S01]  /*1c10*/  UMOV UR13, 0x1 ;  /* 0x00000001000d7882 */ /* 0x000fe20000000000 */
        /* <DEDUP_REMOVED lines=27> */
[-C--:B------:R-:W-:Y:S02]  /*1dd0*/  IADD3 R18, P1, R2, R81.reuse, RZ ;  /* 0x0000005102127210 */ /* 0x080fe40007f3e0ff */
[----:B------:R-:W-:-:S02]  /*1de0*/  LEA.HI R26, R36, R81, RZ, 0x2 ;  /* 0x00000051241a7211 */ /* 0x000fc400078f10ff */
[----:B------:R-:W-:Y:S02]  /*1df0*/  LEA.HI.X.SX32 R19, R2, R10, 0x1, P1 ;  /* 0x0000000a02137211 */ /* 0x000fe400008f0eff */
[----:B------:R-:W-:Y:S01]  /*1e00*/  LOP3.LUT R2, R34, R9, R0, 0xf6, !PT ;  /* 0x0000000922027212 */ /* 0x000fe200078ef600 */
[----:B------:R-:W-:Y:S01]  /*1e10*/  IMAD.IADD R0, R8, 0x1, R3 ;  /* 0x0000000108007824 */ /* 0x000fe200078e0203 */
[----:B-1----:R-:W-:Y:S02]  /*1e20*/  IADD3 R4, P0, R4, UR7, RZ ;  /* 0x0000000704047c10 */ /* 0x002fe4000ff1e0ff */
        /* <DEDUP_REMOVED lines=13> */
[----:B------:R-:W-:Y:S01]  /*1f00*/  UMOV UR4, URZ ;  /* 0x0000003f00047c82 */ /* 0x000fe20008000000 */
[----:B--2---:R-:W-:Y:S01]  /*1f10*/  IMAD R6, R82, c[0x0][0x274], R0 ;  /* 0x00009d0052067a24 */ /* 0x004fe200078e0200 */
[----:B------:R-:W0:Y:S01]  /*1f20*/  LDGDEPBAR ;  /* 0x00000000000079af */ /* 0x000e220000000000 */
[----:B------:R-:W-:-:S02]  /*1f30*/  SHF.R.S32.HI R0, RZ, 0x1f, R26 ;  /* 0x0000001fff007819 */ /* 0x000fc4000001141a */
[----:B------:R-:W-:Y:S02]  /*1f40*/  SEL R223, R223, 0xffffffc0, !P0 ;  /* 0xffffffc0dfdf7807 */ /* 0x000fe40004000000 */
[----:B------:R-:W-:Y:S02]  /*1f50*/  LEA.HI R7, R0, R9, RZ, 0x3 ;  /* 0x0000000900077211 */ /* 0x000fe400078f18ff */
[----:B------:R-:W-:Y:S01]  /*1f60*/  IADD3 R3, -R37, R242, -R24 ;  /* 0x000000f225037210 */ /* 0x000fe20007ffe918 */
[----:B------:R-:W-:Y:S01]  /*1f70*/  IMAD.IADD R220, R207, 0x1, R223 ;  /* 0x00000001cfdc7824 */ /* 0x000fe200078e02df */
[----:B------:R-:W-:Y:S02]  /*1f80*/  SHF.R.S32.HI R8, RZ, 0x5, R15 ;  /* 0x00000005ff087819 */ /* 0x000fe4000001140f */
[C---:B------:R-:W-:Y:S02]  /*1f90*/  ISETP.LT.OR P0, PT, R3.reuse, 0x1, !P1 ;  /* 0x000000010300780c */ /* 0x040fe40004f01670 */
[----:B------:R-:W-:-:S02]  /*1fa0*/  ISETP.LT.OR P1, PT, R3, 0x21, !P1 ;  /* 0x000000210300780c */ /* 0x000fc40004f21670 */
        /* <DEDUP_REMOVED lines=159> */
[----:B------:R-:W-:-:S02]  /*29a0*/  LOP3.LUT R3, R9, 0x1c0, RZ, 0xc0, !PT ;  /* 0x000001c009037812 */ /* 0x000fc400078ec0ff */
[----:B------:R-:W-:Y:S02]  /*29b0*/  ISETP.GE.AND P0, PT, R81, 0x10, PT ;  /* 0x000000105100780c */ /* 0x000fe40003f06270 */
[----:B------:R-:W-:Y:S02]  /*29c0*/  SHF.R.U32.HI R2, RZ, 0x3, R3 ;  /* 0x00000003ff027819 */ /* 0x000fe40000011603 */
[----:B------:R-:W-:Y:S02]  /*29d0*/  LOP3.LUT R0, R0, 0xfffffe00, RZ, 0xc0, !PT ;  /* 0xfffffe0000007812 */ /* 0x000fe400078ec0ff */
[C---:B------:R-:W-:Y:S02]  /*29e0*/  LOP3.LUT R225, R2.reuse, R3, R225, 0x1e, !PT ;  /* 0x0000000302e17212 */ /* 0x040fe400078e1ee1 */
[----:B------:R-:W-:Y:S01]  /*29f0*/  LOP3.LUT R3, R2, R15, R3, 0x1e, !PT ;  /* 0x0000000f02037212 */ /* 0x000fe200078e1e03 */
[----:B------:R-:W-:Y:S01]  /*2a00*/  IMAD R2, R10, 0x400, R0 ;  /* 0x000004000a027824 */ /* 0x000fe200078e0200 */
[----:B------:R-:W-:-:S02]  /*2a10*/  LOP3.LUT R222, R8, R222, RZ, 0xfc, !PT ;  /* 0x000000de08de7212 */ /* 0x000fc400078efcff */
        /* <DEDUP_REMOVED lines=32> */
.L_x_1004:
[----:B------:R-:W-:Y:S04]  /*2c20*/  DEPBAR.LE SB0, 0x1 ;  /* 0x000080400000791a */ /* 0x000fe80000000000 */
[----:B------:R-:W-:Y:S01]  /*2c30*/  BAR.SYNC.DEFER_BLOCKING 0x0 ;  /* 0x0000000000007b1d */ /* 0x000fe20000010000 */
[----:B------:R-:W-:Y:S02]  /*2c40*/  IMAD.U32 R0, RZ, RZ, UR4 ;  /* 0x00000004ff007e24 */ /* 0x000fe4000f8e00ff */
[----:B------:R-:W-:Y:S02]  /*2c50*/  IMAD.U32 R138, RZ, RZ, UR4 ;  /* 0x00000004ff8a7e24 */ /* 0x000fe4000f8e00ff */
[----:B------:R-:W-:Y:S03]  /*2c60*/  IMAD R0, R0, 0x2000, R225 ;  /* 0x0000200000007824 */ /* 0x000fe600078e02e1 */
[----:B------:R-:W-:Y:S02]  /*2c70*/  LEA R138, R138, R228, 0xd ;  /* 0x000000e48a8a7211 */ /* 0x000fe400078e68ff */
[----:B------:R-:W-:Y:S01]  /*2c80*/  SHF.L.U32 R148, R0, 0x1, RZ ;  /* 0x0000000100947819 */ /* 0x000fe200000006ff */
[----:B------:R-:W-:Y:S02]  /*2c90*/  IMAD.U32 R0, RZ, RZ, UR4 ;  /* 0x00000004ff007e24 */ /* 0x000fe4000f8e00ff */
[----:B------:R-:W-:Y:S03]  /*2ca0*/  IMAD.IADD R153, R225, 0x1, R138 ;  /* 0x00000001e1997824 */ /* 0x000fe600078e028a */
[----:B------:R-:W-:Y:S02]  /*2cb0*/  LEA R0, R0, R230, 0xd ;  /* 0x000000e600007211 */ /* 0x000fe400078e68ff */
[----:B------:R-:W-:Y:S03]  /*2cc0*/  SHF.L.U32 R153, R153, 0x1, RZ ;  /* 0x0000000199997819 */ /* 0x000fe600000006ff */
[C---:B------:R-:W-:Y:S01]  /*2cd0*/  IMAD.IADD R152, R225.reuse, 0x1, R0 ;  /* 0x00000001e1987824 */ /* 0x040fe200078e0200 */
[----:B------:R-:W-:Y:S04]  /*2ce0*/  LDSM.16.M88.2 R2, [R207+0x80] ;  /* 0x00008000cf02783b */ /* 0x000fe80000000100 */
[----:B------:R-:W-:Y:S01]  /*2cf0*/  SHF.L.U32 R152, R152, 0x1, RZ ;  /* 0x0000000198987819 */ /* 0x000fe200000006ff */
        /* <DEDUP_REMOVED lines=19> */
[-C--:B------:R-:W-:Y:S08]  /*2e30*/  HMMA.16816.F32 R4, R80, R30.reuse, R4 ;  /* 0x0000001e5004723c */ /* 0x080ff00000001804 */
[C---:B------:R-:W-:Y:S01]  /*2e40*/  HMMA.16816.F32 R8, R132.reuse, R30, R8 ;  /* 0x0000001e8408723c */ /* 0x040fe20000001808 */
[----:B------:R-:W-:Y:S07]  /*2e50*/  LDSM.16.M88.2 R30, [R220+0x2080] ;  /* 0x00208000dc1e783b */ /* 0x000fee0000000100 */
[-C--:B-1----:R-:W-:Y:S08]  /*2e60*/  HMMA.16816.F32 R12, R132, R2.reuse, R12 ;  /* 0x00000002840c723c */ /* 0x082ff0000000180c */
[C---:B------:R-:W-:Y:S01]  /*2e70*/  HMMA.16816.F32 R16, R80.reuse, R2, R16 ;  /* 0x000000025010723c */ /* 0x040fe20000001810 */
[----:B------:R-:W1:Y:S07]  /*2e80*/  LDSM.16.M88.2 R2, [R220+0x1080] ;  /* 0x00108000dc02783b */ /* 0x000e6e0000000100 */
[-C--:B------:R-:W-:Y:S07]  /*2e90*/  HMMA.16816.F32 R20, R80, R136.reuse, R20 ;  /* 0x000000885014723c */ /* 0x080fee0000001814 */
[C---:B------:R-:W-:Y:S01]  /*2ea0*/  IADD3 R81, R225.reuse, R0, R228 ;  /* 0x00000000e1517210 */ /* 0x040fe20007ffe0e4 */
[----:B------:R-:W-:Y:S01]  /*2eb0*/  HMMA.16816.F32 R24, R132, R136, R24 ;  /* 0x000000888418723c */ /* 0x000fe20000001818 */
[----:B------:R-:W-:Y:S01]  /*2ec0*/  IMAD.U32 R80, RZ, RZ, UR4 ;  /* 0x00000004ff507e24 */ /* 0x000fe2000f8e00ff */
[----:B------:R-:W-:Y:S04]  /*2ed0*/  LDSM.16.M88.2 R132, [R223+0x80] ;  /* 0x00008000df84783b */ /* 0x000fe80000000100 */
[----:B------:R-:W-:Y:S01]  /*2ee0*/  LEA R80, R80, R234, 0xd ;  /* 0x000000ea50507211 */ /* 0x000fe200078e68ff */
[----:B------:R-:W-:Y:S01]  /*2ef0*/  LDSM.16.M88.2 R134, [R223+0x1080] ;  /* 0x00108000df86783b */ /* 0x000fe20000000100 */
[-C--:B--2---:R-:W-:Y:S05]  /*2f00*/  HMMA.16816.F32 R4, R140, R28.reuse, R4 ;  /* 0x0000001c8c04723c */ /* 0x084fea0000001804 */
[----:B------:R-:W-:Y:S01]  /*2f10*/  IMAD.IADD R0, R225, 0x1, R80 ;  /* 0x00000001e1007824 */ /* 0x000fe200078e0250 */
[----:B------:R-:W-:Y:S02]  /*2f20*/  SHF.L.U32 R80, R81, 0x1, RZ ;  /* 0x0000000151507819 */ /* 0x000fe400000006ff */
[C---:B------:R-:W-:Y:S01]  /*2f30*/  HMMA.16816.F32 R8, R144.reuse, R28, R8 ;  /* 0x0000001c9008723c */ /* 0x040fe20000001808 */
[----:B------:R-:W-:Y:S03]  /*2f40*/  LDSM.16.M88.2 R28, [R223+0x2080] ;  /* 0x00208000df1c783b */ /* 0x000fe60000000100 */
[----:B------:R-:W-:Y:S01]  /*2f50*/  IMAD.SHL.U32 R164, R0, 0x2, RZ ;  /* 0x0000000200a47824 */ /* 0x000fe200078e00ff */
[----:B------:R-:W2:Y:S01]  /*2f60*/  LDSM.16.M88.4 R80, [R80+0x6080] ;  /* 0x006080005050783b */ /* 0x000ea20000000200 */
[----:B------:R-:W-:Y:S02]  /*2f70*/  MOV R0, UR4 ;  /* 0x0000000400007c02 */ /* 0x000fe40008000f00 */
[-C--:B-1----:R-:W-:Y:S01]  /*2f80*/  HMMA.16816.F32 R12, R144, R2.reuse, R12 ;  /* 0x00000002900c723c */ /* 0x082fe2000000180c */
[----:B------:R-:W1:Y:S03]  /*2f90*/  LDSM.16.M88.4 R136, [R164+0x7080] ;  /* 0x00708000a488783b */ /* 0x000e660000000200 */
[----:B------:R-:W-:Y:S04]  /*2fa0*/  IMAD R0, R0, 0x2000, R233 ;  /* 0x0000200000007824 */ /* 0x000fe800078e02e9 */
[C---:B------:R-:W-:Y:S01]  /*2fb0*/  HMMA.16816.F32 R16, R140.reuse, R2, R16 ;  /* 0x000000028c10723c */ /* 0x040fe20000001810 */
[----:B------:R-:W-:Y:S03]  /*2fc0*/  LDSM.16.M88.2 R2, [R207+0x3080] ;  /* 0x00308000cf02783b */ /* 0x000fe60000000100 */
[----:B------:R-:W-:Y:S04]  /*2fd0*/  SHF.L.U32 R0, R0, 0x1, RZ ;  /* 0x0000000100007819 */ /* 0x000fe800000006ff */
[-C--:B------:R-:W-:Y:S01]  /*2fe0*/  HMMA.16816.F32 R20, R140, R30.reuse, R20 ;  /* 0x0000001e8c14723c */ /* 0x080fe20000001814 */
[----:B------:R-:W3:Y:S04]  /*2ff0*/  LDSM.16.M88.4 R140, [R148+0x8080] ;  /* 0x00808000948c783b */ /* 0x000ee80000000200 */
[----:B------:R-:W4:Y:S03]  /*3000*/  LDSM.16.M88.4 R148, [R148+0x9080] ;  /* 0x009080009494783b */ /* 0x000f260000000200 */
[----:B------:R-:W-:Y:S01]  /*3010*/  HMMA.16816.F32 R24, R144, R30, R24 ;  /* 0x0000001e9018723c */ /* 0x000fe20000001818 */
[----:B------:R-:W3:Y:S04]  /*3020*/  LDSM.16.M88.2 R30, [R207+0x4080] ;  /* 0x00408000cf1e783b */ /* 0x000ee80000000100 */
[----:B------:R-:W-:Y:S03]  /*3030*/  LDSM.16.M88.4 R144, [R153+0x9080] ;  /* 0x009080009990783b */ /* 0x000fe60000000200 */
[-C--:B--2---:R-:W-:Y:S08]  /*3040*/  HMMA.16816.F32 R4, R80, R132.reuse, R4 ;  /* 0x000000845004723c */ /* 0x084ff00000001804 */
[C---:B-1----:R-:W-:Y:S01]  /*3050*/  HMMA.16816.F32 R8, R136.reuse, R132, R8 ;  /* 0x000000848808723c */ /* 0x042fe20000001808 */
[----:B------:R-:W1:Y:S07]  /*3060*/  LDSM.16.M88.2 R132, [R207+0x5080] ;  /* 0x00508000cf84783b */ /* 0x000e6e0000000100 */
[-C--:B------:R-:W-:Y:S08]  /*3070*/  HMMA.16816.F32 R12, R136, R134.reuse, R12 ;  /* 0x00000086880c723c */ /* 0x080ff0000000180c */
[C---:B------:R-:W-:Y:S01]  /*3080*/  HMMA.16816.F32 R16, R80.reuse, R134, R16 ;  /* 0x000000865010723c */ /* 0x040fe20000001810 */
[----:B------:R-:W-:Y:S07]  /*3090*/  LDSM.16.M88.2 R134, [R220+0x3080] ;  /* 0x00308000dc86783b */ /* 0x000fee0000000100 */
[-C--:B------:R-:W-:Y:S01]  /*30a0*/  HMMA.16816.F32 R20, R80, R28.reuse, R20 ;  /* 0x0000001c5014723c */ /* 0x080fe20000001814 */
[----:B------:R2:W-:Y:S07]  /*30b0*/  LDSM.16.M88.4 R80, [R0+0x8080] ;  /* 0x008080000050783b */ /* 0x0005ee0000000200 */
[----:B------:R-:W-:Y:S01]  /*30c0*/  HMMA.16816.F32 R24, R136, R28, R24 ;  /* 0x0000001c8818723c */ /* 0x000fe20000001818 */
[----:B------:R-:W1:Y:S04]  /*30d0*/  LDSM.16.M88.2 R28, [R221+0x3080] ;  /* 0x00308000dd1c783b */ /* 0x000e680000000100 */
[----:B------:R-:W1:Y:S03]  /*30e0*/  LDSM.16.M88.4 R136, [R152+0x9080] ;  /* 0x009080009888783b */ /* 0x000e660000000200 */
[-C--:B---3--:R-:W-:Y:S01]  /*30f0*/  HMMA.16816.F32 R4, R140, R2.reuse, R4 ;  /* 0x000000028c04723c */ /* 0x088fe20000001804 */
[----:B------:R-:W-:Y:S07]  /*3100*/  LDSM.16.M88.2 R152, [R220+0x4080] ;  /* 0x00408000dc98783b */ /* 0x000fee0000000100 */
[C---:B----4-:R-:W-:Y:S01]  /*3110*/  HMMA.16816.F32 R8, R148.reuse, R2, R8 ;  /* 0x000000029408723c */ /* 0x050fe20000001808 */
[----:B------:R-:W3:Y:S03]  /*3120*/  LDSM.16.M88.2 R2, [R221+0x4080] ;  /* 0x00408000dd02783b */ /* 0x000ee60000000100 */
[----:B--2---:R-:W-:Y:S04]  /*3130*/  IMAD.U32 R0, RZ, RZ, UR4 ;  /* 0x00000004ff007e24 */ /* 0x004fe8000f8e00ff */
[-C--:B------:R-:W-:Y:S04]  /*3140*/  HMMA.16816.F32 R12, R148, R30.reuse, R12 ;  /* 0x0000001e940c723c */ /* 0x080fe8000000180c */
[----:B------:R-:W-:Y:S04]  /*3150*/  LEA R0, R0, R231, 0xd ;  /* 0x000000e700007211 */ /* 0x000fe800078e68ff */
[C---:B------:R-:W-:Y:S01]  /*3160*/  HMMA.16816.F32 R16, R140.reuse, R30, R16 ;  /* 0x0000001e8c10723c */ /* 0x040fe20000001810 */
[----:B------:R-:W2:Y:S03]  /*3170*/  LDSM.16.M88.2 R30, [R221+0x5080] ;  /* 0x00508000dd1e783b */ /* 0x000ea60000000100 */
[----:B------:R-:W-:Y:S04]  /*3180*/  IMAD.SHL.U32 R0, R0, 0x2, RZ ;  /* 0x0000000200007824 */ /* 0x000fe800078e00ff */
[-C--:B-1----:R-:W-:Y:S01]  /*3190*/  HMMA.16816.F32 R20, R140, R132.reuse, R20 ;  /* 0x000000848c14723c */ /* 0x082fe20000001814 */
[----:B------:R1:W4:Y:S07]  /*31a0*/  LDSM.16.M88.4 R140, [R0+0x8080] ;  /* 0x00808000008c783b */ /* 0x00032e0000000200 */
[----:B------:R-:W-:Y:S08]  /*31b0*/  HMMA.16816.F32 R24, R148, R132, R24 ;  /* 0x000000849418723c */ /* 0x000ff00000001818 */
[-C--:B------:R-:W-:Y:S08]  /*31c0*/  HMMA.16816.F32 R4, R80, R28.reuse, R4 ;  /* 0x0000001c5004723c */ /* 0x080ff00000001804 */
[C---:B------:R-:W-:Y:S01]  /*31d0*/  HMMA.16816.F32 R8, R136.reuse, R28, R8 ;  /* 0x0000001c8808723c */ /* 0x040fe20000001808 */
[----:B------:R-:W5:Y:S03]  /*31e0*/  LDSM.16.M88.2 R28, [R220+0x5080] ;  /* 0x00508000dc1c783b */ /* 0x000f660000000100 */
[----:B-1----:R-:W-:Y:S04]  /*31f0*/  MOV R0, UR4 ;  /* 0x0000000400007c02 */ /* 0x002fe80008000f00 */
[-C--:B---3--:R-:W-:Y:S04]  /*3200*/  HMMA.16816.F32 R12, R136, R2.reuse, R12 ;  /* 0x00000002880c723c */ /* 0x088fe8000000180c */
[----:B------:R-:W-:Y:S04]  /*3210*/  IMAD R0, R0, 0x2000, R232 ;  /* 0x0000200000007824 */ /* 0x000fe800078e02e8 */
[C---:B------:R-:W-:Y:S01]  /*3220*/  HMMA.16816.F32 R16, R80.reuse, R2, R16 ;  /* 0x000000025010723c */ /* 0x040fe20000001810 */
[----:B------:R-:W-:Y:S03]  /*3230*/  LDSM.16.M88.2 R2, [R223+0x3080] ;  /* 0x00308000df02783b */ /* 0x000fe60000000100 */
[----:B------:R-:W-:Y:S04]  /*3240*/  SHF.L.U32 R0, R0, 0x1, RZ ;  /* 0x0000000100007819 */ /* 0x000fe800000006ff */
[-C--:B--2---:R-:W-:Y:S01]  /*3250*/  HMMA.16816.F32 R20, R80, R30.reuse, R20 ;  /* 0x0000001e5014723c */ /* 0x084fe20000001814 */
[----:B------:R-:W1:Y:S07]  /*3260*/  LDSM.16.M88.4 R80, [R0+0x8080] ;  /* 0x008080000050783b */ /* 0x000e6e0000000200 */
[----:B------:R-:W-:Y:S01]  /*3270*/  HMMA.16816.F32 R24, R136, R30, R24 ;  /* 0x0000001e8818723c */ /* 0x000fe20000001818 */
[----:B------:R-:W-:Y:S04]  /*3280*/  LDSM.16.M88.2 R30, [R223+0x4080] ;  /* 0x00408000df1e783b */ /* 0x000fe80000000100 */
[----:B------:R-:W-:Y:S02]  /*3290*/  LDSM.16.M88.2 R136, [R223+0x5080] ;  /* 0x00508000df88783b */ /* 0x000fe40000000100 */
[----:B------:R-:W-:Y:S01]  /*32a0*/  IMAD.U32 R139, RZ, RZ, UR4 ;  /* 0x00000004ff8b7e24 */ /* 0x000fe2000f8e00ff */
[-C--:B----4-:R-:W-:Y:S05]  /*32b0*/  HMMA.16816.F32 R4, R140, R134.reuse, R4 ;  /* 0x000000868c04723c */ /* 0x090fea0000001804 */
[----:B------:R-:W-:Y:S03]  /*32c0*/  LEA R139, R139, R241, 0x6 ;  /* 0x000000f18b8b7211 */ /* 0x000fe600078e30ff */
[C---:B------:R-:W-:Y:S01]  /*32d0*/  HMMA.16816.F32 R8, R144.reuse, R134, R8 ;  /* 0x000000869008723c */ /* 0x040fe20000001808 */
[----:B------:R-:W2:Y:S04]  /*32e0*/  LDSM.16.M88.4 R132, [R164+0x9080] ;  /* 0x00908000a484783b */ /* 0x000ea80000000200 */
[----:B------:R3:W4:Y:S03]  /*32f0*/  LDS R138, [R139.X4+0x120a0] ;  /* 0x0120a0008b8a7984 */ /* 0x0007260000004800 */
[-C--:B------:R-:W-:Y:S08]  /*3300*/  HMMA.16816.F32 R12, R144, R152.reuse, R12 ;  /* 0x00000098900c723c */ /* 0x080ff0000000180c */
[C---:B------:R-:W-:Y:S08]  /*3310*/  HMMA.16816.F32 R16, R140.reuse, R152, R16 ;  /* 0x000000988c10723c */ /* 0x040ff00000001810 */
[-C--:B-----5:R-:W-:Y:S08]  /*3320*/  HMMA.16816.F32 R20, R140, R28.reuse, R20 ;  /* 0x0000001c8c14723c */ /* 0x0a0ff00000001814 */
[----:B------:R-:W-:Y:S01]  /*3330*/  HMMA.16816.F32 R24, R144, R28, R24 ;  /* 0x0000001c9018723c */ /* 0x000fe20000001818 */
[----:B------:R3:W3:Y:S04]  /*3340*/  LDS R28, [R139.X4+0x12080] ;  /* 0x012080008b1c7984 */ /* 0x0006e80000004800 */
[----:B------:R3:W3:Y:S03]  /*3350*/  LDS R29, [R139.X4+0x12100] ;  /* 0x012100008b1d7984 */ /* 0x0006e60000004800 */
[-C--:B-1----:R-:W-:Y:S01]  /*3360*/  HMMA.16816.F32 R4, R80, R2.reuse, R4 ;  /* 0x000000025004723c */ /* 0x082fe20000001804 */
[----:B------:R-:W1:Y:S01]  /*3370*/  LDS R139, [R139.X4+0x12120] ;  /* 0x012120008b8b7984 */ /* 0x000e620000004800 */
[----:B------:R-:W-:Y:S04]  /*3380*/  DEPBAR.LE SB0, 0x0 ;  /* 0x000080000000791a */ /* 0x000fe80000000000 */
[----:B------:R-:W-:Y:S02]  /*3390*/  BAR.SYNC.DEFER_BLOCKING 0x0 ;  /* 0x0000000000007b1d */ /* 0x000fe40000010000 */
[C---:B--2---:R-:W-:Y:S08]  /*33a0*/  HMMA.16816.F32 R8, R132.reuse, R2, R8 ;  /* 0x000000028408723c */ /* 0x044ff00000001808 */
[-C--:B------:R-:W-:Y:S08]  /*33b0*/  HMMA.16816.F32 R12, R132, R30.reuse, R12 ;  /* 0x0000001e840c723c */ /* 0x080ff0000000180c */
[C---:B------:R-:W-:Y:S01]  /*33c0*/  HMMA.16816.F32 R16, R80.reuse, R30, R16 ;  /* 0x0000001e5010723c */ /* 0x040fe20000001810 */
[----:B------:R2:W1:Y:S06]  /*33d0*/  LDSM.16.M88.4 R140, [R226+0xe080] ;  /* 0x00e08000e28c783b */ /* 0x00046c0000000200 */
[----:B------:R-:W-:Y:S01]  /*33e0*/  IADD3 R30, R237, 0x1, RZ ;  /* 0x00000001ed1e7810 */ /* 0x000fe20007ffe0ff */
[-C--:B------:R-:W-:Y:S01]  /*33f0*/  HMMA.16816.F32 R20, R80, R136.reuse, R20 ;  /* 0x000000885014723c */ /* 0x080fe20000001814 */
[----:B------:R2:W1:Y:S02]  /*3400*/  LDSM.16.M88.4 R144, [R226+0xf080] ;  /* 0x00f08000e290783b */ /* 0x0004640000000200 */
[----:B------:R-:W-:Y:S02]  /*3410*/  ISETP.GE.AND P1, PT, R30, R208, PT ;  /* 0x000000d01e00720c */ /* 0x000fe40003f26270 */
[----:B------:R2:W1:Y:S03]  /*3420*/  LDSM.16.M88.4 R148, [R227+0xe080] ;  /* 0x00e08000e394783b */ /* 0x0004660000000200 */
[----:B------:R-:W-:Y:S01]  /*3430*/  HMMA.16816.F32 R24, R132, R136, R24 ;  /* 0x000000888418723c */ /* 0x000fe20000001818 */
[----:B------:R2:W1:Y:S07]  /*3440*/  LDSM.16.M88.4 R164, [R227+0xf080] ;  /* 0x00f08000e3a4783b */ /* 0x00046e0000000200 */
[----:B------:R-:W-:-:S05]  /*3450*/  @P1 BRA `(.L_x_1002) ;  /* 0x0000030000001947 */ /* 0x000fca0003800000 */
[----:B---34-:R-:W-:Y:S01]  /*3460*/  SHF.R.S32.HI R3, RZ, 0x1f, R30 ;  /* 0x0000001fff037819 */ /* 0x018fe2000001141e */
[----:B------:R-:W3:Y:S01]  /*3470*/  LDL.64 R210, [R1+0x10] ;  /* 0x0000100001d27983 */ /* 0x000ee20000100a00 */
[----:B------:R-:W-:Y:S01]  /*3480*/  @!P2 LEA R2, R237, 0x40, 0x6 ;  /* 0x00000040ed02a811 */ /* 0x000fe200078e30ff */
[----:B------:R-:W-:Y:S02]  /*3490*/  IMAD.WIDE.U32 R80, R30, c[0x0][0x178], RZ ;  /* 0x00005e001e507a25 */ /* 0x000fe400078e00ff */
[----:B------:R-:W4:Y:S02]  /*34a0*/  LDL R208, [R1+0x1c] ;  /* 0x00001c0001d07983 */ /* 0x000f240000100800 */
[----:B------:R-:W-:Y:S02]  /*34b0*/  IMAD R3, R3, c[0x0][0x178], RZ ;  /* 0x00005e0003037a24 */ /* 0x000fe400078e02ff */
[----:B------:R-:W5:Y:S01]  /*34c0*/  S2R R209, SR_TID.X ;  /* 0x0000000000d17919 */ /* 0x000f620000002100 */
[----:B------:R-:W-:Y:S02]  /*34d0*/  IMAD.SHL.U32 R83, R80, 0x40, RZ ;  /* 0x0000004050537824 */ /* 0x000fe400078e00ff */
[----:B------:R-:W-:Y:S01]  /*34e0*/  IMAD R3, R30, c[0x0][0x17c], R3 ;  /* 0x00005f001e037a24 */ /* 0x000fe200078e0203 */
[----:B------:R-:W2:Y:S03]  /*34f0*/  S2R R133, SR_TID.X ;  /* 0x0000000000857919 */ /* 0x000ea60000002100 */
[----:B------:R-:W-:Y:S01]  /*3500*/  IMAD.IADD R3, R81, 0x1, R3 ;  /* 0x0000000151037824 */ /* 0x000fe200078e0203 */
[C---:B---3--:R-:W-:Y:S04]  /*3510*/  @!P2 IADD3 R0, P5, R2.reuse, R210, RZ ;  /* 0x000000d20200a210 */ /* 0x048fe80007fbe0ff */
[----:B----4-:R-:W-:Y:S02]  /*3520*/  @!P2 LEA.HI.X.SX32 R31, R2, R208, 0x1, P5 ;  /* 0x000000d0021fa211 */ /* 0x010fe400028f0eff */
[----:B-----5:R-:W-:Y:S02]  /*3530*/  SHF.R.S32.HI R208, RZ, 0x1f, R209 ;  /* 0x0000001fffd07819 */ /* 0x020fe400000114d1 */
[----:B------:R-:W-:Y:S02]  /*3540*/  IADD3 R81, P6, P5, R250, UR7, R83 ;  /* 0x00000007fa517c10 */ /* 0x000fe4000fdde053 */
        /* <DEDUP_REMOVED lines=33> */
.L_x_1002:
[----:B---34-:R-:W-:Y:S01]  /*3760*/  IMAD R0, R237, 0x40, R243 ;  /* 0x00000040ed007824 */ /* 0x018fe200078e02f3 */
[----:B------:R-:W0:Y:S01]  /*3770*/  LDGDEPBAR ;  /* 0x00000000000079af */ /* 0x000e220000000000 */
[----:B------:R-:W-:Y:S03]  /*3780*/  IMAD.IADD R30, R243, 0x1, -R245 ;  /* 0x00000001f31e7824 */ /* 0x000fe600078e0af5 */
[----:B------:R-:W-:Y:S04]  /*3790*/  IADD3 R0, -R242, 0x1, R0 ;  /* 0x00000001f2007810 */ /* 0x000fe80007ffe100 */
[----:B------:R-:W-:Y:S04]  /*37a0*/  IADD3 R3, -R245, R241, R0 ;  /* 0x000000f1f5037210 */ /* 0x000fe80007ffe100 */
        /* <DEDUP_REMOVED lines=10> */
[----:B------:R-:W-:Y:S01]  /*3850*/  FFMA.FTZ R152, R82, c[0x0][0x29c], -R28 ;  /* 0x0000a70052987a23 */ /* 0x000fe2000001081c */
[----:B------:R-:W-:Y:S02]  /*3860*/  FSEL R133, R6, -INF , P6 ;  /* 0xff80000006857808 */ /* 0x000fe40003000000 */
[C---:B------:R-:W-:Y:S02]  /*3870*/  ISETP.GT.AND P6, PT, R0.reuse, 0x20, PT ;  /* 0x000000200000780c */ /* 0x040fe40003fc4270 */
[----:B------:R-:W-:Y:S01]  /*3880*/  FSEL R132, R7, -INF , P5 ;  /* 0xff80000007847808 */ /* 0x000fe20002800000 */
[--C-:B------:R-:W-:Y:S01]  /*3890*/  FFMA.FTZ R218, R133, c[0x0][0x29c], -R138.reuse ;  /* 0x0000a70085da7a23 */ /* 0x100fe2000001088a */
[----:B------:R-:W-:Y:S02]  /*38a0*/  ISETP.GT.AND P5, PT, R0, 0x21, PT ;  /* 0x000000210000780c */ /* 0x000fe40003fa4270 */
[----:B------:R-:W-:Y:S01]  /*38b0*/  FSEL R80, R16, -INF , P6 ;  /* 0xff80000010507808 */ /* 0x000fe20003000000 */
[----:B------:R-:W-:Y:S01]  /*38c0*/  FFMA.FTZ R217, R132, c[0x0][0x29c], -R138 ;  /* 0x0000a70084d97a23 */ /* 0x000fe2000001088a */
[----:B------:R-:W-:Y:S02]  /*38d0*/  ISETP.GT.AND P6, PT, R2, 0x20, PT ;  /* 0x000000200200780c */ /* 0x000fe40003fc4270 */
[----:B------:R-:W-:Y:S01]  /*38e0*/  FSEL R31, R17, -INF , P5 ;  /* 0xff800000111f7808 */ /* 0x000fe20002800000 */
[--C-:B------:R-:W-:Y:S01]  /*38f0*/  FFMA.FTZ R208, R80, c[0x0][0x29c], -R28.reuse ;  /* 0x0000a70050d07a23 */ /* 0x100fe2000001081c */
[----:B------:R-:W-:Y:S02]  /*3900*/  ISETP.GT.AND P5, PT, R2, 0x21, PT ;  /* 0x000000210200780c */ /* 0x000fe40003fa4270 */
[----:B------:R-:W-:Y:S01]  /*3910*/  FSEL R81, R18, -INF , P6 ;  /* 0xff80000012517808 */ /* 0x000fe20003000000 */
[----:B------:R-:W-:Y:S01]  /*3920*/  FFMA.FTZ R209, R31, c[0x0][0x29c], -R28 ;  /* 0x0000a7001fd17a23 */ /* 0x000fe2000001081c */
[----:B------:R-:W-:Y:S02]  /*3930*/  FSEL R19, R19, -INF , P5 ;  /* 0xff80000013137808 */ /* 0x000fe40002800000 */
[----:B------:R-:W-:Y:S01]  /*3940*/  IADD3 R4, R3, 0x20, RZ ;  /* 0x0000002003047810 */ /* 0x000fe20007ffe0ff */
[--C-:B------:R-:W-:Y:S01]  /*3950*/  FFMA.FTZ R132, R81, c[0x0][0x29c], -R138.reuse ;  /* 0x0000a70051847a23 */ /* 0x100fe2000001088a */
[C---:B------:R-:W-:Y:S01]  /*3960*/  ISETP.GT.AND P5, PT, R0.reuse, 0x41, PT ;  /* 0x000000410000780c */ /* 0x040fe20003fa4270 */
[----:B------:R-:W-:Y:S01]  /*3970*/  FFMA.FTZ R216, R19, c[0x0][0x29c], -R138 ;  /* 0x0000a70013d87a23 */ /* 0x000fe2000001088a */
[----:B------:R-:W-:Y:S02]  /*3980*/  ISETP.GT.AND P6, PT, R0, 0x40, PT ;  /* 0x000000400000780c */ /* 0x000fe40003fc4270 */
[----:B------:R-:W-:Y:S01]  /*3990*/  IADD3 R3, R3, 0x28, RZ ;  /* 0x0000002803037810 */ /* 0x000fe20007ffe0ff */
[----:B------:R-:W-:Y:S01]  /*39a0*/  MUFU.EX2 R132, R132 ;  /* 0x0000008400847308 */ /* 0x000fe20000000800 */
[----:B------:R-:W-:Y:S02]  /*39b0*/  FSEL R21, R21, -INF , P5 ;  /* 0xff80000015157808 */ /* 0x000fe40002800000 */
[----:B------:R-:W-:Y:S02]  /*39c0*/  IMNMX R0, R30, R4, PT ;  /* 0x000000041e007217 */ /* 0x000fe40003800200 */
[-C--:B-1----:R-:W-:Y:S03]  /*39d0*/  HMMA.16816.F32 R4, R140, R154.reuse, RZ ;  /* 0x0000009a8c04723c */ /* 0x082fe600000018ff */
[----:B------:R-:W-:Y:S01]  /*39e0*/  FSEL R20, R20, -INF , P6 ;  /* 0xff80000014147808 */ /* 0x000fe20003000000 */
[--C-:B------:R-:W-:Y:S01]  /*39f0*/  FFMA.FTZ R219, R21, c[0x0][0x29c], -R28.reuse ;  /* 0x0000a70015db7a23 */ /* 0x100fe2000001081c */
[C---:B------:R-:W-:Y:S02]  /*3a00*/  ISETP.GT.AND P6, PT, R2.reuse, 0x40, PT ;  /* 0x000000400200780c */ /* 0x040fe40003fc4270 */
[----:B------:R-:W-:Y:S01]  /*3a10*/  ISETP.GT.AND P5, PT, R2, 0x41, PT ;  /* 0x000000410200780c */ /* 0x000fe20003fa4270 */
[----:B------:R-:W-:Y:S01]  /*3a20*/  FFMA.FTZ R238, R20, c[0x0][0x29c], -R28 ;  /* 0x0000a70014ee7a23 */ /* 0x000fe2000001081c */
[----:B------:R-:W-:Y:S03]  /*3a30*/  IMNMX R2, R30, R3, PT ;  /* 0x000000031e027217 */ /* 0x000fe60003800200 */
[----:B------:R-:W-:Y:S02]  /*3a40*/  FSEL R22, R22, -INF , P6 ;  /* 0xff80000016167808 */ /* 0x000fe40003000000 */
[----:B------:R-:W-:Y:S02]  /*3a50*/  ISETP.GT.AND P6, PT, R0, RZ, PT ;  /* 0x000000ff0000720c */ /* 0x000fe40003fc4270 */
[----:B------:R-:W-:Y:S01]  /*3a60*/  FSEL R23, R23, -INF , P5 ;  /* 0xff80000017177808 */ /* 0x000fe20002800000 */
[--C-:B------:R-:W-:Y:S01]  /*3a70*/  FFMA.FTZ R133, R22, c[0x0][0x29c], -R138.reuse ;  /* 0x0000a70016857a23 */ /* 0x100fe2000001088a */
[----:B------:R-:W-:Y:S02]  /*3a80*/  ISETP.GT.AND P5, PT, R0, 0x1, PT ;  /* 0x000000010000780c */ /* 0x000fe40003fa4270 */
[----:B------:R-:W-:Y:S01]  /*3a90*/  FSEL R18, R8, -INF , P6 ;  /* 0xff80000008127808 */ /* 0x000fe20003000000 */
[----:B------:R-:W-:Y:S01]  /*3aa0*/  FFMA.FTZ R138, R23, c[0x0][0x29c], -R138 ;  /* 0x0000a700178a7a23 */ /* 0x000fe2000001088a */
[----:B------:R-:W-:Y:S01]  /*3ab0*/  ISETP.GT.AND P6, PT, R2, RZ, PT ;  /* 0x000000ff0200720c */ /* 0x000fe20003fc4270 */
[----:B------:R-:W-:Y:S01]  /*3ac0*/  MUFU.EX2 R133, R133 ;  /* 0x0000008500857308 */ /* 0x000fe20000000800 */
[----:B------:R-:W-:Y:S01]  /*3ad0*/  FSEL R17, R9, -INF , P5 ;  /* 0xff80000009117808 */ /* 0x000fe20002800000 */
[--C-:B------:R-:W-:Y:S01]  /*3ae0*/  FFMA.FTZ R215, R18, c[0x0][0x29c], -R29.reuse ;  /* 0x0000a70012d77a23 */ /* 0x100fe2000001081d */
[----:B------:R-:W-:Y:S02]  /*3af0*/  ISETP.GT.AND P5, PT, R2, 0x1, PT ;  /* 0x000000010200780c */ /* 0x000fe40003fa4270 */
[----:B------:R-:W-:Y:S01]  /*3b00*/  FSEL R137, R10, -INF , P6 ;  /* 0xff8000000a897808 */ /* 0x000fe20003000000 */
[--C-:B------:R-:W-:Y:S01]  /*3b10*/  FFMA.FTZ R214, R17, c[0x0][0x29c], -R29.reuse ;  /* 0x0000a70011d67a23 */ /* 0x100fe2000001081d */
[----:B------:R-:W-:Y:S02]  /*3b20*/  FSEL R136, R11, -INF , P5 ;  /* 0xff8000000b887808 */ /* 0x000fe40002800000 */
[C---:B------:R-:W-:Y:S01]  /*3b30*/  HMMA.16816.F32 R8, R144.reuse, R154, RZ ;  /* 0x0000009a9008723c */ /* 0x040fe200000018ff */
[----:B------:R-:W-:Y:S01]  /*3b40*/  MUFU.EX2 R138, R138 ;  /* 0x0000008a008a7308 */ /* 0x000fe20000000800 */
[C---:B------:R-:W-:Y:S02]  /*3b50*/  ISETP.GT.AND P5, PT, R0.reuse, 0x21, PT ;  /* 0x000000210000780c */ /* 0x040fe40003fa4270 */
[----:B------:R-:W-:Y:S02]  /*3b60*/  ISETP.GT.AND P6, PT, R0, 0x20, PT ;  /* 0x000000200000780c */ /* 0x000fe40003fc4270 */
[----:B------:R-:W-:Y:S02]  /*3b70*/  FSEL R3, R13, -INF , P5 ;  /* 0xff8000000d037808 */ /* 0x000fe40002800000 */
[----:B------:R-:W-:Y:S02]  /*3b80*/  FSEL R16, R12, -INF , P6 ;  /* 0xff8000000c107808 */ /* 0x000fe40003000000 */
[C---:B------:R-:W-:Y:S02]  /*3b90*/  ISETP.GT.AND P6, PT, R2.reuse, 0x20, PT ;  /* 0x000000200200780c */ /* 0x040fe40003fc4270 */
[----:B------:R-:W-:Y:S01]  /*3ba0*/  ISETP.GT.AND P5, PT, R2, 0x21, PT ;  /* 0x000000210200780c */ /* 0x000fe20003fa4270 */
[--C-:B------:R-:W-:Y:S01]  /*3bb0*/  FFMA.FTZ R213, R16, c[0x0][0x29c], -R29.reuse ;  /* 0x0000a70010d57a23 */ /* 0x100fe2000001081d */
[----:B------:R-:W-:Y:S01]  /*3bc0*/  FSEL R135, R14, -INF , P6 ;  /* 0xff8000000e877808 */ /* 0x000fe20003000000 */
[--C-:B------:R-:W-:Y:S01]  /*3bd0*/  FFMA.FTZ R212, R3, c[0x0][0x29c], -R29.reuse ;  /* 0x0000a70003d47a23 */ /* 0x100fe2000001081d */
[----:B------:R-:W-:Y:S01]  /*3be0*/  FSEL R134, R15, -INF , P5 ;  /* 0xff8000000f867808 */ /* 0x000fe20002800000 */
[----:B------:R-:W-:Y:S01]  /*3bf0*/  LDS R3, [R241.X4+0x12280] ;  /* 0x01228000f1037984 */ /* 0x000fe20000004800 */
[-C--:B------:R-:W-:Y:S01]  /*3c00*/  HMMA.16816.F32 R12, R144, R156.reuse, RZ ;  /* 0x0000009c900c723c */ /* 0x080fe200000018ff */
[C---:B------:R-:W-:Y:S02]  /*3c10*/  ISETP.GT.AND P6, PT, R0.reuse, 0x40, PT ;  /* 0x000000400000780c */ /* 0x040fe40003fc4270 */
[----:B------:R-:W-:Y:S01]  /*3c20*/  ISETP.GT.AND P5, PT, R0, 0x41, PT ;  /* 0x000000410000780c */ /* 0x000fe20003fa4270 */
[----:B------:R-:W-:Y:S01]  /*3c30*/  IMAD.MOV.U32 R0, RZ, RZ, 0x40 ;  /* 0x00000040ff007424 */ /* 0x000fe200078e00ff */
[----:B------:R-:W-:Y:S02]  /*3c40*/  FSEL R24, R24, -INF , P6 ;  /* 0xff80000018187808 */ /* 0x000fe40003000000 */
[----:B------:R-:W-:Y:S01]  /*3c50*/  FSEL R25, R25, -INF , P5 ;  /* 0xff80000019197808 */ /* 0x000fe20002800000 */
[C---:B------:R-:W-:Y:S02]  /*3c60*/  HMMA.16816.F32 R16, R140.reuse, R156, RZ ;  /* 0x0000009c8c10723c */ /* 0x040fe400000018ff */
[----:B------:R-:W-:Y:S02]  /*3c70*/  ISETP.GT.AND P6, PT, R2, 0x40, PT ;  /* 0x000000400200780c */ /* 0x000fe40003fc4270 */
[--C-:B------:R-:W-:Y:S01]  /*3c80*/  FFMA.FTZ R211, R24, c[0x0][0x29c], -R29.reuse ;  /* 0x0000a70018d37a23 */ /* 0x100fe2000001081d */
[----:B------:R-:W-:Y:S01]  /*3c90*/  ISETP.GT.AND P5, PT, R2, 0x41, PT ;  /* 0x000000410200780c */ /* 0x000fe20003fa4270 */
[----:B------:R-:W-:Y:S01]  /*3ca0*/  FFMA.FTZ R210, R25, c[0x0][0x29c], -R29 ;  /* 0x0000a70019d27a23 */ /* 0x000fe2000001081d */
[----:B------:R-:W-:Y:S01]  /*3cb0*/  FSEL R26, R26, -INF , P6 ;  /* 0xff8000001a1a7808 */ /* 0x000fe20003000000 */
[-C--:B------:R-:W-:Y:S01]  /*3cc0*/  HMMA.16816.F32 R20, R140, R158.reuse, RZ ;  /* 0x0000009e8c14723c */ /* 0x080fe200000018ff */
[----:B------:R-:W-:Y:S01]  /*3cd0*/  FSEL R27, R27, -INF , P5 ;  /* 0xff8000001b1b7808 */ /* 0x000fe20002800000 */
[----:B------:R-:W-:Y:S02]  /*3ce0*/  MUFU.EX2 R140, R209 ;  /* 0x000000d1008c7308 */ /* 0x000fe40000000800 */
[----:B------:R-:W-:Y:S01]  /*3cf0*/  FFMA.FTZ R239, R26, c[0x0][0x29c], -R139 ;  /* 0x0000a7001aef7a23 */ /* 0x000fe2000001088b */
[----:B------:R-:W-:Y:S03]  /*3d00*/  SEL R0, R0, 0xffffffc0, !P0 ;  /* 0xffffffc000007807 */ /* 0x000fe60004000000 */
[----:B------:R-:W-:Y:S04]  /*3d10*/  HMMA.16816.F32 R28, R144, R158, RZ ;  /* 0x0000009e901c723c */ /* 0x000fe800000018ff */
[----:B------:R-:W-:Y:S01]  /*3d20*/  IMAD.IADD R2, R226, 0x1, R0 ;  /* 0x00000001e2027824 */ /* 0x000fe200078e0200 */
[----:B------:R-:W-:Y:S01]  /*3d30*/  MUFU.EX2 R146, R208 ;  /* 0x000000d000927308 */ /* 0x000fe20000000800 */
[----:B------:R-:W-:Y:S02]  /*3d40*/  IMAD.IADD R0, R0, 0x1, R227 ;  /* 0x0000000100007824 */ /* 0x000fe400078e02e3 */
[-C--:B------:R-:W-:Y:S01]  /*3d50*/  HMMA.16816.F32 R4, R148, R160.reuse, R4 ;  /* 0x000000a09404723c */ /* 0x080fe20000001804 */
[----:B------:R-:W-:Y:S06]  /*3d60*/  LDSM.16.M88.4 R80, [R2+0xf080] ;  /* 0x00f080000250783b */ /* 0x000fec0000000200 */
[----:B------:R-:W-:Y:S01]  /*3d70*/  MUFU.EX2 R141, R212 ;  /* 0x000000d4008d7308 */ /* 0x000fe20000000800 */
[C---:B------:R-:W-:Y:S08]  /*3d80*/  HMMA.16816.F32 R8, R164.reuse, R160, R8 ;  /* 0x000000a0a408723c */ /* 0x040ff00000001808 */
[-C--:B------:R-:W-:Y:S01]  /*3d90*/  HMMA.16816.F32 R12, R164, R162.reuse, R12 ;  /* 0x000000a2a40c723c */ /* 0x080fe2000000180c */
[----:B------:R-:W-:Y:S07]  /*3da0*/  MUFU.EX2 R142, R211 ;  /* 0x000000d3008e7308 */ /* 0x000fee0000000800 */
[C---:B------:R-:W-:Y:S03]  /*3db0*/  HMMA.16816.F32 R16, R148.reuse, R162, R16 ;  /* 0x000000a29410723c */ /* 0x040fe60000001810 */
[----:B------:R-:W-:Y:S05]  /*3dc0*/  MUFU.EX2 R144, R210 ;  /* 0x000000d200907308 */ /* 0x000fea0000000800 */
[-C--:B------:R-:W-:Y:S05]  /*3dd0*/  HMMA.16816.F32 R20, R148, R168.reuse, R20 ;  /* 0x000000a89414723c */ /* 0x080fea0000001814 */
[----:B------:R-:W-:Y:S02]  /*3de0*/  MUFU.EX2 R143, R153 ;  /* 0x00000099008f7308 */ /* 0x000fe40000000800 */
[--C-:B------:R-:W-:Y:S01]  /*3df0*/  FFMA.FTZ R149, R136, c[0x0][0x29c], -R139.reuse ;  /* 0x0000a70088957a23 */ /* 0x100fe2000001088b */
[----:B------:R-:W-:Y:S04]  /*3e00*/  HMMA.16816.F32 R28, R164, R168, R28 ;  /* 0x000000a8a41c723c */ /* 0x000fe8000000181c */
[--C-:B------:R-:W-:Y:S02]  /*3e10*/  FFMA.FTZ R150, R135, c[0x0][0x29c], -R139.reuse ;  /* 0x0000a70087967a23 */ /* 0x100fe4000001088b */
[--C-:B------:R-:W-:Y:S01]  /*3e20*/  FFMA.FTZ R151, R134, c[0x0][0x29c], -R139.reuse ;  /* 0x0000a70086977a23 */ /* 0x100fe2000001088b */
[----:B------:R-:W-:Y:S01]  /*3e30*/  MUFU.EX2 R135, R215 ;  /* 0x000000d700877308 */ /* 0x000fe20000000800 */
[--C-:B------:R-:W-:Y:S04]  /*3e40*/  FFMA.FTZ R148, R137, c[0x0][0x29c], -R139.reuse ;  /* 0x0000a70089947a23 */ /* 0x100fe8000001088b */
[----:B------:R-:W-:Y:S02]  /*3e50*/  FFMA.FTZ R139, R27, c[0x0][0x29c], -R139 ;  /* 0x0000a7001b8b7a23 */ /* 0x000fe4000001088b */
[----:B------:R-:W1:Y:S03]  /*3e60*/  LDSM.16.M88.4 R24, [R2+0xe080] ;  /* 0x00e080000218783b */ /* 0x000e660000000200 */
[----:B------:R-:W-:Y:S10]  /*3e70*/  MUFU.EX2 R134, R216 ;  /* 0x000000d800867308 */ /* 0x000ff40000000800 */
[----:B------:R-:W-:Y:S10]  /*3e80*/  MUFU.EX2 R136, R213 ;  /* 0x000000d500887308 */ /* 0x000ff40000000800 */
[----:B------:R-:W-:Y:S10]  /*3e90*/  MUFU.EX2 R137, R214 ;  /* 0x000000d600897308 */ /* 0x000ff40000000800 */
[----:B------:R-:W-:Y:S01]  /*3ea0*/  MUFU.EX2 R148, R148 ;  /* 0x0000009400947308 */ /* 0x000fe20000000800 */
[-C--:B-1----:R-:W-:Y:S09]  /*3eb0*/  HMMA.16816.F32 R4, R24, R170.reuse, R4 ;  /* 0x000000aa1804723c */ /* 0x082ff20000001804 */
[----:B------:R-:W1:Y:S01]  /*3ec0*/  MUFU.EX2 R147, R152 ;  /* 0x0000009800937308 */ /* 0x000e620000000800 */
[C---:B------:R-:W-:Y:S09]  /*3ed0*/  HMMA.16816.F32 R8, R80.reuse, R170, R8 ;  /* 0x000000aa5008723c */ /* 0x040ff20000001808 */
[----:B------:R-:W-:Y:S01]  /*3ee0*/  MUFU.EX2 R139, R139 ;  /* 0x0000008b008b7308 */ /* 0x000fe20000000800 */
[-C--:B------:R-:W-:Y:S08]  /*3ef0*/  HMMA.16816.F32 R12, R80, R172.reuse, R12 ;  /* 0x000000ac500c723c */ /* 0x080ff0000000180c */
[C---:B------:R-:W-:Y:S04]  /*3f00*/  HMMA.16816.F32 R16, R24.reuse, R172, R16 ;  /* 0x000000ac1810723c */ /* 0x040fe80000001810 */
[----:B-1----:R-:W-:Y:S02]  /*3f10*/  F2FP.PACK_AB R145, R147, R143 ;  /* 0x0000008f9391723e */ /* 0x002fe400000000ff */
[----:B------:R-:W-:Y:S02]  /*3f20*/  IADD3 R152, R237, 0x1, RZ ;  /* 0x00000001ed987810 */ /* 0x000fe40007ffe0ff */
        /* <DEDUP_REMOVED lines=47> */
[--C-:B------:R-:W-:Y:S02]  /*4220*/  FADD.FTZ R4, R4, -R3.reuse ;  /* 0x8000000304047221 */ /* 0x100fe40000010000 */
[----:B------:R-:W-:Y:S03]  /*4230*/  HMMA.16816.F32 R28, R80, R204, R28 ;  /* 0x000000cc501c723c */ /* 0x000fe6000000181c */
[----:B------:R-:W3:Y:S01]  /*4240*/  MUFU.EX2 R27, R238 ;  /* 0x000000ee001b7308 */ /* 0x000ee20000000800 */
[----:B------:R-:W-:Y:S02]  /*4250*/  FMUL.FTZ R5, R147, R5 ;  /* 0x0000000593057220 */ /* 0x000fe40000410000 */
[----:B------:R-:W-:Y:S01]  /*4260*/  FMUL.FTZ R4, R143, R4 ;  /* 0x000000048f047220 */ /* 0x000fe20000410000 */
[----:B------:R-:W-:Y:S01]  /*4270*/  F2FP.PACK_AB R143, R140, R146 ;  /* 0x000000928c8f723e */ /* 0x000fe200000000ff */
[--C-:B------:R-:W-:Y:S04]  /*4280*/  FADD.FTZ R16, R16, -R3.reuse ;  /* 0x8000000310107221 */ /* 0x100fe80000010000 */
[--C-:B------:R-:W-:Y:S01]  /*4290*/  FADD.FTZ R17, R17, -R3.reuse ;  /* 0x8000000311117221 */ /* 0x100fe20000010000 */
[----:B------:R-:W4:Y:S01]  /*42a0*/  MUFU.EX2 R25, R218 ;  /* 0x000000da00197308 */ /* 0x000f220000000800 */
[--C-:B------:R-:W-:Y:S02]  /*42b0*/  FADD.FTZ R18, R18, -R0.reuse ;  /* 0x8000000012127221 */ /* 0x100fe40000010000 */
[--C-:B------:R-:W-:Y:S02]  /*42c0*/  FADD.FTZ R20, R20, -R3.reuse ;  /* 0x8000000314147221 */ /* 0x100fe40000010000 */
[----:B------:R-:W-:Y:S02]  /*42d0*/  FADD.FTZ R21, R21, -R3 ;  /* 0x8000000315157221 */ /* 0x000fe40000010000 */
[--C-:B------:R-:W-:Y:S02]  /*42e0*/  FADD.FTZ R22, R22, -R0.reuse ;  /* 0x8000000016167221 */ /* 0x100fe40000010000 */
[----:B-1----:R-:W-:Y:S01]  /*42f0*/  FMUL.FTZ R21, R26, R21 ;  /* 0x000000151a157220 */ /* 0x002fe20000410000 */
[----:B------:R-:W1:Y:S01]  /*4300*/  MUFU.EX2 R24, R217 ;  /* 0x000000d900187308 */ /* 0x000e620000000800 */
[----:B------:R-:W-:Y:S02]  /*4310*/  FADD.FTZ R23, R23, -R0 ;  /* 0x8000000017177221 */ /* 0x000fe40000010000 */
[----:B------:R-:W-:Y:S01]  /*4320*/  FMUL.FTZ R17, R140, R17 ;  /* 0x000000118c117220 */ /* 0x000fe20000410000 */
[----:B---3--:R-:W-:Y:S01]  /*4330*/  F2FP.PACK_AB R140, R26, R27 ;  /* 0x0000001b1a8c723e */ /* 0x008fe200000000ff */
[----:B------:R-:W-:Y:S01]  /*4340*/  FMUL.FTZ R3, R27, R20 ;  /* 0x000000141b037220 */ /* 0x000fe20000410000 */
[----:B------:R-:W-:Y:S01]  /*4350*/  F2FP.PACK_AB R20, R5, R4 ;  /* 0x000000040514723e */ /* 0x000fe200000000ff */
[----:B------:R-:W-:Y:S01]  /*4360*/  FMUL.FTZ R16, R146, R16 ;  /* 0x0000001092107220 */ /* 0x000fe20000410000 */
[----:B------:R-:W-:Y:S01]  /*4370*/  F2FP.PACK_AB R4, R144, R142 ;  /* 0x0000008e9004723e */ /* 0x000fe200000000ff */
[--C-:B------:R-:W-:Y:S01]  /*4380*/  FADD.FTZ R8, R8, -R2.reuse ;  /* 0x8000000208087221 */ /* 0x100fe20000010000 */
[----:B------:R-:W3:Y:S01]  /*4390*/  MUFU.EX2 R147, R149 ;  /* 0x0000009500937308 */ /* 0x000ee20000000800 */
[--C-:B------:R-:W-:Y:S02]  /*43a0*/  FADD.FTZ R12, R12, -R2.reuse ;  /* 0x800000020c0c7221 */ /* 0x100fe40000010000 */
[--C-:B------:R-:W-:Y:S02]  /*43b0*/  FADD.FTZ R13, R13, -R2.reuse ;  /* 0x800000020d0d7221 */ /* 0x100fe40000010000 */
[----:B----4-:R-:W-:Y:S02]  /*43c0*/  FMUL.FTZ R6, R25, R6 ;  /* 0x0000000619067220 */ /* 0x010fe40000410000 */
[----:B------:R-:W-:Y:S02]  /*43d0*/  FMUL.FTZ R80, R133, R22 ;  /* 0x0000001685507220 */ /* 0x000fe40000410000 */
[----:B------:R-:W-:Y:S01]  /*43e0*/  FMUL.FTZ R22, R135, R8 ;  /* 0x0000000887167220 */ /* 0x000fe20000410000 */
[----:B------:R-:W-:Y:S01]  /*43f0*/  MUFU.EX2 R27, R150 ;  /* 0x00000096001b7308 */ /* 0x000fe20000000800 */
[----:B------:R-:W-:Y:S02]  /*4400*/  FMUL.FTZ R8, R141, R13 ;  /* 0x0000000d8d087220 */ /* 0x000fe40000410000 */
[----:B------:R-:W-:Y:S01]  /*4410*/  FADD.FTZ R29, R29, -R2 ;  /* 0x800000021d1d7221 */ /* 0x000fe20000010000 */
[C---:B-1----:R-:W-:Y:S01]  /*4420*/  F2FP.PACK_AB R26, R24.reuse, R25 ;  /* 0x00000019181a723e */ /* 0x042fe200000000ff */
[----:B------:R-:W-:Y:S01]  /*4430*/  FMUL.FTZ R7, R24, R7 ;  /* 0x0000000718077220 */ /* 0x000fe20000410000 */
[----:B------:R-:W-:Y:S01]  /*4440*/  F2FP.PACK_AB R24, R21, R3 ;  /* 0x000000031518723e */ /* 0x000fe200000000ff */
[----:B------:R-:W-:Y:S01]  /*4450*/  FADD.FTZ R3, R19, -R0 ;  /* 0x8000000013037221 */ /* 0x000fe20000010000 */
[----:B------:R-:W-:Y:S01]  /*4460*/  F2FP.PACK_AB R25, R17, R16 ;  /* 0x000000101119723e */ /* 0x000fe200000000ff */
[----:B------:R-:W1:Y:S01]  /*4470*/  LDS R0, [R241.X4+0x12320] ;  /* 0x01232000f1007984 */ /* 0x000e620000004800 */
[----:B------:R-:W4:Y:S01]  /*4480*/  MUFU.EX2 R19, R151 ;  /* 0x0000009700137308 */ /* 0x000f220000000800 */
[C---:B------:R-:W-:Y:S01]  /*4490*/  F2FP.PACK_AB R17, R134.reuse, R132 ;  /* 0x000000848611723e */ /* 0x040fe200000000ff */
[----:B------:R-:W-:Y:S01]  /*44a0*/  FMUL.FTZ R134, R134, R3 ;  /* 0x0000000386867220 */ /* 0x000fe20000410000 */
[----:B------:R-:W-:Y:S01]  /*44b0*/  STS [R235+0x12480], R145 ;  /* 0x01248091eb007388 */ /* 0x000fe20000000800 */
[----:B------:R-:W-:Y:S01]  /*44c0*/  FMUL.FTZ R3, R136, R12 ;  /* 0x0000000c88037220 */ /* 0x000fe20000410000 */
[----:B------:R-:W-:Y:S01]  /*44d0*/  F2FP.PACK_AB R21, R7, R6 ;  /* 0x000000060715723e */ /* 0x000fe200000000ff */
[--C-:B------:R-:W-:Y:S01]  /*44e0*/  FADD.FTZ R9, R9, -R2.reuse ;  /* 0x8000000209097221 */ /* 0x100fe20000010000 */
[----:B------:R-:W-:Y:S01]  /*44f0*/  F2FP.PACK_AB R7, R137, R135 ;  /* 0x000000878907723e */ /* 0x000fe200000000ff */
[----:B------:R-:W-:Y:S01]  /*4500*/  STS [R236], R26 ;  /* 0x0000001aec007388 */ /* 0x000fe20000000800 */
[----:B------:R-:W-:Y:S01]  /*4510*/  F2FP.PACK_AB R8, R8, R3 ;  /* 0x000000030808723e */ /* 0x000fe200000000ff */
[----:B------:R-:W-:Y:S01]  /*4520*/  FADD.FTZ R28, R28, -R2 ;  /* 0x800000021c1c7221 */ /* 0x000fe20000010000 */
[----:B---3--:R-:W-:Y:S01]  /*4530*/  F2FP.PACK_AB R3, R147, R148 ;  /* 0x000000949303723e */ /* 0x008fe200000000ff */
[----:B------:R-:W-:Y:S01]  /*4540*/  STS [R235+0x12c80], R7 ;  /* 0x012c8007eb007388 */ /* 0x000fe20000000800 */
[----:B------:R-:W-:Y:S01]  /*4550*/  F2FP.PACK_AB R6, R141, R136 ;  /* 0x000000888d06723e */ /* 0x000fe200000000ff */
[----:B------:R-:W-:Y:S01]  /*4560*/  FMUL.FTZ R81, R132, R18 ;  /* 0x0000001284517220 */ /* 0x000fe20000410000 */
[----:B------:R-:W-:Y:S01]  /*4570*/  F2FP.PACK_AB R16, R138, R133 ;  /* 0x000000858a10723e */ /* 0x000fe200000000ff */
[----:B------:R-:W-:Y:S01]  /*4580*/  STS [R236+0x800], R3 ;  /* 0x00080003ec007388 */ /* 0x000fe20000000800 */
[----:B------:R-:W3:Y:S01]  /*4590*/  MUFU.EX2 R18, R239 ;  /* 0x000000ef00127308 */ /* 0x000ee20000000800 */
[----:B------:R-:W-:Y:S01]  /*45a0*/  FMUL.FTZ R5, R137, R9 ;  /* 0x0000000989057220 */ /* 0x000fe20000410000 */
[----:B------:R-:W-:Y:S01]  /*45b0*/  F2FP.PACK_AB R9, R134, R81 ;  /* 0x000000518609723e */ /* 0x000fe200000000ff */
[----:B------:R-:W-:Y:S01]  /*45c0*/  STS [R235+0x13480], R143 ;  /* 0x0134808feb007388 */ /* 0x000fe20000000800 */
[----:B------:R-:W-:Y:S02]  /*45d0*/  FMUL.FTZ R23, R138, R23 ;  /* 0x000000178a177220 */ /* 0x000fe40000410000 */
[----:B------:R-:W-:Y:S01]  /*45e0*/  F2FP.PACK_AB R5, R5, R22 ;  /* 0x000000160505723e */ /* 0x000fe200000000ff */
[----:B------:R-:W-:Y:S01]  /*45f0*/  STS [R236+0x1000], R17 ;  /* 0x00100011ec007388 */ /* 0x000fe20000000800 */
[----:B----4-:R-:W-:Y:S01]  /*4600*/  F2FP.PACK_AB R2, R19, R27 ;  /* 0x0000001b1302723e */ /* 0x010fe200000000ff */
[----:B------:R-:W-:Y:S01]  /*4610*/  FMUL.FTZ R28, R142, R28 ;  /* 0x0000001c8e1c7220 */ /* 0x000fe20000410000 */
[----:B------:R-:W-:Y:S01]  /*4620*/  F2FP.PACK_AB R13, R23, R80 ;  /* 0x00000050170d723e */ /* 0x000fe200000000ff */
[----:B------:R-:W-:Y:S01]  /*4630*/  STS [R235+0x13c80], R6 ;  /* 0x013c8006eb007388 */ /* 0x000fe20000000800 */
[----:B------:R-:W-:Y:S03]  /*4640*/  FMUL.FTZ R12, R144, R29 ;  /* 0x0000001d900c7220 */ /* 0x000fe60000410000 */
[----:B------:R3:W-:Y:S02]  /*4650*/  STS [R236+0x1800], R2 ;  /* 0x00180002ec007388 */ /* 0x0007e40000000800 */
[----:B------:R-:W-:Y:S02]  /*4660*/  F2FP.PACK_AB R12, R12, R28 ;  /* 0x0000001c0c0c723e */ /* 0x000fe400000000ff */
[----:B------:R-:W-:Y:S01]  /*4670*/  STS [R235+0x14480], R140 ;  /* 0x0144808ceb007388 */ /* 0x000fe20000000800 */
[--C-:B-1----:R-:W-:Y:S03]  /*4680*/  FADD.FTZ R10, R10, -R0.reuse ;  /* 0x800000000a0a7221 */ /* 0x102fe60000010000 */
[----:B------:R-:W-:Y:S01]  /*4690*/  STS [R236+0x2000], R16 ;  /* 0x00200010ec007388 */ /* 0x000fe20000000800 */
[--C-:B------:R-:W-:Y:S02]  /*46a0*/  FADD.FTZ R11, R11, -R0.reuse ;  /* 0x800000000b0b7221 */ /* 0x100fe40000010000 */
[----:B------:R-:W-:Y:S01]  /*46b0*/  FMUL.FTZ R10, R148, R10 ;  /* 0x0000000a940a7220 */ /* 0x000fe20000410000 */
[----:B------:R-:W-:Y:S01]  /*46c0*/  STS [R235+0x14c80], R4 ;  /* 0x014c8004eb007388 */ /* 0x000fe20000000800 */
[----:B------:R-:W-:Y:S02]  /*46d0*/  FMUL.FTZ R11, R147, R11 ;  /* 0x0000000b930b7220 */ /* 0x000fe40000410000 */
[--C-:B------:R-:W-:Y:S02]  /*46e0*/  FADD.FTZ R14, R14, -R0.reuse ;  /* 0x800000000e0e7221 */ /* 0x100fe40000010000 */
[--C-:B------:R-:W-:Y:S02]  /*46f0*/  FADD.FTZ R15, R15, -R0.reuse ;  /* 0x800000000f0f7221 */ /* 0x100fe40000010000 */
[----:B------:R-:W-:Y:S02]  /*4700*/  FMUL.FTZ R14, R27, R14 ;  /* 0x0000000e1b0e7220 */ /* 0x000fe40000410000 */
[----:B------:R-:W-:Y:S02]  /*4710*/  FMUL.FTZ R15, R19, R15 ;  /* 0x0000000f130f7220 */ /* 0x000fe40000410000 */
[--C-:B------:R-:W-:Y:S01]  /*4720*/  FADD.FTZ R30, R30, -R0.reuse ;  /* 0x800000001e1e7221 */ /* 0x100fe20000010000 */
[----:B---3--:R-:W-:Y:S01]  /*4730*/  F2FP.PACK_AB R2, R139, R18 ;  /* 0x000000128b02723e */ /* 0x008fe200000000ff */
[----:B------:R-:W-:Y:S01]  /*4740*/  FADD.FTZ R31, R31, -R0 ;  /* 0x800000001f1f7221 */ /* 0x000fe20000010000 */
[----:B------:R-:W-:Y:S01]  /*4750*/  F2FP.PACK_AB R0, R15, R14 ;  /* 0x0000000e0f00723e */ /* 0x000fe200000000ff */
[----:B------:R-:W-:Y:S02]  /*4760*/  FMUL.FTZ R18, R18, R30 ;  /* 0x0000001e12127220 */ /* 0x000fe40000410000 */
[----:B------:R1:W-:Y:S01]  /*4770*/  STS [R236+0x2800], R2 ;  /* 0x00280002ec007388 */ /* 0x0003e20000000800 */
[----:B------:R-:W-:Y:S03]  /*4780*/  FMUL.FTZ R139, R139, R31 ;  /* 0x0000001f8b8b7220 */ /* 0x000fe60000410000 */
        /* <DEDUP_REMOVED lines=99> */
[C---:B------:R-:W-:Y:S04]  /*4dc0*/  IMAD.WIDE.U32 R2, R152.reuse, c[0x0][0x208], RZ ;  /* 0x0000820098027a25 */ /* 0x040fe800078e00ff */
[----:B------:R-:W-:Y:S02]  /*4dd0*/  IMAD R4, R152, c[0x0][0x20c], R4 ;  /* 0x0000830098047a24 */ /* 0x000fe400078e0204 */
[----:B------:R-:W-:Y:S02]  /*4de0*/  IMAD.SHL.U32 R6, R2, 0x40, RZ ;  /* 0x0000004002067824 */ /* 0x000fe400078e00ff */
[----:B------:R-:W-:Y:S03]  /*4df0*/  IMAD.IADD R3, R3, 0x1, R4 ;  /* 0x0000000103037824 */ /* 0x000fe600078e0204 */
[----:B------:R-:W-:Y:S02]  /*4e00*/  IADD3 R10, P6, P5, R248, UR12, R6 ;  /* 0x0000000cf80a7c10 */ /* 0x000fe4000fdde006 */
[----:B------:R-:W-:Y:S04]  /*4e10*/  SHF.L.U64.HI R3, R2, 0x6, R3 ;  /* 0x0000000602037819 */ /* 0x000fe80000010203 */
[----:B------:R-:W-:Y:S02]  /*4e20*/  IADD3.X R11, R247, UR6, R3, P6, P5 ;  /* 0x00000006f70b7c10 */ /* 0x000fe4000b7ea403 */
[C---:B--2---:R-:W-:Y:S02]  /*4e30*/  IADD3 R4, P1, R5.reuse, R238, RZ ;  /* 0x000000ee05047210 */ /* 0x044fe40007f3e0ff */
[----:B------:R-:W1:Y:S02]  /*4e40*/  S2R R238, SR_TID.X ;  /* 0x0000000000ee7919 */ /* 0x000e640000002100 */
[----:B---3--:R-:W-:Y:S02]  /*4e50*/  LEA.HI.X.SX32 R7, R5, R153, 0x1, P1 ;  /* 0x0000009905077211 */ /* 0x008fe400008f0eff */
[----:B------:R-:W-:Y:S02]  /*4e60*/  LOP3.LUT P1, RZ, R244, 0x1, RZ, 0xc0, !PT ;  /* 0x00000001f4ff7812 */ /* 0x000fe4000782c0ff */
[C---:B------:R-:W-:Y:S04]  /*4e70*/  LEA R8, P5, R4.reuse, c[0x0][0x280], 0x2 ;  /* 0x0000a00004087a11 */ /* 0x040fe800078a10ff */
[----:B------:R-:W-:Y:S02]  /*4e80*/  LEA.HI.X R9, R4, c[0x0][0x284], R7, 0x2, P5 ;  /* 0x0000a10004097a11 */ /* 0x000fe400028f1407 */
[----:B-1----:R-:W-:Y:S04]  /*4e90*/  SHF.R.S32.HI R153, RZ, 0x1f, R238 ;  /* 0x0000001fff997819 */ /* 0x002fe800000114ee */
[----:B------:R-:W-:Y:S04]  /*4ea0*/  LEA.HI R153, R153, R238, RZ, 0x3 ;  /* 0x000000ee99997211 */ /* 0x000fe800078f18ff */
[----:B------:R-:W-:Y:S04]  /*4eb0*/  SHF.R.S32.HI R153, RZ, 0x3, R153 ;  /* 0x00000003ff997819 */ /* 0x000fe80000011499 */
[----:B------:R-:W-:Y:S02]  /*4ec0*/  IADD3 R2, -R153, R242, -R5 ;  /* 0x000000f299027210 */ /* 0x000fe40007ffe905 */
[----:B------:R-:W1:Y:S01]  /*4ed0*/  S2R R153, SR_TID.X ;  /* 0x0000000000997919 */ /* 0x000e620000002100 */
[----:B------:R-:W-:Y:S02]  /*4ee0*/  IADD3 R5, P6, R6, R248, RZ ;  /* 0x000000f806057210 */ /* 0x000fe40007fde0ff */
[C---:B------:R-:W-:Y:S02]  /*4ef0*/  ISETP.LT.OR P5, PT, R2.reuse, 0x1, !P1 ;  /* 0x000000010200780c */ /* 0x040fe40004fa1670 */
[----:B------:R-:W-:Y:S01]  /*4f00*/  ISETP.LT.OR P1, PT, R2, 0x21, !P1 ;  /* 0x000000210200780c */ /* 0x000fe20004f21670 */
[----:B------:R-:W-:Y:S01]  /*4f10*/  IMAD.X R3, R3, 0x1, R247, P6 ;  /* 0x0000000103037824 */ /* 0x000fe200030e06f7 */
[C---:B------:R-:W-:Y:S04]  /*4f20*/  LEA R6, P6, R5.reuse, c[0x0][0x1f0], 0x1 ;  /* 0x00007c0005067a11 */ /* 0x040fe800078c08ff */
        /* <DEDUP_REMOVED lines=15> */
.L_x_1003:
[-C--:B-1234-:R-:W-:Y:S01]  /*5020*/  HMMA.16816.F32 R4, R80, R16.reuse, RZ ;  /* 0x000000105004723c */ /* 0x09efe200000018ff */
[----:B------:R-:W2:Y:S01]  /*5030*/  LDL.64 R238, [R1+0x20] ;  /* 0x0000200001ee7983 */ /* 0x000ea20000100a00 */
[----:B------:R-:W-:Y:S02]  /*5040*/  UIADD3 UR9, UR4, 0x1, URZ ;  /* 0x0000000104097890 */ /* 0x000fe4000fffe03f */
[----:B------:R-:W-:Y:S01]  /*5050*/  UISETP.GE.AND UP1, UPT, UR4, 0x1, UPT ;  /* 0x000000010400788c */ /* 0x000fe2000bf26270 */
[----:B------:R-:W3:Y:S01]  /*5060*/  LDL R2, [R1+0x4] ;  /* 0x0000040001027983 */ /* 0x000ee20000100800 */
[----:B------:R-:W-:Y:S02]  /*5070*/  UIADD3 UR8, UR13, 0x1, URZ ;  /* 0x000000010d087890 */ /* 0x000fe4000fffe03f */
[C---:B------:R-:W-:Y:S01]  /*5080*/  HMMA.16816.F32 R8, R132.reuse, R16, RZ ;  /* 0x000000108408723c */ /* 0x040fe200000018ff */
[----:B------:R-:W4:Y:S01]  /*5090*/  LDL R153, [R1+0x28] ;  /* 0x0000280001997983 */ /* 0x000f220000100800 */
[----:B------:R-:W-:Y:S03]  /*50a0*/  UISETP.GE.AND UP0, UPT, UR13, 0x1, UPT ;  /* 0x000000010d00788c */ /* 0x000fe6000bf06270 */
[----:B------:R-:W-:Y:S01]  /*50b0*/  LDSM.16.M88.4 R140, [R222+0x1800] ;  /* 0x00180000de8c783b */ /* 0x000fe20000000200 */
[----:B------:R-:W-:Y:S02]  /*50c0*/  USEL UR13, UR8, URZ, !UP0 ;  /* 0x0000003f080d7287 */ /* 0x000fe4000c000000 */
        /* <DEDUP_REMOVED lines=52> */
[----:B------:R5:W3:Y:S07]  /*5410*/  LDSM.16.MT88.4 R144, [R0+0x5880] ;  /* 0x005880000090783b */ /* 0x000aee0000004200 */
[----:B------:R-:W-:Y:S01]  /*5420*/  HMMA.16816.F32 R80, R132, R166, R80 ;  /* 0x000000a68450723c */ /* 0x000fe20000001850 */
[----:B------:R-:W-:Y:S07]  /*5430*/  LDSM.16.MT88.4 R132, [R206+0x17880] ;  /* 0x01788000ce84783b */ /* 0x000fee0000004200 */
[-C--:B-1----:R-:W-:Y:S05]  /*5440*/  HMMA.16816.F32 R4, R140, R136.reuse, R4 ;  /* 0x000000888c04723c */ /* 0x082fea0000001804 */
[----:B-----5:R-:W-:Y:S03]  /*5450*/  IMAD.SHL.U32 R0, R237, 0x2000, RZ ;  /* 0x00002000ed007824 */ /* 0x020fe600078e00ff */
[C---:B------:R-:W-:Y:S04]  /*5460*/  HMMA.16816.F32 R8, R148.reuse, R136, R8 ;  /* 0x000000889408723c */ /* 0x040fe80000001808 */
[C---:B--2---:R-:W-:Y:S02]  /*5470*/  IADD3 R3, P1, R0.reuse, R238, RZ ;  /* 0x000000ee00037210 */ /* 0x044fe40007f3e0ff */
[----:B------:R-:W-:Y:S02]  /*5480*/  MOV R237, R152 ;  /* 0x0000009800ed7202 */ /* 0x000fe40000000f00 */
[-C--:B------:R-:W-:Y:S04]  /*5490*/  HMMA.16816.F32 R12, R148, R138.reuse, R12 ;  /* 0x0000008a940c723c */ /* 0x080fe8000000180c */
[----:B----4-:R-:W-:Y:S01]  /*54a0*/  LEA.HI.X.SX32 R0, R0, R153, 0x1, P1 ;  /* 0x0000009900007211 */ /* 0x010fe200008f0eff */
[----:B---3--:R-:W-:Y:S01]  /*54b0*/  IMAD.MOV.U32 R153, RZ, RZ, R2 ;  /* 0x000000ffff997224 */ /* 0x008fe200078e0002 */
[C---:B------:R-:W-:Y:S02]  /*54c0*/  LEA R2, P1, R3.reuse, c[0x0][0x220], 0x2 ;  /* 0x0000880003027a11 */ /* 0x040fe400078210ff */
[C---:B------:R-:W-:Y:S04]  /*54d0*/  HMMA.16816.F32 R16, R140.reuse, R138, R16 ;  /* 0x0000008a8c10723c */ /* 0x040fe80000001810 */
[----:B------:R-:W-:Y:S01]  /*54e0*/  LEA.HI.X R3, R3, c[0x0][0x224], R0, 0x2, P1 ;  /* 0x0000890003037a11 */ /* 0x000fe200008f1400 */
[----:B------:R-:W-:Y:S01]  /*54f0*/  IMAD.U32 R0, RZ, RZ, UR4 ;  /* 0x00000004ff007e24 */ /* 0x000fe2000f8e00ff */
[----:B------:R-:W-:Y:S01]  /*5500*/  ISETP.GE.AND P1, PT, R152, R153, PT ;  /* 0x000000999800720c */ /* 0x000fe20003f26270 */
[----:B------:R-:W-:Y:S01]  /*5510*/  USEL UR4, UR9, URZ, !UP1 ;  /* 0x0000003f09047287 */ /* 0x000fe2000c800000 */
[-C--:B------:R-:W-:Y:S01]  /*5520*/  HMMA.16816.F32 R20, R140, R144.reuse, R20 ;  /* 0x000000908c14723c */ /* 0x080fe20000001814 */
[----:B------:R-:W-:Y:S03]  /*5530*/  RED.E.ADD.F32.FTZ.RN.STRONG.GPU [R2.64], R4 ;  /* 0x000000040200798e */ /* 0x000fe6000c10e78a */
[----:B------:R-:W-:Y:S01]  /*5540*/  LEA R0, R0, R229, 0xd ;  /* 0x000000e500007211 */ /* 0x000fe200078e68ff */
[----:B------:R-:W-:Y:S03]  /*5550*/  RED.E.ADD.F32.FTZ.RN.STRONG.GPU [R2.64+0x400], R5 ;  /* 0x000400050200798e */ /* 0x000fe6000c10e78a */
[C---:B------:R-:W-:Y:S01]  /*5560*/  HMMA.16816.F32 R24, R148.reuse, R144, R24 ;  /* 0x000000909418723c */ /* 0x040fe20000001818 */
[----:B------:R-:W-:Y:S03]  /*5570*/  RED.E.ADD.F32.FTZ.RN.STRONG.GPU [R2.64+0x800], R6 ;  /* 0x000800060200798e */ /* 0x000fe6000c10e78a */
[----:B------:R-:W-:Y:S01]  /*5580*/  IMAD.SHL.U32 R0, R0, 0x2, RZ ;  /* 0x0000000200007824 */ /* 0x000fe200078e00ff */
[----:B------:R-:W-:Y:S03]  /*5590*/  RED.E.ADD.F32.FTZ.RN.STRONG.GPU [R2.64+0xc00], R7 ;  /* 0x000c00070200798e */ /* 0x000fe6000c10e78a */
[-C--:B------:R-:W-:Y:S01]  /*55a0*/  HMMA.16816.F32 R28, R148, R146.reuse, R28 ;  /* 0x00000092941c723c */ /* 0x080fe2000000181c */
[----:B------:R-:W-:Y:S04]  /*55b0*/  RED.E.ADD.F32.FTZ.RN.STRONG.GPU [R2.64+0x1000], R8 ;  /* 0x001000080200798e */ /* 0x000fe8000c10e78a */
        /* <DEDUP_REMOVED lines=145> */
.L_x_1001:
[----:B------:R-:W-:Y:S05]  /*5ed0*/  @P1 EXIT ;  /* 0x000000000000194d */ /* 0x000fea0003800000 */
[----:B------:R-:W2:Y:S04]  /*5ee0*/  LDL R4, [R1+0x34] ;  /* 0x0000340001047983 */ /* 0x000ea80000100800 */
[----:B------:R-:W3:Y:S04]  /*5ef0*/  LDL.LU R9, [R1+0x2c] ;  /* 0x00002c0001097983 */ /* 0x000ee80000300800 */
[----:B------:R-:W4:Y:S01]  /*5f00*/  LDL.LU R8, [R1+0x30] ;  /* 0x0000300001087983 */ /* 0x000f220000300800 */
[----:B------:R-:W-:-:S04]  /*5f10*/  ISETP.NE.U32.AND P1, PT, RZ, c[0x0][0x360], PT ;  /* 0x0000d800ff007a0c */ /* 0x000fc80003f25070 */
[----:B------:R-:W-:-:S13]  /*5f20*/  ISETP.NE.AND.EX P1, PT, RZ, c[0x0][0x364], PT, P1 ;  /* 0x0000d900ff007a0c */ /* 0x000fda0003f25310 */
[----:B------:R-:W-:-:S04]  /*5f30*/  @P1 IMAD.MOV.U32 R2, RZ, RZ, 0x4 ;  /* 0x00000004ff021424 */ /* 0x000fc800078e00ff */
[----:B----4-:R-:W-:-:S06]  /*5f40*/  @P1 IMAD.WIDE R2, R8, R2, c[0x0][0x360] ;  /* 0x0000d80008021625 */ /* 0x010fcc00078e0202 */
[----:B------:R2:W4:Y:S01]  /*5f50*/  @P1 LDG.E R3, [R2.64] ;  /* 0x0000000a02031981 */ /* 0x000522000c1e1900 */
[----:B------:R-:W-:Y:S01]  /*5f60*/  IMAD.MOV.U32 R0, RZ, RZ, c[0x0][0x338] ;  /* 0x0000ce00ff007624 */ /* 0x000fe200078e00ff */
[----:B------:R-:W-:Y:S01]  /*5f70*/  SHF.R.S32.HI R16, RZ, 0x1f, R8 ;  /* 0x0000001fff107819 */ /* 0x000fe20000011408 */
[----:B---3--:R-:W-:Y:S01]  /*5f80*/  IMAD.MOV.U32 R7, RZ, RZ, R9 ;  /* 0x000000ffff077224 */ /* 0x008fe200078e0009 */
[----:B-1----:R-:W1:Y:S01]  /*5f90*/  S2R R5, SR_TID.X ;  /* 0x0000000000057919 */ /* 0x002e620000002100 */
[----:B------:R-:W-:Y:S03]  /*5fa0*/  BSSY B0, `(.L_x_1005) ;  /* 0x0000023000007945 */ /* 0x000fe60003800000 */
[----:B------:R-:W-:Y:S01]  /*5fb0*/  BAR.SYNC.DEFER_BLOCKING 0x1, 0x100 ;  /* 0x0044000000007b1d */ /* 0x000fe20000010000 */
[----:B------:R-:W-:Y:S01]  /*5fc0*/  ISETP.NE.AND P0, PT, R0, 0x1, PT ;  /* 0x000000010000780c */ /* 0x000fe20003f05270 */
[----:B------:R-:W-:Y:S01]  /*5fd0*/  IMAD R0, R8, c[0x0][0x2f4], RZ ;  /* 0x0000bd0008007a24 */ /* 0x000fe200078e02ff */
[----:B------:R-:W-:-:S02]  /*5fe0*/  SEL R16, R16, RZ, !P1 ;  /* 0x000000ff10107207 */ /* 0x000fc40004800000 */
[----:B------:R-:W-:Y:S01]  /*5ff0*/  SEL R12, R8, RZ, !P1 ;  /* 0x000000ff080c7207 */ /* 0x000fe20004800000 */
[----:B--2---:R-:W-:-:S08]  /*6000*/  IMAD R2, R4, c[0x0][0x358], RZ ;  /* 0x0000d60004027a24 */ /* 0x004fd000078e02ff */
[----:B------:R-:W-:-:S04]  /*6010*/  @P0 IMAD.HI.U32 R4, R9, c[0x0][0x33c], RZ ;  /* 0x0000cf0009040a27 */ /* 0x000fc800078e00ff */
[----:B------:R-:W-:Y:S01]  /*6020*/  IMAD R2, R2, c[0x0][0x2f4], RZ ;  /* 0x0000bd0002027a24 */ /* 0x000fe200078e02ff */
[----:B------:R-:W-:Y:S02]  /*6030*/  @P0 SHF.R.U32.HI R7, RZ, c[0x0][0x340], R4 ;  /* 0x0000d000ff070a19 */ /* 0x000fe40000011604 */
[----:B------:R-:W-:Y:S02]  /*6040*/  SHF.R.S32.HI R4, RZ, 0x1f, R0 ;  /* 0x0000001fff047819 */ /* 0x000fe40000011400 */
[--C-:B------:R-:W-:Y:S01]  /*6050*/  IADD3 R0, P2, P0, R2, R0, R7.reuse ;  /* 0x0000000002007210 */ /* 0x100fe2000785e007 */
[--C-:B------:R-:W-:Y:S01]  /*6060*/  IMAD.MOV R6, RZ, RZ, -R7.reuse ;  /* 0x000000ffff067224 */ /* 0x100fe200078e0a07 */
[----:B------:R-:W-:Y:S02]  /*6070*/  SHF.R.S32.HI R15, RZ, 0x1f, R2 ;  /* 0x0000001fff0f7819 */ /* 0x000fe40000011402 */
[----:B------:R-:W-:Y:S01]  /*6080*/  SHF.R.S32.HI R13, RZ, 0x1f, R7 ;  /* 0x0000001fff0d7819 */ /* 0x000fe20000011407 */
[----:B------:R-:W-:-:S02]  /*6090*/  IMAD.SHL.U32 R14, R0, 0x4, RZ ;  /* 0x00000004000e7824 */ /* 0x000fc400078e00ff */
[----:B------:R-:W-:Y:S01]  /*60a0*/  IMAD R6, R6, c[0x0][0x338], R9 ;  /* 0x0000ce0006067a24 */ /* 0x000fe200078e0209 */
[----:B------:R-:W-:Y:S02]  /*60b0*/  IADD3.X R15, R15, R4, R13, P2, P0 ;  /* 0x000000040f0f7210 */ /* 0x000fe400017e040d */
[----:B-1----:R-:W-:Y:S02]  /*60c0*/  ISETP.NE.AND P2, PT, R5, RZ, PT ;  /* 0x000000ff0500720c */ /* 0x002fe40003f45270 */
        /* <DEDUP_REMOVED lines=11> */
.L_x_1007:
[----:B------:R-:W2:Y:S01]  /*6180*/  LDG.E.STRONG.GPU R0, [R4.64] ;  /* 0x0000000a04007981 */ /* 0x000ea2000c1ef900 */
[----:B------:R-:W-:Y:S01]  /*6190*/  YIELD ;  /* 0x0000000000007946 */ /* 0x000fe20003800000 */
[----:B--2---:R-:W-:Y:S01]  /*61a0*/  ISETP.NE.AND P0, PT, R0, R6, PT ;  /* 0x000000060000720c */ /* 0x004fe20003f05270 */
[----:B------:R-:W-:-:S12]  /*61b0*/  CCTL.IVALL ;  /* 0x00000000ff00798f */ /* 0x000fd80002000000 */
[----:B------:R-:W-:Y:S05]  /*61c0*/  @P0 BRA `(.L_x_1007) ;  /* 0xffffffb000000947 */ /* 0x000fea000383ffff */
.L_x_1006:
[----:B------:R-:W-:Y:S05]  /*61d0*/  BSYNC B0 ;  /* 0x0000000000007941 */ /* 0x000fea0003800000 */
.L_x_1005:
[----:B------:R-:W-:Y:S01]  /*61e0*/  MOV R17, 0xffffffff ;  /* 0xffffffff00117802 */ /* 0x000fe20000000f00 */
[----:B------:R-:W-:Y:S05]  /*61f0*/  BRA.CONV ~URZ, `(.L_x_1008) ;  /* 0x000000237f007947 */ /* 0x000fea000b800000 */
[----:B------:R-:W-:Y:S02]  /*6200*/  MOV R8, 0x6220 ;  /* 0x0000622000087802 */ /* 0x000fe40000000f00 */
[----:B------:R-:W-:Y:S05]  /*6210*/  CALL.REL.NOINC `($__internal_5_$__cuda_sm70_warpsync) ;  /* 0x00000ab000007944 */ /* 0x000fea0003c00000 */
.L_x_1008:
[----:B------:R-:W2:Y:S04]  /*6220*/  LDL.LU R0, [R1+0x34] ;  /* 0x0000340001007983 */ /* 0x000ea80000300800 */
[----:B------:R-:W1:Y:S02]  /*6230*/  S2R R9, SR_TID.X ;  /* 0x0000000000097919 */ /* 0x000e640000002100 */
[----:B-1----:R-:W-:Y:S01]  /*6240*/  SHF.R.S32.HI R8, RZ, 0x1f, R9 ;  /* 0x0000001fff087819 */ /* 0x002fe20000011409 */
[----:B------:R-:W-:-:S06]  /*6250*/  NOP ;  /* 0x0000000000007918 */ /* 0x000fcc0000000000 */
[----:B--2---:R-:W-:-:S05]  /*6260*/  IMAD R0, R0, 0x3000, RZ ;  /* 0x0000300000007824 */ /* 0x004fca00078e02ff */
[----:B------:R-:W-:Y:S02]  /*6270*/  IADD3 R10, P1, P0, R2, R0, R9 ;  /* 0x00000000020a7210 */ /* 0x000fe4000783e009 */
[----:B------:R-:W-:Y:S01]  /*6280*/  SHF.R.S32.HI R2, RZ, 0x1f, R0 ;  /* 0x0000001fff027819 */ /* 0x000fe20000011400 */
[----:B------:R-:W-:-:S03]  /*6290*/  IMAD R0, R13, c[0x0][0x328], RZ ;  /* 0x0000ca000d007a24 */ /* 0x000fc600078e02ff */
[----:B------:R-:W-:Y:S01]  /*62a0*/  IADD3.X R11, R3, R2, R8, P1, P0 ;  /* 0x00000002030b7210 */ /* 0x000fe20000fe0408 */
        /* <DEDUP_REMOVED lines=59> */
[----:B-1----:R-:W-:Y:S05]  /*6660*/  CALL.REL.NOINC `($__internal_5_$__cuda_sm70_warpsync) ;  /* 0x0000066000007944 */ /* 0x002fea0003c00000 */
.L_x_1009:
        /* <DEDUP_REMOVED lines=12> */
.L_x_1011:
[----:B------:R-:W-:Y:S05]  /*6730*/  BSYNC B0 ;  /* 0x0000000000007941 */ /* 0x000fea0003800000 */
.L_x_1010:
[----:B--2---:R-:W-:Y:S01]  /*6740*/  IADD3 R4, P0, R14, c[0x0][0x348], RZ ;  /* 0x0000d2000e047a10 */ /* 0x004fe20007f1e0ff */
[----:B------:R-:W-:Y:S03]  /*6750*/  BSSY B0, `(.L_x_1012) ;  /* 0x0000008000007945 */ /* 0x000fe60003800000 */
[----:B------:R-:W-:Y:S01]  /*6760*/  IADD3.X R5, R15, c[0x0][0x34c], RZ, P0, !PT ;  /* 0x0000d3000f057a10 */ /* 0x000fe200007fe4ff */
[----:B------:R-:W-:Y:S05]  /*6770*/  @P2 BRA `(.L_x_1013) ;  /* 0x0000005000002947 */ /* 0x000fea0003800000 */
.L_x_1014:
[----:B------:R-:W2:Y:S01]  /*6780*/  LDG.E.STRONG.GPU R0, [R4.64] ;  /* 0x0000000a04007981 */ /* 0x000ea2000c1ef900 */
[----:B------:R-:W-:Y:S01]  /*6790*/  YIELD ;  /* 0x0000000000007946 */ /* 0x000fe20003800000 */
[----:B--2---:R-:W-:Y:S01]  /*67a0*/  ISETP.NE.AND P0, PT, R0, R6, PT ;  /* 0x000000060000720c */ /* 0x004fe20003f05270 */
[----:B------:R-:W-:-:S12]  /*67b0*/  CCTL.IVALL ;  /* 0x00000000ff00798f */ /* 0x000fd80002000000 */
[----:B------:R-:W-:Y:S05]  /*67c0*/  @P0 BRA `(.L_x_1014) ;  /* 0xffffffb000000947 */ /* 0x000fea000383ffff */
.L_x_1013:
[----:B------:R-:W-:Y:S05]  /*67d0*/  BSYNC B0 ;  /* 0x0000000000007941 */ /* 0x000fea0003800000 */
.L_x_1012:
[----:B------:R-:W-:Y:S05]  /*67e0*/  BRA.CONV ~URZ, `(.L_x_1015) ;  /* 0x000000237f007947 */ /* 0x000fea000b800000 */
[----:B------:R-:W-:Y:S02]  /*67f0*/  MOV R8, 0x6810 ;  /* 0x0000681000087802 */ /* 0x000fe40000000f00 */
[----:B-1----:R-:W-:Y:S05]  /*6800*/  CALL.REL.NOINC `($__internal_5_$__cuda_sm70_warpsync) ;  /* 0x000004c000007944 */ /* 0x002fea0003c00000 */
.L_x_1015:
        /* <DEDUP_REMOVED lines=64> */
.L_x_1016:
        /* <DEDUP_REMOVED lines=12> */
        .weak           $__internal_5_$__cuda_sm70_warpsync
        .type           $__internal_5_$__cuda_sm70_warpsync,@function
        .size           $__internal_5_$__cuda_sm70_warpsync,(.L_x_2314 - $__internal_5_$__cuda_sm70_warpsync)
$__internal_5_$__cuda_sm70_warpsync:
[----:B------:R-:W-:Y:S01]  /*6cd0*/  MOV R9, 0x0 ;  /* 0x0000000000097802 */ /* 0x000fe20000000f00 */
[----:B------:R-:W-:Y:S04]  /*6ce0*/  WARPSYNC R17 ;  /* 0x0000001100007348 */ /* 0x000fe80003800000 */
[----:B------:R-:W-:Y:S05]  /*6cf0*/  RET.REL.NODEC R8 `(_ZN7cutlass13device_kernelIN5flash19enable_sm80_to_sm89INS1_16FlashAttnBwdSm80INS1_25CollectiveMainloopBwdSm80ILi2ELi1EN4cute5tupleIJNS5_1CILi64EEENS7_ILi96EEENS7_ILi128EEEEEENS_6half_tEfNS_4arch4Sm80ELb1ELb0ELb0ELb1ELb1ELb0ELb0ELb0ELi2ELi2ELi2ELi2ELb1EEENS1_24CollectiveEpilogueBwdGQAISB_fSE_Li256ELb1ELb1EEENS1_25SingleTileBwdLPTSchedulerILb1ELi96ELb1EEEEEEEEEvNT_6ParamsE) ;  /* 0xffff930008007950 */ /* 0x000fea0003c3ffff */
.L_x_1017:
        /* <DEDUP_REMOVED lines=16> */
.L_x_2314:


//--------------------- .text._ZN7cutlass13device_kernelIN5flash19enable_sm80_to_sm89INS1_16FlashAttnBwdSm80INS1_25CollectiveMainloopBwdSm80ILi2ELi2EN4cute5tupleIJNS5_1CILi64EEENS7_ILi128EEES9_EEENS_6half_tEfNS_4arch4Sm80ELb0ELb0ELb0ELb0ELb0ELb0ELb0ELb0ELi2ELi2ELi2ELi2ELb0EEENS1_21CollectiveEpilogueBwdISA_SB_SD_Li256ELb0ELb0ELi4EEENS1_19SingleTileSchedulerILb0ELb0ELb0ELi128EEEEEEEEEvNT_6ParamsE --------------------------
	.section	.text._ZN7cutlass13device_kernelIN5flash19enable_sm80_to_sm89INS1_16FlashAttnBwdSm80INS1_25CollectiveMainloopBwdSm80ILi2ELi2EN4cute5tupleIJNS5_1CILi64EEENS7_ILi128EEES9_EEENS_6half_tEfNS_4arch4Sm80ELb0ELb0ELb0ELb0ELb0ELb0ELb0ELb0ELi2ELi2ELi2ELi2ELb0EEENS1_21CollectiveEpilogueBwdISA_SB_SD_Li256ELb0ELb0ELi4EEENS1_19SingleTileSchedulerILb0ELb0ELb0ELi128EEEEEEEEEvNT_6ParamsE,"ax",@progbits
	.sectioninfo	@"SHI_REGISTERS=255"
	.align	128
.text._ZN7cutlass13device_kernelIN5flash19enable_sm80_to_sm89INS1_16FlashAttnBwdSm80INS1_25CollectiveMainloopBwdSm80ILi2ELi2EN4cute5tupleIJNS5_1CILi64EEENS7_ILi128EEES9_EEENS_6half_tEfNS_4arch4Sm80ELb0ELb0ELb0ELb0ELb0ELb0ELb0ELb0ELi2ELi2ELi2ELi2ELb0EEENS1_21CollectiveEpilogueBwdISA_SB_SD_Li256ELb0ELb0ELi4EEENS1_19SingleTileSchedulerILb0ELb0ELb0ELi128EEEEEEEEEvNT_6ParamsE:
        .type           _ZN7cutlass13device_kernelIN5flash19enable_sm80_to_sm89INS1_16FlashAttnBwdSm80INS1_25CollectiveMainloopBwdSm80ILi2ELi2EN4cute5tupleIJNS5_1CILi64EEENS7_ILi128EEES9_EEENS_6half_tEfNS_4arch4Sm80ELb0ELb0ELb0ELb0ELb0ELb0ELb0ELb0ELi2ELi2ELi2ELi2ELb0EEENS1_21CollectiveEpilogueBwdISA_SB_SD_Li256ELb0ELb0ELi4EEENS1_19SingleTileSchedulerILb0ELb0ELb0ELi128EEEEEEEEEvNT_6ParamsE,@function
        .size           _ZN7cutlass13device_kernelIN5flash19enable_sm80_to_sm89INS1_16FlashAttnBwdSm80INS1_25CollectiveMainloopBwdSm80ILi2ELi2EN4cute5tupleIJNS5_1CILi64EEENS7_ILi128EEES9_EEENS_6half_tEfNS_4arch4Sm80ELb0ELb0ELb0ELb0ELb0ELb0ELb0ELb0ELi2ELi2ELi2ELi2ELb0EEENS1_21CollectiveEpilogueBwdISA_SB_SD_Li256ELb0ELb0ELi4EEENS1_19SingleTileSchedulerILb0ELb0ELb0ELi128EEEEEEEEEvNT_6ParamsE,(.L_x_2316 - _ZN7cutlass13device_kernelIN5flash19enable_sm80_to_sm89INS1_16FlashAttnBwdSm80INS1_25CollectiveMainloopBwdSm80ILi2ELi2EN4cute5tupleIJNS5_1CILi64EEENS7_ILi128EEES9_EEENS_6half_tEfNS_4arch4Sm80ELb0ELb0ELb0ELb0ELb0ELb0ELb0ELb0ELi2ELi2ELi2ELi2ELb0EEENS1_21CollectiveEpilogueBwdISA_SB_SD_Li256ELb0ELb0ELi4EEENS1_19SingleTileSchedulerILb0ELb0ELb0ELi128EEEEEEEEEvNT_6ParamsE)
        .other          _ZN7cutlass13device_kernelIN5flash19enable_sm80_to_sm89INS1_16FlashAttnBwdSm80INS1_25CollectiveMainloopBwdSm80ILi2ELi2EN4cute5tupleIJNS5_1CILi64EEENS7_ILi128EEES9_EEENS_6half_tEfNS_4arch4Sm80ELb0ELb0ELb0ELb0ELb0ELb0ELb0ELb0ELi2ELi2ELi2ELi2ELb0EEENS1_21CollectiveEpilogueBwdISA_SB_SD_Li256ELb0ELb0ELi4EEENS1_19SingleTileSchedulerILb0ELb0ELb0ELi128EEEEEEEEEvNT_6ParamsE,@"STO_CUDA_ENTRY STV_DEFAULT"
_ZN7cutlass13device_kernelIN5flash19enable_sm80_to_sm89INS1_16FlashAttnBwdSm80INS1_25CollectiveMainloopBwdSm80ILi2ELi2EN4cute5tupleIJNS5_1CILi64EEENS7_ILi128EEES9_EEENS_6half_tEfNS_4arch4Sm80ELb0ELb0ELb0ELb0ELb0ELb0ELb0ELb0ELi2ELi2ELi2ELi2ELb0EEENS1_21CollectiveEpilogueBwdISA_SB_SD_Li256ELb0ELb0ELi4EEENS1_19SingleTileSchedulerILb0ELb0ELb0ELi128EEEEEEEEEvNT_6ParamsE:
[----:B------:R-:W-:Y:S02]  /*0000*/  MOV R1, c[0x0][0x28] ;  /* 0x00000a0000017a02 */ /* 0x000fe40000000f00 */
[----:B------:R-:W1:Y:S02]  /*0010*/  S2UR UR17, SR_CTAID.Z ;  /* 0x00000000001179c3 */ /* 0x000e640000002700 */
[----:B-1----:R-:W-:-:S13]  /*0020*/  ISETP.LE.AND P0, PT, RZ, UR17, PT ;  /* 0x00000011ff007c0c */ /* 0x002fda000bf03270 */
[----:B------:R-:W-:Y:S05]  /*0030*/  @!P0 EXIT ;  /* 0x000000000000894d */ /* 0x000fea0003800000 */
[----:B------:R-:W1:Y:S01]  /*0040*/  S2UR UR9, SR_CTAID.Y ;  /* 0x00000000000979c3 */ /* 0x000e620000002600 */
[----:B------:R-:W2:Y:S01]  /*0050*/  S2R R234, SR_TID.X ;  /* 0x0000000000ea7919 */ /* 0x000ea20000002100 */
[----:B------:R-:W-:Y:S01]  /*0060*/  ULDC.64 UR4, c[0x0][0x248] ;  /* 0x0000920000047ab9 */ /* 0x000fe20000000a00 */
[----:B------:R-:W-:Y:S01]  /*0070*/  IMAD.MOV.U32 R4, RZ, RZ, -0x80 ;  /* 0xffffff80ff047424 */ /* 0x000fe200078e00ff */
[----:B------:R-:W-:Y:S01]  /*0080*/  UISETP.NE.AND UP0, UPT, UR4, 0x1, UPT ;  /* 0x000000010400788c */ /* 0x000fe2000bf05270 */
[----:B------:R-:W3:Y:S01]  /*0090*/  S2R R22, SR_CTAID.X ;  /* 0x0000000000167919 */ /* 0x000ee20000002500 */
[----:B------:R-:W-:Y:S02]  /*00a0*/  USHF.R.S32.HI UR15, URZ, 0x1f, UR17 ;  /* 0x0000001f3f0f7899 */ /* 0x000fe40008011411 */
[----:B------:R-:W-:Y:S02]  /*00b0*/  ULDC UR4, c[0x0][0x250] ;  /* 0x0000940000047ab9 */ /* 0x000fe40000000800 */
[----:B------:R-:W-:-:S02]  /*00c0*/  ULDC.64 UR22, c[0x0][0x118] ;  /* 0x0000460000167ab9 */ /* 0x000fc40000000a00 */
[----:B------:R-:W-:Y:S02]  /*00d0*/  ULDC.64 UR12, c[0x0][0x178] ;  /* 0x00005e00000c7ab9 */ /* 0x000fe40000000a00 */
[----:B------:R-:W-:Y:S02]  /*00e0*/  USHF.L.U32 UR14, UR12, 0x6, URZ ;  /* 0x000000060c0e7899 */ /* 0x000fe4000800063f */
[----:B-1----:R-:W-:Y:S01]  /*00f0*/  UIMAD.WIDE.U32 UR10, UR9, UR5, URZ ;  /* 0x00000005090a72a5 */ /* 0x002fe2000f8e003f */
[----:B--2---:R-:W-:Y:S01]  /*0100*/  SHF.R.S32.HI R2, RZ, 0x1f, R234 ;  /* 0x0000001fff027819 */ /* 0x004fe200000114ea */
[----:B------:R-:W-:Y:S01]  /*0110*/  UMOV UR6, UR9 ;  /* 0x0000000900067c82 */ /* 0x000fe20008000000 */
[----:B------:R-:W-:Y:S01]  /*0120*/  IMAD.U32 R3, RZ, RZ, UR9 ;  /* 0x00000009ff037e24 */ /* 0x000fe2000f8e00ff */
[----:B------:R-:W-:Y:S01]  /*0130*/  @UP0 USHF.R.U32.HI UR6, URZ, UR4, UR11 ;  /* 0x000000043f060299 */ /* 0x000fe2000801160b */
[CC--:B------:R-:W-:Y:S01]  /*0140*/  LEA.HI R9, R2.reuse, R234.reuse, RZ, 0x3 ;  /* 0x000000ea02097211 */ /* 0x0c0fe200078f18ff */
[----:B------:R-:W-:Y:S01]  /*0150*/  USHF.R.S32.HI UR24, URZ, 0x1f, UR9 ;  /* 0x0000001f3f187899 */ /* 0x000fe20008011409 */
[----:B------:R-:W-:Y:S01]  /*0160*/  LEA.HI R8, R2, R234, RZ, 0x6 ;  /* 0x000000ea02087211 */ /* 0x000fe200078f30ff */
[----:B------:R-:W-:Y:S01]  /*0170*/  USHF.R.S32.HI UR7, URZ, 0x1f, UR6 ;  /* 0x0000001f3f077899 */ /* 0x000fe20008011406 */
[----:B------:R-:W-:Y:S01]  /*0180*/  SHF.R.S32.HI R240, RZ, 0x3, R9 ;  /* 0x00000003fff07819 */ /* 0x000fe20000011409 */
[----:B------:R-:W-:Y:S01]  /*0190*/  ULDC.64 UR4, c[0x0][0x1e0] ;  /* 0x0000780000047ab9 */ /* 0x000fe20000000a00 */
[----:B------:R-:W-:Y:S01]  /*01a0*/  LOP3.LUT R9, R9, 0xfffffff8, RZ, 0xc0, !PT ;  /* 0xfffffff809097812 */ /* 0x000fe200078ec0ff */
[----:B------:R-:W-:Y:S01]  /*01b0*/  UIMAD UR4, UR7, UR4, URZ ;  /* 0x00000004070472a4 */ /* 0x000fe2000f8e023f */
[----:B------:R-:W-:Y:S01]  /*01c0*/  SHF.R.S32.HI R241, RZ, 0x1f, R240 ;  /* 0x0000001ffff17819 */ /* 0x000fe200000114f0 */
[----:B------:R-:W-:Y:S01]  /*01d0*/  IMAD.SHL.U32 R10, R240, 0x40, RZ ;  /* 0x00000040f00a7824 */ /* 0x000fe200078e00ff */
[----:B------:R-:W-:Y:S01]  /*01e0*/  SHF.R.S32.HI R8, RZ, 0x6, R8 ;  /* 0x00000006ff087819 */ /* 0x000fe20000011408 */
[----:B------:R-:W-:Y:S01]  /*01f0*/  IMAD.IADD R9, R234, 0x1, -R9 ;  /* 0x00000001ea097824 */ /* 0x000fe200078e0a09 */
[----:B------:R-:W-:Y:S01]  /*0200*/  UIMAD UR8, UR6, UR5, UR4 ;  /* 0x00000005060872a4 */ /* 0x000fe2000f8e0204 */
[----:B------:R-:W-:Y:S01]  /*0210*/  IMAD.U32 R12, RZ, RZ, UR6 ;  /* 0x00000006ff0c7e24 */ /* 0x000fe2000f8e00ff */
[----:B------:R-:W-:Y:S01]  /*0220*/  LOP3.LUT R10, R10, 0x1c0, RZ, 0xc0, !PT ;  /* 0x000001c00a0a7812 */ /* 0x000fe200078ec0ff */
[----:B------:R-:W-:Y:S01]  /*0230*/  IMAD.SHL.U32 R18, R9, 0x8, RZ ;  /* 0x0000000809127824 */ /* 0x000fe200078e00ff */
[----:B------:R-:W-:Y:S01]  /*0240*/  ULDC.64 UR4, c[0x0][0x1b0] ;  /* 0x00006c0000047ab9 */ /* 0x000fe20000000a00 */
[C---:B------:R-:W-:Y:S01]  /*0250*/  IMAD R24, R241.reuse, c[0x0][0x208], RZ ;  /* 0x00008200f1187a24 */ /* 0x040fe200078e02ff */
[----:B------:R-:W-:Y:S01]  /*0260*/  UIMAD UR4, UR7, UR4, URZ ;  /* 0x00000004070472a4 */ /* 0x000fe2000f8e023f */
[----:B------:R-:W-:Y:S01]  /*0270*/  IMAD R26, R241, c[0x0][0x178], RZ ;  /* 0x00005e00f11a7a24 */ /* 0x000fe200078e02ff */
[--C-:B------:R-:W-:Y:S01]  /*0280*/  SHF.R.S32.HI R19, RZ, 0x1f, R18.reuse ;  /* 0x0000001fff137819 */ /* 0x100fe20000011412 */
[----:B------:R-:W-:Y:S01]  /*0290*/  IMAD.SHL.U32 R7, R8, 0x200, RZ ;  /* 0x0000020008077824 */ /* 0x000fe200078e00ff */
[----:B------:R-:W-:Y:S01]  /*02a0*/  UIMAD UR10, UR6, UR5, UR4 ;  /* 0x00000005060a72a4 */ /* 0x000fe2000f8e0204 */
[----:B------:R-:W-:Y:S01]  /*02b0*/  LOP3.LUT R0, R10, 0x38, R18, 0xf8, !PT ;  /* 0x000000380a007812 */ /* 0x000fe200078ef812 */
[----:B------:R-:W-:Y:S01]  /*02c0*/  IMAD R24, R240, c[0x0][0x20c], R24 ;  /* 0x00008300f0187a24 */ /* 0x000fe200078e0218 */
[----:B------:R-:W-:Y:S01]  /*02d0*/  ULDC.64 UR4, c[0x0][0x210] ;  /* 0x0000840000047ab9 */ /* 0x000fe20000000a00 */
[C---:B------:R-:W-:Y:S01]  /*02e0*/  IMAD.WIDE.U32 R14, R12.reuse, c[0x0][0x1e0], R18 ;  /* 0x000078000c0e7a25 */ /* 0x040fe200078e0012 */
[----:B------:R-:W-:Y:S01]  /*02f0*/  ULDC.64 UR6, c[0x0][0x180] ;  /* 0x0000600000067ab9 */ /* 0x000fe20000000a00 */
[----:B------:R-:W-:Y:S01]  /*0300*/  SHF.R.U32.HI R10, RZ, 0x3, R10 ;  /* 0x00000003ff0a7819 */ /* 0x000fe2000001160a */
[----:B------:R-:W-:Y:S01]  /*0310*/  UIMAD UR4, UR24, UR4, URZ ;  /* 0x00000004180472a4 */ /* 0x000fe2000f8e023f */
[----:B------:R-:W-:Y:S01]  /*0320*/  IMAD.WIDE.U32 R12, R12, c[0x0][0x1b0], R18 ;  /* 0x00006c000c0c7a25 */ /* 0x000fe200078e0012 */
[----:B------:R-:W-:Y:S01]  /*0330*/  UIMAD UR6, UR24, UR6, URZ ;  /* 0x00000006180672a4 */ /* 0x000fe2000f8e023f */
[----:B------:R-:W-:Y:S01]  /*0340*/  LOP3.LUT R10, R7, R0, R10, 0xf6, !PT ;  /* 0x00000000070a7212 */ /* 0x000fe200078ef60a */
[----:B------:R-:W-:Y:S01]  /*0350*/  UMOV UR11, 0x6 ;  /* 0x00000006000b7882 */ /* 0x000fe20000000000 */
[C---:B------:R-:W-:Y:S01]  /*0360*/  IMAD.WIDE.U32 R16, R240.reuse, c[0x0][0x208], R18 ;  /* 0x00008200f0107a25 */ /* 0x040fe200078e0012 */
[----:B------:R-:W-:Y:S01]  /*0370*/  IADD3 R13, R13, UR10, RZ ;  /* 0x0000000a0d0d7c10 */ /* 0x000fe2000fffe0ff */
[----:B------:R-:W-:Y:S01]  /*0380*/  UIMAD UR10, UR9, UR5, UR4 ;  /* 0x00000005090a72a4 */ /* 0x000fe2000f8e0204 */
[----:B------:R-:W-:Y:S01]  /*0390*/  IADD3 R15, R15, UR8, RZ ;  /* 0x000000080f0f7c10 */ /* 0x000fe2000fffe0ff */
[C---:B------:R-:W-:Y:S01]  /*03a0*/  IMAD R26, R240.reuse, c[0x0][0x17c], R26 ;  /* 0x00005f00f01a7a24 */ /* 0x040fe200078e021a */
[----:B------:R-:W-:Y:S01]  /*03b0*/  UIMAD UR8, UR9, UR7, UR6 ;  /* 0x00000007090872a4 */ /* 0x000fe2000f8e0206 */
[----:B------:R-:W-:Y:S01]  /*03c0*/  IMAD.WIDE.U32 R20, R240, c[0x0][0x178], R18 ;  /* 0x00005e00f0147a25 */ /* 0x000fe200078e0012 */
[----:B------:R-:W-:Y:S01]  /*03d0*/  ULDC.64 UR4, c[0x0][0x1b8] ;  /* 0x00006e0000047ab9 */ /* 0x000fe20000000a00 */
[C---:B------:R-:W-:Y:S01]  /*03e0*/  ISETP.GE.AND P6, PT, R18.reuse, c[0x0][0x1cc], PT ;  /* 0x0000730012007a0c */ /* 0x040fe20003fc6270 */
[----:B------:R-:W-:Y:S01]  /*03f0*/  ULDC.64 UR6, c[0x0][0x1e8] ;  /* 0x00007a0000067ab9 */ /* 0x000fe20000000a00 */
[----:B------:R-:W-:Y:S01]  /*0400*/  IMAD.IADD R25, R17, 0x1, R24 ;  /* 0x0000000111197824 */ /* 0x000fe200078e0218 */
[----:B------:R-:W-:Y:S01]  /*0410*/  UIMAD UR4, UR15, UR4, URZ ;  /* 0x000000040f0472a4 */ /* 0x000fe2000f8e023f */
[----:B------:R-:W-:Y:S01]  /*0420*/  IMAD.MOV.U32 R24, RZ, RZ, R16 ;  /* 0x000000ffff187224 */ /* 0x000fe200078e0010 */
[----:B------:R-:W-:Y:S01]  /*0430*/  UIMAD UR6, UR15, UR6, URZ ;  /* 0x000000060f0672a4 */ /* 0x000fe2000f8e023f */
[----:B------:R-:W-:Y:S01]  /*0440*/  IMAD.U32 R0, RZ, RZ, UR9 ;  /* 0x00000009ff007e24 */ /* 0x000fe2000f8e00ff */
[----:B------:R-:W-:Y:S01]  /*0450*/  IADD3 R11, R18, 0x40, RZ ;  /* 0x00000040120b7810 */ /* 0x000fe20007ffe0ff */
[----:B------:R-:W-:Y:S01]  /*0460*/  IMAD.IADD R27, R21, 0x1, R26 ;  /* 0x00000001151b7824 */ /* 0x000fe200078e021a */
[----:B------:R-:W-:Y:S01]  /*0470*/  UIMAD UR6, UR17, UR7, UR6 ;  /* 0x00000007110672a4 */ /* 0x000fe2000f8e0206 */
[----:B------:R-:W-:Y:S01]  /*0480*/  IMAD.MOV.U32 R26, RZ, RZ, R20 ;  /* 0x000000ffff1a7224 */ /* 0x000fe200078e0014 */
[----:B------:R-:W-:Y:S01]  /*0490*/  UIMAD UR7, UR17, UR5, UR4 ;  /* 0x00000005110772a4 */ /* 0x000fe2000f8e0204 */
[----:B------:R-:W-:Y:S01]  /*04a0*/  IMAD.WIDE.U32 R24, R0, c[0x0][0x210], R24 ;  /* 0x0000840000187a25 */ /* 0x000fe200078e0018 */
[----:B------:R-:W-:Y:S01]  /*04b0*/  ISETP.GE.AND P5, PT, R11, c[0x0][0x1cc], PT ;  /* 0x000073000b007a0c */ /* 0x000fe20003fa6270 */
[----:B------:R-:W-:-:S02]  /*04c0*/  ULDC.64 UR4, c[0x0][0x188] ;  /* 0x0000620000047ab9 */ /* 0x000fc40000000a00 */
[----:B------:R-:W-:Y:S01]  /*04d0*/  IMAD.U32 R0, RZ, RZ, UR17 ;  /* 0x00000011ff007e24 */ /* 0x000fe2000f8e00ff */
[----:B------:R-:W-:Y:S01]  /*04e0*/  UIMAD UR4, UR15, UR4, URZ ;  /* 0x000000040f0472a4 */ /* 0x000fe2000f8e023f */
[----:B------:R-:W-:Y:S01]  /*04f0*/  IMAD.WIDE.U32 R26, R3, c[0x0][0x180], R26 ;  /* 0x00006000031a7a25 */ /* 0x000fe200078e001a */
[----:B------:R-:W-:Y:S01]  /*0500*/  IADD3 R25, R25, UR10, RZ ;  /* 0x0000000a19197c10 */ /* 0x000fe2000fffe0ff */
[----:B------:R-:W-:Y:S02]  /*0510*/  USHF.L.U64.HI UR13, UR12, UR11, UR13 ;  /* 0x0000000b0c0d7299 */ /* 0x000fe4000801020d */
[----:B------:R-:W-:Y:S01]  /*0520*/  IMAD.WIDE.U32 R12, R0, c[0x0][0x1b8], R12 ;  /* 0x00006e00000c7a25 */ /* 0x000fe200078e000c */
[----:B------:R-:W-:-:S03]  /*0530*/  IADD3 R27, R27, UR8, RZ ;  /* 0x000000081b1b7c10 */ /* 0x000fc6000fffe0ff */
[----:B------:R-:W-:Y:S01]  /*0540*/  IMAD.U32 R20, RZ, RZ, UR17 ;  /* 0x00000011ff147e24 */ /* 0x000fe2000f8e00ff */
[----:B------:R-:W-:Y:S01]  /*0550*/  IADD3 R13, R13, UR7, RZ ;  /* 0x000000070d0d7c10 */ /* 0x000fe2000fffe0ff */
[----:B------:R-:W-:Y:S01]  /*0560*/  IMAD.U32 R3, RZ, RZ, UR17 ;  /* 0x00000011ff037e24 */ /* 0x000fe2000f8e00ff */
[----:B------:R-:W-:Y:S01]  /*0570*/  UIMAD UR7, UR17, UR5, UR4 ;  /* 0x00000005110772a4 */ /* 0x000fe2000f8e0204 */
[----:B------:R-:W-:Y:S02]  /*0580*/  IMAD.WIDE.U32 R20, R20, c[0x0][0x188], R26 ;  /* 0x0000620014147a25 */ /* 0x000fe400078e001a */
[----:B------:R-:W-:Y:S02]  /*0590*/  ULDC.64 UR4, c[0x0][0x218] ;  /* 0x0000860000047ab9 */ /* 0x000fe40000000a00 */
[----:B------:R-:W-:Y:S01]  /*05a0*/  IMAD.WIDE.U32 R14, R3, c[0x0][0x1e8], R14 ;  /* 0x00007a00030e7a25 */ /* 0x000fe200078e000e */
[----:B------:R-:W-:Y:S01]  /*05b0*/  UIMAD UR4, UR15, UR4, URZ ;  /* 0x000000040f0472a4 */ /* 0x000fe2000f8e023f */
[----:B------:R-:W-:-:S02]  /*05c0*/  IADD3 R3, R21, UR7, RZ ;  /* 0x0000000715037c10 */ /* 0x000fc4000fffe0ff */
[----:B---3--:R-:W-:Y:S01]  /*05d0*/  IMAD R4, R22, R4, c[0x0][0x198] ;  /* 0x0000660016047624 */ /* 0x008fe200078e0204 */
[----:B------:R-:W-:Y:S01]  /*05e0*/  LEA R238, P0, R20, c[0x0][0x160], 0x1 ;  /* 0x0000580014ee7a11 */ /* 0x000fe200078008ff */
[----:B------:R-:W-:Y:S01]  /*05f0*/  IMAD.U32 R16, RZ, RZ, UR17 ;  /* 0x00000011ff107e24 */ /* 0x000fe2000f8e00ff */
[----:B------:R-:W-:Y:S01]  /*0600*/  IADD3 R15, R15, UR6, RZ ;  /* 0x000000060f0f7c10 */ /* 0x000fe2000fffe0ff */
[----:B------:R-:W-:Y:S01]  /*0610*/  IMAD.WIDE R22, R22, 0x80, R240 ;  /* 0x0000008016167825 */ /* 0x000fe200078e02f0 */
[----:B------:R-:W-:Y:S01]  /*0620*/  UIMAD UR6, UR17, UR5, UR4 ;  /* 0x00000005110672a4 */ /* 0x000fe2000f8e0204 */
[----:B------:R-:W-:Y:S02]  /*0630*/  LEA.HI.X R239, R20, c[0x0][0x164], R3, 0x1, P0 ;  /* 0x0000590014ef7a11 */ /* 0x000fe400000f0c03 */
[----:B------:R-:W-:Y:S01]  /*0640*/  IMAD.WIDE.U32 R16, R16, c[0x0][0x218], R24 ;  /* 0x0000860010107a25 */ /* 0x000fe200078e0018 */
[----:B------:R-:W-:Y:S02]  /*0650*/  ULDC.64 UR4, c[0x0][0x1d8] ;  /* 0x0000760000047ab9 */ /* 0x000fe40000000a00 */
[----:B------:R-:W-:Y:S01]  /*0660*/  USHF.L.U64.HI UR7, UR4, UR11, UR5 ;  /* 0x0000000b04077299 */ /* 0x000fe20008010205 */
[----:B------:R-:W-:Y:S01]  /*0670*/  IMAD R5, R23, c[0x0][0x1d8], RZ ;  /* 0x0000760017057a24 */ /* 0x000fe200078e02ff */
[----:B------:R-:W-:Y:S01]  /*0680*/  IADD3 R6, R17, UR6, RZ ;  /* 0x0000000611067c10 */ /* 0x000fe2000fffe0ff */
[----:B------:R-:W-:Y:S01]  /*0690*/  IMAD.IADD R3, R4, 0x1, -R240 ;  /* 0x0000000104037824 */ /* 0x000fe200078e0af0 */
[----:B------:R-:W-:Y:S01]  /*06a0*/  LEA R236, P0, R16, c[0x0][0x1f0], 0x1 ;  /* 0x00007c0010ec7a11 */ /* 0x000fe200078008ff */
[C---:B------:R-:W-:Y:S01]  /*06b0*/  IMAD R5, R22.reuse, c[0x0][0x1dc], R5 ;  /* 0x0000770016057a24 */ /* 0x040fe200078e0205 */
[----:B------:R-:W-:Y:S01]  /*06c0*/  USHF.L.U32 UR6, UR4, 0x6, URZ ;  /* 0x0000000604067899 */ /* 0x000fe2000800063f */
[----:B------:R-:W-:Y:S01]  /*06d0*/  IMAD.WIDE.U32 R14, R22, c[0x0][0x1d8], R14 ;  /* 0x00007600160e7a25 */ /* 0x000fe200078e000e */
[----:B------:R-:W-:Y:S01]  /*06e0*/  ISETP.LT.OR P1, PT, R3, 0x1, P6 ;  /* 0x000000010300780c */ /* 0x000fe20003721670 */
[----:B------:R-:W-:Y:S01]  /*06f0*/  ULDC.64 UR4, c[0x0][0x1a8] ;  /* 0x00006a0000047ab9 */ /* 0x000fe20000000a00 */
[----:B------:R-:W-:Y:S01]  /*0700*/  LEA.HI.X R237, R16, c[0x0][0x1f4], R6, 0x1, P0 ;  /* 0x00007d0010ed7a11 */ /* 0x000fe200000f0c06 */
[----:B------:R-:W-:Y:S01]  /*0710*/  IMAD.IADD R5, R15, 0x1, R5 ;  /* 0x000000010f057824 */ /* 0x000fe200078e0205 */
[----:B------:R-:W-:Y:S01]  /*0720*/  LEA R16, P0, R14, c[0x0][0x1c0], 0x1 ;  /* 0x000070000e107a11 */ /* 0x000fe200078008ff */
[----:B------:R-:W-:Y:S01]  /*0730*/  IMAD.SHL.U32 R10, R10, 0x2, RZ ;  /* 0x000000020a0a7824 */ /* 0x000fe200078e00ff */
[----:B------:R-:W-:Y:S01]  /*0740*/  ISETP.LT.OR P3, PT, R3, 0x1, P5 ;  /* 0x000000010300780c */ /* 0x000fe20002f61670 */
[----:B------:R-:W-:Y:S01]  /*0750*/  IMAD R0, R23, c[0x0][0x1a8], RZ ;  /* 0x00006a0017007a24 */ /* 0x000fe200078e02ff */
[C---:B------:R-:W-:Y:S01]  /*0760*/  ISETP.LT.OR P2, PT, R3.reuse, 0x21, P6 ;  /* 0x000000210300780c */ /* 0x040fe20003741670 */
[----:B------:R-:W-:Y:S01]  /*0770*/  IMAD.WIDE.U32 R12, R22, c[0x0][0x1a8], R12 ;  /* 0x00006a00160c7a25 */ /* 0x000fe200078e000c */
[----:B------:R-:W-:Y:S01]  /*0780*/  LEA.HI.X R17, R14, c[0x0][0x1c4], R5, 0x1, P0 ;  /* 0x000071000e117a11 */ /* 0x000fe200000f0c05 */
[----:B------:R-:W-:Y:S01]  /*0790*/  UIADD3 UR10, UP0, UR6, 0x80, URZ ;  /* 0x00000080060a7890 */ /* 0x000fe2000ff1e03f */
[----:B------:R-:W-:Y:S01]  /*07a0*/  IADD3 R14, P0, R16, UR6, RZ ;  /* 0x00000006100e7c10 */ /* 0x000fe2000ff1e0ff */
[----:B------:R-:W-:Y:S01]  /*07b0*/  IMAD.U32 R5, RZ, RZ, UR6 ;  /* 0x00000006ff057e24 */ /* 0x000fe2000f8e00ff */
[----:B------:R-:W-:Y:S01]  /*07c0*/  ISETP.LT.OR P4, PT, R3, 0x21, P5 ;  /* 0x000000210300780c */ /* 0x000fe20002f81670 */
[----:B------:R1:W-:Y:S01]  /*07d0*/  LDGSTS.E.BYPASS.LTC128B.128 [R10+0x8080], [R16.64], !P1 ;  /* 0x08080000100a7fae */ /* 0x0003e2000c901d56 */
[----:B------:R-:W-:Y:S01]  /*07e0*/  IADD3.X R15, R17, UR7, RZ, P0, !PT ;  /* 0x00000007110f7c10 */ /* 0x000fe200087fe4ff */
[----:B------:R-:W-:Y:S01]  /*07f0*/  IMAD R0, R22, c[0x0][0x1ac], R0 ;  /* 0x00006b0016007a24 */ /* 0x000fe200078e0200 */
[----:B------:R-:W-:Y:S01]  /*0800*/  IADD3 R20, P1, P0, R5, 0x80, R16 ;  /* 0x0000008005147810 */ /* 0x000fe2000783e010 */
[----:B------:R1:W-:Y:S01]  /*0810*/  LDGSTS.E.BYPASS.LTC128B.128 [R10+0xc080], [R16.64+0x80], !P3 ;  /* 0x0c080080100a7fae */ /* 0x0003e2000d901d56 */
[----:B------:R-:W-:Y:S01]  /*0820*/  ISETP.LT.OR P3, PT, R3, 0x41, P6 ;  /* 0x000000410300780c */ /* 0x000fe20003761670 */
[----:B------:R-:W-:Y:S01]  /*0830*/  UIADD3.X UR8, URZ, UR7, URZ, UP0, !UPT ;  /* 0x000000073f087290 */ /* 0x000fe200087fe43f */
[----:B------:R-:W-:Y:S01]  /*0840*/  IADD3.X R21, RZ, UR7, R17, P1, P0 ;  /* 0x00000007ff157c10 */ /* 0x000fe20008fe0411 */
[----:B------:R2:W-:Y:S01]  /*0850*/  LDGSTS.E.BYPASS.LTC128B.128 [R10+0x9080], [R14.64], !P2 ;  /* 0x090800000e0a7fae */ /* 0x0005e2000d101d56 */
[----:B------:R-:W-:Y:S01]  /*0860*/  IADD3 R22, P1, R14, UR6, RZ ;  /* 0x000000060e167c10 */ /* 0x000fe2000ff3e0ff */
[----:B------:R-:W-:Y:S01]  /*0870*/  IMAD.IADD R0, R13, 0x1, R0 ;  /* 0x000000010d007824 */ /* 0x000fe200078e0200 */
[----:B------:R-:W-:Y:S01]  /*0880*/  ISETP.LT.OR P2, PT, R3, 0x41, P5 ;  /* 0x000000410300780c */ /* 0x000fe20002f41670 */
[----:B------:R3:W-:Y:S01]  /*0890*/  LDGSTS.E.BYPASS.LTC128B.128 [R10+0xd080], [R20.64], !P4 ;  /* 0x0d080000140a7fae */ /* 0x0007e2000e101d56 */
[----:B------:R-:W-:Y:S01]  /*08a0*/  IADD3.X R23, R15, UR7, RZ, P1, !PT ;  /* 0x000000070f177c10 */ /* 0x000fe20008ffe4ff */
[----:B------:R-:W-:Y:S01]  /*08b0*/  IMAD.SHL.U32 R246, R234, 0x4, RZ ;  /* 0x00000004eaf67824 */ /* 0x000fe200078e00ff */
[----:B------:R-:W-:-:S02]  /*08c0*/  ISETP.LT.OR P5, PT, R3, 0x61, P5 ;  /* 0x000000610300780c */ /* 0x000fc40002fa1670 */
[C---:B------:R-:W-:Y:S01]  /*08d0*/  IADD3 R245, R10.reuse, 0x10080, RZ ;  /* 0x000100800af57810 */ /* 0x040fe20007ffe0ff */
[----:B------:R4:W-:Y:S01]  /*08e0*/  LDGSTS.E.BYPASS.LTC128B.128 [R10+0xa080], [R22.64], !P3 ;  /* 0x0a080000160a7fae */ /* 0x0009e2000d901d56 */
[----:B------:R-:W-:Y:S02]  /*08f0*/  SHF.R.S32.HI R247, RZ, 0x1f, R246 ;  /* 0x0000001ffff77819 */ /* 0x000fe400000114f6 */
[----:B------:R-:W-:Y:S02]  /*0900*/  IADD3 R244, R10, 0x18080, RZ ;  /* 0x000180800af47810 */ /* 0x000fe40007ffe0ff */
[----:B-1----:R-:W-:Y:S02]  /*0910*/  LEA R16, P0, R12, c[0x0][0x190], 0x1 ;  /* 0x000064000c107a11 */ /* 0x002fe400078008ff */
[----:B--2---:R-:W-:Y:S02]  /*0920*/  IADD3 R14, P1, R14, UR10, RZ ;  /* 0x0000000a0e0e7c10 */ /* 0x004fe4000ff3e0ff */
[----:B------:R-:W-:-:S02]  /*0930*/  LEA.HI.X R17, R12, c[0x0][0x194], R0, 0x1, P0 ;  /* 0x000065000c117a11 */ /* 0x000fc400000f0c00 */
[----:B------:R-:W-:Y:S02]  /*0940*/  IADD3.X R15, R15, UR8, RZ, P1, !PT ;  /* 0x000000080f0f7c10 */ /* 0x000fe40008ffe4ff */
[----:B------:R-:W-:Y:S02]  /*0950*/  ISETP.LT.OR P0, PT, R3, 0x61, P6 ;  /* 0x000000610300780c */ /* 0x000fe40003701670 */
[----:B------:R-:W-:Y:S01]  /*0960*/  ISETP.GE.AND P1, PT, R11, c[0x0][0x19c], PT ;  /* 0x000067000b007a0c */ /* 0x000fe20003f26270 */
[----:B------:R1:W-:Y:S01]  /*0970*/  LDGSTS.E.BYPASS.LTC128B.128 [R10+0xe080], [R14.64], !P2 ;  /* 0x0e0800000e0a7fae */ /* 0x0003e2000d101d56 */
[----:B------:R-:W-:Y:S02]  /*0980*/  ISETP.GE.AND P2, PT, R18, c[0x0][0x19c], PT ;  /* 0x0000670012007a0c */ /* 0x000fe40003f46270 */
[----:B------:R-:W-:Y:S01]  /*0990*/  IADD3 R12, P4, R22, UR6, RZ ;  /* 0x00000006160c7c10 */ /* 0x000fe2000ff9e0ff */
[----:B------:R-:W-:Y:S01]  /*09a0*/  USHF.L.U32 UR6, UR4, 0x6, URZ ;  /* 0x0000000604067899 */ /* 0x000fe2000800063f */
[----:B------:R-:W-:-:S02]  /*09b0*/  ISETP.LT.OR P6, PT, R3, 0x1, P2 ;  /* 0x000000010300780c */ /* 0x000fc400017c1670 */
[----:B------:R-:W-:-:S03]  /*09c0*/  IADD3.X R13, R23, UR7, RZ, P4, !PT ;  /* 0x00000007170d7c10 */ /* 0x000fc6000a7fe4ff */
[----:B------:R-:W-:Y:S02]  /*09d0*/  IMAD.U32 R0, RZ, RZ, UR6 ;  /* 0x00000006ff007e24 */ /* 0x000fe4000f8e00ff */
[----:B------:R2:W-:Y:S01]  /*09e0*/  LDGSTS.E.BYPASS.LTC128B.128 [R10+0xb080], [R12.64], !P0 ;  /* 0x0b0800000c0a7fae */ /* 0x0005e2000c101d56 */
[----:B------:R-:W-:Y:S02]  /*09f0*/  ISETP.LT.OR P0, PT, R3, 0x21, P1 ;  /* 0x000000210300780c */ /* 0x000fe40000f01670 */
[----:B-1----:R-:W-:Y:S01]  /*0a00*/  IADD3 R14, P3, R22, UR10, RZ ;  /* 0x0000000a160e7c10 */ /* 0x002fe2000ff7e0ff */
[----:B------:R-:W-:-:S03]  /*0a10*/  UIADD3 UR10, UP0, UR6, 0x80, URZ ;  /* 0x00000080060a7890 */ /* 0x000fc6000ff1e03f */
[----:B------:R-:W-:Y:S01]  /*0a20*/  IADD3.X R15, R23, UR8, RZ, P3, !PT ;  /* 0x00000008170f7c10 */ /* 0x000fe20009ffe4ff */
[----:B------:R-:W-:Y:S01]  /*0a30*/  USHF.L.U64.HI UR8, UR4, UR11, UR5 ;  /* 0x0000000b04087299 */ /* 0x000fe20008010205 */
[C---:B------:R-:W-:Y:S02]  /*0a40*/  ISETP.LT.OR P3, PT, R3.reuse, 0x1, P1 ;  /* 0x000000010300780c */ /* 0x040fe40000f61670 */
[----:B------:R-:W-:Y:S01]  /*0a50*/  ULDC.64 UR4, c[0x0][0x278] ;  /* 0x00009e0000047ab9 */ /* 0x000fe20000000a00 */
[----:B------:R1:W-:Y:S01]  /*0a60*/  LDGSTS.E.BYPASS.LTC128B.128 [R10+0xf080], [R14.64], !P5 ;  /* 0x0f0800000e0a7fae */ /* 0x0003e2000e901d56 */
[----:B------:R-:W-:Y:S01]  /*0a70*/  ISETP.LT.OR P5, PT, R3, 0x21, P2 ;  /* 0x000000210300780c */ /* 0x000fe200017a1670 */
[----:B------:R-:W-:Y:S01]  /*0a80*/  UIADD3.X UR7, URZ, UR8, URZ, UP0, !UPT ;  /* 0x000000083f077290 */ /* 0x000fe200087fe43f */
[----:B--2---:R-:W-:Y:S01]  /*0a90*/  IADD3 R12, P4, R16, UR6, RZ ;  /* 0x00000006100c7c10 */ /* 0x004fe2000ff9e0ff */
[----:B------:R2:W-:Y:S01]  /*0aa0*/  LDGSTS.E.BYPASS.LTC128B.128 [R10+0x80], [R16.64], !P6 ;  /* 0x00080000100a7fae */ /* 0x0005e2000f101d56 */
[----:B------:R-:W-:-:S02]  /*0ab0*/  UIMAD UR11, UR15, UR4, URZ ;  /* 0x000000040f0b72a4 */ /* 0x000fc4000f8e023f */
[----:B------:R-:W-:Y:S01]  /*0ac0*/  IADD3.X R13, R17, UR8, RZ, P4, !PT ;  /* 0x00000008110d7c10 */ /* 0x000fe2000a7fe4ff */
[----:B------:R-:W-:Y:S01]  /*0ad0*/  UIMAD.WIDE.U32 UR18, UR17, UR4, URZ ;  /* 0x00000004111272a5 */ /* 0x000fe2000f8e003f */
[C---:B------:R-:W-:Y:S01]  /*0ae0*/  ISETP.LT.OR P4, PT, R3.reuse, 0x41, P2 ;  /* 0x000000410300780c */ /* 0x040fe20001781670 */
[----:B------:R2:W-:Y:S01]  /*0af0*/  LDGSTS.E.BYPASS.LTC128B.128 [R10+0x4080], [R16.64+0x80], !P3 ;  /* 0x04080080100a7fae */ /* 0x0005e2000d901d56 */
[----:B------:R-:W-:Y:S01]  /*0b00*/  ISETP.LT.OR P2, PT, R3, 0x61, P2 ;  /* 0x000000610300780c */ /* 0x000fe20001741670 */
[----:B------:R-:W-:Y:S02]  /*0b10*/  UIMAD UR11, UR17, UR5, UR11 ;  /* 0x00000005110b72a4 */ /* 0x000fe4000f8e020b */
[----:B------:R5:W-:Y:S01]  /*0b20*/  LDGSTS.E.BYPASS.LTC128B.128 [R10+0x1080], [R12.64], !P5 ;  /* 0x010800000c0a7fae */ /* 0x000be2000e901d56 */
[----:B------:R-:W-:Y:S01]  /*0b30*/  ISETP.GE.AND P5, PT, R11, c[0x0][0x16c], PT ;  /* 0x00005b000b007a0c */ /* 0x000fe20003fa6270 */
[----:B------:R-:W-:Y:S02]  /*0b40*/  ULDC.64 UR4, c[0x0][0x270] ;  /* 0x00009c0000047ab9 */ /* 0x000fe40000000a00 */
[----:B------:R-:W-:-:S02]  /*0b50*/  UIMAD UR4, UR24, UR4, URZ ;  /* 0x00000004180472a4 */ /* 0x000fc4000f8e023f */
[----:B------:R-:W-:Y:S02]  /*0b60*/  UIADD3 UR11, UR19, UR11, URZ ;  /* 0x0000000b130b7290 */ /* 0x000fe4000fffe03f */
[----:B------:R-:W-:Y:S01]  /*0b70*/  UIMAD UR5, UR9, UR5, UR4 ;  /* 0x00000005090572a4 */ /* 0x000fe2000f8e0204 */
[----:B-1----:R-:W-:-:S04]  /*0b80*/  IADD3 R14, P6, P3, R0, 0x80, R16 ;  /* 0x00000080000e7810 */ /* 0x002fc80007bde010 */
[----:B------:R-:W-:Y:S02]  /*0b90*/  IADD3.X R15, RZ, UR8, R17, P6, P3 ;  /* 0x00000008ff0f7c10 */ /* 0x000fe4000b7e6411 */
[C---:B------:R-:W-:Y:S02]  /*0ba0*/  ISETP.LT.OR P3, PT, R3.reuse, 0x41, P1 ;  /* 0x000000410300780c */ /* 0x040fe40000f61670 */
[----:B------:R-:W-:Y:S01]  /*0bb0*/  ISETP.GE.AND P6, PT, R18, c[0x0][0x16c], PT ;  /* 0x00005b0012007a0c */ /* 0x000fe20003fc6270 */
[----:B------:R1:W-:Y:S01]  /*0bc0*/  LDGSTS.E.BYPASS.LTC128B.128 [R10+0x5080], [R14.64], !P0 ;  /* 0x050800000e0a7fae */ /* 0x0003e2000c101d56 */
[----:B------:R-:W-:Y:S02]  /*0bd0*/  ISETP.LT.OR P1, PT, R3, 0x61, P1 ;  /* 0x000000610300780c */ /* 0x000fe40000f21670 */
[----:B------:R-:W-:Y:S02]  /*0be0*/  SEL R0, RZ, 0x1, P6 ;  /* 0x00000001ff007807 */ /* 0x000fe40003000000 */
[----:B------:R-:W-:-:S02]  /*0bf0*/  SEL R3, RZ, 0x2, P5 ;  /* 0x00000002ff037807 */ /* 0x000fc40002800000 */
[----:B------:R-:W-:-:S03]  /*0c00*/  P2R R5, PR, RZ, 0x40 ;  /* 0x00000040ff057803 */ /* 0x000fc60000000000 */
[----:B------:R-:W-:Y:S02]  /*0c10*/  IMAD.IADD R0, R3, 0x1, R0 ;  /* 0x0000000103007824 */ /* 0x000fe400078e0200 */
[----:B------:R-:W-:Y:S01]  /*0c20*/  IMAD.U32 R3, RZ, RZ, UR5 ;  /* 0x00000005ff037e24 */ /* 0x000fe2000f8e00ff */
[----:B------:R-:W-:Y:S01]  /*0c30*/  ULDC.64 UR4, c[0x0][0x208] ;  /* 0x0000820000047ab9 */ /* 0x000fe20000000a00 */
[----:B-1----:R-:W-:-:S04]  /*0c40*/  IADD3 R14, P0, R12, UR6, RZ ;  /* 0x000000060c0e7c10 */ /* 0x002fc8000ff1e0ff */
[----:B------:R-:W-:Y:S02]  /*0c50*/  IADD3.X R15, R13, UR8, RZ, P0, !PT ;  /* 0x000000080d0f7c10 */ /* 0x000fe400087fe4ff */
[----:B-----5:R-:W-:-:S03]  /*0c60*/  IADD3 R12, P0, R12, UR10, RZ ;  /* 0x0000000a0c0c7c10 */ /* 0x020fc6000ff1e0ff */
[----:B------:R1:W-:Y:S01]  /*0c70*/  LDGSTS.E.BYPASS.LTC128B.128 [R10+0x2080], [R14.64], !P4 ;  /* 0x020800000e0a7fae */ /* 0x0003e2000e101d56 */
[----:B------:R-:W-:Y:S02]  /*0c80*/  IADD3.X R13, R13, UR7, RZ, P0, !PT ;  /* 0x000000070d0d7c10 */ /* 0x000fe400087fe4ff */
[----:B------:R-:W-:-:S03]  /*0c90*/  LOP3.LUT P4, RZ, R0, 0x1, RZ, 0xc0, !PT ;  /* 0x0000000100ff7812 */ /* 0x000fc6000788c0ff */
[----:B------:R5:W-:Y:S01]  /*0ca0*/  LDGSTS.E.BYPASS.LTC128B.128 [R10+0x6080], [R12.64], !P3 ;  /* 0x060800000c0a7fae */ /* 0x000be2000d901d56 */
[----:B--2---:R-:W-:-:S04]  /*0cb0*/  IADD3 R16, P3, R14, UR6, RZ ;  /* 0x000000060e107c10 */ /* 0x004fc8000ff7e0ff */
[----:B------:R-:W-:Y:S01]  /*0cc0*/  IADD3.X R17, R15, UR8, RZ, P3, !PT ;  /* 0x000000080f117c10 */ /* 0x000fe20009ffe4ff */
[----:B------:R-:W-:Y:S01]  /*0cd0*/  UMOV UR8, 0x5 ;  /* 0x0000000500087882 */ /* 0x000fe20000000000 */
[----:B------:R-:W-:Y:S01]  /*0ce0*/  LOP3.LUT P3, RZ, R0, 0x2, RZ, 0xc0, !PT ;  /* 0x0000000200ff7812 */ /* 0x000fe2000786c0ff */
[----:B------:R-:W-:Y:S01]  /*0cf0*/  IMAD.U32 R0, RZ, RZ, UR9 ;  /* 0x00000009ff007e24 */ /* 0x000fe2000f8e00ff */
[----:B------:R-:W-:Y:S01]  /*0d00*/  USHF.L.U64.HI UR8, UR4, UR8, UR5 ;  /* 0x0000000804087299 */ /* 0x000fe20008010205 */
[----:B------:R2:W-:Y:S01]  /*0d10*/  LDGSTS.E.BYPASS.LTC128B.128 [R10+0x3080], [R16.64], !P2 ;  /* 0x03080000100a7fae */ /* 0x0005e2000d101d56 */
[----:B-----5:R-:W-:Y:S01]  /*0d20*/  IADD3 R12, P0, R14, UR10, RZ ;  /* 0x0000000a0e0c7c10 */ /* 0x020fe2000ff1e0ff */
[----:B------:R-:W-:-:S03]  /*0d30*/  USHF.L.U32 UR10, UR4, 0x5, URZ ;  /* 0x00000005040a7899 */ /* 0x000fc6000800063f */
[----:B------:R-:W-:Y:S01]  /*0d40*/  IADD3.X R13, R15, UR7, RZ, P0, !PT ;  /* 0x000000070f0d7c10 */ /* 0x000fe200087fe4ff */
[----:B-1----:R-:W-:Y:S01]  /*0d50*/  IMAD.WIDE.U32 R14, R0, c[0x0][0x270], R246 ;  /* 0x00009c00000e7a25 */ /* 0x002fe200078e00f6 */
[----:B------:R-:W-:Y:S01]  /*0d60*/  IADD3 R0, -R240, c[0x0][0x168], RZ ;  /* 0x00005a00f0007a10 */ /* 0x000fe20007ffe1ff */
[----:B------:R-:W-:Y:S02]  /*0d70*/  ULDC.64 UR4, c[0x0][0x288] ;  /* 0x0000a20000047ab9 */ /* 0x000fe40000000a00 */
[----:B------:R1:W-:Y:S01]  /*0d80*/  LDGSTS.E.BYPASS.LTC128B.128 [R10+0x7080], [R12.64], !P1 ;  /* 0x070800000c0a7fae */ /* 0x0003e2000c901d56 */
[C---:B------:R-:W-:Y:S01]  /*0d90*/  ISETP.LT.OR P2, PT, R0.reuse, 0x1, !P4 ;  /* 0x000000010000780c */ /* 0x040fe20006741670 */
[----:B------:R-:W-:Y:S01]  /*0da0*/  ULDC.64 UR6, c[0x0][0x290] ;  /* 0x0000a40000067ab9 */ /* 0x000fe20000000a00 */
[----:B------:R-:W-:Y:S01]  /*0db0*/  ISETP.LT.OR P4, PT, R0, 0x21, !P4 ;  /* 0x000000210000780c */ /* 0x000fe20006781670 */
[----:B------:R-:W0:Y:S01]  /*0dc0*/  LDGDEPBAR ;  /* 0x00000000000079af */ /* 0x000e220000000000 */
[----:B------:R-:W-:Y:S01]  /*0dd0*/  IADD3 R6, P1, R14, UR18, RZ ;  /* 0x000000120e067c10 */ /* 0x000fe2000ff3e0ff */
[----:B------:R-:W-:-:S02]  /*0de0*/  UIMAD UR4, UR24, UR4, URZ ;  /* 0x00000004180472a4 */ /* 0x000fc4000f8e023f */
[----:B------:R-:W-:Y:S01]  /*0df0*/  UIMAD UR12, UR15, UR6, URZ ;  /* 0x000000060f0c72a4 */ /* 0x000fe2000f8e023f */
[----:B------:R-:W-:Y:S01]  /*0e00*/  IADD3.X R3, R15, UR11, R3, P1, !PT ;  /* 0x0000000b0f037c10 */ /* 0x000fe20008ffe403 */
[----:B------:R-:W-:Y:S01]  /*0e10*/  UIMAD UR4, UR9, UR5, UR4 ;  /* 0x00000005090472a4 */ /* 0x000fe2000f8e0204 */
[C---:B------:R-:W-:Y:S01]  /*0e20*/  LEA R14, P1, R6.reuse, c[0x0][0x258], 0x2 ;  /* 0x00009600060e7a11 */ /* 0x040fe200078210ff */
[----:B------:R-:W-:Y:S02]  /*0e30*/  UIMAD.WIDE.U32 UR18, UR17, UR6, URZ ;  /* 0x00000006111272a5 */ /* 0x000fe4000f8e003f */
[----:B------:R5:W-:Y:S01]  /*0e40*/  LDGSTS.E.BYPASS.LTC128B.128 [R10+0x10080], [R238.64], !P2 ;  /* 0x10080000ee0a7fae */ /* 0x000be2000d101d56 */
[----:B------:R-:W-:Y:S01]  /*0e50*/  LEA.HI.X R15, R6, c[0x0][0x25c], R3, 0x2, P1 ;  /* 0x00009700060f7a11 */ /* 0x000fe200008f1403 */
[----:B------:R-:W-:Y:S01]  /*0e60*/  IMAD.U32 R3, RZ, RZ, UR14 ;  /* 0x0000000eff037e24 */ /* 0x000fe2000f8e00ff */
[----:B------:R-:W-:Y:S02]  /*0e70*/  UIMAD UR12, UR17, UR7, UR12 ;  /* 0x00000007110c72a4 */ /* 0x000fe4000f8e020c */
[----:B------:R-:W-:-:S02]  /*0e80*/  USHF.L.U32 UR5, UR10, 0x1, URZ ;  /* 0x000000010a057899 */ /* 0x000fc4000800063f */
[----:B------:R-:W-:Y:S02]  /*0e90*/  UIADD3 UR12, UR19, UR12, URZ ;  /* 0x0000000c130c7290 */ /* 0x000fe4000fffe03f */
[----:B------:R-:W-:Y:S02]  /*0ea0*/  USHF.L.U64.HI UR8, UR10, 0x1, UR8 ;  /* 0x000000010a087899 */ /* 0x000fe40008010208 */
[----:B------:R-:W-:Y:S01]  /*0eb0*/  ULDC UR7, c[0x0][0x168] ;  /* 0x00005a0000077ab9 */ /* 0x000fe20000000800 */
[----:B-1----:R-:W-:Y:S01]  /*0ec0*/  IADD3 R12, P0, R238, UR14, RZ ;  /* 0x0000000eee0c7c10 */ /* 0x002fe2000ff1e0ff */
[----:B------:R-:W-:-:S03]  /*0ed0*/  UISETP.GE.AND UP0, UPT, UR7, 0x41, UPT ;  /* 0x000000410700788c */ /* 0x000fc6000bf06270 */
[----:B------:R-:W-:Y:S02]  /*0ee0*/  IADD3.X R13, R239, UR13, RZ, P0, !PT ;  /* 0x0000000def0d7c10 */ /* 0x000fe400087fe4ff */
[----:B------:R-:W-:-:S13]  /*0ef0*/  ISETP.LT.OR P0, PT, R0, 0x1, !P3 ;  /* 0x000000010000780c */ /* 0x000fda0005f01670 */
[----:B------:R5:W-:Y:S01]  /*0f00*/  LDGSTS.E.BYPASS.LTC128B.128 [R10+0x12080], [R238.64+0x80], !P0 ;  /* 0x12080080ee0a7fae */ /* 0x000be2000c101d56 */
[----:B------:R-:W-:Y:S02]  /*0f10*/  ISETP.LT.OR P0, PT, R0, 0x21, !P3 ;  /* 0x000000210000780c */ /* 0x000fe40005f01670 */
[----:B------:R-:W-:Y:S01]  /*0f20*/  ISETP.GE.AND P3, PT, R18, c[0x0][0x1fc], PT ;  /* 0x00007f0012007a0c */ /* 0x000fe20003f66270 */
[----:B------:R1:W-:Y:S01]  /*0f30*/  LDGSTS.E.BYPASS.LTC128B.128 [R10+0x11080], [R12.64], !P4 ;  /* 0x110800000c0a7fae */ /* 0x0003e2000e101d56 */
[----:B------:R-:W-:-:S04]  /*0f40*/  ISETP.GE.AND P4, PT, R11, c[0x0][0x1fc], PT ;  /* 0x00007f000b007a0c */ /* 0x000fc80003f86270 */
[----:B------:R-:W-:Y:S02]  /*0f50*/  SEL R6, RZ, 0x2, P4 ;  /* 0x00000002ff067807 */ /* 0x000fe40002000000 */
[----:B-1----:R-:W-:Y:S02]  /*0f60*/  IADD3 R12, P2, P1, R3, 0x80, R238 ;  /* 0x00000080030c7810 */ /* 0x002fe4000795e0ee */
[----:B------:R-:W-:Y:S02]  /*0f70*/  SEL R3, RZ, 0x1, P3 ;  /* 0x00000001ff037807 */ /* 0x000fe40001800000 */
[----:B------:R-:W-:Y:S02]  /*0f80*/  IADD3.X R13, RZ, UR13, R239, P2, P1 ;  /* 0x0000000dff0d7c10 */ /* 0x000fe400097e24ef */
[----:B------:R-:W-:Y:S01]  /*0f90*/  ISETP.GT.AND P2, PT, R234, 0xf, PT ;  /* 0x0000000fea00780c */ /* 0x000fe20003f44270 */
[----:B------:R-:W-:Y:S02]  /*0fa0*/  IMAD.IADD R3, R6, 0x1, R3 ;  /* 0x0000000106037824 */ /* 0x000fe400078e0203 */
[----:B------:R1:W-:Y:S01]  /*0fb0*/  LDGSTS.E.BYPASS.LTC128B.128 [R10+0x13080], [R12.64], !P0 ;  /* 0x130800000c0a7fae */ /* 0x0003e2000c101d56 */
[----:B------:R-:W-:-:S02]  /*0fc0*/  IMAD.U32 R6, RZ, RZ, UR9 ;  /* 0x00000009ff067e24 */ /* 0x000fc4000f8e00ff */
[----:B------:R-:W-:Y:S02]  /*0fd0*/  LOP3.LUT P1, RZ, R3, 0x1, RZ, 0xc0, !PT ;  /* 0x0000000103ff7812 */ /* 0x000fe4000782c0ff */
[----:B--2---:R-:W-:Y:S01]  /*0fe0*/  IMAD.WIDE.U32 R16, R6, c[0x0][0x288], R246 ;  /* 0x0000a20006107a25 */ /* 0x004fe200078e00f6 */
[----:B------:R-:W-:Y:S02]  /*0ff0*/  LEA.HI R6, R2, R234, RZ, 0x5 ;  /* 0x000000ea02067211 */ /* 0x000fe400078f28ff */
[C---:B------:R-:W-:Y:S02]  /*1000*/  ISETP.LT.OR P0, PT, R0.reuse, 0x1, !P1 ;  /* 0x000000010000780c */ /* 0x040fe40004f01670 */
[----:B------:R-:W-:Y:S02]  /*1010*/  ISETP.LT.OR P1, PT, R0, 0x21, !P1 ;  /* 0x000000210000780c */ /* 0x000fe40004f21670 */
[----:B---3--:R-:W-:Y:S01]  /*1020*/  SHF.R.S32.HI R20, RZ, 0x5, R6 ;  /* 0x00000005ff147819 */ /* 0x008fe20000011406 */
[----:B-1----:R-:W-:-:S02]  /*1030*/  @!P2 IMAD.SHL.U32 R12, R234, 0x10, RZ ;  /* 0x00000010ea0ca824 */ /* 0x002fc400078e00ff */
[----:B------:R-:W-:-:S03]  /*1040*/  IMAD.U32 R13, RZ, RZ, UR4 ;  /* 0x00000004ff0d7e24 */ /* 0x000fc6000f8e00ff */
[----:B------:R1:W-:Y:S04]  /*1050*/  @!P2 LDGSTS.E.BYPASS.LTC128B.128 [R12+0x20080], [R14.64] ;  /* 0x200800000e0cafae */ /* 0x0003e8000b901d56 */
[----:B------:R-:W0:Y:S04]  /*1060*/  LDGDEPBAR ;  /* 0x00000000000079af */ /* 0x000e280000000000 */
[----:B------:R5:W-:Y:S01]  /*1070*/  LDGSTS.E.BYPASS.LTC128B.128 [R10+0x18080], [R236.64], !P0 ;  /* 0x18080000ec0a7fae */ /* 0x000be2000c101d56 */
[----:B------:R-:W-:-:S04]  /*1080*/  IADD3 R16, P0, R16, UR18, RZ ;  /* 0x0000001210107c10 */ /* 0x000fc8000ff1e0ff */
[----:B------:R-:W-:Y:S02]  /*1090*/  IADD3.X R13, R17, UR12, R13, P0, !PT ;  /* 0x0000000c110d7c10 */ /* 0x000fe400087fe40d */
[----:B-1----:R-:W-:-:S04]  /*10a0*/  IADD3 R14, P0, R236, UR5, RZ ;  /* 0x00000005ec0e7c10 */ /* 0x002fc8000ff1e0ff */
[----:B------:R-:W-:Y:S02]  /*10b0*/  IADD3.X R15, R237, UR8, RZ, P0, !PT ;  /* 0x00000008ed0f7c10 */ /* 0x000fe400087fe4ff */
[----:B------:R-:W-:Y:S02]  /*10c0*/  LOP3.LUT P0, RZ, R3, 0x2, RZ, 0xc0, !PT ;  /* 0x0000000203ff7812 */ /* 0x000fe4000780c0ff */
[----:B------:R-:W-:Y:S02]  /*10d0*/  LEA.HI R3, R6, R20, RZ, 0x1 ;  /* 0x0000001406037211 */ /* 0x000fe400078f08ff */
[C---:B------:R-:W-:Y:S02]  /*10e0*/  ISETP.LT.OR P6, PT, R0.reuse, 0x1, !P0 ;  /* 0x000000010000780c */ /* 0x040fe400047c1670 */
[----:B------:R-:W-:Y:S02]  /*10f0*/  ISETP.LT.OR P0, PT, R0, 0x21, !P0 ;  /* 0x000000210000780c */ /* 0x000fe40004701670 */
[----:B------:R-:W-:-:S05]  /*1100*/  LOP3.LUT R3, R3, 0xfffffffe, RZ, 0xc0, !PT ;  /* 0xfffffffe03037812 */ /* 0x000fca00078ec0ff */
[----:B------:R-:W-:-:S04]  /*1110*/  IMAD.IADD R3, R20, 0x1, -R3 ;  /* 0x0000000114037824 */ /* 0x000fc800078e0a03 */
[----:B------:R5:W-:Y:S01]  /*1120*/  LDGSTS.E.BYPASS.LTC128B.128 [R10+0x1a080], [R236.64+0x80], !P6 ;  /* 0x1a080080ec0a7fae */ /* 0x000be2000f101d56 */
[----:B------:R-:W-:Y:S02]  /*1130*/  ISETP.NE.AND P6, PT, R5, RZ, PT ;  /* 0x000000ff0500720c */ /* 0x000fe40003fc5270 */
[CC--:B------:R-:W-:Y:S01]  /*1140*/  LEA.HI R5, R2.reuse, R234.reuse, RZ, 0x4 ;  /* 0x000000ea02057211 */ /* 0x0c0fe200078f20ff */
[----:B------:R5:W-:Y:S01]  /*1150*/  LDGSTS.E.BYPASS.LTC128B.128 [R10+0x19080], [R14.64], !P1 ;  /* 0x190800000e0a7fae */ /* 0x000be2000c901d56 */
[----:B------:R-:W-:Y:S02]  /*1160*/  LEA.HI R2, R2, R234, RZ, 0x2 ;  /* 0x000000ea02027211 */ /* 0x000fe400078f10ff */
[----:B------:R-:W-:Y:S01]  /*1170*/  LOP3.LUT R17, R5, 0xfffffff0, RZ, 0xc0, !PT ;  /* 0xfffffff005117812 */ /* 0x000fe200078ec0ff */
[----:B------:R5:W-:Y:S01]  /*1180*/  LDGSTS.E.BYPASS.LTC128B.128 [R10+0x1b080], [R14.64+0x80], !P0 ;  /* 0x1b0800800e0a7fae */ /* 0x000be2000c101d56 */
[--C-:B------:R-:W-:Y:S02]  /*1190*/  SHF.R.S32.HI R21, RZ, 0x2, R2.reuse ;  /* 0x00000002ff157819 */ /* 0x100fe40000011402 */
[----:B------:R-:W-:Y:S01]  /*11a0*/  SHF.R.S32.HI R12, RZ, 0x1f, R2 ;  /* 0x0000001fff0c7819 */ /* 0x000fe20000011402 */
[----:B------:R-:W-:Y:S01]  /*11b0*/  IMAD.IADD R17, R234, 0x1, -R17 ;  /* 0x00000001ea117824 */ /* 0x000fe200078e0a11 */
[----:B----4-:R-:W-:-:S02]  /*11c0*/  SHF.R.S32.HI R22, RZ, 0x4, R5 ;  /* 0x00000004ff167819 */ /* 0x010fc40000011405 */
[----:B------:R-:W-:Y:S02]  /*11d0*/  LEA.HI R12, R12, R21, RZ, 0x3 ;  /* 0x000000150c0c7211 */ /* 0x000fe400078f18ff */
[----:B------:R-:W-:Y:S02]  /*11e0*/  SHF.R.S32.HI R0, RZ, 0x1f, R17 ;  /* 0x0000001fff007819 */ /* 0x000fe40000011411 */
[----:B------:R-:W-:Y:S02]  /*11f0*/  LEA.HI R5, R5, R22, RZ, 0x1 ;  /* 0x0000001605057211 */ /* 0x000fe400078f08ff */
[----:B------:R-:W-:Y:S02]  /*1200*/  LEA.HI R0, R0, R17, RZ, 0x3 ;  /* 0x0000001100007211 */ /* 0x000fe400078f18ff */
[----:B------:R-:W-:Y:S02]  /*1210*/  LOP3.LUT R12, R12, 0xfffffff8, RZ, 0xc0, !PT ;  /* 0xfffffff80c0c7812 */ /* 0x000fe400078ec0ff */
[----:B------:R-:W-:-:S02]  /*1220*/  LOP3.LUT R232, R0, 0xfffffff8, RZ, 0xc0, !PT ;  /* 0xfffffff800e87812 */ /* 0x000fc400078ec0ff */
[----:B------:R-:W-:Y:S01]  /*1230*/  LOP3.LUT R5, R5, 0xfffffffe, RZ, 0xc0, !PT ;  /* 0xfffffffe05057812 */ /* 0x000fe200078ec0ff */
[----:B------:R-:W-:Y:S01]  /*1240*/  IMAD.IADD R12, R21, 0x1, -R12 ;  /* 0x00000001150c7824 */ /* 0x000fe200078e0a0c */
[----:B------:R-:W-:Y:S01]  /*1250*/  LEA R20, P1, R16, c[0x0][0x280], 0x2 ;  /* 0x0000a00010147a11 */ /* 0x000fe200078210ff */
[----:B------:R-:W-:Y:S01]  /*1260*/  IMAD.IADD R232, R17, 0x1, -R232 ;  /* 0x0000000111e87824 */ /* 0x000fe200078e0ae8 */
[----:B------:R-:W-:Y:S01]  /*1270*/  PLOP3.LUT P0, PT, PT, PT, UP0, 0x80, 0x0 ;  /* 0x000000000000781c */ /* 0x000fe20003f0f008 */
[----:B------:R-:W-:Y:S01]  /*1280*/  IMAD.IADD R5, R22, 0x1, -R5 ;  /* 0x0000000116057824 */ /* 0x000fe200078e0a05 */
[----:B------:R-:W-:Y:S01]  /*1290*/  LEA.HI.X R21, R16, c[0x0][0x284], R13, 0x2, P1 ;  /* 0x0000a10010157a11 */ /* 0x000fe200008f140d */
[----:B------:R-:W-:Y:S01]  /*12a0*/  IMAD.SHL.U32 R23, R12, 0x40, RZ ;  /* 0x000000400c177824 */ /* 0x000fe200078e00ff */
[----:B------:R-:W-:Y:S01]  /*12b0*/  LOP3.LUT R2, R2, 0x7ffffffc, RZ, 0xc0, !PT ;  /* 0x7ffffffc02027812 */ /* 0x000fe200078ec0ff */
[----:B------:R-:W-:Y:S01]  /*12c0*/  IMAD.SHL.U32 R22, R8, 0x8, RZ ;  /* 0x0000000808167824 */ /* 0x000fe200078e00ff */
[----:B------:R-:W-:Y:S01]  /*12d0*/  SHF.R.S32.HI R0, RZ, 0x3, R0 ;  /* 0x00000003ff007819 */ /* 0x000fe20000011400 */
[----:B------:R-:W-:Y:S01]  /*12e0*/  IMAD.SHL.U32 R17, R232, 0x40, RZ ;  /* 0x00000040e8117824 */ /* 0x000fe200078e00ff */
[----:B------:R-:W-:Y:S01]  /*12f0*/  LOP3.LUT R23, R23, 0x1c0, RZ, 0xc0, !PT ;  /* 0x000001c017177812 */ /* 0x000fe200078ec0ff */
[----:B------:R-:W-:Y:S01]  /*1300*/  @!P2 IMAD.SHL.U32 R13, R234, 0x10, RZ ;  /* 0x00000010ea0da824 */ /* 0x000fe200078e00ff */
[----:B------:R-:W-:Y:S01]  /*1310*/  LOP3.LUT R22, R22, 0x18, RZ, 0xc0, !PT ;  /* 0x0000001816167812 */ /* 0x000fe200078ec0ff */
[----:B------:R-:W-:Y:S01]  /*1320*/  IMAD.SHL.U32 R226, R5, 0x8, RZ ;  /* 0x0000000805e27824 */ /* 0x000fe200078e00ff */
[----:B------:R-:W-:Y:S01]  /*1330*/  LOP3.LUT R17, R17, 0x1c0, RZ, 0xc0, !PT ;  /* 0x000001c011117812 */ /* 0x000fe200078ec0ff */
[----:B------:R-:W-:Y:S01]  /*1340*/  IMAD.SHL.U32 R225, R5, 0x20, RZ ;  /* 0x0000002005e17824 */ /* 0x000fe200078e00ff */
[----:B------:R1:W-:Y:S01]  /*1350*/  @!P2 LDGSTS.E.BYPASS.LTC128B.128 [R13+0x20280], [R20.64] ;  /* 0x20280000140dafae */ /* 0x0003e2000b901d56 */
[----:B------:R-:W-:Y:S01]  /*1360*/  SHF.R.U32.HI R231, RZ, 0x3, R23 ;  /* 0x00000003ffe77819 */ /* 0x000fe20000011617 */
[----:B------:R-:W-:Y:S01]  /*1370*/  IMAD.SHL.U32 R0, R0, 0x200, RZ ;  /* 0x0000020000007824 */ /* 0x000fe200078e00ff */
[----:B------:R-:W-:Y:S01]  /*1380*/  LOP3.LUT R226, R17, 0x8, R226, 0xf8, !PT ;  /* 0x0000000811e27812 */ /* 0x000fe200078ef8e2 */
[----:B------:R-:W0:Y:S01]  /*1390*/  LDGDEPBAR ;  /* 0x00000000000079af */ /* 0x000e220000000000 */
[----:B------:R-:W-:-:S02]  /*13a0*/  LOP3.LUT R225, R22, 0x20, R225, 0xf8, !PT ;  /* 0x0000002016e17812 */ /* 0x000fc400078ef8e1 */
[--C-:B------:R-:W-:Y:S01]  /*13b0*/  SHF.R.U32.HI R16, RZ, 0x3, R17.reuse ;  /* 0x00000003ff107819 */ /* 0x100fe20000011611 */
[----:B------:R-:W0:Y:S01]  /*13c0*/  LDGDEPBAR ;  /* 0x00000000000079af */ /* 0x000e220000000000 */
[----:B------:R-:W-:Y:S02]  /*13d0*/  LOP3.LUT R231, R231, R23, R22, 0x1e, !PT ;  /* 0x00000017e7e77212 */ /* 0x000fe400078e1e16 */
[----:B------:R-:W-:Y:S02]  /*13e0*/  LOP3.LUT R226, R226, R16, RZ, 0x3c, !PT ;  /* 0x00000010e2e27212 */ /* 0x000fe400078e3cff */
[----:B------:R-:W-:Y:S02]  /*13f0*/  LOP3.LUT R225, R16, R225, R17, 0x1e, !PT ;  /* 0x000000e110e17212 */ /* 0x000fe400078e1e11 */
[----:B------:R-:W-:Y:S02]  /*1400*/  LOP3.LUT R12, R12, 0x4, RZ, 0xc0, !PT ;  /* 0x000000040c0c7812 */ /* 0x000fe400078ec0ff */
[----:B------:R-:W-:Y:S01]  /*1410*/  LOP3.LUT R225, R225, R0, RZ, 0xfc, !PT ;  /* 0x00000000e1e17212 */ /* 0x000fe200078efcff */
[----:B-1----:R-:W-:-:S02]  /*1420*/  IMAD.IADD R13, R234, 0x1, -R2 ;  /* 0x00000001ea0d7824 */ /* 0x002fc400078e0a02 */
[----:B------:R-:W-:-:S04]  /*1430*/  IMAD.SHL.U32 R2, R3, 0x400, RZ ;  /* 0x0000040003027824 */ /* 0x000fc800078e00ff */
[--C-:B------:R-:W-:Y:S01]  /*1440*/  IMAD R13, R13, 0x2, R2.reuse ;  /* 0x000000020d0d7824 */ /* 0x100fe200078e0202 */
[----:B------:R-:W-:-:S03]  /*1450*/  IADD3 R226, R226, R0, R2 ;  /* 0x00000000e2e27210 */ /* 0x000fc60007ffe002 */
[----:B------:R-:W-:Y:S01]  /*1460*/  IMAD.IADD R231, R13, 0x1, R231 ;  /* 0x000000010de77824 */ /* 0x000fe200078e02e7 */
[----:B------:R-:W-:Y:S05]  /*1470*/  @!P0 BRA `(.L_x_1018) ;  /* 0x0000017000008947 */ /* 0x000fea0003800000 */
[----:B-----5:R-:W-:Y:S01]  /*1480*/  IADD3 R14, P0, R14, UR5, RZ ;  /* 0x000000050e0e7c10 */ /* 0x020fe2000ff1e0ff */
[----:B------:R-:W-:Y:S01]  /*1490*/  BSSY B0, `(.L_x_1018) ;  /* 0x0000015000007945 */ /* 0x000fe20003800000 */
[----:B------:R-:W-:Y:S02]  /*14a0*/  IADD3 R0, -R240, -0x40, RZ ;  /* 0xffffffc0f0007810 */ /* 0x000fe40007ffe1ff */
[----:B------:R-:W-:Y:S02]  /*14b0*/  IADD3.X R15, R15, UR8, RZ, P0, !PT ;  /* 0x000000080f0f7c10 */ /* 0x000fe400087fe4ff */
[----:B------:R-:W-:Y:S02]  /*14c0*/  P2R R2, PR, RZ, 0x8 ;  /* 0x00000008ff027803 */ /* 0x000fe40000000000 */
[----:B------:R-:W-:Y:S02]  /*14d0*/  IADD3 R16, P0, R14, UR5, RZ ;  /* 0x000000050e107c10 */ /* 0x000fe4000ff1e0ff */
[----:B------:R-:W-:-:S02]  /*14e0*/  ISETP.GE.AND P3, PT, R18, c[0x0][0x1fc], PT ;  /* 0x00007f0012007a0c */ /* 0x000fc40003f66270 */
[----:B------:R-:W-:Y:S02]  /*14f0*/  IADD3 R0, R0, c[0x0][0x168], RZ ;  /* 0x00005a0000007a10 */ /* 0x000fe40007ffe0ff */
[----:B------:R-:W-:Y:S02]  /*1500*/  IADD3.X R17, R15, UR8, RZ, P0, !PT ;  /* 0x000000080f117c10 */ /* 0x000fe400087fe4ff */
[----:B------:R-:W-:Y:S02]  /*1510*/  ISETP.LT.OR P0, PT, R0, 0x1, P3 ;  /* 0x000000010000780c */ /* 0x000fe40001f01670 */
[----:B------:R-:W-:-:S11]  /*1520*/  ISETP.GE.AND P1, PT, R11, c[0x0][0x1fc], PT ;  /* 0x00007f000b007a0c */ /* 0x000fd60003f26270 */
[----:B------:R1:W-:Y:S01]  /*1530*/  LDGSTS.E.BYPASS.LTC128B.128 [R10+0x1c080], [R14.64], !P0 ;  /* 0x1c0800000e0a7fae */ /* 0x0003e2000c101d56 */
[C---:B------:R-:W-:Y:S02]  /*1540*/  ISETP.LT.OR P0, PT, R0.reuse, 0x1, P1 ;  /* 0x000000010000780c */ /* 0x040fe40000f01670 */
[----:B------:R-:W-:-:S11]  /*1550*/  ISETP.LT.OR P1, PT, R0, 0x21, P1 ;  /* 0x000000210000780c */ /* 0x000fd60000f21670 */
[----:B------:R1:W-:Y:S01]  /*1560*/  LDGSTS.E.BYPASS.LTC128B.128 [R10+0x1e080], [R14.64+0x80], !P0 ;  /* 0x1e0800800e0a7fae */ /* 0x0003e2000c101d56 */
[----:B------:R-:W-:Y:S02]  /*1570*/  ISETP.LT.OR P0, PT, R0, 0x21, P3 ;  /* 0x000000210000780c */ /* 0x000fe40001f01670 */
[----:B------:R-:W-:-:S11]  /*1580*/  ISETP.NE.AND P3, PT, R2, RZ, PT ;  /* 0x000000ff0200720c */ /* 0x000fd60003f65270 */
[----:B------:R1:W-:Y:S04]  /*1590*/  LDGSTS.E.BYPASS.LTC128B.128 [R10+0x1d080], [R16.64], !P0 ;  /* 0x1d080000100a7fae */ /* 0x0003e8000c101d56 */
[----:B------:R1:W-:Y:S01]  /*15a0*/  LDGSTS.E.BYPASS.LTC128B.128 [R10+0x1f080], [R16.64+0x80], !P1 ;  /* 0x1f080080100a7fae */ /* 0x0003e2000c901d56 */
[----:B------:R-:W-:Y:S05]  /*15b0*/  @P2 BRA `(.L_x_1019) ;  /* 0x0000002000002947 */ /* 0x000fea0003800000 */
[----:B------:R-:W-:-:S05]  /*15c0*/  SHF.L.U32 R0, R234, 0x4, RZ ;  /* 0x00000004ea007819 */ /* 0x000fca00000006ff */
[----:B------:R2:W-:Y:S02]  /*15d0*/  LDGSTS.E.BYPASS.LTC128B.128 [R0+0x20380], [R20.64+0x100] ;  /* 0x2038010014007fae */ /* 0x0005e4000b901d56 */
.L_x_1019:
[----:B------:R-:W-:Y:S05]  /*15e0*/  BSYNC B0 ;  /* 0x0000000000007941 */ /* 0x000fea0003800000 */
.L_x_1018:
[----:B-----5:R-:W-:Y:S01]  /*15f0*/  ISETP.LT.AND P0, PT, RZ, c[0x0][0x168], PT ;  /* 0x00005a00ff007a0c */ /* 0x020fe20003f01270 */
[----:B------:R-:W0:-:S12]  /*1600*/  LDGDEPBAR ;  /* 0x00000000000079af */ /* 0x000e180000000000 */
[----:B------:R-:W-:Y:S05]  /*1610*/  @P0 BRA `(.L_x_1020) ;  /* 0x0000041000000947 */ /* 0x000fea0003800000 */
        /* <DEDUP_REMOVED lines=64> */
[----:B------:R-:W-:Y:S05]  /*1a20*/  BRA `(.L_x_1021) ;  /* 0x0000424000007947 */ /* 0x000fea0003800000 */
.L_x_1020:
[----:B------:R-:W-:Y:S01]  /*1a30*/  ISETP.NE.AND P0, PT, R12, RZ, PT ;  /* 0x000000ff0c00720c */ /* 0x000fe20003f05270 */
[----:B------:R-:W-:Y:S01]  /*1a40*/  IMAD.SHL.U32 R242, R231, 0x2, RZ ;  /* 0x00000002e7f27824 */ /* 0x000fe200078e00ff */
[----:B------:R-:W-:Y:S01]  /*1a50*/  LOP3.LUT R2, R6, 0xffffffe0, RZ, 0xc0, !PT ;  /* 0xffffffe006027812 */ /* 0x000fe200078ec0ff */
[C---:B------:R-:W-:Y:S01]  /*1a60*/  IMAD.SHL.U32 R11, R9.reuse, 0x40, RZ ;  /* 0x00000040090b7824 */ /* 0x040fe200078e00ff */
[----:B------:R-:W-:Y:S01]  /*1a70*/  LOP3.LUT P1, RZ, R9, 0x2, RZ, 0xc0, !PT ;  /* 0x0000000209ff7812 */ /* 0x000fe2000782c0ff */
[----:B-1----:R-:W-:Y:S01]  /*1a80*/  IMAD.SHL.U32 R10, R240, 0x8, RZ ;  /* 0x00000008f00a7824 */ /* 0x002fe200078e00ff */
[----:B--2---:R-:W-:Y:S01]  /*1a90*/  IADD3 R0, R242, 0x20480, RZ ;  /* 0x00020480f2007810 */ /* 0x004fe20007ffe0ff */
[----:B------:R-:W-:Y:S01]  /*1aa0*/  IMAD.SHL.U32 R233, R3, 0x10, RZ ;  /* 0x0000001003e97824 */ /* 0x000fe200078e00ff */
[----:B------:R-:W-:Y:S01]  /*1ab0*/  LOP3.LUT R11, R11, 0x1c0, RZ, 0xc0, !PT ;  /* 0x000001c00b0b7812 */ /* 0x000fe200078ec0ff */
[----:B------:R-:W-:Y:S01]  /*1ac0*/  IMAD.IADD R2, R234, 0x1, -R2 ;  /* 0x00000001ea027824 */ /* 0x000fe200078e0a02 */
[----:B------:R-:W-:Y:S01]  /*1ad0*/  IADD3 R242, R242, 0x204c0, RZ ;  /* 0x000204c0f2f27810 */ /* 0x000fe20007ffe0ff */
[----:B------:R-:W-:Y:S01]  /*1ae0*/  IMAD R7, R5, 0x800, R7 ;  /* 0x0000080005077824 */ /* 0x000fe200078e0207 */
[----:B------:R-:W-:Y:S01]  /*1af0*/  LOP3.LUT R10, R10, 0x8, RZ, 0xc0, !PT ;  /* 0x000000080a0a7812 */ /* 0x000fe200078ec0ff */
[----:B------:R-:W1:Y:S01]  /*1b00*/  S2UR UR9, SR_CTAID.Y ;  /* 0x00000000000979c3 */ /* 0x000e620000002600 */
[----:B------:R-:W-:Y:S01]  /*1b10*/  @P0 IADD3 R242, R0, -0x40, RZ ;  /* 0xffffffc000f20810 */ /* 0x000fe20007ffe0ff */
[----:B------:R-:W-:Y:S01]  /*1b20*/  IMAD.MOV.U32 R216, RZ, RZ, 0x20 ;  /* 0x00000020ffd87424 */ /* 0x000fe200078e00ff */
[----:B------:R-:W-:Y:S01]  /*1b30*/  LOP3.LUT P0, RZ, R9, 0x4, RZ, 0xc0, !PT ;  /* 0x0000000409ff7812 */ /* 0x000fe2000780c0ff */
[----:B------:R-:W-:Y:S01]  /*1b40*/  IMAD.MOV.U32 R221, RZ, RZ, 0x20 ;  /* 0x00000020ffdd7424 */ /* 0x000fe200078e00ff */
[----:B------:R-:W-:Y:S01]  /*1b50*/  SHF.R.U32.HI R9, RZ, 0x3, R11 ;  /* 0x00000003ff097819 */ /* 0x000fe2000001160b */
[----:B------:R-:W-:Y:S01]  /*1b60*/  IMAD.MOV.U32 R222, RZ, RZ, 0x10 ;  /* 0x00000010ffde7424 */ /* 0x000fe200078e00ff */
[----:B------:R-:W-:Y:S01]  /*1b70*/  LOP3.LUT R6, R11, 0x10, R233, 0xf8, !PT ;  /* 0x000000100b067812 */ /* 0x000fe200078ef8e9 */
[----:B------:R-:W-:Y:S01]  /*1b80*/  UIADD3 UR7, UR7, 0x3f, URZ ;  /* 0x0000003f07077890 */ /* 0x000fe2000fffe03f */
[----:B------:R-:W-:Y:S01]  /*1b90*/  SHF.R.S32.HI R3, RZ, 0x1f, R2 ;  /* 0x0000001fff037819 */ /* 0x000fe20000011402 */
[----:B------:R-:W-:Y:S01]  /*1ba0*/  IMAD.MOV.U32 R217, RZ, RZ, 0x40 ;  /* 0x00000040ffd97424 */ /* 0x000fe200078e00ff */
[C---:B------:R-:W-:Y:S01]  /*1bb0*/  LOP3.LUT R11, R9.reuse, R10, R11, 0x1e, !PT ;  /* 0x0000000a090b7212 */ /* 0x040fe200078e1e0b */
[----:B------:R-:W-:Y:S01]  /*1bc0*/  USHF.R.S32.HI UR6, URZ, 0x1f, UR7 ;  /* 0x0000001f3f067899 */ /* 0x000fe20008011407 */
[----:B------:R-:W-:Y:S01]  /*1bd0*/  LOP3.LUT R9, R9, R6, R10, 0x1e, !PT ;  /* 0x0000000609097212 */ /* 0x000fe200078e1e0a */
[----:B------:R-:W-:Y:S01]  /*1be0*/  CS2R R194, SRZ ;  /* 0x0000000000c27805 */ /* 0x000fe2000001ff00 */
[----:B------:R-:W-:Y:S01]  /*1bf0*/  LEA.HI R6, R3, R2, RZ, 0x2 ;  /* 0x0000000203067211 */ /* 0x000fe200078f10ff */
[----:B------:R-:W-:Y:S01]  /*1c00*/  IMAD.IADD R3, R7, 0x1, R11 ;  /* 0x0000000107037824 */ /* 0x000fe200078e020b */
[----:B------:R-:W-:Y:S01]  /*1c10*/  SHF.R.S32.HI R0, RZ, 0x1f, R8 ;  /* 0x0000001fff007819 */ /* 0x000fe20000011408 */
[----:B------:R-:W-:Y:S01]  /*1c20*/  ULEA.HI UR6, UR6, UR7, URZ, 0x6 ;  /* 0x0000000706067291 */ /* 0x000fe2000f8f303f */
[----:B------:R-:W-:Y:S01]  /*1c30*/  LOP3.LUT R7, R6, 0xfffffffc, RZ, 0xc0, !PT ;  /* 0xfffffffc06077812 */ /* 0x000fe200078ec0ff */
[C---:B------:R-:W-:Y:S01]  /*1c40*/  IMAD.SHL.U32 R224, R3.reuse, 0x2, RZ ;  /* 0x0000000203e07824 */ /* 0x040fe200078e00ff */
[----:B------:R-:W-:Y:S01]  /*1c50*/  LEA.HI R0, R0, R8, RZ, 0x2 ;  /* 0x0000000800007211 */ /* 0x000fe200078f10ff */
[----:B------:R-:W-:Y:S01]  /*1c60*/  CS2R R192, SRZ ;  /* 0x0000000000c07805 */ /* 0x000fe2000001ff00 */
[----:B------:R-:W-:Y:S01]  /*1c70*/  SEL R216, R216, 0xffffffe0, !P1 ;  /* 0xffffffe0d8d87807 */ /* 0x000fe20004800000 */
[----:B------:R-:W-:Y:S01]  /*1c80*/  IMAD.IADD R7, R2, 0x1, -R7 ;  /* 0x0000000102077824 */ /* 0x000fe200078e0a07 */
[----:B------:R-:W-:Y:S01]  /*1c90*/  LOP3.LUT R0, R0, 0xfffffffc, RZ, 0xc0, !PT ;  /* 0xfffffffc00007812 */ /* 0x000fe200078ec0ff */
[----:B------:R-:W-:Y:S01]  /*1ca0*/  IMAD.MOV.U32 R2, RZ, RZ, 0x40 ;  /* 0x00000040ff027424 */ /* 0x000fe200078e00ff */
[----:B------:R-:W-:Y:S01]  /*1cb0*/  LOP3.LUT P1, RZ, R232, 0x2, RZ, 0xc0, !PT ;  /* 0x00000002e8ff7812 */ /* 0x000fe2000782c0ff */
[----:B------:R-:W-:Y:S01]  /*1cc0*/  IMAD R216, R3, 0x2, R216 ;  /* 0x0000000203d87824 */ /* 0x000fe200078e02d8 */
[----:B------:R-:W-:Y:S01]  /*1cd0*/  LEA.HI.SX32 R233, R6, R233, 0x1e ;  /* 0x000000e906e97211 */ /* 0x000fe200078ff2ff */
[----:B------:R-:W-:Y:S01]  /*1ce0*/  IMAD.IADD R8, R8, 0x1, -R0 ;  /* 0x0000000108087824 */ /* 0x000fe200078e0a00 */
[----:B------:R-:W-:Y:S01]  /*1cf0*/  SEL R2, R2, 0xffffffc0, !P0 ;  /* 0xffffffc002027807 */ /* 0x000fe20004000000 */
[----:B------:R-:W-:Y:S01]  /*1d00*/  IMAD R0, R5, 0x200, R9 ;  /* 0x0000020005007824 */ /* 0x000fe200078e0209 */
[----:B------:R-:W-:Y:S01]  /*1d10*/  LOP3.LUT P0, RZ, R232, 0x4, RZ, 0xc0, !PT ;  /* 0x00000004e8ff7812 */ /* 0x000fe2000780c0ff */
[----:B------:R-:W-:Y:S01]  /*1d20*/  IMAD R8, R8, -0x8, R4 ;  /* 0xfffffff808087824 */ /* 0x000fe200078e0204 */
[----:B------:R-:W-:Y:S01]  /*1d30*/  SEL R222, R222, 0xfffffff0, !P1 ;  /* 0xfffffff0dede7807 */ /* 0x000fe20004800000 */
[C---:B------:R-:W-:Y:S01]  /*1d40*/  IMAD.SHL.U32 R223, R0.reuse, 0x2, RZ ;  /* 0x0000000200df7824 */ /* 0x040fe200078e00ff */
[----:B------:R-:W-:Y:S01]  /*1d50*/  SEL R221, R221, 0xffffffe0, !P0 ;  /* 0xffffffe0dddd7807 */ /* 0x000fe20004000000 */
[--C-:B------:R-:W-:Y:S01]  /*1d60*/  IMAD R3, R3, 0x2, R2.reuse ;  /* 0x0000000203037824 */ /* 0x100fe200078e0202 */
[----:B------:R-:W-:Y:S01]  /*1d70*/  CS2R R190, SRZ ;  /* 0x0000000000be7805 */ /* 0x000fe2000001ff00 */
[----:B------:R-:W-:Y:S01]  /*1d80*/  IMAD R0, R0, 0x2, R2 ;  /* 0x0000000200007824 */ /* 0x000fe200078e0202 */
[----:B------:R-:W-:Y:S01]  /*1d90*/  CS2R R188, SRZ ;  /* 0x0000000000bc7805 */ /* 0x000fe2000001ff00 */
[----:B------:R-:W-:Y:S01]  /*1da0*/  IMAD.IADD R220, R226, 0x1, R221 ;  /* 0x00000001e2dc7824 */ /* 0x000fe200078e02dd */
[----:B------:R-:W-:Y:S01]  /*1db0*/  CS2R R186, SRZ ;  /* 0x0000000000ba7805 */ /* 0x000fe2000001ff00 */
[----:B------:R-:W-:Y:S01]  /*1dc0*/  IMAD R243, R7, -0x2, R8 ;  /* 0xfffffffe07f37824 */ /* 0x000fe200078e0208 */
        /* <DEDUP_REMOVED lines=60> */
[----:B------:R-:W-:Y:S01]  /*2190*/  SHF.R.S32.HI R235, RZ, 0x1f, R234 ;  /* 0x0000001fffeb7819 */ /* 0x000fe200000114ea */
[----:B------:R-:W-:Y:S01]  /*21a0*/  IMAD.IADD R218, R226, 0x1, R222 ;  /* 0x00000001e2da7824 */ /* 0x000fe200078e02de */
[----:B------:R-:W-:Y:S01]  /*21b0*/  SEL R217, R217, 0xffffffc0, !P0 ;  /* 0xffffffc0d9d97807 */ /* 0x000fe20004000000 */
[----:B------:R-:W-:Y:S01]  /*21c0*/  IMAD.IADD R219, R222, 0x1, R220 ;  /* 0x00000001dedb7824 */ /* 0x000fe200078e02dc */
[----:B------:R-:W-:-:S02]  /*21d0*/  ULDC UR8, c[0x0][0x278] ;  /* 0x00009e0000087ab9 */ /* 0x000fc40000000800 */
[----:B------:R-:W-:Y:S02]  /*21e0*/  ULDC UR5, c[0x0][0x290] ;  /* 0x0000a40000057ab9 */ /* 0x000fe40000000800 */
[----:B------:R-:W-:Y:S02]  /*21f0*/  UMOV UR4, URZ ;  /* 0x0000003f00047c82 */ /* 0x000fe40008000000 */
[----:B------:R-:W-:Y:S02]  /*2200*/  UMOV UR20, 0x1 ;  /* 0x0000000100147882 */ /* 0x000fe40000000000 */
[----:B------:R-:W-:Y:S02]  /*2210*/  UMOV UR21, URZ ;  /* 0x0000003f00157c82 */ /* 0x000fe40008000000 */
[----:B------:R-:W-:Y:S02]  /*2220*/  UMOV UR19, URZ ;  /* 0x0000003f00137c82 */ /* 0x000fe40008000000 */
[----:B------:R-:W-:-:S02]  /*2230*/  UIMAD UR8, UR17, UR8, URZ ;  /* 0x00000008110872a4 */ /* 0x000fc4000f8e023f */
[----:B------:R-:W-:Y:S02]  /*2240*/  UIMAD UR5, UR17, UR5, URZ ;  /* 0x00000005110572a4 */ /* 0x000fe4000f8e023f */
[----:B------:R-:W-:Y:S02]  /*2250*/  USHF.R.S32.HI UR16, URZ, 0x6, UR6 ;  /* 0x000000063f107899 */ /* 0x000fe40008011406 */
[----:B-1----:R-:W-:Y:S02]  /*2260*/  ULDC UR10, c[0x0][0x168] ;  /* 0x00005a00000a7ab9 */ /* 0x002fe40000000800 */
.L_x_1024:
[----:B------:R-:W-:Y:S04]  /*2270*/  DEPBAR.LE SB0, 0x1 ;  /* 0x000080400000791a */ /* 0x000fe80000000000 */
[----:B------:R-:W-:Y:S01]  /*2280*/  BAR.SYNC.DEFER_BLOCKING 0x0 ;  /* 0x0000000000007b1d */ /* 0x000fe20000010000 */
[----:B------:R-:W-:Y:S01]  /*2290*/  IMAD.U32 R4, RZ, RZ, UR4 ;  /* 0x00000004ff047e24 */ /* 0x000fe2000f8e00ff */
[----:B------:R-:W-:Y:S01]  /*22a0*/  MOV R65, UR4 ;  /* 0x0000000400417c02 */ /* 0x000fe20008000f00 */
[----:B------:R-:W-:Y:S01]  /*22b0*/  IMAD.U32 R64, RZ, RZ, UR4 ;  /* 0x00000004ff407e24 */ /* 0x000fe2000f8e00ff */
[----:B------:R-:W-:Y:S01]  /*22c0*/  MOV R209, UR4 ;  /* 0x0000000400d17c02 */ /* 0x000fe20008000f00 */
[----:B------:R-:W-:Y:S01]  /*22d0*/  IMAD R4, R4, 0x2000, R226 ;  /* 0x0000200004047824 */ /* 0x000fe200078e02e2 */
[----:B------:R-:W-:Y:S01]  /*22e0*/  UIADD3 UR18, UR21, 0x1, URZ ;  /* 0x0000000115127890 */ /* 0x000fe2000fffe03f */
[----:B------:R-:W-:Y:S01]  /*22f0*/  IMAD R65, R65, 0x2000, R219 ;  /* 0x0000200041417824 */ /* 0x000fe200078e02db */
[----:B------:R-:W-:Y:S02]  /*2300*/  LEA R64, R64, R222, 0xd ;  /* 0x000000de40407211 */ /* 0x000fe400078e68ff */
[----:B------:R-:W-:Y:S01]  /*2310*/  SHF.L.U32 R230, R4, 0x1, RZ ;  /* 0x0000000104e67819 */ /* 0x000fe200000006ff */
[----:B------:R-:W-:Y:S01]  /*2320*/  UISETP.GE.AND UP0, UPT, UR18, UR16, UPT ;  /* 0x000000101200728c */ /* 0x000fe2000bf06270 */
[C-C-:B------:R-:W-:Y:S01]  /*2330*/  IADD3 R227, R226.reuse, R64, R221.reuse ;  /* 0x00000040e2e37210 */ /* 0x140fe20007ffe0dd */
[----:B------:R-:W-:Y:S01]  /*2340*/  IMAD.IADD R229, R226, 0x1, R64 ;  /* 0x00000001e2e57824 */ /* 0x000fe200078e0240 */
[----:B------:R-:W-:Y:S02]  /*2350*/  SHF.L.U32 R208, R65, 0x1, RZ ;  /* 0x0000000141d07819 */ /* 0x000fe400000006ff */
[----:B------:R-:W-:Y:S01]  /*2360*/  LEA R209, R209, R220, 0xd ;  /* 0x000000dcd1d17211 */ /* 0x000fe200078e68ff */
[----:B------:R-:W-:Y:S01]  /*2370*/  IMAD.SHL.U32 R227, R227, 0x2, RZ ;  /* 0x00000002e3e37824 */ /* 0x000fe200078e00ff */
[----:B------:R-:W-:Y:S02]  /*2380*/  SHF.L.U32 R229, R229, 0x1, RZ ;  /* 0x00000001e5e57819 */ /* 0x000fe400000006ff */
[----:B------:R-:W-:Y:S02]  /*2390*/  SHF.L.U32 R209, R209, 0x1, RZ ;  /* 0x00000001d1d17819 */ /* 0x000fe400000006ff */
[----:B------:R-:W-:Y:S01]  /*23a0*/  PLOP3.LUT P0, PT, PT, PT, UP0, 0x80, 0x0 ;  /* 0x000000000000781c */ /* 0x000fe20003f0f008 */
[----:B------:R-:W-:Y:S05]  /*23b0*/  LDSM.16.M88.4 R16, [R224+0x80] ;  /* 0x00008000e010783b */ /* 0x000fea0000000200 */
[----:B------:R-:W1:Y:S05]  /*23c0*/  LDSM.16.M88.4 R32, [R230+0x10080] ;  /* 0x01008000e620783b */ /* 0x000e6a0000000200 */
[----:B------:R-:W2:Y:S05]  /*23d0*/  LDSM.16.M88.4 R28, [R230+0x11080] ;  /* 0x01108000e61c783b */ /* 0x000eaa0000000200 */
[----:B------:R-:W3:Y:S05]  /*23e0*/  LDSM.16.M88.4 R36, [R224+0x2080] ;  /* 0x00208000e024783b */ /* 0x000eea0000000200 */
[----:B------:R-:W-:Y:S05]  /*23f0*/  LDSM.16.M88.4 R44, [R216+0x80] ;  /* 0x00008000d82c783b */ /* 0x000fea0000000200 */
[----:B------:R-:W4:Y:S05]  /*2400*/  LDSM.16.M88.4 R40, [R229+0x10080] ;  /* 0x01008000e528783b */ /* 0x000f2a0000000200 */
[----:B------:R-:W5:Y:S05]  /*2410*/  LDSM.16.M88.4 R48, [R229+0x11080] ;  /* 0x01108000e530783b */ /* 0x000f6a0000000200 */
[----:B------:R-:W3:Y:S05]  /*2420*/  LDSM.16.M88.4 R52, [R216+0x2080] ;  /* 0x00208000d834783b */ /* 0x000eea0000000200 */
[----:B------:R-:W-:Y:S01]  /*2430*/  LDSM.16.M88.4 R56, [R3+0x80] ;  /* 0x000080000338783b */ /* 0x000fe20000000200 */
[-C--:B-1----:R-:W-:Y:S04]  /*2440*/  HMMA.16816.F32 R4, R32, R16.reuse, RZ ;  /* 0x000000102004723c */ /* 0x082fe800000018ff */
[----:B------:R-:W-:Y:S05]  /*2450*/  LDSM.16.M88.4 R60, [R209+0x11080] ;  /* 0x01108000d13c783b */ /* 0x000fea0000000200 */
[----:B------:R-:W-:Y:S01]  /*2460*/  LDSM.16.M88.4 R64, [R3+0x2080] ;  /* 0x002080000340783b */ /* 0x000fe20000000200 */
[C---:B--2---:R-:W-:Y:S04]  /*2470*/  HMMA.16816.F32 R8, R28.reuse, R16, RZ ;  /* 0x000000101c08723c */ /* 0x044fe800000018ff */
[----:B------:R-:W-:Y:S04]  /*2480*/  LDSM.16.M88.4 R200, [R2+0x80] ;  /* 0x0000800002c8783b */ /* 0x000fe80000000200 */
[-C--:B------:R-:W-:Y:S01]  /*2490*/  HMMA.16816.F32 R12, R28, R18.reuse, RZ ;  /* 0x000000121c0c723c */ /* 0x080fe200000018ff */
[----:B------:R-:W-:Y:S05]  /*24a0*/  LDSM.16.M88.4 R196, [R227+0x10080] ;  /* 0x01008000e3c4783b */ /* 0x000fea0000000200 */
[----:B------:R-:W-:Y:S02]  /*24b0*/  LDSM.16.M88.4 R204, [R208+0x11080] ;  /* 0x01108000d0cc783b */ /* 0x000fe40000000200 */
[C---:B------:R-:W-:Y:S08]  /*24c0*/  HMMA.16816.F32 R16, R32.reuse, R18, RZ ;  /* 0x000000122010723c */ /* 0x040ff000000018ff */
[-C--:B---3--:R-:W-:Y:S08]  /*24d0*/  HMMA.16816.F32 R20, R32, R36.reuse, RZ ;  /* 0x000000242014723c */ /* 0x088ff000000018ff */
[C---:B------:R-:W-:Y:S07]  /*24e0*/  HMMA.16816.F32 R24, R28.reuse, R36, RZ ;  /* 0x000000241c18723c */ /* 0x040fee00000018ff */
[----:B------:R-:W-:Y:S01]  /*24f0*/  IMAD.U32 R36, RZ, RZ, UR4 ;  /* 0x00000004ff247e24 */ /* 0x000fe2000f8e00ff */
[-C--:B------:R-:W-:Y:S04]  /*2500*/  HMMA.16816.F32 R28, R28, R38.reuse, RZ ;  /* 0x000000261c1c723c */ /* 0x080fe800000018ff */
[----:B------:R-:W-:Y:S04]  /*2510*/  IMAD R36, R36, 0x2000, R221 ;  /* 0x0000200024247824 */ /* 0x000fe800078e02dd */
[----:B------:R-:W-:Y:S04]  /*2520*/  HMMA.16816.F32 R32, R32, R38, RZ ;  /* 0x000000262020723c */ /* 0x000fe800000018ff */
[----:B------:R-:W-:Y:S04]  /*2530*/  IMAD.IADD R36, R226, 0x1, R36 ;  /* 0x00000001e2247824 */ /* 0x000fe800078e0224 */
[-C--:B----4-:R-:W-:Y:S05]  /*2540*/  HMMA.16816.F32 R4, R40, R44.reuse, R4 ;  /* 0x0000002c2804723c */ /* 0x090fea0000001804 */
[----:B------:R-:W-:Y:S03]  /*2550*/  IMAD.SHL.U32 R228, R36, 0x2, RZ ;  /* 0x0000000224e47824 */ /* 0x000fe600078e00ff */
[C---:B-----5:R-:W-:Y:S02]  /*2560*/  HMMA.16816.F32 R8, R48.reuse, R44, R8 ;  /* 0x0000002c3008723c */ /* 0x060fe40000001808 */
[----:B------:R-:W1:Y:S06]  /*2570*/  LDSM.16.M88.4 R36, [R228+0x10080] ;  /* 0x01008000e424783b */ /* 0x000e6c0000000200 */
[-C--:B------:R-:W-:Y:S08]  /*2580*/  HMMA.16816.F32 R12, R48, R46.reuse, R12 ;  /* 0x0000002e300c723c */ /* 0x080ff0000000180c */
[C---:B------:R-:W-:Y:S01]  /*2590*/  HMMA.16816.F32 R16, R40.reuse, R46, R16 ;  /* 0x0000002e2810723c */ /* 0x040fe20000001810 */
[----:B------:R-:W-:Y:S07]  /*25a0*/  LDSM.16.M88.4 R44, [R224+0x4080] ;  /* 0x00408000e02c783b */ /* 0x000fee0000000200 */
[-C--:B------:R-:W-:Y:S08]  /*25b0*/  HMMA.16816.F32 R20, R40, R52.reuse, R20 ;  /* 0x000000342814723c */ /* 0x080ff00000001814 */
[C---:B------:R-:W-:Y:S08]  /*25c0*/  HMMA.16816.F32 R24, R48.reuse, R52, R24 ;  /* 0x000000343018723c */ /* 0x040ff00000001818 */
[-C--:B------:R-:W-:Y:S01]  /*25d0*/  HMMA.16816.F32 R28, R48, R54.reuse, R28 ;  /* 0x00000036301c723c */ /* 0x080fe2000000181c */
[----:B------:R-:W-:Y:S07]  /*25e0*/  LDSM.16.M88.4 R48, [R230+0x13080] ;  /* 0x01308000e630783b */ /* 0x000fee0000000200 */
[----:B------:R-:W-:Y:S01]  /*25f0*/  HMMA.16816.F32 R32, R40, R54, R32 ;  /* 0x000000362820723c */ /* 0x000fe20000001820 */
[----:B------:R-:W2:Y:S05]  /*2600*/  LDSM.16.M88.4 R40, [R2+0x2080] ;  /* 0x002080000228783b */ /* 0x000eaa0000000200 */
[----:B------:R-:W-:Y:S02]  /*2610*/  LDSM.16.M88.4 R52, [R224+0x6080] ;  /* 0x00608000e034783b */ /* 0x000fe40000000200 */
[-C--:B-1----:R-:W-:Y:S08]  /*2620*/  HMMA.16816.F32 R4, R36, R56.reuse, R4 ;  /* 0x000000382404723c */ /* 0x082ff00000001804 */
[C---:B------:R-:W-:Y:S08]  /*2630*/  HMMA.16816.F32 R8, R60.reuse, R56, R8 ;  /* 0x000000383c08723c */ /* 0x040ff00000001808 */
[-C--:B------:R-:W-:Y:S08]  /*2640*/  HMMA.16816.F32 R12, R60, R58.reuse, R12 ;  /* 0x0000003a3c0c723c */ /* 0x080ff0000000180c */
[C---:B------:R-:W-:Y:S08]  /*2650*/  HMMA.16816.F32 R16, R36.reuse, R58, R16 ;  /* 0x0000003a2410723c */ /* 0x040ff00000001810 */
[-C--:B------:R-:W-:Y:S08]  /*2660*/  HMMA.16816.F32 R20, R36, R64.reuse, R20 ;  /* 0x000000402414723c */ /* 0x080ff00000001814 */
[C---:B------:R-:W-:Y:S07]  /*2670*/  HMMA.16816.F32 R24, R60.reuse, R64, R24 ;  /* 0x000000403c18723c */ /* 0x040fee0000001818 */
[----:B------:R-:W-:Y:S01]  /*2680*/  MOV R64, UR4 ;  /* 0x0000000400407c02 */ /* 0x000fe20008000f00 */
[-C--:B------:R-:W-:Y:S01]  /*2690*/  HMMA.16816.F32 R28, R60, R66.reuse, R28 ;  /* 0x000000423c1c723c */ /* 0x080fe2000000181c */
[----:B------:R-:W-:Y:S03]  /*26a0*/  LDSM.16.M88.4 R60, [R216+0x4080] ;  /* 0x00408000d83c783b */ /* 0x000fe60000000200 */
[----:B------:R-:W-:Y:S04]  /*26b0*/  IMAD R64, R64, 0x2000, R218 ;  /* 0x0000200040407824 */ /* 0x000fe800078e02da */
[----:B------:R-:W-:Y:S01]  /*26c0*/  HMMA.16816.F32 R32, R36, R66, R32 ;  /* 0x000000422420723c */ /* 0x000fe20000001820 */
[----:B------:R-:W1:Y:S03]  /*26d0*/  LDSM.16.M88.4 R36, [R230+0x12080] ;  /* 0x01208000e624783b */ /* 0x000e660000000200 */
[----:B------:R-:W-:Y:S04]  /*26e0*/  SHF.L.U32 R64, R64, 0x1, RZ ;  /* 0x0000000140407819 */ /* 0x000fe800000006ff */
[-C--:B------:R-:W-:Y:S01]  /*26f0*/  HMMA.16816.F32 R4, R196, R200.reuse, R4 ;  /* 0x000000c8c404723c */ /* 0x080fe20000001804 */
[----:B------:R-:W3:Y:S05]  /*2700*/  LDSM.16.M88.4 R56, [R64+0x12080] ;  /* 0x012080004038783b */ /* 0x000eea0000000200 */
[----:B------:R-:W4:Y:S02]  /*2710*/  LDSM.16.M88.4 R64, [R64+0x13080] ;  /* 0x013080004040783b */ /* 0x000f240000000200 */
[C---:B------:R-:W-:Y:S08]  /*2720*/  HMMA.16816.F32 R8, R204.reuse, R200, R8 ;  /* 0x000000c8cc08723c */ /* 0x040ff00000001808 */
[-C--:B------:R-:W-:Y:S08]  /*2730*/  HMMA.16816.F32 R12, R204, R202.reuse, R12 ;  /* 0x000000cacc0c723c */ /* 0x080ff0000000180c */
[C---:B------:R-:W-:Y:S01]  /*2740*/  HMMA.16816.F32 R16, R196.reuse, R202, R16 ;  /* 0x000000cac410723c */ /* 0x040fe20000001810 */
[----:B------:R-:W5:Y:S07]  /*2750*/  LDSM.16.M88.4 R200, [R216+0x6080] ;  /* 0x00608000d8c8783b */ /* 0x000f6e0000000200 */
[-C--:B--2---:R-:W-:Y:S08]  /*2760*/  HMMA.16816.F32 R20, R196, R40.reuse, R20 ;  /* 0x00000028c414723c */ /* 0x084ff00000001814 */
[C---:B------:R-:W-:Y:S08]  /*2770*/  HMMA.16816.F32 R24, R204.reuse, R40, R24 ;  /* 0x00000028cc18723c */ /* 0x040ff00000001818 */
[-C--:B------:R-:W-:Y:S01]  /*2780*/  HMMA.16816.F32 R28, R204, R42.reuse, R28 ;  /* 0x0000002acc1c723c */ /* 0x080fe2000000181c */
[----:B------:R-:W-:Y:S07]  /*2790*/  LDSM.16.M88.4 R204, [R3+0x6080] ;  /* 0x0060800003cc783b */ /* 0x000fee0000000200 */
[----:B------:R-:W-:Y:S01]  /*27a0*/  HMMA.16816.F32 R32, R196, R42, R32 ;  /* 0x0000002ac420723c */ /* 0x000fe20000001820 */
[----:B------:R-:W-:Y:S05]  /*27b0*/  LDSM.16.M88.4 R40, [R209+0x12080] ;  /* 0x01208000d128783b */ /* 0x000fea0000000200 */
[----:B------:R-:W-:Y:S02]  /*27c0*/  LDSM.16.M88.4 R196, [R209+0x13080] ;  /* 0x01308000d1c4783b */ /* 0x000fe40000000200 */
        /* <DEDUP_REMOVED lines=10> */
[----:B------:R-:W-:Y:S05]  /*2870*/  LDSM.16.M88.4 R36, [R208+0x12080] ;  /* 0x01208000d024783b */ /* 0x000fea0000000200 */
[----:B------:R-:W-:Y:S02]  /*2880*/  LDSM.16.M88.4 R52, [R2+0x6080] ;  /* 0x006080000234783b */ /* 0x000fe40000000200 */
[-C--:B---3--:R-:W-:Y:S08]  /*2890*/  HMMA.16816.F32 R4, R56, R60.reuse, R4 ;  /* 0x0000003c3804723c */ /* 0x088ff00000001804 */
[C---:B----4-:R-:W-:Y:S08]  /*28a0*/  HMMA.16816.F32 R8, R64.reuse, R60, R8 ;  /* 0x0000003c4008723c */ /* 0x050ff00000001808 */
[-C--:B------:R-:W-:Y:S08]  /*28b0*/  HMMA.16816.F32 R12, R64, R62.reuse, R12 ;  /* 0x0000003e400c723c */ /* 0x080ff0000000180c */
[C---:B------:R-:W-:Y:S08]  /*28c0*/  HMMA.16816.F32 R16, R56.reuse, R62, R16 ;  /* 0x0000003e3810723c */ /* 0x040ff00000001810 */
[-C--:B-----5:R-:W-:Y:S08]  /*28d0*/  HMMA.16816.F32 R20, R56, R200.reuse, R20 ;  /* 0x000000c83814723c */ /* 0x0a0ff00000001814 */
[C---:B------:R-:W-:Y:S08]  /*28e0*/  HMMA.16816.F32 R24, R64.reuse, R200, R24 ;  /* 0x000000c84018723c */ /* 0x040ff00000001818 */
[-C--:B------:R-:W-:Y:S08]  /*28f0*/  HMMA.16816.F32 R28, R64, R202.reuse, R28 ;  /* 0x000000ca401c723c */ /* 0x080ff0000000181c */
[----:B------:R-:W-:Y:S07]  /*2900*/  HMMA.16816.F32 R32, R56, R202, R32 ;  /* 0x000000ca3820723c */ /* 0x000fee0000001820 */
[----:B------:R-:W-:Y:S01]  /*2910*/  IMAD.U32 R56, RZ, RZ, UR4 ;  /* 0x00000004ff387e24 */ /* 0x000fe2000f8e00ff */
[-C--:B-1----:R-:W-:Y:S05]  /*2920*/  HMMA.16816.F32 R4, R40, R44.reuse, R4 ;  /* 0x0000002c2804723c */ /* 0x082fea0000001804 */
[----:B------:R-:W-:Y:S03]  /*2930*/  LEA R56, R56, R233, 0x6 ;  /* 0x000000e938387211 */ /* 0x000fe600078e30ff */
[C---:B------:R-:W-:Y:S04]  /*2940*/  HMMA.16816.F32 R8, R196.reuse, R44, R8 ;  /* 0x0000002cc408723c */ /* 0x040fe80000001808 */
[----:B------:R-:W-:Y:S04]  /*2950*/  IMAD.SHL.U32 R248, R56, 0x4, RZ ;  /* 0x0000000438f87824 */ /* 0x000fe800078e00ff */
[-C--:B------:R-:W-:Y:S01]  /*2960*/  HMMA.16816.F32 R12, R196, R46.reuse, R12 ;  /* 0x0000002ec40c723c */ /* 0x080fe2000000180c */
[----:B------:R-:W-:Y:S05]  /*2970*/  LDS R252, [R248+0x20080] ;  /* 0x02008000f8fc7984 */ /* 0x000fea0000000800 */
[----:B------:R-:W-:Y:S02]  /*2980*/  LDS R251, [R248+0x200a0] ;  /* 0x0200a000f8fb7984 */ /* 0x000fe40000000800 */
[C---:B------:R-:W-:Y:S03]  /*2990*/  HMMA.16816.F32 R16, R40.reuse, R46, R16 ;  /* 0x0000002e2810723c */ /* 0x040fe60000001810 */
[----:B------:R-:W1:Y:S05]  /*29a0*/  LDSM.16.M88.4 R44, [R2+0x4080] ;  /* 0x00408000022c783b */ /* 0x000e6a0000000200 */
[-C--:B------:R-:W-:Y:S01]  /*29b0*/  HMMA.16816.F32 R20, R40, R204.reuse, R20 ;  /* 0x000000cc2814723c */ /* 0x080fe20000001814 */
[----:B------:R2:W3:Y:S05]  /*29c0*/  LDS R250, [R248+0x20100] ;  /* 0x02010000f8fa7984 */ /* 0x0004ea0000000800 */
[----:B------:R2:W4:Y:S02]  /*29d0*/  LDS R249, [R248+0x20120] ;  /* 0x02012000f8f97984 */ /* 0x0005240000000800 */
[C---:B------:R-:W-:Y:S01]  /*29e0*/  HMMA.16816.F32 R24, R196.reuse, R204, R24 ;  /* 0x000000ccc418723c */ /* 0x040fe20000001818 */
[----:B------:R-:W-:Y:S04]  /*29f0*/  DEPBAR.LE SB0, 0x1 ;  /* 0x000080400000791a */ /* 0x000fe80000000000 */
[----:B------:R-:W-:Y:S03]  /*2a00*/  BAR.SYNC.DEFER_BLOCKING 0x0 ;  /* 0x0000000000007b1d */ /* 0x000fe60000010000 */
[-C--:B------:R-:W-:Y:S08]  /*2a10*/  HMMA.16816.F32 R28, R196, R206.reuse, R28 ;  /* 0x000000cec41c723c */ /* 0x080ff0000000181c */
[----:B------:R-:W-:Y:S08]  /*2a20*/  HMMA.16816.F32 R32, R40, R206, R32 ;  /* 0x000000ce2820723c */ /* 0x000ff00000001820 */
[-C--:B-1----:R-:W-:Y:S01]  /*2a30*/  HMMA.16816.F32 R4, R36, R44.reuse, R4 ;  /* 0x0000002c2404723c */ /* 0x082fe20000001804 */
[----:B------:R2:W1:Y:S05]  /*2a40*/  LDSM.16.M88.4 R64, [R230+0x18080] ;  /* 0x01808000e640783b */ /* 0x00046a0000000200 */
[----:B------:R2:W5:Y:S02]  /*2a50*/  LDSM.16.M88.4 R60, [R230+0x19080] ;  /* 0x01908000e63c783b */ /* 0x0005640000000200 */
[C---:B------:R-:W-:Y:S03]  /*2a60*/  HMMA.16816.F32 R8, R48.reuse, R44, R8 ;  /* 0x0000002c3008723c */ /* 0x040fe60000001808 */
[----:B------:R2:W1:Y:S05]  /*2a70*/  LDSM.16.M88.4 R56, [R224+0x8080] ;  /* 0x00808000e038783b */ /* 0x00046a0000000200 */
[-C--:B------:R-:W-:Y:S01]  /*2a80*/  HMMA.16816.F32 R12, R48, R46.reuse, R12 ;  /* 0x0000002e300c723c */ /* 0x080fe2000000180c */
[----:B------:R2:W1:Y:S05]  /*2a90*/  LDSM.16.M88.4 R196, [R224+0xa080] ;  /* 0x00a08000e0c4783b */ /* 0x00046a0000000200 */
[----:B------:R2:W1:Y:S02]  /*2aa0*/  LDSM.16.M88.4 R200, [R229+0x18080] ;  /* 0x01808000e5c8783b */ /* 0x0004640000000200 */
[C---:B------:R-:W-:Y:S03]  /*2ab0*/  HMMA.16816.F32 R16, R36.reuse, R46, R16 ;  /* 0x0000002e2410723c */ /* 0x040fe60000001810 */
[----:B------:R2:W1:Y:S05]  /*2ac0*/  LDSM.16.M88.4 R208, [R229+0x19080] ;  /* 0x01908000e5d0783b */ /* 0x00046a0000000200 */
[-C--:B------:R-:W-:Y:S01]  /*2ad0*/  HMMA.16816.F32 R20, R36, R52.reuse, R20 ;  /* 0x000000342414723c */ /* 0x080fe20000001814 */
[----:B------:R2:W1:Y:S05]  /*2ae0*/  LDSM.16.M88.4 R204, [R216+0x8080] ;  /* 0x00808000d8cc783b */ /* 0x00046a0000000200 */
[----:B------:R2:W1:Y:S02]  /*2af0*/  LDSM.16.M88.4 R212, [R216+0xa080] ;  /* 0x00a08000d8d4783b */ /* 0x0004640000000200 */
[C---:B------:R-:W-:Y:S08]  /*2b00*/  HMMA.16816.F32 R24, R48.reuse, R52, R24 ;  /* 0x000000343018723c */ /* 0x040ff00000001818 */
[-C--:B------:R-:W-:Y:S08]  /*2b10*/  HMMA.16816.F32 R28, R48, R54.reuse, R28 ;  /* 0x00000036301c723c */ /* 0x080ff0000000181c */
[----:B------:R-:W-:Y:S01]  /*2b20*/  HMMA.16816.F32 R32, R36, R54, R32 ;  /* 0x000000362420723c */ /* 0x000fe20000001820 */
[----:B------:R-:W-:-:S07]  /*2b30*/  @P0 BRA `(.L_x_1022) ;  /* 0x000002f000000947 */ /* 0x000fce0003800000 */
[----:B---345:R-:W3:Y:S01]  /*2b40*/  @!P2 S2R R36, SR_CTAID.Y ;  /* 0x000000000024a919 */ /* 0x038ee20000002600 */
        /* <DEDUP_REMOVED lines=11> */
[----:B---3--:R-:W-:Y:S01]  /*2c00*/  @!P2 SHF.R.S32.HI R39, RZ, 0x1f, R36 ;  /* 0x0000001fff27a819 */ /* 0x008fe20000011424 */
[----:B------:R-:W-:Y:S03]  /*2c10*/  @!P2 IMAD.WIDE.U32 R40, R36, c[0x0][0x270], R246 ;  /* 0x00009c002428aa25 */ /* 0x000fe600078e00f6 */
[----:B------:R-:W-:Y:S01]  /*2c20*/  LEA.HI.X R43, R38, R239, R37, 0x7, P1 ;  /* 0x000000ef262b7211 */ /* 0x000fe200008f3c25 */
[----:B------:R-:W-:Y:S01]  /*2c30*/  @!P2 IMAD R39, R39, c[0x0][0x270], RZ ;  /* 0x00009c002727aa24 */ /* 0x000fe200078e02ff */
[----:B------:R-:W-:Y:S01]  /*2c40*/  @!P2 IADD3 R40, P0, R40, UR8, RZ ;  /* 0x000000082828ac10 */ /* 0x000fe2000ff1e0ff */
[----:B------:R-:W-:Y:S02]  /*2c50*/  IMAD.U32 R38, RZ, RZ, UR20 ;  /* 0x00000014ff267e24 */ /* 0x000fe4000f8e00ff */
[----:B------:R-:W-:Y:S02]  /*2c60*/  @!P2 IMAD R39, R36, c[0x0][0x274], R39 ;  /* 0x00009d002427aa24 */ /* 0x000fe400078e0227 */
[----:B------:R-:W-:Y:S02]  /*2c70*/  IMAD.U32 R36, RZ, RZ, UR14 ;  /* 0x0000000eff247e24 */ /* 0x000fe4000f8e00ff */
[----:B------:R-:W-:Y:S01]  /*2c80*/  IMAD R38, R38, 0x4000, R245 ;  /* 0x0000400026267824 */ /* 0x000fe200078e02f5 */
[----:B------:R-:W-:Y:S01]  /*2c90*/  @!P2 IADD3.X R39, R41, UR11, R39, P0, !PT ;  /* 0x0000000b2927ac10 */ /* 0x000fe200087fe427 */
[----:B------:R-:W-:Y:S01]  /*2ca0*/  IMAD.U32 R37, RZ, RZ, UR21 ;  /* 0x00000015ff257e24 */ /* 0x000fe2000f8e00ff */
[----:B------:R-:W-:Y:S02]  /*2cb0*/  IADD3 R46, P1, P0, R36, 0x80, R42 ;  /* 0x00000080242e7810 */ /* 0x000fe4000783e02a */
[----:B------:R-:W-:Y:S02]  /*2cc0*/  IADD3 R36, -R240, UR6, RZ ;  /* 0x00000006f0247c10 */ /* 0x000fe4000fffe1ff */
[----:B------:R-:W-:Y:S02]  /*2cd0*/  IADD3.X R47, RZ, UR13, R43, P1, P0 ;  /* 0x0000000dff2f7c10 */ /* 0x000fe40008fe042b */
[----:B------:R-:W-:Y:S02]  /*2ce0*/  ISETP.LT.OR P1, PT, R36, 0x1, P6 ;  /* 0x000000012400780c */ /* 0x000fe40003721670 */
[C---:B------:R-:W-:Y:S02]  /*2cf0*/  @!P2 LEA R44, P0, R40.reuse, c[0x0][0x258], 0x2 ;  /* 0x00009600282caa11 */ /* 0x040fe400078010ff */
[----:B------:R-:W-:Y:S02]  /*2d00*/  @!P2 LEA R37, R37, 0x40, 0x6 ;  /* 0x000000402525a811 */ /* 0x000fe400078e30ff */
[----:B------:R-:W-:Y:S02]  /*2d10*/  @!P2 LEA.HI.X R45, R40, c[0x0][0x25c], R39, 0x2, P0 ;  /* 0x00009700282daa11 */ /* 0x000fe400000f1427 */
[----:B------:R-:W-:Y:S03]  /*2d20*/  ISETP.LT.OR P0, PT, R36, 0x1, P5 ;  /* 0x000000012400780c */ /* 0x000fe60002f01670 */
[----:B------:R-:W-:Y:S02]  /*2d30*/  @!P2 IMAD.WIDE R44, R37, 0x4, R44 ;  /* 0x00000004252ca825 */ /* 0x000fe400078e022c */
[----:B------:R-:W-:Y:S01]  /*2d40*/  @!PT LDS RZ, [RZ] ;  /* 0x00000000fffff984 */ /* 0x000fe20000000800 */
[----:B------:R-:W-:Y:S01]  /*2d50*/  @!PT LDS RZ, [RZ] ;  /* 0x00000000fffff984 */ /* 0x000fe20000000800 */
[----:B------:R-:W-:Y:S01]  /*2d60*/  @!PT LDS RZ, [RZ] ;  /* 0x00000000fffff984 */ /* 0x000fe20000000800 */
[----:B------:R3:W-:Y:S01]  /*2d70*/  LDGSTS.E.BYPASS.LTC128B.128 [R38], [R42.64], !P1 ;  /* 0x000000002a267fae */ /* 0x0007e2000c901d56 */
[----:B------:R-:W-:Y:S04]  /*2d80*/  IADD3 R40, P1, R42, UR14, RZ ;  /* 0x0000000e2a287c10 */ /* 0x000fe8000ff3e0ff */
[----:B------:R-:W-:Y:S02]  /*2d90*/  IADD3.X R41, R43, UR13, RZ, P1, !PT ;  /* 0x0000000d2b297c10 */ /* 0x000fe40008ffe4ff */
[C---:B------:R-:W-:Y:S01]  /*2da0*/  ISETP.LT.OR P1, PT, R36.reuse, 0x21, P5 ;  /* 0x000000212400780c */ /* 0x040fe20002f21670 */
[----:B------:R3:W-:Y:S01]  /*2db0*/  LDGSTS.E.BYPASS.LTC128B.128 [R38+0x2000], [R42.64+0x80], !P0 ;  /* 0x020000802a267fae */ /* 0x0007e2000c101d56 */
[----:B------:R-:W-:Y:S01]  /*2dc0*/  ISETP.LT.OR P0, PT, R36, 0x21, P6 ;  /* 0x000000212400780c */ /* 0x000fe20003701670 */
[----:B------:R-:W-:Y:S04]  /*2dd0*/  IMAD.U32 R36, RZ, RZ, UR20 ;  /* 0x00000014ff247e24 */ /* 0x000fe8000f8e00ff */
[----:B------:R-:W-:Y:S04]  /*2de0*/  @!P2 IMAD R36, R36, 0x40, R246 ;  /* 0x000000402424a824 */ /* 0x000fe800078e02f6 */
[----:B------:R-:W-:Y:S04]  /*2df0*/  @!P2 IMAD.SHL.U32 R36, R36, 0x4, RZ ;  /* 0x000000042424a824 */ /* 0x000fe800078e00ff */
[----:B------:R3:W-:Y:S05]  /*2e00*/  LDGSTS.E.BYPASS.LTC128B.128 [R38+0x1000], [R40.64], !P0 ;  /* 0x0100000028267fae */ /* 0x0007ea000c101d56 */
[----:B------:R3:W-:Y:S05]  /*2e10*/  LDGSTS.E.BYPASS.LTC128B.128 [R38+0x3000], [R46.64], !P1 ;  /* 0x030000002e267fae */ /* 0x0007ea000c901d56 */
[----:B------:R3:W-:Y:S02]  /*2e20*/  @!P2 LDGSTS.E.BYPASS.LTC128B.128 [R36+0x20080], [R44.64] ;  /* 0x200800002c24afae */ /* 0x0007e4000b901d56 */
.L_x_1022:
[-C--:B-1-345:R-:W-:Y:S01]  /*2e30*/  HMMA.16816.F32 R36, R64, R56.reuse, RZ ;  /* 0x000000384024723c */ /* 0x0bafe200000018ff */
[----:B------:R-:W0:Y:S01]  /*2e40*/  LDGDEPBAR ;  /* 0x00000000000079af */ /* 0x000e220000000000 */
[----:B------:R-:W-:Y:S01]  /*2e50*/  UIADD3 UR24, UR21, 0x2, URZ ;  /* 0x0000000215187890 */ /* 0x000fe2000fffe03f */
[C---:B------:R-:W-:Y:S02]  /*2e60*/  ISETP.GT.AND P1, PT, R243.reuse, 0x1, PT ;  /* 0x00000001f300780c */ /* 0x040fe40003f24270 */
[----:B------:R-:W-:Y:S01]  /*2e70*/  ISETP.GT.AND P0, PT, R243, RZ, PT ;  /* 0x000000fff300720c */ /* 0x000fe20003f04270 */
[----:B------:R-:W-:Y:S01]  /*2e80*/  UISETP.GE.AND UP0, UPT, UR24, UR16, UPT ;  /* 0x000000101800728c */ /* 0x000fe2000bf06270 */
[----:B------:R-:W-:Y:S01]  /*2e90*/  FSEL R5, R5, -INF , P1 ;  /* 0xff80000005057808 */ /* 0x000fe20000800000 */
[C---:B------:R-:W-:Y:S04]  /*2ea0*/  HMMA.16816.F32 R40, R60.reuse, R56, RZ ;  /* 0x000000383c28723c */ /* 0x040fe800000018ff */
[----:B------:R-:W-:Y:S02]  /*2eb0*/  FSEL R7, R7, -INF , P1 ;  /* 0xff80000007077808 */ /* 0x000fe40000800000 */
[----:B------:R-:W-:Y:S02]  /*2ec0*/  FSEL R6, R6, -INF , P0 ;  /* 0xff80000006067808 */ /* 0x000fe40000000000 */
[-C--:B------:R-:W-:Y:S01]  /*2ed0*/  HMMA.16816.F32 R44, R60, R58.reuse, RZ ;  /* 0x0000003a3c2c723c */ /* 0x080fe200000018ff */
[----:B------:R-:W-:Y:S05]  /*2ee0*/  FSEL R4, R4, -INF , P0 ;  /* 0xff80000004047808 */ /* 0x000fea0000000000 */
[--C-:B------:R-:W-:Y:S02]  /*2ef0*/  FFMA.FTZ R4, R4, c[0x0][0x29c], -R252.reuse ;  /* 0x0000a70004047a23 */ /* 0x100fe400000108fc */
[C---:B------:R-:W-:Y:S08]  /*2f00*/  HMMA.16816.F32 R48, R64.reuse, R58, RZ ;  /* 0x0000003a4030723c */ /* 0x040ff000000018ff */
[-C--:B------:R-:W-:Y:S08]  /*2f10*/  HMMA.16816.F32 R52, R64, R196.reuse, RZ ;  /* 0x000000c44034723c */ /* 0x080ff000000018ff */
[C---:B------:R-:W-:Y:S08]  /*2f20*/  HMMA.16816.F32 R56, R60.reuse, R196, RZ ;  /* 0x000000c43c38723c */ /* 0x040ff000000018ff */
[-C--:B------:R-:W-:Y:S08]  /*2f30*/  HMMA.16816.F32 R60, R60, R198.reuse, RZ ;  /* 0x000000c63c3c723c */ /* 0x080ff000000018ff */
[----:B------:R-:W-:Y:S01]  /*2f40*/  HMMA.16816.F32 R64, R64, R198, RZ ;  /* 0x000000c64040723c */ /* 0x000fe200000018ff */
[----:B------:R-:W-:Y:S07]  /*2f50*/  LDSM.16.M88.4 R196, [R228+0x18080] ;  /* 0x01808000e4c4783b */ /* 0x000fee0000000200 */
[-C--:B------:R-:W-:Y:S08]  /*2f60*/  HMMA.16816.F32 R36, R200, R204.reuse, R36 ;  /* 0x000000ccc824723c */ /* 0x080ff00000001824 */
        /* <DEDUP_REMOVED lines=9> */
[----:B------:R-:W3:Y:S07]  /*3000*/  LDSM.16.M88.4 R200, [R228+0x19080] ;  /* 0x01908000e4c8783b */ /* 0x000eee0000000200 */
[-C--:B-1----:R-:W-:Y:S01]  /*3010*/  HMMA.16816.F32 R36, R196, R204.reuse, R36 ;  /* 0x000000ccc424723c */ /* 0x082fe20000001824 */
[----:B------:R-:W-:Y:S07]  /*3020*/  LDSM.16.M88.4 R212, [R230+0x1b080] ;  /* 0x01b08000e6d4783b */ /* 0x000fee0000000200 */
[C---:B---3--:R-:W-:Y:S08]  /*3030*/  HMMA.16816.F32 R40, R200.reuse, R204, R40 ;  /* 0x000000ccc828723c */ /* 0x048ff00000001828 */
[-C--:B------:R-:W-:Y:S08]  /*3040*/  HMMA.16816.F32 R44, R200, R206.reuse, R44 ;  /* 0x000000cec82c723c */ /* 0x080ff0000000182c */
[C---:B------:R-:W-:Y:S01]  /*3050*/  HMMA.16816.F32 R48, R196.reuse, R206, R48 ;  /* 0x000000cec430723c */ /* 0x040fe20000001830 */
[----:B------:R-:W-:Y:S07]  /*3060*/  LDSM.16.M88.4 R204, [R2+0x8080] ;  /* 0x0080800002cc783b */ /* 0x000fee0000000200 */
[-C--:B------:R-:W-:Y:S08]  /*3070*/  HMMA.16816.F32 R52, R196, R208.reuse, R52 ;  /* 0x000000d0c434723c */ /* 0x080ff00000001834 */
[C---:B------:R-:W-:Y:S08]  /*3080*/  HMMA.16816.F32 R56, R200.reuse, R208, R56 ;  /* 0x000000d0c838723c */ /* 0x040ff00000001838 */
[-C--:B------:R-:W-:Y:S01]  /*3090*/  HMMA.16816.F32 R60, R200, R210.reuse, R60 ;  /* 0x000000d2c83c723c */ /* 0x080fe2000000183c */
[----:B------:R-:W1:Y:S07]  /*30a0*/  LDSM.16.M88.4 R200, [R227+0x18080] ;  /* 0x01808000e3c8783b */ /* 0x000e6e0000000200 */
[----:B------:R-:W-:Y:S01]  /*30b0*/  HMMA.16816.F32 R64, R196, R210, R64 ;  /* 0x000000d2c440723c */ /* 0x000fe20000001840 */
[----:B------:R-:W3:Y:S08]  /*30c0*/  LDSM.16.M88.4 R196, [R227+0x19080] ;  /* 0x01908000e3c4783b */ /* 0x000ef00000000200 */
[----:B------:R-:W4:Y:S01]  /*30d0*/  LDSM.16.M88.4 R208, [R2+0xa080] ;  /* 0x00a0800002d0783b */ /* 0x000f220000000200 */
[-C--:B-1----:R-:W-:Y:S08]  /*30e0*/  HMMA.16816.F32 R36, R200, R204.reuse, R36 ;  /* 0x000000ccc824723c */ /* 0x082ff00000001824 */
[C---:B---3--:R-:W-:Y:S08]  /*30f0*/  HMMA.16816.F32 R40, R196.reuse, R204, R40 ;  /* 0x000000ccc428723c */ /* 0x048ff00000001828 */
[-C--:B------:R-:W-:Y:S08]  /*3100*/  HMMA.16816.F32 R44, R196, R206.reuse, R44 ;  /* 0x000000cec42c723c */ /* 0x080ff0000000182c */
[C---:B------:R-:W-:Y:S01]  /*3110*/  HMMA.16816.F32 R48, R200.reuse, R206, R48 ;  /* 0x000000cec830723c */ /* 0x040fe20000001830 */
[----:B------:R-:W-:Y:S07]  /*3120*/  LDSM.16.M88.4 R204, [R224+0xc080] ;  /* 0x00c08000e0cc783b */ /* 0x000fee0000000200 */
[-C--:B----4-:R-:W-:Y:S08]  /*3130*/  HMMA.16816.F32 R52, R200, R208.reuse, R52 ;  /* 0x000000d0c834723c */ /* 0x090ff00000001834 */
[C---:B------:R-:W-:Y:S08]  /*3140*/  HMMA.16816.F32 R56, R196.reuse, R208, R56 ;  /* 0x000000d0c438723c */ /* 0x040ff00000001838 */
[-C--:B------:R-:W-:Y:S01]  /*3150*/  HMMA.16816.F32 R60, R196, R210.reuse, R60 ;  /* 0x000000d2c43c723c */ /* 0x080fe2000000183c */
[----:B------:R-:W1:Y:S07]  /*3160*/  LDSM.16.M88.4 R196, [R230+0x1a080] ;  /* 0x01a08000e6c4783b */ /* 0x000e6e0000000200 */
[----:B------:R-:W-:Y:S01]  /*3170*/  HMMA.16816.F32 R64, R200, R210, R64 ;  /* 0x000000d2c840723c */ /* 0x000fe20000001840 */
[----:B------:R-:W3:Y:S08]  /*3180*/  LDSM.16.M88.4 R200, [R224+0xe080] ;  /* 0x00e08000e0c8783b */ /* 0x000ef00000000200 */
[----:B------:R-:W-:Y:S01]  /*3190*/  LDSM.16.M88.4 R208, [R216+0xc080] ;  /* 0x00c08000d8d0783b */ /* 0x000fe20000000200 */
[-C--:B-1----:R-:W-:Y:S08]  /*31a0*/  HMMA.16816.F32 R36, R196, R204.reuse, R36 ;  /* 0x000000ccc424723c */ /* 0x082ff00000001824 */
[C---:B------:R-:W-:Y:S08]  /*31b0*/  HMMA.16816.F32 R40, R212.reuse, R204, R40 ;  /* 0x000000ccd428723c */ /* 0x040ff00000001828 */
[-C--:B------:R-:W-:Y:S08]  /*31c0*/  HMMA.16816.F32 R44, R212, R206.reuse, R44 ;  /* 0x000000ced42c723c */ /* 0x080ff0000000182c */
[C---:B------:R-:W-:Y:S01]  /*31d0*/  HMMA.16816.F32 R48, R196.reuse, R206, R48 ;  /* 0x000000cec430723c */ /* 0x040fe20000001830 */
[----:B------:R-:W1:Y:S07]  /*31e0*/  LDSM.16.M88.4 R204, [R229+0x1a080] ;  /* 0x01a08000e5cc783b */ /* 0x000e6e0000000200 */
[-C--:B---3--:R-:W-:Y:S08]  /*31f0*/  HMMA.16816.F32 R52, R196, R200.reuse, R52 ;  /* 0x000000c8c434723c */ /* 0x088ff00000001834 */
[C---:B------:R-:W-:Y:S07]  /*3200*/  HMMA.16816.F32 R56, R212.reuse, R200, R56 ;  /* 0x000000c8d438723c */ /* 0x040fee0000001838 */
[----:B------:R-:W-:Y:S01]  /*3210*/  FSEL R201, R11, -INF , P1 ;  /* 0xff8000000bc97808 */ /* 0x000fe20000800000 */
[-C--:B------:R-:W-:Y:S01]  /*3220*/  HMMA.16816.F32 R60, R212, R202.reuse, R60 ;  /* 0x000000cad43c723c */ /* 0x080fe2000000183c */
[----:B------:R3:W4:Y:S03]  /*3230*/  LDSM.16.M88.4 R212, [R229+0x1b080] ;  /* 0x01b08000e5d4783b */ /* 0x0007260000000200 */
[----:B------:R-:W-:Y:S02]  /*3240*/  FFMA.FTZ R200, R5, c[0x0][0x29c], -R252 ;  /* 0x0000a70005c87a23 */ /* 0x000fe400000108fc */
[--C-:B------:R-:W-:Y:S02]  /*3250*/  FFMA.FTZ R201, R201, c[0x0][0x29c], -R249.reuse ;  /* 0x0000a700c9c97a23 */ /* 0x100fe400000108f9 */
[----:B------:R-:W-:Y:S01]  /*3260*/  HMMA.16816.F32 R64, R196, R202, R64 ;  /* 0x000000cac440723c */ /* 0x000fe20000001840 */
[----:B------:R-:W5:Y:S01]  /*3270*/  LDSM.16.M88.4 R196, [R216+0xe080] ;  /* 0x00e08000d8c4783b */ /* 0x000f620000000200 */
[----:B------:R2:W-:Y:S05]  /*3280*/  MUFU.EX2 R202, R4 ;  /* 0x0000000400ca7308 */ /* 0x0005ea0000000800 */
[----:B------:R-:W-:Y:S01]  /*3290*/  FSEL R203, R10, -INF , P0 ;  /* 0xff8000000acb7808 */ /* 0x000fe20000000000 */
[-C--:B-1----:R-:W-:Y:S04]  /*32a0*/  HMMA.16816.F32 R36, R204, R208.reuse, R36 ;  /* 0x000000d0cc24723c */ /* 0x082fe80000001824 */
[----:B------:R-:W-:Y:S01]  /*32b0*/  MUFU.EX2 R201, R201 ;  /* 0x000000c900c97308 */ /* 0x000fe20000000800 */
[--C-:B------:R-:W-:Y:S01]  /*32c0*/  FFMA.FTZ R203, R203, c[0x0][0x29c], -R249.reuse ;  /* 0x0000a700cbcb7a23 */ /* 0x100fe200000108f9 */
[----:B--23--:R-:W-:Y:S02]  /*32d0*/  FSEL R229, R9, -INF , P1 ;  /* 0xff80000009e57808 */ /* 0x00cfe40000800000 */
[----:B------:R-:W-:Y:S04]  /*32e0*/  ISETP.GT.AND P1, PT, R243, 0x20, PT ;  /* 0x00000020f300780c */ /* 0x000fe80003f24270 */
[----:B------:R-:W-:Y:S02]  /*32f0*/  FFMA.FTZ R229, R229, c[0x0][0x29c], -R250 ;  /* 0x0000a700e5e57a23 */ /* 0x000fe400000108fa */
[----:B------:R-:W-:Y:S01]  /*3300*/  MUFU.EX2 R203, R203 ;  /* 0x000000cb00cb7308 */ /* 0x000fe20000000800 */
[----:B------:R-:W-:Y:S02]  /*3310*/  FSEL R230, R12, -INF , P1 ;  /* 0xff8000000ce67808 */ /* 0x000fe40000800000 */
[----:B------:R-:W-:Y:S02]  /*3320*/  FSEL R16, R16, -INF , P1 ;  /* 0xff80000010107808 */ /* 0x000fe40000800000 */
[----:B------:R-:W-:Y:S02]  /*3330*/  FSEL R4, R18, -INF , P1 ;  /* 0xff80000012047808 */ /* 0x000fe40000800000 */
[----:B------:R-:W-:Y:S01]  /*3340*/  MOV R18, R6 ;  /* 0x0000000600127202 */ /* 0x000fe20000000f00 */
[--C-:B------:R-:W-:Y:S01]  /*3350*/  FFMA.FTZ R16, R16, c[0x0][0x29c], -R252.reuse ;  /* 0x0000a70010107a23 */ /* 0x100fe200000108fc */
[----:B------:R-:W-:Y:S01]  /*3360*/  MOV R12, R4 ;  /* 0x00000004000c7202 */ /* 0x000fe20000000f00 */
[----:B------:R-:W1:Y:S01]  /*3370*/  MUFU.EX2 R200, R200 ;  /* 0x000000c800c87308 */ /* 0x000e620000000800 */
[C---:B----4-:R-:W-:Y:S07]  /*3380*/  HMMA.16816.F32 R40, R212.reuse, R208, R40 ;  /* 0x000000d0d428723c */ /* 0x050fee0000001828 */
[----:B------:R-:W-:Y:S01]  /*3390*/  FSEL R209, R14, -INF , P1 ;  /* 0xff8000000ed17808 */ /* 0x000fe20000800000 */
[-C--:B------:R-:W-:Y:S01]  /*33a0*/  HMMA.16816.F32 R44, R212, R210.reuse, R44 ;  /* 0x000000d2d42c723c */ /* 0x080fe2000000182c */
[----:B------:R2:W3:Y:S02]  /*33b0*/  MUFU.EX2 R208, R16 ;  /* 0x0000001000d07308 */ /* 0x0004e40000000800 */
[----:B------:R-:W-:Y:S01]  /*33c0*/  ISETP.GT.AND P1, PT, R243, 0x40, PT ;  /* 0x00000040f300780c */ /* 0x000fe20003f24270 */
[----:B------:R-:W-:Y:S03]  /*33d0*/  FFMA.FTZ R209, R209, c[0x0][0x29c], -R249 ;  /* 0x0000a700d1d17a23 */ /* 0x000fe600000108f9 */
[----:B------:R-:W-:Y:S01]  /*33e0*/  FSEL R20, R20, -INF , P1 ;  /* 0xff80000014147808 */ /* 0x000fe20000800000 */
[C---:B------:R-:W-:Y:S03]  /*33f0*/  HMMA.16816.F32 R48, R204.reuse, R210, R48 ;  /* 0x000000d2cc30723c */ /* 0x040fe60000001830 */
[----:B------:R-:W-:Y:S01]  /*3400*/  MUFU.EX2 R209, R209 ;  /* 0x000000d100d17308 */ /* 0x000fe20000000800 */
[----:B------:R-:W-:Y:S02]  /*3410*/  FSEL R22, R22, -INF , P1 ;  /* 0xff80000016167808 */ /* 0x000fe40000800000 */
[----:B------:R-:W-:Y:S01]  /*3420*/  FSEL R26, R26, -INF , P1 ;  /* 0xff8000001a1a7808 */ /* 0x000fe20000800000 */
[--C-:B------:R-:W-:Y:S01]  /*3430*/  FFMA.FTZ R210, R20, c[0x0][0x29c], -R252.reuse ;  /* 0x0000a70014d27a23 */ /* 0x100fe200000108fc */
[-C--:B-----5:R-:W-:Y:S04]  /*3440*/  HMMA.16816.F32 R52, R204, R196.reuse, R52 ;  /* 0x000000c4cc34723c */ /* 0x0a0fe80000001834 */
[----:B------:R-:W-:Y:S01]  /*3450*/  FSEL R211, R8, -INF , P0 ;  /* 0xff80000008d37808 */ /* 0x000fe20000000000 */
[----:B------:R-:W-:Y:S01]  /*3460*/  FFMA.FTZ R22, R22, c[0x0][0x29c], -R251 ;  /* 0x0000a70016167a23 */ /* 0x000fe200000108fb */
[----:B------:R-:W-:Y:S01]  /*3470*/  LDSM.16.M88.4 R8, [R3+0xc080] ;  /* 0x00c080000308783b */ /* 0x000fe20000000200 */
[----:B------:R-:W-:Y:S01]  /*3480*/  ISETP.GT.AND P0, PT, R243, 0x21, PT ;  /* 0x00000021f300780c */ /* 0x000fe20003f04270 */
[C---:B------:R-:W-:Y:S01]  /*3490*/  HMMA.16816.F32 R56, R212.reuse, R196, R56 ;  /* 0x000000c4d438723c */ /* 0x040fe20000001838 */
[----:B------:R-:W-:Y:S03]  /*34a0*/  MUFU.EX2 R210, R210 ;  /* 0x000000d200d27308 */ /* 0x000fe60000000800 */
[----:B------:R-:W-:Y:S01]  /*34b0*/  FSEL R19, R19, -INF , P0 ;  /* 0xff80000013137808 */ /* 0x000fe20000000000 */
[--C-:B------:R-:W-:Y:S01]  /*34c0*/  FFMA.FTZ R26, R26, c[0x0][0x29c], -R249.reuse ;  /* 0x0000a7001a1a7a23 */ /* 0x100fe200000108f9 */
[----:B------:R-:W-:Y:S02]  /*34d0*/  FSEL R13, R13, -INF , P0 ;  /* 0xff8000000d0d7808 */ /* 0x000fe40000000000 */
[-C--:B------:R-:W-:Y:S03]  /*34e0*/  HMMA.16816.F32 R60, R212, R198.reuse, R60 ;  /* 0x000000c6d43c723c */ /* 0x080fe6000000183c */
[----:B------:R-:W-:Y:S01]  /*34f0*/  MUFU.EX2 R26, R26 ;  /* 0x0000001a001a7308 */ /* 0x000fe20000000800 */
[----:B------:R-:W-:Y:S02]  /*3500*/  FSEL R197, R15, -INF , P0 ;  /* 0xff8000000fc57808 */ /* 0x000fe40000000000 */
[----:B------:R-:W-:Y:S02]  /*3510*/  FSEL R17, R17, -INF , P0 ;  /* 0xff80000011117808 */ /* 0x000fe40000000000 */
[----:B------:R-:W-:Y:S04]  /*3520*/  HMMA.16816.F32 R64, R204, R198, R64 ;  /* 0x000000c6cc40723c */ /* 0x000fe80000001840 */
[----:B------:R-:W-:Y:S01]  /*3530*/  ISETP.GT.AND P0, PT, R243, 0x41, PT ;  /* 0x00000041f300780c */ /* 0x000fe20003f04270 */
[--C-:B------:R-:W-:Y:S01]  /*3540*/  FFMA.FTZ R17, R17, c[0x0][0x29c], -R252.reuse ;  /* 0x0000a70011117a23 */ /* 0x100fe200000108fc */
[----:B--2---:R-:W-:Y:S01]  /*3550*/  MOV R16, R7 ;  /* 0x0000000700107202 */ /* 0x004fe20000000f00 */
[----:B------:R-:W-:Y:S01]  /*3560*/  MUFU.EX2 R204, R22 ;  /* 0x0000001600cc7308 */ /* 0x000fe20000000800 */
[----:B------:R-:W-:Y:S01]  /*3570*/  FSEL R21, R21, -INF , P0 ;  /* 0xff80000015157808 */ /* 0x000fe20000000000 */
[----:B------:R-:W2:Y:S03]  /*3580*/  LDSM.16.M88.4 R4, [R228+0x1a080] ;  /* 0x01a08000e404783b */ /* 0x000ea60000000200 */
[----:B------:R-:W-:Y:S01]  /*3590*/  FSEL R213, R24, -INF , P1 ;  /* 0xff80000018d57808 */ /* 0x000fe20000800000 */
[----:B------:R-:W-:Y:S01]  /*35a0*/  FFMA.FTZ R21, R21, c[0x0][0x29c], -R252 ;  /* 0x0000a70015157a23 */ /* 0x000fe200000108fc */
[----:B------:R-:W-:Y:S01]  /*35b0*/  MOV R215, R13 ;  /* 0x0000000d00d77202 */ /* 0x000fe20000000f00 */
[----:B------:R-:W-:Y:S01]  /*35c0*/  FFMA.FTZ R197, R197, c[0x0][0x29c], -R249 ;  /* 0x0000a700c5c57a23 */ /* 0x000fe200000108f9 */
[----:B------:R-:W-:Y:S01]  /*35d0*/  MOV R214, R12 ;  /* 0x0000000c00d67202 */ /* 0x000fe20000000f00 */
[----:B------:R4:W-:Y:S01]  /*35e0*/  MUFU.EX2 R24, R21 ;  /* 0x0000001500187308 */ /* 0x0009e20000000800 */
[----:B------:R5:W1:Y:S01]  /*35f0*/  LDSM.16.M88.4 R12, [R228+0x1b080] ;  /* 0x01b08000e40c783b */ /* 0x000a620000000200 */
[----:B------:R-:W-:Y:S01]  /*3600*/  MOV R20, R19 ;  /* 0x0000001300147202 */ /* 0x000fe20000000f00 */
[--C-:B------:R-:W-:Y:S01]  /*3610*/  FFMA.FTZ R213, R213, c[0x0][0x29c], -R250.reuse ;  /* 0x0000a700d5d57a23 */ /* 0x100fe200000108fa */
[----:B------:R-:W-:Y:S01]  /*3620*/  FSEL R23, R23, -INF , P0 ;  /* 0xff80000017177808 */ /* 0x000fe20000000000 */
[--C-:B------:R-:W-:Y:S01]  /*3630*/  FFMA.FTZ R198, R214, c[0x0][0x29c], -R251.reuse ;  /* 0x0000a700d6c67a23 */ /* 0x100fe200000108fb */
[----:B------:R-:W-:Y:S01]  /*3640*/  ISETP.GT.AND P1, PT, R243, 0x60, PT ;  /* 0x00000060f300780c */ /* 0x000fe20003f24270 */
[--C-:B------:R-:W-:Y:S01]  /*3650*/  FFMA.FTZ R199, R20, c[0x0][0x29c], -R251.reuse ;  /* 0x0000a70014c77a23 */ /* 0x100fe200000108fb */
[----:B------:R-:W-:Y:S01]  /*3660*/  FSEL R212, R25, -INF , P0 ;  /* 0xff80000019d47808 */ /* 0x000fe20000000000 */
[----:B------:R-:W-:Y:S01]  /*3670*/  FFMA.FTZ R23, R23, c[0x0][0x29c], -R251 ;  /* 0x0000a70017177a23 */ /* 0x000fe200000108fb */
[----:B------:R3:W1:Y:S01]  /*3680*/  MUFU.EX2 R196, R17 ;  /* 0x0000001100c47308 */ /* 0x0006620000000800 */
[----:B------:R-:W-:Y:S02]  /*3690*/  FSEL R32, R32, -INF , P1 ;  /* 0xff80000020207808 */ /* 0x000fe40000800000 */
[----:B------:R-:W-:Y:S01]  /*36a0*/  FFMA.FTZ R212, R212, c[0x0][0x29c], -R250 ;  /* 0x0000a700d4d47a23 */ /* 0x000fe200000108fa */
[----:B------:R-:W-:Y:S02]  /*36b0*/  FSEL R27, R27, -INF , P0 ;  /* 0xff8000001b1b7808 */ /* 0x000fe40000000000 */
[--C-:B------:R-:W-:Y:S01]  /*36c0*/  FFMA.FTZ R25, R32, c[0x0][0x29c], -R252.reuse ;  /* 0x0000a70020197a23 */ /* 0x100fe200000108fc */
[----:B------:R-:W-:Y:S02]  /*36d0*/  ISETP.GT.AND P0, PT, R243, 0x61, PT ;  /* 0x00000061f300780c */ /* 0x000fe40003f04270 */
[----:B------:R-:W-:Y:S01]  /*36e0*/  FFMA.FTZ R27, R27, c[0x0][0x29c], -R249 ;  /* 0x0000a7001b1b7a23 */ /* 0x000fe200000108f9 */
[----:B------:R-:W-:Y:S01]  /*36f0*/  MUFU.EX2 R199, R199 ;  /* 0x000000c700c77308 */ /* 0x000fe20000000800 */
[----:B------:R-:W-:Y:S02]  /*3700*/  FSEL R29, R29, -INF , P0 ;  /* 0xff8000001d1d7808 */ /* 0x000fe40000000000 */
[----:B------:R-:W-:Y:S02]  /*3710*/  FSEL R31, R31, -INF , P0 ;  /* 0xff8000001f1f7808 */ /* 0x000fe40000000000 */
[----:B-----5:R-:W-:Y:S02]  /*3720*/  MOV R228, R18 ;  /* 0x0000001200e47202 */ /* 0x020fe40000000f00 */
[----:B----4-:R-:W-:Y:S02]  /*3730*/  MOV R21, R16 ;  /* 0x0000001000157202 */ /* 0x010fe40000000f00 */
[----:B------:R-:W-:Y:S01]  /*3740*/  FSEL R33, R33, -INF , P0 ;  /* 0xff80000021217808 */ /* 0x000fe20000000000 */
[----:B------:R-:W4:Y:S01]  /*3750*/  MUFU.EX2 R197, R197 ;  /* 0x000000c500c57308 */ /* 0x000f220000000800 */
[----:B------:R-:W-:Y:S01]  /*3760*/  FSEL R35, R35, -INF , P0 ;  /* 0xff80000023237808 */ /* 0x000fe20000000000 */
[-C--:B--2---:R-:W-:Y:S01]  /*3770*/  HMMA.16816.F32 R36, R4, R8.reuse, R36 ;  /* 0x000000080424723c */ /* 0x084fe20000001824 */
[----:B------:R-:W-:Y:S01]  /*3780*/  PLOP3.LUT P0, PT, PT, PT, UP0, 0x80, 0x0 ;  /* 0x000000000000781c */ /* 0x000fe20003f0f008 */
[----:B---3--:R-:W2:Y:S03]  /*3790*/  LDSM.16.M88.4 R16, [R3+0xe080] ;  /* 0x00e080000310783b */ /* 0x008ea60000000200 */
[--C-:B------:R-:W-:Y:S01]  /*37a0*/  FFMA.FTZ R32, R21, c[0x0][0x29c], -R251.reuse ;  /* 0x0000a70015207a23 */ /* 0x100fe200000108fb */
[----:B------:R-:W-:Y:S01]  /*37b0*/  FSEL R30, R30, -INF , P1 ;  /* 0xff8000001e1e7808 */ /* 0x000fe20000800000 */
[----:B------:R-:W-:Y:S01]  /*37c0*/  FFMA.FTZ R252, R33, c[0x0][0x29c], -R252 ;  /* 0x0000a70021fc7a23 */ /* 0x000fe200000108fc */
[----:B------:R-:W-:Y:S01]  /*37d0*/  MUFU.EX2 R27, R27 ;  /* 0x0000001b001b7308 */ /* 0x000fe20000000800 */
[C---:B-1----:R-:W-:Y:S04]  /*37e0*/  HMMA.16816.F32 R40, R12.reuse, R8, R40 ;  /* 0x000000080c28723c */ /* 0x042fe80000001828 */
[----:B------:R-:W-:Y:S02]  /*37f0*/  FFMA.FTZ R33, R228, c[0x0][0x29c], -R251 ;  /* 0x0000a700e4217a23 */ /* 0x000fe400000108fb */
[--C-:B------:R-:W-:Y:S02]  /*3800*/  FFMA.FTZ R30, R30, c[0x0][0x29c], -R249.reuse ;  /* 0x0000a7001e1e7a23 */ /* 0x100fe400000108f9 */
[-C--:B------:R-:W-:Y:S01]  /*3810*/  HMMA.16816.F32 R44, R12, R10.reuse, R44 ;  /* 0x0000000a0c2c723c */ /* 0x080fe2000000182c */
[----:B------:R-:W1:Y:S03]  /*3820*/  MUFU.EX2 R32, R32 ;  /* 0x0000002000207308 */ /* 0x000e660000000800 */
[----:B------:R-:W-:Y:S04]  /*3830*/  FFMA.FTZ R249, R31, c[0x0][0x29c], -R249 ;  /* 0x0000a7001ff97a23 */ /* 0x000fe800000108f9 */
[C---:B------:R-:W-:Y:S01]  /*3840*/  HMMA.16816.F32 R48, R4.reuse, R10, R48 ;  /* 0x0000000a0430723c */ /* 0x040fe20000001830 */
[----:B------:R-:W-:Y:S02]  /*3850*/  LDSM.16.M88.4 R8, [R227+0x1a080] ;  /* 0x01a08000e308783b */ /* 0x000fe40000000200 */
[----:B------:R-:W3:Y:S10]  /*3860*/  MUFU.EX2 R33, R33 ;  /* 0x0000002100217308 */ /* 0x000ef40000000800 */
[----:B------:R-:W-:Y:S01]  /*3870*/  MUFU.EX2 R30, R30 ;  /* 0x0000001e001e7308 */ /* 0x000fe20000000800 */
[-C--:B--2---:R-:W-:Y:S09]  /*3880*/  HMMA.16816.F32 R52, R4, R16.reuse, R52 ;  /* 0x000000100434723c */ /* 0x084ff20000001834 */
[----:B------:R-:W2:Y:S01]  /*3890*/  MUFU.EX2 R198, R198 ;  /* 0x000000c600c67308 */ /* 0x000ea20000000800 */
[C---:B------:R-:W-:Y:S07]  /*38a0*/  HMMA.16816.F32 R56, R12.reuse, R16, R56 ;  /* 0x000000100c38723c */ /* 0x040fee0000001838 */
[----:B------:R-:W-:Y:S01]  /*38b0*/  FSEL R17, R34, -INF , P1 ;  /* 0xff80000022117808 */ /* 0x000fe20000800000 */
[-C--:B------:R-:W-:Y:S01]  /*38c0*/  HMMA.16816.F32 R60, R12, R18.reuse, R60 ;  /* 0x000000120c3c723c */ /* 0x080fe2000000183c */
[----:B------:R5:W-:Y:S01]  /*38d0*/  MUFU.EX2 R16, R23 ;  /* 0x0000001700107308 */ /* 0x000be20000000800 */
[----:B------:R-:W-:Y:S02]  /*38e0*/  LDSM.16.M88.4 R12, [R227+0x1b080] ;  /* 0x01b08000e30c783b */ /* 0x000fe40000000200 */
[--C-:B------:R-:W-:Y:S02]  /*38f0*/  FFMA.FTZ R34, R230, c[0x0][0x29c], -R250.reuse ;  /* 0x0000a700e6227a23 */ /* 0x100fe400000108fa */
[--C-:B------:R-:W-:Y:S02]  /*3900*/  FFMA.FTZ R17, R17, c[0x0][0x29c], -R251.reuse ;  /* 0x0000a70011117a23 */ /* 0x100fe400000108fb */
[----:B------:R-:W-:Y:S02]  /*3910*/  HMMA.16816.F32 R64, R4, R18, R64 ;  /* 0x000000120440723c */ /* 0x000fe40000001840 */
[----:B------:R-:W-:Y:S01]  /*3920*/  LDSM.16.M88.4 R4, [R2+0xe080] ;  /* 0x00e080000204783b */ /* 0x000fe20000000200 */
[----:B------:R-:W1:Y:S01]  /*3930*/  MUFU.EX2 R18, R229 ;  /* 0x000000e500127308 */ /* 0x000e620000000800 */
[----:B------:R-:W-:Y:S02]  /*3940*/  FFMA.FTZ R251, R35, c[0x0][0x29c], -R251 ;  /* 0x0000a70023fb7a23 */ /* 0x000fe400000108fb */
[--C-:B------:R-:W-:Y:S02]  /*3950*/  FFMA.FTZ R35, R215, c[0x0][0x29c], -R250.reuse ;  /* 0x0000a700d7237a23 */ /* 0x100fe400000108fa */
[--C-:B------:R-:W-:Y:S01]  /*3960*/  FFMA.FTZ R19, R211, c[0x0][0x29c], -R250.reuse ;  /* 0x0000a700d3137a23 */ /* 0x100fe200000108fa */
[----:B------:R-:W-:Y:S04]  /*3970*/  SHF.L.U32 R211, R222, 0x1, RZ ;  /* 0x00000001ded37819 */ /* 0x000fe800000006ff */
[----:B------:R-:W-:Y:S01]  /*3980*/  MUFU.EX2 R35, R35 ;  /* 0x0000002300237308 */ /* 0x000fe20000000800 */
[----:B-----5:R-:W5:Y:S09]  /*3990*/  LDSM.16.M88.4 R20, [R2+0xc080] ;  /* 0x00c080000214783b */ /* 0x020f720000000200 */
[----:B------:R-:W1:Y:S10]  /*39a0*/  MUFU.EX2 R19, R19 ;  /* 0x0000001300137308 */ /* 0x000e740000000800 */
[----:B------:R-:W1:Y:S10]  /*39b0*/  MUFU.EX2 R34, R34 ;  /* 0x0000002200227308 */ /* 0x000e740000000800 */
[----:B------:R-:W1:Y:S10]  /*39c0*/  MUFU.EX2 R25, R25 ;  /* 0x0000001900197308 */ /* 0x000e740000000800 */
[----:B------:R-:W1:Y:S01]  /*39d0*/  MUFU.EX2 R252, R252 ;  /* 0x000000fc00fc7308 */ /* 0x000e620000000800 */
[-C--:B-----5:R-:W-:Y:S09]  /*39e0*/  HMMA.16816.F32 R36, R8, R20.reuse, R36 ;  /* 0x000000140824723c */ /* 0x0a0ff20000001824 */
[----:B------:R-:W5:Y:S01]  /*39f0*/  MUFU.EX2 R17, R17 ;  /* 0x0000001100117308 */ /* 0x000f620000000800 */
[C---:B------:R-:W-:Y:S01]  /*3a00*/  HMMA.16816.F32 R40, R12.reuse, R20, R40 ;  /* 0x000000140c28723c */ /* 0x040fe20000001828 */
[----:B------:R-:W1:Y:S07]  /*3a10*/  LDS R20, [R248+0x20280] ;  /* 0x02028000f8147984 */ /* 0x000e6e0000000800 */
[-C--:B------:R-:W-:Y:S01]  /*3a20*/  HMMA.16816.F32 R44, R12, R22.reuse, R44 ;  /* 0x000000160c2c723c */ /* 0x080fe2000000182c */
[----:B------:R-:W1:Y:S07]  /*3a30*/  MUFU.EX2 R251, R251 ;  /* 0x000000fb00fb7308 */ /* 0x000e6e0000000800 */
[C---:B------:R-:W-:Y:S03]  /*3a40*/  HMMA.16816.F32 R48, R8.reuse, R22, R48 ;  /* 0x000000160830723c */ /* 0x040fe60000001830 */
[----:B------:R-:W-:Y:S04]  /*3a50*/  MUFU.EX2 R22, R212 ;  /* 0x000000d400167308 */ /* 0x000fe80000000800 */
[----:B------:R-:W-:Y:S01]  /*3a60*/  FSEL R23, R28, -INF , P1 ;  /* 0xff8000001c177808 */ /* 0x000fe20000800000 */
[-C--:B------:R-:W-:Y:S04]  /*3a70*/  HMMA.16816.F32 R52, R8, R4.reuse, R52 ;  /* 0x000000040834723c */ /* 0x080fe80000001834 */
[--C-:B------:R-:W-:Y:S01]  /*3a80*/  FFMA.FTZ R23, R23, c[0x0][0x29c], -R250.reuse ;  /* 0x0000a70017177a23 */ /* 0x100fe200000108fa */
[----:B------:R2:W2:Y:S01]  /*3a90*/  MUFU.EX2 R21, R213 ;  /* 0x000000d500157308 */ /* 0x0004a20000000800 */
[----:B------:R-:W-:Y:S02]  /*3aa0*/  FFMA.FTZ R250, R29, c[0x0][0x29c], -R250 ;  /* 0x0000a7001dfa7a23 */ /* 0x000fe400000108fa */
[C---:B------:R-:W-:Y:S01]  /*3ab0*/  HMMA.16816.F32 R56, R12.reuse, R4, R56 ;  /* 0x000000040c38723c */ /* 0x040fe20000001838 */
[----:B------:R-:W3:Y:S06]  /*3ac0*/  LDS R5, [R248+0x202a0] ;  /* 0x0202a000f8057984 */ /* 0x000eec0000000800 */
[----:B------:R-:W2:Y:S01]  /*3ad0*/  MUFU.EX2 R4, R23 ;  /* 0x0000001700047308 */ /* 0x000ea20000000800 */
[-C--:B------:R-:W-:Y:S04]  /*3ae0*/  HMMA.16816.F32 R60, R12, R6.reuse, R60 ;  /* 0x000000060c3c723c */ /* 0x080fe8000000183c */
[--C-:B-1----:R-:W-:Y:S02]  /*3af0*/  FADD.FTZ R37, R37, -R20.reuse ;  /* 0x8000001425257221 */ /* 0x102fe40000010000 */
[--C-:B------:R-:W-:Y:S02]  /*3b00*/  FADD.FTZ R48, R48, -R20.reuse ;  /* 0x8000001430307221 */ /* 0x100fe40000010000 */
[----:B------:R-:W-:Y:S01]  /*3b10*/  HMMA.16816.F32 R64, R8, R6, R64 ;  /* 0x000000060840723c */ /* 0x000fe20000001840 */
[----:B------:R-:W1:Y:S01]  /*3b20*/  LDS R6, [R248+0x20300] ;  /* 0x02030000f8067984 */ /* 0x000e620000000800 */
[----:B------:R-:W1:Y:S02]  /*3b30*/  MUFU.EX2 R250, R250 ;  /* 0x000000fa00fa7308 */ /* 0x000e640000000800 */
[C---:B------:R-:W-:Y:S01]  /*3b40*/  FMUL.FTZ R37, R200.reuse, R37 ;  /* 0x00000025c8257220 */ /* 0x040fe20000410000 */
[----:B------:R-:W-:Y:S01]  /*3b50*/  F2FP.PACK_AB R200, R200, R202 ;  /* 0x000000cac8c8723e */ /* 0x000fe200000000ff */
[----:B------:R-:W1:Y:S01]  /*3b60*/  LDS R248, [R248+0x20320] ;  /* 0x02032000f8f87984 */ /* 0x000e620000000800 */
[----:B------:R-:W-:Y:S01]  /*3b70*/  FMUL.FTZ R48, R208, R48 ;  /* 0x00000030d0307220 */ /* 0x000fe20000410000 */
[----:B------:R-:W-:Y:S01]  /*3b80*/  F2FP.PACK_AB R208, R196, R208 ;  /* 0x000000d0c4d0723e */ /* 0x000fe200000000ff */
[--C-:B------:R-:W-:Y:S03]  /*3b90*/  FADD.FTZ R52, R52, -R20.reuse ;  /* 0x8000001434347221 */ /* 0x100fe60000010000 */
[----:B----4-:R-:W-:Y:S01]  /*3ba0*/  F2FP.PACK_AB R7, R197, R209 ;  /* 0x000000d1c507723e */ /* 0x010fe200000000ff */
[----:B------:R-:W-:Y:S01]  /*3bb0*/  FMUL.FTZ R52, R210, R52 ;  /* 0x00000034d2347220 */ /* 0x000fe20000410000 */
[----:B------:R-:W-:Y:S01]  /*3bc0*/  F2FP.PACK_AB R210, R24, R210 ;  /* 0x000000d218d2723e */ /* 0x000fe200000000ff */
[----:B------:R-:W4:Y:S01]  /*3bd0*/  MUFU.EX2 R249, R249 ;  /* 0x000000f900f97308 */ /* 0x000f220000000800 */
[--C-:B------:R-:W-:Y:S01]  /*3be0*/  FADD.FTZ R36, R36, -R20.reuse ;  /* 0x8000001424247221 */ /* 0x100fe20000010000 */
[----:B--2---:R-:W-:Y:S01]  /*3bf0*/  SHF.L.U32 R213, R226, 0x1, RZ ;  /* 0x00000001e2d57819 */ /* 0x004fe200000006ff */
[--C-:B------:R-:W-:Y:S02]  /*3c00*/  FADD.FTZ R49, R49, -R20.reuse ;  /* 0x8000001431317221 */ /* 0x100fe40000010000 */
[----:B------:R-:W-:Y:S01]  /*3c10*/  FMUL.FTZ R36, R202, R36 ;  /* 0x00000024ca247220 */ /* 0x000fe20000410000 */
[----:B------:R-:W-:Y:S01]  /*3c20*/  IADD3 R213, R213, R211, RZ ;  /* 0x000000d3d5d57210 */ /* 0x000fe20007ffe0ff */
[----:B------:R-:W-:Y:S02]  /*3c30*/  FMUL.FTZ R49, R196, R49 ;  /* 0x00000031c4317220 */ /* 0x000fe40000410000 */
[----:B------:R-:W-:Y:S01]  /*3c40*/  FADD.FTZ R64, R64, -R20 ;  /* 0x8000001440407221 */ /* 0x000fe20000010000 */
[----:B------:R-:W-:Y:S01]  /*3c50*/  F2FP.PACK_AB R36, R37, R36 ;  /* 0x000000242524723e */ /* 0x000fe200000000ff */
[--C-:B---3--:R-:W-:Y:S01]  /*3c60*/  FADD.FTZ R39, R39, -R5.reuse ;  /* 0x8000000527277221 */ /* 0x108fe20000010000 */
[----:B------:R-:W-:Y:S01]  /*3c70*/  F2FP.PACK_AB R48, R49, R48 ;  /* 0x000000303130723e */ /* 0x000fe200000000ff */
[--C-:B------:R-:W-:Y:S02]  /*3c80*/  FADD.FTZ R38, R38, -R5.reuse ;  /* 0x8000000526267221 */ /* 0x100fe40000010000 */
[C---:B------:R-:W-:Y:S01]  /*3c90*/  FMUL.FTZ R39, R32.reuse, R39 ;  /* 0x0000002720277220 */ /* 0x040fe20000410000 */
[----:B------:R-:W-:Y:S01]  /*3ca0*/  F2FP.PACK_AB R32, R32, R33 ;  /* 0x000000212020723e */ /* 0x000fe200000000ff */
[--C-:B------:R-:W-:Y:S02]  /*3cb0*/  FADD.FTZ R50, R50, -R5.reuse ;  /* 0x8000000532327221 */ /* 0x100fe40000010000 */
[--C-:B------:R-:W-:Y:S02]  /*3cc0*/  FADD.FTZ R51, R51, -R5.reuse ;  /* 0x8000000533337221 */ /* 0x100fe40000010000 */
[--C-:B------:R-:W-:Y:S02]  /*3cd0*/  FADD.FTZ R54, R54, -R5.reuse ;  /* 0x8000000536367221 */ /* 0x100fe40000010000 */
[--C-:B------:R-:W-:Y:S02]  /*3ce0*/  FADD.FTZ R55, R55, -R5.reuse ;  /* 0x8000000537377221 */ /* 0x100fe40000010000 */
[--C-:B------:R-:W-:Y:S02]  /*3cf0*/  FADD.FTZ R66, R66, -R5.reuse ;  /* 0x8000000542427221 */ /* 0x100fe40000010000 */
[----:B------:R-:W-:Y:S01]  /*3d00*/  FADD.FTZ R67, R67, -R5 ;  /* 0x8000000543437221 */ /* 0x000fe20000010000 */
[----:B------:R-:W-:Y:S01]  /*3d10*/  SHF.L.U32 R5, R231, 0x1, RZ ;  /* 0x00000001e7057819 */ /* 0x000fe200000006ff */
[----:B------:R-:W-:Y:S01]  /*3d20*/  FMUL.FTZ R50, R198, R50 ;  /* 0x00000032c6327220 */ /* 0x000fe20000410000 */
[----:B------:R-:W-:Y:S01]  /*3d30*/  F2FP.PACK_AB R198, R199, R198 ;  /* 0x000000c6c7c6723e */ /* 0x000fe200000000ff */
[--C-:B-1----:R-:W-:Y:S02]  /*3d40*/  FADD.FTZ R41, R41, -R6.reuse ;  /* 0x8000000629297221 */ /* 0x102fe40000010000 */
[----:B------:R-:W-:Y:S01]  /*3d50*/  STS [R5+0x20480], R200 ;  /* 0x020480c805007388 */ /* 0x000fe20000000800 */
[--C-:B------:R-:W-:Y:S02]  /*3d60*/  FADD.FTZ R40, R40, -R6.reuse ;  /* 0x8000000628287221 */ /* 0x100fe40000010000 */
[--C-:B------:R-:W-:Y:S01]  /*3d70*/  FADD.FTZ R44, R44, -R6.reuse ;  /* 0x800000062c2c7221 */ /* 0x100fe20000010000 */
[----:B------:R-:W-:Y:S01]  /*3d80*/  STS [R5+0x20880], R32 ;  /* 0x0208802005007388 */ /* 0x000fe20000000800 */
[--C-:B------:R-:W-:Y:S02]  /*3d90*/  FADD.FTZ R45, R45, -R6.reuse ;  /* 0x800000062d2d7221 */ /* 0x100fe40000010000 */
[--C-:B------:R-:W-:Y:S01]  /*3da0*/  FADD.FTZ R56, R56, -R6.reuse ;  /* 0x8000000638387221 */ /* 0x100fe20000010000 */
[----:B------:R-:W-:Y:S01]  /*3db0*/  STS [R242], R208 ;  /* 0x000000d0f2007388 */ /* 0x000fe20000000800 */
[--C-:B------:R-:W-:Y:S02]  /*3dc0*/  FADD.FTZ R57, R57, -R6.reuse ;  /* 0x8000000639397221 */ /* 0x100fe40000010000 */
[--C-:B------:R-:W-:Y:S01]  /*3dd0*/  FADD.FTZ R60, R60, -R6.reuse ;  /* 0x800000063c3c7221 */ /* 0x100fe20000010000 */
[----:B------:R-:W-:Y:S01]  /*3de0*/  STS [R242+0x400], R198 ;  /* 0x000400c6f2007388 */ /* 0x000fe20000000800 */
[----:B------:R-:W-:Y:S01]  /*3df0*/  FADD.FTZ R61, R61, -R6 ;  /* 0x800000063d3d7221 */ /* 0x000fe20000010000 */
[----:B------:R-:W-:Y:S01]  /*3e00*/  F2FP.PACK_AB R6, R201, R203 ;  /* 0x000000cbc906723e */ /* 0x000fe200000000ff */
[C---:B------:R-:W-:Y:S01]  /*3e10*/  FMUL.FTZ R41, R18.reuse, R41 ;  /* 0x0000002912297220 */ /* 0x040fe20000410000 */
[----:B------:R-:W-:Y:S01]  /*3e20*/  F2FP.PACK_AB R18, R18, R19 ;  /* 0x000000131212723e */ /* 0x000fe200000000ff */
[----:B------:R-:W-:Y:S01]  /*3e30*/  FMUL.FTZ R44, R34, R44 ;  /* 0x0000002c222c7220 */ /* 0x000fe20000410000 */
[----:B------:R-:W-:Y:S01]  /*3e40*/  F2FP.PACK_AB R34, R35, R34 ;  /* 0x000000222322723e */ /* 0x000fe200000000ff */
[----:B------:R1:W-:Y:S01]  /*3e50*/  STS [R5+0x21880], R6 ;  /* 0x0218800605007388 */ /* 0x0003e20000000800 */
[----:B------:R-:W-:Y:S01]  /*3e60*/  FMUL.FTZ R54, R204, R54 ;  /* 0x00000036cc367220 */ /* 0x000fe20000410000 */
[----:B------:R-:W-:Y:S01]  /*3e70*/  F2FP.PACK_AB R204, R16, R204 ;  /* 0x000000cc10cc723e */ /* 0x000fe200000000ff */
[----:B------:R-:W-:Y:S01]  /*3e80*/  FMUL.FTZ R64, R25, R64 ;  /* 0x0000004019407220 */ /* 0x000fe20000410000 */
[----:B------:R-:W-:Y:S01]  /*3e90*/  STS [R5+0x21480], R18 ;  /* 0x0214801205007388 */ /* 0x000fe20000000800 */
[----:B------:R-:W-:Y:S01]  /*3ea0*/  F2FP.PACK_AB R25, R252, R25 ;  /* 0x00000019fc19723e */ /* 0x000fe200000000ff */
[----:B-----5:R-:W-:Y:S01]  /*3eb0*/  FMUL.FTZ R66, R17, R66 ;  /* 0x0000004211427220 */ /* 0x020fe20000410000 */
[----:B------:R-:W-:Y:S01]  /*3ec0*/  F2FP.PACK_AB R17, R251, R17 ;  /* 0x00000011fb11723e */ /* 0x000fe200000000ff */
[----:B------:R-:W-:Y:S01]  /*3ed0*/  STS [R242+0x1000], R34 ;  /* 0x00100022f2007388 */ /* 0x000fe20000000800 */
[----:B------:R-:W-:Y:S01]  /*3ee0*/  FMUL.FTZ R56, R21, R56 ;  /* 0x0000003815387220 */ /* 0x000fe20000410000 */
[----:B------:R-:W-:Y:S01]  /*3ef0*/  F2FP.PACK_AB R21, R22, R21 ;  /* 0x000000151615723e */ /* 0x000fe200000000ff */
[----:B------:R-:W-:Y:S01]  /*3f00*/  FMUL.FTZ R60, R4, R60 ;  /* 0x0000003c043c7220 */ /* 0x000fe20000410000 */
[----:B------:R-:W-:Y:S01]  /*3f10*/  STS [R242+0x1400], R7 ;  /* 0x00140007f2007388 */ /* 0x000fe20000000800 */
[----:B------:R-:W-:Y:S01]  /*3f20*/  F2FP.PACK_AB R4, R250, R4 ;  /* 0x00000004fa04723e */ /* 0x000fe200000000ff */
[----:B------:R-:W-:Y:S02]  /*3f30*/  FMUL.FTZ R38, R33, R38 ;  /* 0x0000002621267220 */ /* 0x000fe40000410000 */
[----:B------:R2:W-:Y:S01]  /*3f40*/  STS [R5+0x22480], R210 ;  /* 0x022480d205007388 */ /* 0x0005e20000000800 */
[----:B------:R-:W-:Y:S02]  /*3f50*/  FMUL.FTZ R51, R199, R51 ;  /* 0x00000033c7337220 */ /* 0x000fe40000410000 */
[--C-:B------:R-:W-:Y:S01]  /*3f60*/  FADD.FTZ R43, R43, -R248.reuse ;  /* 0x800000f82b2b7221 */ /* 0x100fe20000010000 */
[----:B------:R-:W-:Y:S01]  /*3f70*/  STS [R5+0x22880], R204 ;  /* 0x022880cc05007388 */ /* 0x000fe20000000800 */
[--C-:B------:R-:W-:Y:S01]  /*3f80*/  FADD.FTZ R42, R42, -R248.reuse ;  /* 0x800000f82a2a7221 */ /* 0x100fe20000010000 */
[----:B------:R-:W-:Y:S01]  /*3f90*/  F2FP.PACK_AB R38, R39, R38 ;  /* 0x000000262726723e */ /* 0x000fe200000000ff */
[----:B------:R-:W-:Y:S01]  /*3fa0*/  FMUL.FTZ R40, R19, R40 ;  /* 0x0000002813287220 */ /* 0x000fe20000410000 */
[----:B------:R-:W-:Y:S01]  /*3fb0*/  STS [R242+0x2000], R25 ;  /* 0x00200019f2007388 */ /* 0x000fe20000000800 */
[----:B-1----:R-:W-:Y:S01]  /*3fc0*/  F2FP.PACK_AB R6, R27, R26 ;  /* 0x0000001a1b06723e */ /* 0x002fe200000000ff */
[----:B------:R-:W-:Y:S01]  /*3fd0*/  FMUL.FTZ R43, R201, R43 ;  /* 0x0000002bc92b7220 */ /* 0x000fe20000410000 */
[----:B------:R-:W-:Y:S01]  /*3fe0*/  F2FP.PACK_AB R50, R51, R50 ;  /* 0x000000323332723e */ /* 0x000fe200000000ff */
[----:B------:R-:W-:Y:S01]  /*3ff0*/  STS [R242+0x2400], R17 ;  /* 0x00240011f2007388 */ /* 0x000fe20000000800 */
[----:B------:R-:W-:Y:S01]  /*4000*/  FMUL.FTZ R42, R203, R42 ;  /* 0x0000002acb2a7220 */ /* 0x000fe20000410000 */
[----:B------:R-:W-:Y:S01]  /*4010*/  F2FP.PACK_AB R40, R41, R40 ;  /* 0x000000282928723e */ /* 0x000fe200000000ff */
[--C-:B------:R-:W-:Y:S01]  /*4020*/  FADD.FTZ R47, R47, -R248.reuse ;  /* 0x800000f82f2f7221 */ /* 0x100fe20000010000 */
[----:B------:R4:W-:Y:S01]  /*4030*/  STS [R5+0x23880], R6 ;  /* 0x0238800605007388 */ /* 0x0009e20000000800 */
[----:B------:R-:W-:Y:S01]  /*4040*/  FADD.FTZ R46, R46, -R248 ;  /* 0x800000f82e2e7221 */ /* 0x000fe20000010000 */
[----:B------:R-:W-:Y:S01]  /*4050*/  F2FP.PACK_AB R42, R43, R42 ;  /* 0x0000002a2b2a723e */ /* 0x000fe200000000ff */
[--C-:B------:R-:W-:Y:S01]  /*4060*/  FADD.FTZ R53, R53, -R20.reuse ;  /* 0x8000001435357221 */ /* 0x100fe20000010000 */
[----:B------:R-:W-:Y:S01]  /*4070*/  STS [R5+0x23480], R21 ;  /* 0x0234801505007388 */ /* 0x000fe20000000800 */
[----:B------:R-:W-:Y:S02]  /*4080*/  FMUL.FTZ R45, R35, R45 ;  /* 0x0000002d232d7220 */ /* 0x000fe40000410000 */
[----:B------:R-:W-:Y:S01]  /*4090*/  FMUL.FTZ R47, R197, R47 ;  /* 0x0000002fc52f7220 */ /* 0x000fe20000410000 */
[----:B------:R1:W-:Y:S01]  /*40a0*/  STS [R242+0x3000], R4 ;  /* 0x00300004f2007388 */ /* 0x0003e20000000800 */
[----:B------:R-:W-:Y:S01]  /*40b0*/  FMUL.FTZ R46, R209, R46 ;  /* 0x0000002ed12e7220 */ /* 0x000fe20000410000 */
[----:B------:R-:W-:Y:S01]  /*40c0*/  F2FP.PACK_AB R44, R45, R44 ;  /* 0x0000002c2d2c723e */ /* 0x000fe200000000ff */
[----:B------:R-:W-:Y:S01]  /*40d0*/  FMUL.FTZ R53, R24, R53 ;  /* 0x0000003518357220 */ /* 0x000fe20000410000 */
[----:B--2---:R-:W-:Y:S01]  /*40e0*/  SHF.L.U32 R210, R226, 0x1, RZ ;  /* 0x00000001e2d27819 */ /* 0x004fe200000006ff */
[----:B------:R-:W-:Y:S01]  /*40f0*/  FADD.FTZ R65, R65, -R20 ;  /* 0x8000001441417221 */ /* 0x000fe20000010000 */
[----:B------:R-:W-:Y:S01]  /*4100*/  F2FP.PACK_AB R46, R47, R46 ;  /* 0x0000002e2f2e723e */ /* 0x000fe200000000ff */
[----:B------:R-:W-:Y:S01]  /*4110*/  FMUL.FTZ R55, R16, R55 ;  /* 0x0000003710377220 */ /* 0x000fe20000410000 */
[----:B------:R-:W-:Y:S01]  /*4120*/  F2FP.PACK_AB R52, R53, R52 ;  /* 0x000000343534723e */ /* 0x000fe200000000ff */
[----:B------:R-:W-:Y:S01]  /*4130*/  FMUL.FTZ R65, R252, R65 ;  /* 0x00000041fc417220 */ /* 0x000fe20000410000 */
[----:B------:R-:W-:Y:S01]  /*4140*/  SHF.L.U32 R209, R225, 0x1, RZ ;  /* 0x00000001e1d17819 */ /* 0x000fe200000006ff */
[----:B------:R-:W-:Y:S01]  /*4150*/  FMUL.FTZ R67, R251, R67 ;  /* 0x00000043fb437220 */ /* 0x000fe20000410000 */
[----:B------:R-:W-:Y:S01]  /*4160*/  F2FP.PACK_AB R54, R55, R54 ;  /* 0x000000363736723e */ /* 0x000fe200000000ff */
[--C-:B------:R-:W-:Y:S01]  /*4170*/  FADD.FTZ R58, R58, -R248.reuse ;  /* 0x800000f83a3a7221 */ /* 0x100fe20000010000 */
[----:B------:R-:W-:Y:S01]  /*4180*/  F2FP.PACK_AB R64, R65, R64 ;  /* 0x000000404140723e */ /* 0x000fe200000000ff */
[--C-:B------:R-:W-:Y:S01]  /*4190*/  FADD.FTZ R59, R59, -R248.reuse ;  /* 0x800000f83b3b7221 */ /* 0x100fe20000010000 */
[----:B------:R-:W-:Y:S01]  /*41a0*/  F2FP.PACK_AB R66, R67, R66 ;  /* 0x000000424342723e */ /* 0x000fe200000000ff */
[----:B------:R-:W-:Y:S01]  /*41b0*/  FMUL.FTZ R57, R22, R57 ;  /* 0x0000003916397220 */ /* 0x000fe20000410000 */
[----:B----4-:R-:W-:Y:S01]  /*41c0*/  F2FP.PACK_AB R6, R249, R30 ;  /* 0x0000001ef906723e */ /* 0x010fe200000000ff */
[----:B------:R-:W-:Y:S02]  /*41d0*/  FMUL.FTZ R58, R26, R58 ;  /* 0x0000003a1a3a7220 */ /* 0x000fe40000410000 */
[----:B------:R-:W-:Y:S01]  /*41e0*/  FMUL.FTZ R59, R27, R59 ;  /* 0x0000003b1b3b7220 */ /* 0x000fe20000410000 */
[----:B------:R-:W-:Y:S01]  /*41f0*/  F2FP.PACK_AB R56, R57, R56 ;  /* 0x000000383938723e */ /* 0x000fe200000000ff */
[----:B------:R-:W-:Y:S01]  /*4200*/  STS [R242+0x3400], R6 ;  /* 0x00340006f2007388 */ /* 0x000fe20000000800 */
[--C-:B------:R-:W-:Y:S01]  /*4210*/  FADD.FTZ R62, R62, -R248.reuse ;  /* 0x800000f83e3e7221 */ /* 0x100fe20000010000 */
[----:B-1----:R-:W-:Y:S01]  /*4220*/  MOV R4, UR4 ;  /* 0x0000000400047c02 */ /* 0x002fe20008000f00 */
[----:B------:R-:W-:Y:S01]  /*4230*/  FADD.FTZ R63, R63, -R248 ;  /* 0x800000f83f3f7221 */ /* 0x000fe20000010000 */
[----:B------:R-:W-:Y:S01]  /*4240*/  BAR.SYNC.DEFER_BLOCKING 0x0 ;  /* 0x0000000000007b1d */ /* 0x000fe20000010000 */
[----:B------:R-:W-:Y:S01]  /*4250*/  FMUL.FTZ R61, R250, R61 ;  /* 0x0000003dfa3d7220 */ /* 0x000fe20000410000 */
[----:B------:R-:W-:Y:S01]  /*4260*/  F2FP.PACK_AB R58, R59, R58 ;  /* 0x0000003a3b3a723e */ /* 0x000fe200000000ff */
[----:B------:R-:W-:Y:S01]  /*4270*/  FMUL.FTZ R62, R30, R62 ;  /* 0x0000003e1e3e7220 */ /* 0x000fe20000410000 */
[----:B------:R-:W-:Y:S01]  /*4280*/  LEA R4, R4, R225, 0xd ;  /* 0x000000e104047211 */ /* 0x000fe200078e68ff */
[----:B------:R-:W-:Y:S01]  /*4290*/  FMUL.FTZ R63, R249, R63 ;  /* 0x0000003ff93f7220 */ /* 0x000fe20000410000 */
[----:B------:R-:W-:Y:S02]  /*42a0*/  F2FP.PACK_AB R60, R61, R60 ;  /* 0x0000003c3d3c723e */ /* 0x000fe400000000ff */
[----:B------:R-:W-:Y:S02]  /*42b0*/  SHF.L.U32 R208, R4, 0x1, RZ ;  /* 0x0000000104d07819 */ /* 0x000fe400000006ff */
        /* <DEDUP_REMOVED lines=22> */
[----:B------:R-:W5:Y:S01]  /*4420*/  LDSM.16.MT88.4 R24, [R208+0x1a080] ;  /* 0x01a08000d018783b */ /* 0x000f620000004200 */
[-C--:B-1----:R-:W-:Y:S07]  /*4430*/  HMMA.16816.F32 R68, R4, R8.reuse, R68 ;  /* 0x000000080444723c */ /* 0x082fee0000001844 */
[----:B------:R-:W-:Y:S01]  /*4440*/  LDSM.16.MT88.4 R28, [R223+0x20c80] ;  /* 0x020c8000df1c783b */ /* 0x000fe20000004200 */
[-C--:B--2---:R-:W-:Y:S07]  /*4450*/  HMMA.16816.F32 R72, R12, R8.reuse, R72 ;  /* 0x000000080c48723c */ /* 0x084fee0000001848 */
[----:B------:R-:W1:Y:S01]  /*4460*/  LDSM.16.MT88.4 R32, [R208+0x18880] ;  /* 0x01888000d020783b */ /* 0x000e620000004200 */
[-C--:B---3--:R-:W-:Y:S07]  /*4470*/  HMMA.16816.F32 R76, R16, R8.reuse, R76 ;  /* 0x00000008104c723c */ /* 0x088fee000000184c */
[----:B------:R-:W2:Y:S01]  /*4480*/  LDSM.16.MT88.4 R36, [R0+0x20c80] ;  /* 0x020c80000024783b */ /* 0x000ea20000004200 */
[C---:B----4-:R-:W-:Y:S07]  /*4490*/  HMMA.16816.F32 R80, R20.reuse, R8, R80 ;  /* 0x000000081450723c */ /* 0x050fee0000001850 */
[----:B------:R-:W3:Y:S01]  /*44a0*/  LDSM.16.MT88.4 R40, [R223+0x22c80] ;  /* 0x022c8000df28783b */ /* 0x000ee20000004200 */
[-C--:B------:R-:W-:Y:S07]  /*44b0*/  HMMA.16816.F32 R84, R20, R10.reuse, R84 ;  /* 0x0000000a1454723c */ /* 0x080fee0000001854 */
[----:B------:R-:W4:Y:S01]  /*44c0*/  LDSM.16.MT88.4 R44, [R0+0x22c80] ;  /* 0x022c8000002c783b */ /* 0x000f220000004200 */
[-C--:B------:R-:W-:Y:S07]  /*44d0*/  HMMA.16816.F32 R88, R16, R10.reuse, R88 ;  /* 0x0000000a1058723c */ /* 0x080fee0000001858 */
[----:B------:R-:W1:Y:S01]  /*44e0*/  LDSM.16.MT88.4 R48, [R208+0x1a880] ;  /* 0x01a88000d030783b */ /* 0x000e620000004200 */
[-C--:B------:R-:W-:Y:S07]  /*44f0*/  HMMA.16816.F32 R92, R12, R10.reuse, R92 ;  /* 0x0000000a0c5c723c */ /* 0x080fee000000185c */
[----:B------:R-:W-:Y:S01]  /*4500*/  LDSM.16.MT88.4 R52, [R208+0x19880] ;  /* 0x01988000d034783b */ /* 0x000fe20000004200 */
[C---:B------:R-:W-:Y:S07]  /*4510*/  HMMA.16816.F32 R96, R4.reuse, R10, R96 ;  /* 0x0000000a0460723c */ /* 0x040fee0000001860 */
[----:B------:R-:W-:Y:S01]  /*4520*/  LDSM.16.MT88.4 R8, [R208+0x19080] ;  /* 0x01908000d008783b */ /* 0x000fe20000004200 */
[-C--:B-----5:R-:W-:Y:S07]  /*4530*/  HMMA.16816.F32 R100, R4, R24.reuse, R100 ;  /* 0x000000180464723c */ /* 0x0a0fee0000001864 */
[----:B------:R-:W-:Y:S01]  /*4540*/  LDSM.16.MT88.4 R56, [R0+0x21c80] ;  /* 0x021c80000038783b */ /* 0x000fe20000004200 */
[-C--:B------:R-:W-:Y:S07]  /*4550*/  HMMA.16816.F32 R104, R12, R24.reuse, R104 ;  /* 0x000000180c68723c */ /* 0x080fee0000001868 */
        /* <DEDUP_REMOVED lines=8> */
[-C--:B------:R-:W-:Y:S01]  /*45e0*/  HMMA.16816.F32 R124, R12, R26.reuse, R124 ;  /* 0x0000001a0c7c723c */ /* 0x080fe2000000187c */
[----:B------:R-:W-:Y:S07]  /*45f0*/  LDSM.16.MT88.4 R12, [R0+0x21480] ;  /* 0x02148000000c783b */ /* 0x000fee0000004200 */
[----:B------:R-:W-:Y:S01]  /*4600*/  HMMA.16816.F32 R128, R4, R26, R128 ;  /* 0x0000001a0480723c */ /* 0x000fe20000001880 */
[----:B------:R-:W5:Y:S07]  /*4610*/  LDSM.16.MT88.4 R4, [R223+0x21480] ;  /* 0x02148000df04783b */ /* 0x000f6e0000004200 */
[-C--:B-1----:R-:W-:Y:S01]  /*4620*/  HMMA.16816.F32 R68, R28, R32.reuse, R68 ;  /* 0x000000201c44723c */ /* 0x082fe20000001844 */
[----:B------:R-:W1:Y:S07]  /*4630*/  LDSM.16.MT88.4 R24, [R208+0x1b080] ;  /* 0x01b08000d018783b */ /* 0x000e6e0000004200 */
[-C--:B--2---:R-:W-:Y:S08]  /*4640*/  HMMA.16816.F32 R72, R36, R32.reuse, R72 ;  /* 0x000000202448723c */ /* 0x084ff00000001848 */
[-C--:B---3--:R-:W-:Y:S08]  /*4650*/  HMMA.16816.F32 R76, R40, R32.reuse, R76 ;  /* 0x00000020284c723c */ /* 0x088ff0000000184c */
[C---:B----4-:R-:W-:Y:S08]  /*4660*/  HMMA.16816.F32 R80, R44.reuse, R32, R80 ;  /* 0x000000202c50723c */ /* 0x050ff00000001850 */
[-C--:B------:R-:W-:Y:S08]  /*4670*/  HMMA.16816.F32 R84, R44, R34.reuse, R84 ;  /* 0x000000222c54723c */ /* 0x080ff00000001854 */
[-C--:B------:R-:W-:Y:S08]  /*4680*/  HMMA.16816.F32 R88, R40, R34.reuse, R88 ;  /* 0x000000222858723c */ /* 0x080ff00000001858 */
[-C--:B------:R-:W-:Y:S08]  /*4690*/  HMMA.16816.F32 R92, R36, R34.reuse, R92 ;  /* 0x00000022245c723c */ /* 0x080ff0000000185c */
[C---:B------:R-:W-:Y:S01]  /*46a0*/  HMMA.16816.F32 R96, R28.reuse, R34, R96 ;  /* 0x000000221c60723c */ /* 0x040fe20000001860 */
[----:B------:R-:W2:Y:S07]  /*46b0*/  LDSM.16.MT88.4 R32, [R223+0x21c80] ;  /* 0x021c8000df20783b */ /* 0x000eae0000004200 */
[-C--:B------:R-:W-:Y:S08]  /*46c0*/  HMMA.16816.F32 R100, R28, R48.reuse, R100 ;  /* 0x000000301c64723c */ /* 0x080ff00000001864 */
[-C--:B------:R-:W-:Y:S08]  /*46d0*/  HMMA.16816.F32 R104, R36, R48.reuse, R104 ;  /* 0x000000302468723c */ /* 0x080ff00000001868 */
[-C--:B------:R-:W-:Y:S08]  /*46e0*/  HMMA.16816.F32 R108, R40, R48.reuse, R108 ;  /* 0x00000030286c723c */ /* 0x080ff0000000186c */
[C---:B------:R-:W-:Y:S08]  /*46f0*/  HMMA.16816.F32 R112, R44.reuse, R48, R112 ;  /* 0x000000302c70723c */ /* 0x040ff00000001870 */
[-C--:B------:R-:W-:Y:S08]  /*4700*/  HMMA.16816.F32 R116, R44, R50.reuse, R116 ;  /* 0x000000322c74723c */ /* 0x080ff00000001874 */
[-C--:B------:R-:W-:Y:S08]  /*4710*/  HMMA.16816.F32 R120, R40, R50.reuse, R120 ;  /* 0x000000322878723c */ /* 0x080ff00000001878 */
[-C--:B------:R-:W-:Y:S08]  /*4720*/  HMMA.16816.F32 R124, R36, R50.reuse, R124 ;  /* 0x00000032247c723c */ /* 0x080ff0000000187c */
[----:B------:R-:W-:Y:S08]  /*4730*/  HMMA.16816.F32 R128, R28, R50, R128 ;  /* 0x000000321c80723c */ /* 0x000ff00000001880 */
[-C--:B-----5:R-:W-:Y:S08]  /*4740*/  HMMA.16816.F32 R68, R4, R8.reuse, R68 ;  /* 0x000000080444723c */ /* 0x0a0ff00000001844 */
[-C--:B------:R-:W-:Y:S08]  /*4750*/  HMMA.16816.F32 R72, R12, R8.reuse, R72 ;  /* 0x000000080c48723c */ /* 0x080ff00000001848 */
[-C--:B------:R-:W-:Y:S08]  /*4760*/  HMMA.16816.F32 R76, R16, R8.reuse, R76 ;  /* 0x00000008104c723c */ /* 0x080ff0000000184c */
[C---:B------:R-:W-:Y:S08]  /*4770*/  HMMA.16816.F32 R80, R20.reuse, R8, R80 ;  /* 0x000000081450723c */ /* 0x040ff00000001850 */
[-C--:B------:R-:W-:Y:S08]  /*4780*/  HMMA.16816.F32 R84, R20, R10.reuse, R84 ;  /* 0x0000000a1454723c */ /* 0x080ff00000001854 */
[-C--:B------:R-:W-:Y:S08]  /*4790*/  HMMA.16816.F32 R88, R16, R10.reuse, R88 ;  /* 0x0000000a1058723c */ /* 0x080ff00000001858 */
[-C--:B------:R-:W-:Y:S08]  /*47a0*/  HMMA.16816.F32 R92, R12, R10.reuse, R92 ;  /* 0x0000000a0c5c723c */ /* 0x080ff0000000185c */
[C---:B------:R-:W-:Y:S01]  /*47b0*/  HMMA.16816.F32 R96, R4.reuse, R10, R96 ;  /* 0x0000000a0460723c */ /* 0x040fe20000001860 */
[----:B------:R-:W3:Y:S07]  /*47c0*/  LDSM.16.MT88.4 R8, [R208+0x1b880] ;  /* 0x01b88000d008783b */ /* 0x000eee0000004200 */
[-C--:B-1----:R-:W-:Y:S01]  /*47d0*/  HMMA.16816.F32 R100, R4, R24.reuse, R100 ;  /* 0x000000180464723c */ /* 0x082fe20000001864 */
[----:B------:R-:W-:Y:S07]  /*47e0*/  BAR.SYNC.DEFER_BLOCKING 0x0 ;  /* 0x0000000000007b1d */ /* 0x000fee0000010000 */
[-C--:B------:R-:W-:Y:S08]  /*47f0*/  HMMA.16816.F32 R104, R12, R24.reuse, R104 ;  /* 0x000000180c68723c */ /* 0x080ff00000001868 */
[-C--:B------:R-:W-:Y:S08]  /*4800*/  HMMA.16816.F32 R108, R16, R24.reuse, R108 ;  /* 0x00000018106c723c */ /* 0x080ff0000000186c */
[C---:B------:R-:W-:Y:S08]  /*4810*/  HMMA.16816.F32 R112, R20.reuse, R24, R112 ;  /* 0x000000181470723c */ /* 0x040ff00000001870 */
[-C--:B------:R-:W-:Y:S08]  /*4820*/  HMMA.16816.F32 R116, R20, R26.reuse, R116 ;  /* 0x0000001a1474723c */ /* 0x080ff00000001874 */
[-C--:B------:R-:W-:Y:S08]  /*4830*/  HMMA.16816.F32 R120, R16, R26.reuse, R120 ;  /* 0x0000001a1078723c */ /* 0x080ff00000001878 */
[-C--:B------:R-:W-:Y:S08]  /*4840*/  HMMA.16816.F32 R124, R12, R26.reuse, R124 ;  /* 0x0000001a0c7c723c */ /* 0x080ff0000000187c */
[----:B------:R-:W-:Y:S01]  /*4850*/  HMMA.16816.F32 R128, R4, R26, R128 ;  /* 0x0000001a0480723c */ /* 0x000fe20000001880 */
[----:B------:R1:W4:Y:S07]  /*4860*/  LDSM.16.M88.4 R36, [R210+0x24480] ;  /* 0x02448000d224783b */ /* 0x00032e0000000200 */
[-C--:B--2---:R-:W-:Y:S01]  /*4870*/  HMMA.16816.F32 R68, R32, R52.reuse, R68 ;  /* 0x000000342044723c */ /* 0x084fe20000001844 */
[----:B------:R1:W2:Y:S07]  /*4880*/  LDSM.16.M88.4 R28, [R210+0x25480] ;  /* 0x02548000d21c783b */ /* 0x0002ae0000000200 */
[-C--:B------:R-:W-:Y:S01]  /*4890*/  HMMA.16816.F32 R72, R56, R52.reuse, R72 ;  /* 0x000000343848723c */ /* 0x080fe20000001848 */
[----:B------:R1:W5:Y:S07]  /*48a0*/  LDSM.16.MT88.4 R16, [R209+0x80] ;  /* 0x00008000d110783b */ /* 0x00036e0000004200 */
[-C--:B------:R-:W-:Y:S01]  /*48b0*/  HMMA.16816.F32 R76, R60, R52.reuse, R76 ;  /* 0x000000343c4c723c */ /* 0x080fe2000000184c */
[----:B------:R1:W1:Y:S07]  /*48c0*/  LDSM.16.MT88.4 R40, [R209+0x4080] ;  /* 0x00408000d128783b */ /* 0x00026e0000004200 */
[C---:B------:R-:W-:Y:S01]  /*48d0*/  HMMA.16816.F32 R80, R64.reuse, R52, R80 ;  /* 0x000000344050723c */ /* 0x040fe20000001850 */
[----:B------:R1:W1:Y:S07]  /*48e0*/  LDSM.16.M88.4 R44, [R213+0x24480] ;  /* 0x02448000d52c783b */ /* 0x00026e0000000200 */
[-C--:B------:R-:W-:Y:S01]  /*48f0*/  HMMA.16816.F32 R84, R64, R54.reuse, R84 ;  /* 0x000000364054723c */ /* 0x080fe20000001854 */
[----:B------:R1:W1:Y:S07]  /*4900*/  LDSM.16.M88.4 R196, [R213+0x25480] ;  /* 0x02548000d5c4783b */ /* 0x00026e0000000200 */
[-C--:B------:R-:W-:Y:S01]  /*4910*/  HMMA.16816.F32 R88, R60, R54.reuse, R88 ;  /* 0x000000363c58723c */ /* 0x080fe20000001858 */
[----:B------:R1:W1:Y:S07]  /*4920*/  LDSM.16.MT88.4 R48, [R209+0x880] ;  /* 0x00088000d130783b */ /* 0x00026e0000004200 */
[-C--:B------:R-:W-:Y:S01]  /*4930*/  HMMA.16816.F32 R92, R56, R54.reuse, R92 ;  /* 0x00000036385c723c */ /* 0x080fe2000000185c */
[----:B------:R1:W1:Y:S07]  /*4940*/  LDSM.16.MT88.4 R200, [R209+0x4880] ;  /* 0x00488000d1c8783b */ /* 0x00026e0000004200 */
[C---:B------:R-:W-:Y:S08]  /*4950*/  HMMA.16816.F32 R96, R32.reuse, R54, R96 ;  /* 0x000000362060723c */ /* 0x040ff00000001860 */
[-C--:B---3--:R-:W-:Y:S08]  /*4960*/  HMMA.16816.F32 R100, R32, R8.reuse, R100 ;  /* 0x000000082064723c */ /* 0x088ff00000001864 */
[-C--:B------:R-:W-:Y:S08]  /*4970*/  HMMA.16816.F32 R104, R56, R8.reuse, R104 ;  /* 0x000000083868723c */ /* 0x080ff00000001868 */
[-C--:B------:R-:W-:Y:S08]  /*4980*/  HMMA.16816.F32 R108, R60, R8.reuse, R108 ;  /* 0x000000083c6c723c */ /* 0x080ff0000000186c */
[C---:B------:R-:W-:Y:S08]  /*4990*/  HMMA.16816.F32 R112, R64.reuse, R8, R112 ;  /* 0x000000084070723c */ /* 0x040ff00000001870 */
[-C--:B------:R-:W-:Y:S08]  /*49a0*/  HMMA.16816.F32 R116, R64, R10.reuse, R116 ;  /* 0x0000000a4074723c */ /* 0x080ff00000001874 */
[-C--:B------:R-:W-:Y:S08]  /*49b0*/  HMMA.16816.F32 R120, R60, R10.reuse, R120 ;  /* 0x0000000a3c78723c */ /* 0x080ff00000001878 */
[-C--:B------:R-:W-:Y:S08]  /*49c0*/  HMMA.16816.F32 R124, R56, R10.reuse, R124 ;  /* 0x0000000a387c723c */ /* 0x080ff0000000187c */
[----:B------:R-:W-:Y:S01]  /*49d0*/  HMMA.16816.F32 R128, R32, R10, R128 ;  /* 0x0000000a2080723c */ /* 0x000fe20000001880 */
[----:B------:R-:W-:-:S07]  /*49e0*/  @P0 BRA `(.L_x_1023) ;  /* 0x0000034000000947 */ /* 0x000fce0003800000 */
[----:B-12-45:R-:W1:Y:S01]  /*49f0*/  S2R R4, SR_CTAID.Y ;  /* 0x0000000000047919 */ /* 0x036e620000002600 */
[----:B------:R-:W-:Y:S02]  /*4a00*/  USHF.R.S32.HI UR25, URZ, 0x1f, UR24 ;  /* 0x0000001f3f197899 */ /* 0x000fe40008011418 */
        /* <DEDUP_REMOVED lines=13> */
[----:B------:R-:W-:Y:S02]  /*4ae0*/  IMAD.MOV.U32 R8, RZ, RZ, 0x6 ;  /* 0x00000006ff087424 */ /* 0x000fe400078e00ff */
[----:B------:R-:W-:Y:S02]  /*4af0*/  IMAD R6, R4, c[0x0][0x28c], R6 ;  /* 0x0000a30004067a24 */ /* 0x000fe400078e0206 */
[----:B------:R-:W-:Y:S03]  /*4b00*/  IMAD.U32 R4, RZ, RZ, UR25 ;  /* 0x00000019ff047e24 */ /* 0x000fe6000f8e00ff */
[----:B------:R-:W-:Y:S01]  /*4b10*/  IADD3.X R6, R9, UR12, R6, P0, !PT ;  /* 0x0000000c09067c10 */ /* 0x000fe200087fe406 */
[----:B------:R-:W-:Y:S01]  /*4b20*/  IMAD.MOV.U32 R9, RZ, RZ, c[0x0][0x208] ;  /* 0x00008200ff097624 */ /* 0x000fe200078e00ff */
[----:B------:R-:W-:Y:S02]  /*4b30*/  LEA R10, P0, R7, c[0x0][0x280], 0x2 ;  /* 0x0000a000070a7a11 */ /* 0x000fe400078010ff */
[----:B------:R-:W-:Y:S01]  /*4b40*/  LEA.HI.X R13, R5, R237, R4, 0x7, P1 ;  /* 0x000000ed050d7211 */ /* 0x000fe200008f3c04 */
[----:B------:R-:W-:Y:S01]  /*4b50*/  IMAD.U32 R5, RZ, RZ, UR24 ;  /* 0x00000018ff057e24 */ /* 0x000fe2000f8e00ff */
[C---:B------:R-:W-:Y:S01]  /*4b60*/  SHF.L.U64.HI R8, R9.reuse, R8, c[0x0][0x20c] ;  /* 0x0000830009087619 */ /* 0x040fe20000010208 */
[----:B------:R-:W-:Y:S01]  /*4b70*/  IMAD.SHL.U32 R9, R9, 0x40, RZ ;  /* 0x0000004009097824 */ /* 0x000fe200078e00ff */
[----:B------:R-:W-:Y:S01]  /*4b80*/  LEA.HI.X R11, R7, c[0x0][0x284], R6, 0x2, P0 ;  /* 0x0000a100070b7a11 */ /* 0x000fe200000f1406 */
[----:B------:R-:W-:Y:S02]  /*4b90*/  IMAD.U32 R6, RZ, RZ, UR24 ;  /* 0x00000018ff067e24 */ /* 0x000fe4000f8e00ff */
[----:B------:R-:W-:Y:S01]  /*4ba0*/  IMAD.U32 R4, RZ, RZ, UR24 ;  /* 0x00000018ff047e24 */ /* 0x000fe2000f8e00ff */
[----:B------:R-:W-:Y:S02]  /*4bb0*/  IADD3 R14, P1, P0, R9, 0x80, R12 ;  /* 0x00000080090e7810 */ /* 0x000fe4000783e00c */
[----:B------:R-:W-:Y:S02]  /*4bc0*/  IADD3 R6, -R240, c[0x0][0x168], -R6 ;  /* 0x00005a00f0067a10 */ /* 0x000fe40007ffe906 */
[--C-:B------:R-:W-:Y:S02]  /*4bd0*/  IADD3.X R15, R8, RZ, R13.reuse, P1, P0 ;  /* 0x000000ff080f7210 */ /* 0x100fe40000fe040d */
[----:B------:R-:W-:Y:S01]  /*4be0*/  LEA R10, P0, R5, R10, 0x2 ;  /* 0x0000000a050a7211 */ /* 0x000fe200078010ff */
[----:B------:R-:W-:Y:S01]  /*4bf0*/  IMAD.U32 R5, RZ, RZ, UR19 ;  /* 0x00000013ff057e24 */ /* 0x000fe2000f8e00ff */
[----:B------:R-:W-:Y:S02]  /*4c00*/  IADD3 R20, P1, R9, R12, RZ ;  /* 0x0000000c09147210 */ /* 0x000fe40007f3e0ff */
[----:B------:R-:W-:Y:S01]  /*4c10*/  LEA.HI.X.SX32 R11, R4, R11, 0x2, P0 ;  /* 0x0000000b040b7211 */ /* 0x000fe200000f16ff */
[----:B------:R-:W-:Y:S01]  /*4c20*/  IMAD.U32 R4, RZ, RZ, UR19 ;  /* 0x00000013ff047e24 */ /* 0x000fe2000f8e00ff */
[----:B------:R-:W-:Y:S01]  /*4c30*/  ISETP.LT.OR P0, PT, R6, 0x1, P3 ;  /* 0x000000010600780c */ /* 0x000fe20001f01670 */
[----:B------:R-:W-:Y:S01]  /*4c40*/  IMAD.X R21, R8, 0x1, R13, P1 ;  /* 0x0000000108157824 */ /* 0x000fe200008e060d */
[----:B------:R-:W-:Y:S01]  /*4c50*/  ISETP.LT.OR P1, PT, R6, 0x1, P4 ;  /* 0x000000010600780c */ /* 0x000fe20002721670 */
[----:B------:R-:W-:Y:S02]  /*4c60*/  IMAD R4, R4, 0x4000, R244 ;  /* 0x0000400004047824 */ /* 0x000fe400078e02f4 */
[----:B------:R-:W-:Y:S04]  /*4c70*/  @!P2 IMAD R5, R5, 0x40, R246 ;  /* 0x000000400505a824 */ /* 0x000fe800078e02f6 */
[----:B------:R-:W-:Y:S04]  /*4c80*/  @!P2 IMAD.SHL.U32 R5, R5, 0x4, RZ ;  /* 0x000000040505a824 */ /* 0x000fe800078e00ff */
[----:B------:R-:W-:Y:S01]  /*4c90*/  @!PT LDS RZ, [RZ] ;  /* 0x00000000fffff984 */ /* 0x000fe20000000800 */
[----:B------:R-:W-:Y:S01]  /*4ca0*/  @!PT LDS RZ, [RZ] ;  /* 0x00000000fffff984 */ /* 0x000fe20000000800 */
[----:B------:R-:W-:Y:S01]  /*4cb0*/  @!PT LDS RZ, [RZ] ;  /* 0x00000000fffff984 */ /* 0x000fe20000000800 */
[----:B------:R1:W-:Y:S01]  /*4cc0*/  LDGSTS.E.BYPASS.LTC128B.128 [R4], [R12.64], !P0 ;  /* 0x000000000c047fae */ /* 0x0003e2000c101d56 */
[C---:B------:R-:W-:Y:S05]  /*4cd0*/  ISETP.LT.OR P0, PT, R6.reuse, 0x21, P3 ;  /* 0x000000210600780c */ /* 0x040fea0001f01670 */
[----:B------:R1:W-:Y:S01]  /*4ce0*/  LDGSTS.E.BYPASS.LTC128B.128 [R4+0x2000], [R12.64+0x80], !P1 ;  /* 0x020000800c047fae */ /* 0x0003e2000c901d56 */
[----:B------:R-:W-:Y:S07]  /*4cf0*/  ISETP.LT.OR P1, PT, R6, 0x21, P4 ;  /* 0x000000210600780c */ /* 0x000fee0002721670 */
[----:B------:R1:W-:Y:S06]  /*4d00*/  LDGSTS.E.BYPASS.LTC128B.128 [R4+0x1000], [R20.64], !P0 ;  /* 0x0100000014047fae */ /* 0x0003ec000c101d56 */
[----:B------:R1:W-:Y:S06]  /*4d10*/  LDGSTS.E.BYPASS.LTC128B.128 [R4+0x3000], [R14.64], !P1 ;  /* 0x030000000e047fae */ /* 0x0003ec000c901d56 */
[----:B------:R1:W-:Y:S02]  /*4d20*/  @!P2 LDGSTS.E.BYPASS.LTC128B.128 [R5+0x20280], [R10.64] ;  /* 0x202800000a05afae */ /* 0x0003e4000b901d56 */
.L_x_1023:
[-C--:B-12-45:R-:W-:Y:S01]  /*4d30*/  HMMA.16816.F32 R4, R36, R16.reuse, RZ ;  /* 0x000000102404723c */ /* 0x0b6fe200000018ff */
[----:B------:R-:W-:Y:S01]  /*4d40*/  LDSM.16.MT88.4 R56, [R209+0x1080] ;  /* 0x00108000d138783b */ /* 0x000fe20000004200 */
[----:B------:R-:W-:Y:S02]  /*4d50*/  ULDC.64 UR6, c[0x0][0x238] ;  /* 0x00008e0000067ab9 */ /* 0x000fe40000000a00 */
[--C-:B------:R-:W-:Y:S01]  /*4d60*/  IMAD.IADD R212, R210, 0x1, R217.reuse ;  /* 0x00000001d2d47824 */ /* 0x100fe200078e02d9 */
[-C--:B------:R-:W-:Y:S01]  /*4d70*/  IADD3 R204, R211, R210.reuse, R217 ;  /* 0x000000d2d3cc7210 */ /* 0x080fe20007ffe0d9 */
[----:B------:R-:W-:Y:S01]  /*4d80*/  LDSM.16.MT88.4 R64, [R209+0x1880] ;  /* 0x00188000d140783b */ /* 0x000fe20000004200 */
[----:B------:R-:W-:Y:S01]  /*4d90*/  USHF.R.S32.HI UR24, URZ, 0x1f, UR9 ;  /* 0x0000001f3f187899 */ /* 0x000fe20008011409 */
[C---:B------:R-:W-:Y:S01]  /*4da0*/  HMMA.16816.F32 R8, R28.reuse, R16, RZ ;  /* 0x000000101c08723c */ /* 0x040fe200000018ff */
[----:B------:R-:W-:Y:S02]  /*4db0*/  USHF.L.U32 UR21, UR21, 0xd, URZ ;  /* 0x0000000d15157899 */ /* 0x000fe4000800063f */
[----:B------:R-:W1:Y:S01]  /*4dc0*/  LDSM.16.M88.4 R52, [R212+0x24480] ;  /* 0x02448000d434783b */ /* 0x000e620000000200 */
[----:B------:R-:W-:Y:S02]  /*4dd0*/  UIMAD UR25, UR24, UR6, URZ ;  /* 0x00000006181972a4 */ /* 0x000fe4000f8e023f */
[----:B------:R-:W-:Y:S02]  /*4de0*/  UISETP.GE.AND UP0, UPT, UR18, UR16, UPT ;  /* 0x000000101200728c */ /* 0x000fe4000bf06270 */
[-C--:B------:R-:W-:Y:S01]  /*4df0*/  HMMA.16816.F32 R12, R28, R18.reuse, RZ ;  /* 0x000000121c0c723c */ /* 0x080fe200000018ff */
[----:B------:R-:W2:Y:S01]  /*4e00*/  LDSM.16.M88.4 R60, [R212+0x25480] ;  /* 0x02548000d43c783b */ /* 0x000ea20000000200 */
[----:B------:R-:W-:Y:S02]  /*4e10*/  UIMAD UR25, UR9, UR7, UR25 ;  /* 0x00000007091972a4 */ /* 0x000fe4000f8e0219 */
[----:B------:R-:W-:Y:S02]  /*4e20*/  UISETP.GE.AND UP3, UPT, UR4, 0x1, UPT ;  /* 0x000000010400788c */ /* 0x000fe4000bf66270 */
[----:B------:R-:W-:Y:S01]  /*4e30*/  ULDC.64 UR6, c[0x0][0x240] ;  /* 0x0000900000067ab9 */ /* 0x000fe20000000a00 */
[----:B------:R-:W0:Y:S01]  /*4e40*/  LDGDEPBAR ;  /* 0x00000000000079af */ /* 0x000e220000000000 */
[C---:B------:R-:W-:Y:S01]  /*4e50*/  HMMA.16816.F32 R16, R36.reuse, R18, RZ ;  /* 0x000000122410723c */ /* 0x040fe200000018ff */
[----:B------:R-:W-:Y:S02]  /*4e60*/  UIMAD UR6, UR15, UR6, URZ ;  /* 0x000000060f0672a4 */ /* 0x000fe4000f8e023f */
[----:B------:R-:W-:Y:S02]  /*4e70*/  UISETP.GE.AND UP2, UPT, UR20, 0x1, UPT ;  /* 0x000000011400788c */ /* 0x000fe4000bf46270 */
[----:B------:R-:W-:Y:S02]  /*4e80*/  UIMAD UR6, UR17, UR7, UR6 ;  /* 0x00000007110672a4 */ /* 0x000fe4000f8e0206 */
[----:B------:R-:W-:Y:S01]  /*4e90*/  UIADD3 UR7, UR20, 0x1, URZ ;  /* 0x0000000114077890 */ /* 0x000fe2000fffe03f */
[-C--:B------:R-:W-:Y:S01]  /*4ea0*/  HMMA.16816.F32 R20, R36, R40.reuse, RZ ;  /* 0x000000282414723c */ /* 0x080fe200000018ff */
[----:B------:R-:W-:Y:S02]  /*4eb0*/  UISETP.GE.AND UP1, UPT, UR19, 0x1, UPT ;  /* 0x000000011300788c */ /* 0x000fe4000bf26270 */
[----:B------:R-:W-:Y:S05]  /*4ec0*/  USEL UR20, UR7, URZ, !UP2 ;  /* 0x0000003f07147287 */ /* 0x000fea000d000000 */
[C---:B------:R-:W-:Y:S08]  /*4ed0*/  HMMA.16816.F32 R24, R28.reuse, R40, RZ ;  /* 0x000000281c18723c */ /* 0x040ff000000018ff */
[-C--:B------:R-:W-:Y:S08]  /*4ee0*/  HMMA.16816.F32 R28, R28, R42.reuse, RZ ;  /* 0x0000002a1c1c723c */ /* 0x080ff000000018ff */
[----:B------:R-:W-:Y:S01]  /*4ef0*/  HMMA.16816.F32 R32, R36, R42, RZ ;  /* 0x0000002a2420723c */ /* 0x000fe200000018ff */
[----:B------:R-:W3:Y:S05]  /*4f00*/  LDSM.16.MT88.4 R36, [R209+0x5080] ;  /* 0x00508000d124783b */ /* 0x000eea0000004200 */
[----:B------:R-:W4:Y:S02]  /*4f10*/  LDSM.16.M88.4 R40, [R204+0x24480] ;  /* 0x02448000cc28783b */ /* 0x000f240000000200 */
[-C--:B------:R-:W-:Y:S03]  /*4f20*/  HMMA.16816.F32 R4, R44, R48.reuse, R4 ;  /* 0x000000302c04723c */ /* 0x080fe60000001804 */
[----:B------:R-:W5:Y:S05]  /*4f30*/  LDSM.16.M88.4 R204, [R204+0x25480] ;  /* 0x02548000cccc783b */ /* 0x000f6a0000000200 */
        /* <DEDUP_REMOVED lines=9> */
[----:B------:R-:W4:Y:S05]  /*4fd0*/  LDSM.16.MT88.4 R44, [R209+0x5880] ;  /* 0x00588000d12c783b */ /* 0x000f2a0000004200 */
[----:B------:R-:W4:Y:S02]  /*4fe0*/  LDSM.16.M88.4 R200, [R210+0x27480] ;  /* 0x02748000d2c8783b */ /* 0x000f240000000200 */
[-C--:B-1----:R-:W-:Y:S08]  /*4ff0*/  HMMA.16816.F32 R4, R52, R56.reuse, R4 ;  /* 0x000000383404723c */ /* 0x082ff00000001804 */
[C---:B--2---:R-:W-:Y:S08]  /*5000*/  HMMA.16816.F32 R8, R60.reuse, R56, R8 ;  /* 0x000000383c08723c */ /* 0x044ff00000001808 */
[-C--:B------:R-:W-:Y:S08]  /*5010*/  HMMA.16816.F32 R12, R60, R58.reuse, R12 ;  /* 0x0000003a3c0c723c */ /* 0x080ff0000000180c */
[C---:B------:R-:W-:Y:S01]  /*5020*/  HMMA.16816.F32 R16, R52.reuse, R58, R16 ;  /* 0x0000003a3410723c */ /* 0x040fe20000001810 */
[----:B------:R-:W-:Y:S07]  /*5030*/  LDSM.16.MT88.4 R56, [R209+0x2880] ;  /* 0x00288000d138783b */ /* 0x000fee0000004200 */
[-C--:B---3--:R-:W-:Y:S08]  /*5040*/  HMMA.16816.F32 R20, R52, R36.reuse, R20 ;  /* 0x000000243414723c */ /* 0x088ff00000001814 */
[C---:B------:R-:W-:Y:S08]  /*5050*/  HMMA.16816.F32 R24, R60.reuse, R36, R24 ;  /* 0x000000243c18723c */ /* 0x040ff00000001818 */
[-C--:B------:R-:W-:Y:S01]  /*5060*/  HMMA.16816.F32 R28, R60, R38.reuse, R28 ;  /* 0x000000263c1c723c */ /* 0x080fe2000000181c */
[----:B------:R-:W-:Y:S07]  /*5070*/  LDSM.16.M88.4 R60, [R213+0x27480] ;  /* 0x02748000d53c783b */ /* 0x000fee0000000200 */
[----:B------:R-:W-:Y:S01]  /*5080*/  HMMA.16816.F32 R32, R52, R38, R32 ;  /* 0x000000263420723c */ /* 0x000fe20000001820 */
[----:B------:R-:W1:Y:S05]  /*5090*/  LDSM.16.MT88.4 R36, [R209+0x6080] ;  /* 0x00608000d124783b */ /* 0x000e6a0000004200 */
[----:B------:R-:W2:Y:S02]  /*50a0*/  LDSM.16.M88.4 R52, [R213+0x26480] ;  /* 0x02648000d534783b */ /* 0x000ea40000000200 */
[-C--:B----4-:R-:W-:Y:S08]  /*50b0*/  HMMA.16816.F32 R4, R40, R64.reuse, R4 ;  /* 0x000000402804723c */ /* 0x090ff00000001804 */
[C---:B-----5:R-:W-:Y:S08]  /*50c0*/  HMMA.16816.F32 R8, R204.reuse, R64, R8 ;  /* 0x00000040cc08723c */ /* 0x060ff00000001808 */
[-C--:B------:R-:W-:Y:S08]  /*50d0*/  HMMA.16816.F32 R12, R204, R66.reuse, R12 ;  /* 0x00000042cc0c723c */ /* 0x080ff0000000180c */
[C---:B------:R-:W-:Y:S01]  /*50e0*/  HMMA.16816.F32 R16, R40.reuse, R66, R16 ;  /* 0x000000422810723c */ /* 0x040fe20000001810 */
[----:B------:R-:W-:Y:S07]  /*50f0*/  LDSM.16.MT88.4 R64, [R209+0x3880] ;  /* 0x00388000d140783b */ /* 0x000fee0000004200 */
[-C--:B------:R-:W-:Y:S08]  /*5100*/  HMMA.16816.F32 R20, R40, R44.reuse, R20 ;  /* 0x0000002c2814723c */ /* 0x080ff00000001814 */
[C---:B------:R-:W-:Y:S08]  /*5110*/  HMMA.16816.F32 R24, R204.reuse, R44, R24 ;  /* 0x0000002ccc18723c */ /* 0x040ff00000001818 */
[-C--:B------:R-:W-:Y:S08]  /*5120*/  HMMA.16816.F32 R28, R204, R46.reuse, R28 ;  /* 0x0000002ecc1c723c */ /* 0x080ff0000000181c */
[----:B------:R-:W-:Y:S01]  /*5130*/  HMMA.16816.F32 R32, R40, R46, R32 ;  /* 0x0000002e2820723c */ /* 0x000fe20000001820 */
[----:B------:R-:W3:Y:S05]  /*5140*/  LDSM.16.MT88.4 R40, [R209+0x6880] ;  /* 0x00688000d128783b */ /* 0x000eea0000004200 */
[----:B------:R-:W-:Y:S02]  /*5150*/  LDSM.16.MT88.4 R44, [R209+0x3080] ;  /* 0x00308000d12c783b */ /* 0x000fe40000004200 */
[-C--:B------:R-:W-:Y:S08]  /*5160*/  HMMA.16816.F32 R4, R48, R196.reuse, R4 ;  /* 0x000000c43004723c */ /* 0x080ff00000001804 */
[C---:B------:R-:W-:Y:S08]  /*5170*/  HMMA.16816.F32 R8, R200.reuse, R196, R8 ;  /* 0x000000c4c808723c */ /* 0x040ff00000001808 */
[-C--:B------:R-:W-:Y:S08]  /*5180*/  HMMA.16816.F32 R12, R200, R198.reuse, R12 ;  /* 0x000000c6c80c723c */ /* 0x080ff0000000180c */
[C---:B------:R-:W-:Y:S08]  /*5190*/  HMMA.16816.F32 R16, R48.reuse, R198, R16 ;  /* 0x000000c63010723c */ /* 0x040ff00000001810 */
[-C--:B-1----:R-:W-:Y:S08]  /*51a0*/  HMMA.16816.F32 R20, R48, R36.reuse, R20 ;  /* 0x000000243014723c */ /* 0x082ff00000001814 */
[C---:B------:R-:W-:Y:S08]  /*51b0*/  HMMA.16816.F32 R24, R200.reuse, R36, R24 ;  /* 0x00000024c818723c */ /* 0x040ff00000001818 */
[-C--:B------:R-:W-:Y:S08]  /*51c0*/  HMMA.16816.F32 R28, R200, R38.reuse, R28 ;  /* 0x00000026c81c723c */ /* 0x080ff0000000181c */
[----:B------:R-:W-:Y:S01]  /*51d0*/  HMMA.16816.F32 R32, R48, R38, R32 ;  /* 0x000000263020723c */ /* 0x000fe20000001820 */
[----:B------:R-:W1:Y:S05]  /*51e0*/  LDSM.16.M88.4 R36, [R212+0x26480] ;  /* 0x02648000d424783b */ /* 0x000e6a0000000200 */
[----:B------:R-:W4:Y:S02]  /*51f0*/  LDSM.16.M88.4 R48, [R212+0x27480] ;  /* 0x02748000d430783b */ /* 0x000f240000000200 */
[-C--:B--2---:R-:W-:Y:S08]  /*5200*/  HMMA.16816.F32 R4, R52, R56.reuse, R4 ;  /* 0x000000383404723c */ /* 0x084ff00000001804 */
[C---:B------:R-:W-:Y:S08]  /*5210*/  HMMA.16816.F32 R8, R60.reuse, R56, R8 ;  /* 0x000000383c08723c */ /* 0x040ff00000001808 */
[-C--:B------:R-:W-:Y:S08]  /*5220*/  HMMA.16816.F32 R12, R60, R58.reuse, R12 ;  /* 0x0000003a3c0c723c */ /* 0x080ff0000000180c */
[C---:B------:R-:W-:Y:S01]  /*5230*/  HMMA.16816.F32 R16, R52.reuse, R58, R16 ;  /* 0x0000003a3410723c */ /* 0x040fe20000001810 */
[----:B------:R-:W2:Y:S07]  /*5240*/  LDSM.16.MT88.4 R56, [R209+0x7080] ;  /* 0x00708000d138783b */ /* 0x000eae0000004200 */
[-C--:B---3--:R-:W-:Y:S08]  /*5250*/  HMMA.16816.F32 R20, R52, R40.reuse, R20 ;  /* 0x000000283414723c */ /* 0x088ff00000001814 */
[C---:B------:R-:W-:Y:S07]  /*5260*/  HMMA.16816.F32 R24, R60.reuse, R40, R24 ;  /* 0x000000283c18723c */ /* 0x040fee0000001818 */
[----:B------:R-:W-:Y:S01]  /*5270*/  IADD3 R40, R217, R210, R211 ;  /* 0x000000d2d9287210 */ /* 0x000fe20007ffe0d3 */
[-C--:B------:R-:W-:Y:S04]  /*5280*/  HMMA.16816.F32 R28, R60, R42.reuse, R28 ;  /* 0x0000002a3c1c723c */ /* 0x080fe8000000181c */
[----:B------:R-:W3:Y:S04]  /*5290*/  LDSM.16.M88.4 R60, [R40+0x26480] ;  /* 0x02648000283c783b */ /* 0x000ee80000000200 */
[----:B------:R-:W-:Y:S01]  /*52a0*/  HMMA.16816.F32 R32, R52, R42, R32 ;  /* 0x0000002a3420723c */ /* 0x000fe20000001820 */
[----:B------:R-:W5:Y:S05]  /*52b0*/  LDSM.16.M88.4 R40, [R40+0x27480] ;  /* 0x027480002828783b */ /* 0x000f6a0000000200 */
[----:B------:R-:W-:Y:S02]  /*52c0*/  LDSM.16.MT88.4 R52, [R0+0x27c80] ;  /* 0x027c80000034783b */ /* 0x000fe40000004200 */
[-C--:B-1----:R-:W-:Y:S08]  /*52d0*/  HMMA.16816.F32 R4, R36, R44.reuse, R4 ;  /* 0x0000002c2404723c */ /* 0x082ff00000001804 */
[C---:B----4-:R-:W-:Y:S08]  /*52e0*/  HMMA.16816.F32 R8, R48.reuse, R44, R8 ;  /* 0x0000002c3008723c */ /* 0x050ff00000001808 */
[-C--:B------:R-:W-:Y:S08]  /*52f0*/  HMMA.16816.F32 R12, R48, R46.reuse, R12 ;  /* 0x0000002e300c723c */ /* 0x080ff0000000180c */
[C---:B------:R-:W-:Y:S01]  /*5300*/  HMMA.16816.F32 R16, R36.reuse, R46, R16 ;  /* 0x0000002e2410723c */ /* 0x040fe20000001810 */
[----:B------:R-:W1:Y:S07]  /*5310*/  LDSM.16.MT88.4 R44, [R209+0x7880] ;  /* 0x00788000d12c783b */ /* 0x000e6e0000004200 */
[-C--:B--2---:R-:W-:Y:S08]  /*5320*/  HMMA.16816.F32 R20, R36, R56.reuse, R20 ;  /* 0x000000382414723c */ /* 0x084ff00000001814 */
[C---:B------:R-:W-:Y:S08]  /*5330*/  HMMA.16816.F32 R24, R48.reuse, R56, R24 ;  /* 0x000000383018723c */ /* 0x040ff00000001818 */
[-C--:B------:R-:W-:Y:S08]  /*5340*/  HMMA.16816.F32 R28, R48, R58.reuse, R28 ;  /* 0x0000003a301c723c */ /* 0x080ff0000000181c */
[----:B------:R-:W-:Y:S07]  /*5350*/  HMMA.16816.F32 R32, R36, R58, R32 ;  /* 0x0000003a2420723c */ /* 0x000fee0000001820 */
[----:B------:R-:W-:Y:S01]  /*5360*/  IMAD.U32 R36, RZ, RZ, UR9 ;  /* 0x00000009ff247e24 */ /* 0x000fe2000f8e00ff */
[-C--:B---3--:R-:W-:Y:S05]  /*5370*/  HMMA.16816.F32 R4, R60, R64.reuse, R4 ;  /* 0x000000403c04723c */ /* 0x088fea0000001804 */
[----:B------:R-:W-:Y:S03]  /*5380*/  IMAD.WIDE.U32 R38, R36, c[0x0][0x238], R234 ;  /* 0x00008e0024267a25 */ /* 0x000fe600078e00ea */
[C---:B-----5:R-:W-:Y:S01]  /*5390*/  HMMA.16816.F32 R8, R40.reuse, R64, R8 ;  /* 0x000000402808723c */ /* 0x060fe20000001808 */
[----:B------:R-:W-:Y:S03]  /*53a0*/  IMAD.U32 R36, RZ, RZ, UR17 ;  /* 0x00000011ff247e24 */ /* 0x000fe6000f8e00ff */
[----:B------:R-:W-:Y:S01]  /*53b0*/  IADD3 R39, R39, UR25, RZ ;  /* 0x0000001927277c10 */ /* 0x000fe2000fffe0ff */
[----:B------:R-:W-:Y:S03]  /*53c0*/  USHF.R.S32.HI UR25, URZ, 0x1f, UR21 ;  /* 0x0000001f3f197899 */ /* 0x000fe60008011415 */
[-C--:B------:R-:W-:Y:S04]  /*53d0*/  HMMA.16816.F32 R12, R40, R66.reuse, R12 ;  /* 0x00000042280c723c */ /* 0x080fe8000000180c */
[----:B------:R-:W-:Y:S04]  /*53e0*/  IMAD.WIDE.U32 R38, R36, c[0x0][0x240], R38 ;  /* 0x0000900024267a25 */ /* 0x000fe800078e0026 */
[C---:B------:R-:W-:Y:S01]  /*53f0*/  HMMA.16816.F32 R16, R60.reuse, R66, R16 ;  /* 0x000000423c10723c */ /* 0x040fe20000001810 */
[----:B------:R-:W-:Y:S03]  /*5400*/  IMAD.U32 R37, RZ, RZ, UR25 ;  /* 0x00000019ff257e24 */ /* 0x000fe6000f8e00ff */
[----:B------:R-:W-:Y:S01]  /*5410*/  IADD3 R36, P0, R38, UR21, RZ ;  /* 0x0000001526247c10 */ /* 0x000fe2000ff1e0ff */
[----:B------:R-:W-:Y:S03]  /*5420*/  UIADD3 UR21, UR4, 0x1, URZ ;  /* 0x0000000104157890 */ /* 0x000fe6000fffe03f */
[-C--:B-1----:R-:W-:Y:S01]  /*5430*/  HMMA.16816.F32 R20, R60, R44.reuse, R20 ;  /* 0x0000002c3c14723c */ /* 0x082fe20000001814 */
[----:B------:R-:W-:Y:S03]  /*5440*/  USEL UR4, UR21, URZ, !UP3 ;  /* 0x0000003f15047287 */ /* 0x000fe6000d800000 */
[----:B------:R-:W-:Y:S01]  /*5450*/  IADD3.X R37, R37, UR6, R39, P0, !PT ;  /* 0x0000000625257c10 */ /* 0x000fe200087fe427 */
[----:B------:R-:W-:Y:S01]  /*5460*/  UIADD3 UR6, UR19, 0x1, URZ ;  /* 0x0000000113067890 */ /* 0x000fe2000fffe03f */
[C---:B------:R-:W-:Y:S01]  /*5470*/  LEA R48, P0, R36.reuse, c[0x0][0x220], 0x2 ;  /* 0x0000880024307a11 */ /* 0x040fe200078010ff */
[----:B------:R-:W-:Y:S01]  /*5480*/  UMOV UR21, UR18 ;  /* 0x0000001200157c82 */ /* 0x000fe20008000000 */
[C---:B------:R-:W-:Y:S01]  /*5490*/  HMMA.16816.F32 R24, R40.reuse, R44, R24 ;  /* 0x0000002c2818723c */ /* 0x040fe20000001818 */
[----:B------:R-:W-:Y:S03]  /*54a0*/  USEL UR19, UR6, URZ, !UP1 ;  /* 0x0000003f06137287 */ /* 0x000fe6000c800000 */
[----:B------:R-:W-:Y:S02]  /*54b0*/  LEA.HI.X R49, R36, c[0x0][0x224], R37, 0x2, P0 ;  /* 0x0000890024317a11 */ /* 0x000fe400000f1425 */
[----:B------:R-:W-:Y:S01]  /*54c0*/  LDSM.16.MT88.4 R36, [R208+0x10880] ;  /* 0x01088000d024783b */ /* 0x000fe20000004200 */
[----:B------:R-:W-:Y:S01]  /*54d0*/  PLOP3.LUT P0, PT, PT, PT, UP0, 0x80, 0x0 ;  /* 0x000000000000781c */ /* 0x000fe20003f0f008 */
[-C--:B------:R-:W-:Y:S03]  /*54e0*/  HMMA.16816.F32 R28, R40, R46.reuse, R28 ;  /* 0x0000002e281c723c */ /* 0x080fe6000000181c */
[----:B------:R-:W-:Y:S05]  /*54f0*/  RED.E.ADD.F32.FTZ.RN.STRONG.GPU [R48.64], R4 ;  /* 0x000000043000798e */ /* 0x000fea000c10e796 */
[----:B------:R-:W-:Y:S01]  /*5500*/  HMMA.16816.F32 R32, R60, R46, R32 ;  /* 0x0000002e3c20723c */ /* 0x000fe20000001820 */
        /* <DEDUP_REMOVED lines=17> */
[----:B------:R-:W2:Y:S05]  /*5620*/  LDSM.16.MT88.4 R12, [R0+0x24480] ;  /* 0x02448000000c783b */ /* 0x000eaa0000004200 */
[----:B------:R-:W-:Y:S05]  /*5630*/  RED.E.ADD.F32.FTZ.RN.STRONG.GPU [R48.64+0x4000], R20 ;  /* 0x004000143000798e */ /* 0x000fea000c10e796 */
[----:B------:R-:W-:Y:S05]  /*5640*/  RED.E.ADD.F32.FTZ.RN.STRONG.GPU [R48.64+0x4400], R21 ;  /* 0x004400153000798e */ /* 0x000fea000c10e796 */
[----:B------:R-:W3:Y:S05]  /*5650*/  LDSM.16.MT88.4 R16, [R223+0x26480] ;  /* 0x02648000df10783b */ /* 0x000eea0000004200 */
[----:B------:R-:W-:Y:S05]  /*5660*/  RED.E.ADD.F32.FTZ.RN.STRONG.GPU [R48.64+0x4800], R22 ;  /* 0x004800163000798e */ /* 0x000fea000c10e796 */
[----:B------:R-:W-:Y:S01]  /*5670*/  RED.E.ADD.F32.FTZ.RN.STRONG.GPU [R48.64+0x4c00], R23 ;  /* 0x004c00173000798e */ /* 0x000fe2000c10e796 */
[-C--:B-1----:R-:W-:Y:S04]  /*5680*/  HMMA.16816.F32 R132, R4, R8.reuse, R132 ;  /* 0x000000080484723c */ /* 0x082fe80000001884 */
[----:B------:R-:W1:Y:S05]  /*5690*/  LDSM.16.MT88.4 R20, [R0+0x26480] ;  /* 0x026480000014783b */ /* 0x000e6a0000004200 */
[----:B------:R-:W-:Y:S01]  /*56a0*/  LDSM.16.MT88.4 R40, [R0+0x24c80] ;  /* 0x024c80000028783b */ /* 0x000fe20000004200 */
[-C--:B--2---:R-:W-:Y:S04]  /*56b0*/  HMMA.16816.F32 R136, R12, R8.reuse, R136 ;  /* 0x000000080c88723c */ /* 0x084fe80000001888 */
[----:B------:R-:W-:Y:S05]  /*56c0*/  RED.E.ADD.F32.FTZ.RN.STRONG.GPU [R48.64+0x5000], R24 ;  /* 0x005000183000798e */ /* 0x000fea000c10e796 */
[----:B------:R-:W-:Y:S05]  /*56d0*/  RED.E.ADD.F32.FTZ.RN.STRONG.GPU [R48.64+0x5400], R25 ;  /* 0x005400193000798e */ /* 0x000fea000c10e796 */
[----:B------:R-:W-:Y:S01]  /*56e0*/  LDSM.16.MT88.4 R44, [R0+0x26c80] ;  /* 0x026c8000002c783b */ /* 0x000fe20000004200 */
[-C--:B---3--:R-:W-:Y:S04]  /*56f0*/  HMMA.16816.F32 R140, R16, R8.reuse, R140 ;  /* 0x00000008108c723c */ /* 0x088fe8000000188c */
[----:B------:R-:W-:Y:S05]  /*5700*/  RED.E.ADD.F32.FTZ.RN.STRONG.GPU [R48.64+0x5800], R26 ;  /* 0x0058001a3000798e */ /* 0x000fea000c10e796 */
[----:B------:R-:W-:Y:S05]  /*5710*/  RED.E.ADD.F32.FTZ.RN.STRONG.GPU [R48.64+0x5c00], R27 ;  /* 0x005c001b3000798e */ /* 0x000fea000c10e796 */
[----:B------:R-:W2:Y:S01]  /*5720*/  LDSM.16.MT88.4 R24, [R208+0x12080] ;  /* 0x01208000d018783b */ /* 0x000ea20000004200 */
[C---:B-1----:R-:W-:Y:S04]  /*5730*/  HMMA.16816.F32 R144, R20.reuse, R8, R144 ;  /* 0x000000081490723c */ /* 0x042fe80000001890 */
[----:B------:R-:W-:Y:S05]  /*5740*/  RED.E.ADD.F32.FTZ.RN.STRONG.GPU [R48.64+0x6000], R32 ;  /* 0x006000203000798e */ /* 0x000fea000c10e796 */
[----:B------:R-:W-:Y:S01]  /*5750*/  RED.E.ADD.F32.FTZ.RN.STRONG.GPU [R48.64+0x6400], R33 ;  /* 0x006400213000798e */ /* 0x000fe2000c10e796 */
[-C--:B------:R-:W-:Y:S04]  /*5760*/  HMMA.16816.F32 R148, R20, R10.reuse, R148 ;  /* 0x0000000a1494723c */ /* 0x080fe80000001894 */
[----:B------:R-:W-:Y:S04]  /*5770*/  RED.E.ADD.F32.FTZ.RN.STRONG.GPU [R48.64+0x6800], R34 ;  /* 0x006800223000798e */ /* 0x000fe8000c10e796 */
[-C--:B------:R-:W-:Y:S01]  /*5780*/  HMMA.16816.F32 R152, R16, R10.reuse, R152 ;  /* 0x0000000a1098723c */ /* 0x080fe20000001898 */
[----:B------:R-:W-:Y:S05]  /*5790*/  RED.E.ADD.F32.FTZ.RN.STRONG.GPU [R48.64+0x6c00], R35 ;  /* 0x006c00233000798e */ /* 0x000fea000c10e796 */
[----:B------:R-:W1:Y:S02]  /*57a0*/  LDSM.16.MT88.4 R32, [R223+0x24c80] ;  /* 0x024c8000df20783b */ /* 0x000e640000004200 */
[-C--:B------:R-:W-:Y:S03]  /*57b0*/  HMMA.16816.F32 R156, R12, R10.reuse, R156 ;  /* 0x0000000a0c9c723c */ /* 0x080fe6000000189c */
[----:B------:R-:W-:Y:S05]  /*57c0*/  RED.E.ADD.F32.FTZ.RN.STRONG.GPU [R48.64+0x7000], R28 ;  /* 0x0070001c3000798e */ /* 0x000fea000c10e796 */
[C---:B------:R-:W-:Y:S01]  /*57d0*/  HMMA.16816.F32 R160, R4.reuse, R10, R160 ;  /* 0x0000000a04a0723c */ /* 0x040fe200000018a0 */
[----:B------:R-:W-:Y:S05]  /*57e0*/  LDSM.16.MT88.4 R8, [R208+0x12880] ;  /* 0x01288000d008783b */ /* 0x000fea0000004200 */
[----:B------:R-:W-:Y:S02]  /*57f0*/  RED.E.ADD.F32.FTZ.RN.STRONG.GPU [R48.64+0x7400], R29 ;  /* 0x0074001d3000798e */ /* 0x000fe4000c10e796 */
[-C--:B--2---:R-:W-:Y:S03]  /*5800*/  HMMA.16816.F32 R164, R4, R24.reuse, R164 ;  /* 0x0000001804a4723c */ /* 0x084fe600000018a4 */
[----:B------:R-:W-:Y:S05]  /*5810*/  RED.E.ADD.F32.FTZ.RN.STRONG.GPU [R48.64+0x7800], R30 ;  /* 0x0078001e3000798e */ /* 0x000fea000c10e796 */
[-C--:B------:R-:W-:Y:S01]  /*5820*/  HMMA.16816.F32 R168, R12, R24.reuse, R168 ;  /* 0x000000180ca8723c */ /* 0x080fe200000018a8 */
[----:B------:R-:W-:Y:S05]  /*5830*/  RED.E.ADD.F32.FTZ.RN.STRONG.GPU [R48.64+0x7c00], R31 ;  /* 0x007c001f3000798e */ /* 0x000fea000c10e796 */
[----:B------:R-:W2:Y:S02]  /*5840*/  LDSM.16.MT88.4 R28, [R223+0x26c80] ;  /* 0x026c8000df1c783b */ /* 0x000ea40000004200 */
[-C--:B------:R-:W-:Y:S03]  /*5850*/  HMMA.16816.F32 R172, R16, R24.reuse, R172 ;  /* 0x0000001810ac723c */ /* 0x080fe600000018ac */
[----:B------:R-:W-:Y:S05]  /*5860*/  LDSM.16.MT88.4 R48, [R223+0x27c80] ;  /* 0x027c8000df30783b */ /* 0x000fea0000004200 */
        /* <DEDUP_REMOVED lines=8> */
[----:B------:R-:W3:Y:S05]  /*58f0*/  LDSM.16.MT88.4 R4, [R223+0x25480] ;  /* 0x02548000df04783b */ /* 0x000eea0000004200 */
[----:B------:R-:W4:Y:S02]  /*5900*/  LDSM.16.MT88.4 R24, [R0+0x27480] ;  /* 0x027480000018783b */ /* 0x000f240000004200 */
[-C--:B-1----:R-:W-:Y:S08]  /*5910*/  HMMA.16816.F32 R132, R32, R36.reuse, R132 ;  /* 0x000000242084723c */ /* 0x082ff00000001884 */
[-C--:B------:R-:W-:Y:S08]  /*5920*/  HMMA.16816.F32 R136, R40, R36.reuse, R136 ;  /* 0x000000242888723c */ /* 0x080ff00000001888 */
[-C--:B--2---:R-:W-:Y:S08]  /*5930*/  HMMA.16816.F32 R140, R28, R36.reuse, R140 ;  /* 0x000000241c8c723c */ /* 0x084ff0000000188c */
[C---:B------:R-:W-:Y:S08]  /*5940*/  HMMA.16816.F32 R144, R44.reuse, R36, R144 ;  /* 0x000000242c90723c */ /* 0x040ff00000001890 */
[-C--:B------:R-:W-:Y:S08]  /*5950*/  HMMA.16816.F32 R148, R44, R38.reuse, R148 ;  /* 0x000000262c94723c */ /* 0x080ff00000001894 */
[-C--:B------:R-:W-:Y:S08]  /*5960*/  HMMA.16816.F32 R152, R28, R38.reuse, R152 ;  /* 0x000000261c98723c */ /* 0x080ff00000001898 */
[-C--:B------:R-:W-:Y:S08]  /*5970*/  HMMA.16816.F32 R156, R40, R38.reuse, R156 ;  /* 0x00000026289c723c */ /* 0x080ff0000000189c */
[C---:B------:R-:W-:Y:S01]  /*5980*/  HMMA.16816.F32 R160, R32.reuse, R38, R160 ;  /* 0x0000002620a0723c */ /* 0x040fe200000018a0 */
[----:B------:R-:W1:Y:S07]  /*5990*/  LDSM.16.MT88.4 R36, [R208+0x13080] ;  /* 0x01308000d024783b */ /* 0x000e6e0000004200 */
[-C--:B------:R-:W-:Y:S08]  /*59a0*/  HMMA.16816.F32 R164, R32, R8.reuse, R164 ;  /* 0x0000000820a4723c */ /* 0x080ff000000018a4 */
[-C--:B------:R-:W-:Y:S08]  /*59b0*/  HMMA.16816.F32 R168, R40, R8.reuse, R168 ;  /* 0x0000000828a8723c */ /* 0x080ff000000018a8 */
[-C--:B------:R-:W-:Y:S08]  /*59c0*/  HMMA.16816.F32 R172, R28, R8.reuse, R172 ;  /* 0x000000081cac723c */ /* 0x080ff000000018ac */
[C---:B------:R-:W-:Y:S08]  /*59d0*/  HMMA.16816.F32 R176, R44.reuse, R8, R176 ;  /* 0x000000082cb0723c */ /* 0x040ff000000018b0 */
[-C--:B------:R-:W-:Y:S01]  /*59e0*/  HMMA.16816.F32 R180, R44, R10.reuse, R180 ;  /* 0x0000000a2cb4723c */ /* 0x080fe200000018b4 */
[----:B------:R-:W-:Y:S07]  /*59f0*/  LDSM.16.MT88.4 R44, [R0+0x25c80] ;  /* 0x025c8000002c783b */ /* 0x000fee0000004200 */
[-C--:B------:R-:W-:Y:S01]  /*5a00*/  HMMA.16816.F32 R184, R28, R10.reuse, R184 ;  /* 0x0000000a1cb8723c */ /* 0x080fe200000018b8 */
[----:B------:R-:W-:Y:S07]  /*5a10*/  LDSM.16.MT88.4 R28, [R223+0x25c80] ;  /* 0x025c8000df1c783b */ /* 0x000fee0000004200 */
[-C--:B------:R-:W-:Y:S01]  /*5a20*/  HMMA.16816.F32 R188, R40, R10.reuse, R188 ;  /* 0x0000000a28bc723c */ /* 0x080fe200000018bc */
[----:B------:R-:W2:Y:S07]  /*5a30*/  LDSM.16.MT88.4 R40, [R208+0x11880] ;  /* 0x01188000d028783b */ /* 0x000eae0000004200 */
[----:B------:R-:W-:Y:S01]  /*5a40*/  HMMA.16816.F32 R192, R32, R10, R192 ;  /* 0x0000000a20c0723c */ /* 0x000fe200000018c0 */
[----:B------:R-:W5:Y:S07]  /*5a50*/  LDSM.16.MT88.4 R8, [R208+0x13880] ;  /* 0x01388000d008783b */ /* 0x000f6e0000004200 */
[-C--:B---3--:R-:W-:Y:S08]  /*5a60*/  HMMA.16816.F32 R132, R4, R12.reuse, R132 ;  /* 0x0000000c0484723c */ /* 0x088ff00000001884 */
[-C--:B------:R-:W-:Y:S08]  /*5a70*/  HMMA.16816.F32 R136, R16, R12.reuse, R136 ;  /* 0x0000000c1088723c */ /* 0x080ff00000001888 */
[-C--:B------:R-:W-:Y:S08]  /*5a80*/  HMMA.16816.F32 R140, R20, R12.reuse, R140 ;  /* 0x0000000c148c723c */ /* 0x080ff0000000188c */
[C---:B----4-:R-:W-:Y:S08]  /*5a90*/  HMMA.16816.F32 R144, R24.reuse, R12, R144 ;  /* 0x0000000c1890723c */ /* 0x050ff00000001890 */
[-C--:B------:R-:W-:Y:S08]  /*5aa0*/  HMMA.16816.F32 R148, R24, R14.reuse, R148 ;  /* 0x0000000e1894723c */ /* 0x080ff00000001894 */
[-C--:B------:R-:W-:Y:S08]  /*5ab0*/  HMMA.16816.F32 R152, R20, R14.reuse, R152 ;  /* 0x0000000e1498723c */ /* 0x080ff00000001898 */
[-C--:B------:R-:W-:Y:S08]  /*5ac0*/  HMMA.16816.F32 R156, R16, R14.reuse, R156 ;  /* 0x0000000e109c723c */ /* 0x080ff0000000189c */
[C---:B------:R-:W-:Y:S08]  /*5ad0*/  HMMA.16816.F32 R160, R4.reuse, R14, R160 ;  /* 0x0000000e04a0723c */ /* 0x040ff000000018a0 */
[-C--:B-1----:R-:W-:Y:S08]  /*5ae0*/  HMMA.16816.F32 R164, R4, R36.reuse, R164 ;  /* 0x0000002404a4723c */ /* 0x082ff000000018a4 */
[-C--:B------:R-:W-:Y:S08]  /*5af0*/  HMMA.16816.F32 R168, R16, R36.reuse, R168 ;  /* 0x0000002410a8723c */ /* 0x080ff000000018a8 */
[-C--:B------:R-:W-:Y:S08]  /*5b00*/  HMMA.16816.F32 R172, R20, R36.reuse, R172 ;  /* 0x0000002414ac723c */ /* 0x080ff000000018ac */
[C---:B------:R-:W-:Y:S08]  /*5b10*/  HMMA.16816.F32 R176, R24.reuse, R36, R176 ;  /* 0x0000002418b0723c */ /* 0x040ff000000018b0 */
[-C--:B------:R-:W-:Y:S08]  /*5b20*/  HMMA.16816.F32 R180, R24, R38.reuse, R180 ;  /* 0x0000002618b4723c */ /* 0x080ff000000018b4 */
[-C--:B------:R-:W-:Y:S08]  /*5b30*/  HMMA.16816.F32 R184, R20, R38.reuse, R184 ;  /* 0x0000002614b8723c */ /* 0x080ff000000018b8 */
[-C--:B------:R-:W-:Y:S08]  /*5b40*/  HMMA.16816.F32 R188, R16, R38.reuse, R188 ;  /* 0x0000002610bc723c */ /* 0x080ff000000018bc */
[----:B------:R-:W-:Y:S08]  /*5b50*/  HMMA.16816.F32 R192, R4, R38, R192 ;  /* 0x0000002604c0723c */ /* 0x000ff000000018c0 */
[-C--:B--2---:R-:W-:Y:S08]  /*5b60*/  HMMA.16816.F32 R132, R28, R40.reuse, R132 ;  /* 0x000000281c84723c */ /* 0x084ff00000001884 */
[-C--:B------:R-:W-:Y:S08]  /*5b70*/  HMMA.16816.F32 R136, R44, R40.reuse, R136 ;  /* 0x000000282c88723c */ /* 0x080ff00000001888 */
[-C--:B------:R-:W-:Y:S08]  /*5b80*/  HMMA.16816.F32 R140, R48, R40.reuse, R140 ;  /* 0x00000028308c723c */ /* 0x080ff0000000188c */
[C---:B------:R-:W-:Y:S08]  /*5b90*/  HMMA.16816.F32 R144, R52.reuse, R40, R144 ;  /* 0x000000283490723c */ /* 0x040ff00000001890 */
[-C--:B------:R-:W-:Y:S08]  /*5ba0*/  HMMA.16816.F32 R148, R52, R42.reuse, R148 ;  /* 0x0000002a3494723c */ /* 0x080ff00000001894 */
[-C--:B------:R-:W-:Y:S08]  /*5bb0*/  HMMA.16816.F32 R152, R48, R42.reuse, R152 ;  /* 0x0000002a3098723c */ /* 0x080ff00000001898 */
[-C--:B------:R-:W-:Y:S08]  /*5bc0*/  HMMA.16816.F32 R156, R44, R42.reuse, R156 ;  /* 0x0000002a2c9c723c */ /* 0x080ff0000000189c */
[C---:B------:R-:W-:Y:S08]  /*5bd0*/  HMMA.16816.F32 R160, R28.reuse, R42, R160 ;  /* 0x0000002a1ca0723c */ /* 0x040ff000000018a0 */
[-C--:B-----5:R-:W-:Y:S08]  /*5be0*/  HMMA.16816.F32 R164, R28, R8.reuse, R164 ;  /* 0x000000081ca4723c */ /* 0x0a0ff000000018a4 */
[-C--:B------:R-:W-:Y:S08]  /*5bf0*/  HMMA.16816.F32 R168, R44, R8.reuse, R168 ;  /* 0x000000082ca8723c */ /* 0x080ff000000018a8 */
[-C--:B------:R-:W-:Y:S08]  /*5c00*/  HMMA.16816.F32 R172, R48, R8.reuse, R172 ;  /* 0x0000000830ac723c */ /* 0x080ff000000018ac */
[C---:B------:R-:W-:Y:S08]  /*5c10*/  HMMA.16816.F32 R176, R52.reuse, R8, R176 ;  /* 0x0000000834b0723c */ /* 0x040ff000000018b0 */
[-C--:B------:R-:W-:Y:S08]  /*5c20*/  HMMA.16816.F32 R180, R52, R10.reuse, R180 ;  /* 0x0000000a34b4723c */ /* 0x080ff000000018b4 */
[-C--:B------:R-:W-:Y:S08]  /*5c30*/  HMMA.16816.F32 R184, R48, R10.reuse, R184 ;  /* 0x0000000a30b8723c */ /* 0x080ff000000018b8 */
[-C--:B------:R-:W-:Y:S08]  /*5c40*/  HMMA.16816.F32 R188, R44, R10.reuse, R188 ;  /* 0x0000000a2cbc723c */ /* 0x080ff000000018bc */
[----:B------:R-:W-:Y:S01]  /*5c50*/  HMMA.16816.F32 R192, R28, R10, R192 ;  /* 0x0000000a1cc0723c */ /* 0x000fe200000018c0 */
[----:B------:R-:W-:-:S07]  /*5c60*/  @!P0 BRA `(.L_x_1024) ;  /* 0xffffc60000008947 */ /* 0x000fce000383ffff */
.L_x_1021:
[----:B--2---:R-:W2:Y:S01]  /*5c70*/  S2R R0, SR_TID.X ;  /* 0x0000000000007919 */ /* 0x004ea20000002100 */
[----:B------:R-:W-:Y:S01]  /*5c80*/  IMAD.SHL.U32 R232, R232, 0x8, RZ ;  /* 0x00000008e8e87824 */ /* 0x000fe200078e00ff */
[----:B------:R-:W-:Y:S01]  /*5c90*/  F2FP.PACK_AB R68, R69, R68 ;  /* 0x000000444544723e */ /* 0x000fe200000000ff */
[----:B------:R-:W-:Y:S01]  /*5ca0*/  IMAD.SHL.U32 R231, R231, 0x2, RZ ;  /* 0x00000002e7e77824 */ /* 0x000fe200078e00ff */
[----:B------:R-:W-:Y:S01]  /*5cb0*/  BAR.SYNC.DEFER_BLOCKING 0x1, 0x100 ;  /* 0x0044000000007b1d */ /* 0x000fe20000010000 */
[----:B------:R-:W-:Y:S01]  /*5cc0*/  F2FP.PACK_AB R70, R71, R70 ;  /* 0x000000464746723e */ /* 0x000fe200000000ff */
[----:B------:R-:W-:Y:S01]  /*5cd0*/  FMUL.FTZ R132, R132, c[0x0][0x298] ;  /* 0x0000a60084847a20 */ /* 0x000fe20000410000 */
[----:B------:R-:W-:Y:S01]  /*5ce0*/  F2FP.PACK_AB R96, R97, R96 ;  /* 0x000000606160723e */ /* 0x000fe200000000ff */
[----:B------:R-:W-:Y:S01]  /*5cf0*/  FMUL.FTZ R133, R133, c[0x0][0x298] ;  /* 0x0000a60085857a20 */ /* 0x000fe20000410000 */
[----:B------:R-:W-:Y:S01]  /*5d00*/  IADD3 R7, R231, 0x440, RZ ;  /* 0x00000440e7077810 */ /* 0x000fe20007ffe0ff */
        /* <DEDUP_REMOVED lines=15> */
[----:B--2---:R-:W-:Y:S01]  /*5e00*/  SHF.R.S32.HI R2, RZ, 0x1f, R0 ;  /* 0x0000001fff027819 */ /* 0x004fe20000011400 */
[----:B------:R-:W-:Y:S01]  /*5e10*/  FMUL.FTZ R138, R138, c[0x0][0x298] ;  /* 0x0000a6008a8a7a20 */ /* 0x000fe20000410000 */
[----:B------:R-:W-:Y:S01]  /*5e20*/  IADD3 R8, R231, 0x2040, RZ ;  /* 0x00002040e7087810 */ /* 0x000fe20007ffe0ff */
[----:B------:R2:W-:Y:S01]  /*5e30*/  STS [R231+0x8080], R68 ;  /* 0x00808044e7007388 */ /* 0x0005e20000000800 */
[C---:B------:R-:W-:Y:S01]  /*5e40*/  LEA.HI R3, R2.reuse, R234, RZ, 0x2 ;  /* 0x000000ea02037211 */ /* 0x040fe200078f10ff */
[----:B------:R-:W-:Y:S01]  /*5e50*/  FMUL.FTZ R139, R139, c[0x0][0x298] ;  /* 0x0000a6008b8b7a20 */ /* 0x000fe20000410000 */
[----:B------:R-:W-:Y:S01]  /*5e60*/  LEA.HI R2, R2, R0, RZ, 0x4 ;  /* 0x0000000002027211 */ /* 0x000fe200078f20ff */
[----:B------:R-:W-:Y:S01]  /*5e70*/  STS [R231+0x8480], R70 ;  /* 0x00848046e7007388 */ /* 0x000fe20000000800 */
[--C-:B------:R-:W-:Y:S01]  /*5e80*/  SHF.R.S32.HI R4, RZ, 0x2, R3.reuse ;  /* 0x00000002ff047819 */ /* 0x100fe20000011403 */
[----:B------:R-:W-:Y:S01]  /*5e90*/  FMUL.FTZ R156, R156, c[0x0][0x298] ;  /* 0x0000a6009c9c7a20 */ /* 0x000fe20000410000 */
[----:B------:R-:W-:Y:S01]  /*5ea0*/  SHF.R.S32.HI R3, RZ, 0x1f, R3 ;  /* 0x0000001fff037819 */ /* 0x000fe20000011403 */
[----:B------:R-:W-:Y:S01]  /*5eb0*/  FMUL.FTZ R157, R157, c[0x0][0x298] ;  /* 0x0000a6009d9d7a20 */ /* 0x000fe20000410000 */
[----:B------:R-:W-:Y:S01]  /*5ec0*/  LOP3.LUT R5, R2, 0xfffffff0, RZ, 0xc0, !PT ;  /* 0xfffffff002057812 */ /* 0x000fe200078ec0ff */
[----:B------:R-:W-:Y:S01]  /*5ed0*/  FMUL.FTZ R158, R158, c[0x0][0x298] ;  /* 0x0000a6009e9e7a20 */ /* 0x000fe20000410000 */
[----:B------:R-:W-:Y:S01]  /*5ee0*/  LEA.HI R3, R3, R4, RZ, 0x3 ;  /* 0x0000000403037211 */ /* 0x000fe200078f18ff */
[----:B------:R-:W-:Y:S01]  /*5ef0*/  FMUL.FTZ R159, R159, c[0x0][0x298] ;  /* 0x0000a6009f9f7a20 */ /* 0x000fe20000410000 */
[----:B------:R-:W-:Y:S01]  /*5f00*/  SHF.R.S32.HI R6, RZ, 0x4, R2 ;  /* 0x00000004ff067819 */ /* 0x000fe20000011402 */
[----:B------:R-:W-:Y:S01]  /*5f10*/  IMAD.IADD R0, R0, 0x1, -R5 ;  /* 0x0000000100007824 */ /* 0x000fe200078e0a05 */
[----:B------:R-:W-:Y:S01]  /*5f20*/  LOP3.LUT R3, R3, 0xfffffff8, RZ, 0xc0, !PT ;  /* 0xfffffff803037812 */ /* 0x000fe200078ec0ff */
[----:B------:R-:W-:Y:S01]  /*5f30*/  FMUL.FTZ R140, R140, c[0x0][0x298] ;  /* 0x0000a6008c8c7a20 */ /* 0x000fe20000410000 */
[----:B------:R-:W-:Y:S01]  /*5f40*/  F2FP.PACK_AB R88, R89, R88 ;  /* 0x000000585958723e */ /* 0x000fe200000000ff */
[----:B------:R-:W-:Y:S01]  /*5f50*/  FMUL.FTZ R141, R141, c[0x0][0x298] ;  /* 0x0000a6008d8d7a20 */ /* 0x000fe20000410000 */
[----:B------:R-:W-:Y:S01]  /*5f60*/  IADD3 R11, R231, 0x2440, RZ ;  /* 0x00002440e70b7810 */ /* 0x000fe20007ffe0ff */
[----:B------:R-:W-:Y:S01]  /*5f70*/  IMAD.IADD R3, R4, 0x1, -R3 ;  /* 0x0000000104037824 */ /* 0x000fe200078e0a03 */
[----:B------:R-:W-:Y:S01]  /*5f80*/  SHF.R.S32.HI R4, RZ, 0x1f, R234 ;  /* 0x0000001fff047819 */ /* 0x000fe200000114ea */
[----:B------:R-:W-:Y:S01]  /*5f90*/  FMUL.FTZ R142, R142, c[0x0][0x298] ;  /* 0x0000a6008e8e7a20 */ /* 0x000fe20000410000 */
[----:B------:R-:W-:Y:S01]  /*5fa0*/  F2FP.PACK_AB R90, R91, R90 ;  /* 0x0000005a5b5a723e */ /* 0x000fe200000000ff */
[----:B------:R-:W-:Y:S01]  /*5fb0*/  FMUL.FTZ R143, R143, c[0x0][0x298] ;  /* 0x0000a6008f8f7a20 */ /* 0x000fe20000410000 */
[----:B------:R-:W-:Y:S01]  /*5fc0*/  LOP3.LUT R3, R3, 0x4, RZ, 0xc0, !PT ;  /* 0x0000000403037812 */ /* 0x000fe200078ec0ff */
[----:B------:R-:W-:Y:S01]  /*5fd0*/  FMUL.FTZ R152, R152, c[0x0][0x298] ;  /* 0x0000a60098987a20 */ /* 0x000fe20000410000 */
[-C--:B------:R-:W-:Y:S01]  /*5fe0*/  LEA.HI R5, R4, R234.reuse, RZ, 0x7 ;  /* 0x000000ea04057211 */ /* 0x080fe200078f38ff */
[----:B------:R-:W-:Y:S01]  /*5ff0*/  FMUL.FTZ R153, R153, c[0x0][0x298] ;  /* 0x0000a60099997a20 */ /* 0x000fe20000410000 */
[----:B------:R-:W-:Y:S01]  /*6000*/  ISETP.NE.AND P0, PT, R3, RZ, PT ;  /* 0x000000ff0300720c */ /* 0x000fe20003f05270 */
[----:B------:R-:W-:Y:S01]  /*6010*/  IMAD.SHL.U32 R3, R6, 0x40, RZ ;  /* 0x0000004006037824 */ /* 0x000fe200078e00ff */
[----:B------:R-:W-:Y:S01]  /*6020*/  LEA.HI R2, R4, R234, RZ, 0x4 ;  /* 0x000000ea04027211 */ /* 0x000fe200078f20ff */
[----:B------:R-:W-:Y:S01]  /*6030*/  IMAD.SHL.U32 R5, R5, 0x4, RZ ;  /* 0x0000000405057824 */ /* 0x000fe200078e00ff */
[----:B------:R-:W-:Y:S01]  /*6040*/  SHF.R.S32.HI R4, RZ, 0x1f, R0 ;  /* 0x0000001fff047819 */ /* 0x000fe20000011400 */
[----:B------:R-:W-:Y:S01]  /*6050*/  FMUL.FTZ R154, R154, c[0x0][0x298] ;  /* 0x0000a6009a9a7a20 */ /* 0x000fe20000410000 */
[----:B------:R-:W-:Y:S01]  /*6060*/  LOP3.LUT R3, R3, 0x1c0, RZ, 0xc0, !PT ;  /* 0x000001c003037812 */ /* 0x000fe200078ec0ff */
[----:B------:R-:W-:Y:S01]  /*6070*/  FMUL.FTZ R155, R155, c[0x0][0x298] ;  /* 0x0000a6009b9b7a20 */ /* 0x000fe20000410000 */
[----:B------:R-:W-:Y:S01]  /*6080*/  LEA.HI R4, R4, R0, RZ, 0x3 ;  /* 0x0000000004047211 */ /* 0x000fe200078f18ff */
[----:B------:R-:W-:Y:S01]  /*6090*/  FMUL.FTZ R144, R144, c[0x0][0x298] ;  /* 0x0000a60090907a20 */ /* 0x000fe20000410000 */
[----:B------:R-:W-:Y:S01]  /*60a0*/  LOP3.LUT R232, R3, 0x38, R232, 0xf8, !PT ;  /* 0x0000003803e87812 */ /* 0x000fe200078ef8e8 */
[----:B------:R-:W-:Y:S01]  /*60b0*/  FMUL.FTZ R145, R145, c[0x0][0x298] ;  /* 0x0000a60091917a20 */ /* 0x000fe20000410000 */
[----:B------:R-:W-:Y:S01]  /*60c0*/  SHF.R.U32.HI R3, RZ, 0x3, R3 ;  /* 0x00000003ff037819 */ /* 0x000fe20000011603 */
[----:B------:R-:W-:Y:S01]  /*60d0*/  FMUL.FTZ R146, R146, c[0x0][0x298] ;  /* 0x0000a60092927a20 */ /* 0x000fe20000410000 */
[----:B------:R-:W-:Y:S01]  /*60e0*/  LOP3.LUT R5, R5, 0x7ffffe00, RZ, 0xc0, !PT ;  /* 0x7ffffe0005057812 */ /* 0x000fe200078ec0ff */
[----:B------:R-:W-:Y:S01]  /*60f0*/  FMUL.FTZ R147, R147, c[0x0][0x298] ;  /* 0x0000a60093937a20 */ /* 0x000fe20000410000 */
[----:B------:R-:W-:Y:S01]  /*6100*/  SHF.R.S32.HI R4, RZ, 0x3, R4 ;  /* 0x00000003ff047819 */ /* 0x000fe20000011404 */
[----:B------:R-:W-:Y:S01]  /*6110*/  FMUL.FTZ R148, R148, c[0x0][0x298] ;  /* 0x0000a60094947a20 */ /* 0x000fe20000410000 */
[----:B------:R-:W-:Y:S01]  /*6120*/  LOP3.LUT R3, R232, R3, RZ, 0x3c, !PT ;  /* 0x00000003e8037212 */ /* 0x000fe200078e3cff */
[----:B------:R-:W-:Y:S01]  /*6130*/  FMUL.FTZ R149, R149, c[0x0][0x298] ;  /* 0x0000a60095957a20 */ /* 0x000fe20000410000 */
[C---:B------:R-:W-:Y:S01]  /*6140*/  IADD3 R0, R231.reuse, 0x40, RZ ;  /* 0x00000040e7007810 */ /* 0x040fe20007ffe0ff */
[----:B------:R-:W-:Y:S01]  /*6150*/  IMAD R4, R4, 0x2000, R5 ;  /* 0x0000200004047824 */ /* 0x000fe200078e0205 */
[C---:B------:R-:W-:Y:S01]  /*6160*/  @P0 IADD3 R0, R231.reuse, -0x40, RZ ;  /* 0xffffffc0e7000810 */ /* 0x040fe20007ffe0ff */
[----:B------:R-:W-:Y:S01]  /*6170*/  FMUL.FTZ R150, R150, c[0x0][0x298] ;  /* 0x0000a60096967a20 */ /* 0x000fe20000410000 */
[C---:B------:R-:W-:Y:S01]  /*6180*/  @P0 IADD3 R7, R231.reuse, 0x3c0, RZ ;  /* 0x000003c0e7070810 */ /* 0x040fe20007ffe0ff */
[----:B------:R-:W-:Y:S01]  /*6190*/  IMAD.IADD R3, R4, 0x1, R3 ;  /* 0x0000000104037824 */ /* 0x000fe200078e0203 */
[C---:B------:R-:W-:Y:S01]  /*61a0*/  IADD3 R5, R231.reuse, 0x1040, RZ ;  /* 0x00001040e7057810 */ /* 0x040fe20007ffe0ff */
[----:B------:R-:W-:Y:S01]  /*61b0*/  STS [R0+0x8080], R96 ;  /* 0x0080806000007388 */ /* 0x000fe20000000800 */
[----:B------:R-:W-:Y:S01]  /*61c0*/  IADD3 R4, R231, 0x1440, RZ ;  /* 0x00001440e7047810 */ /* 0x000fe20007ffe0ff */
[----:B------:R-:W-:Y:S01]  /*61d0*/  FMUL.FTZ R151, R151, c[0x0][0x298] ;  /* 0x0000a60097977a20 */ /* 0x000fe20000410000 */
[C---:B------:R-:W-:Y:S01]  /*61e0*/  @P0 IADD3 R5, R231.reuse, 0xfc0, RZ ;  /* 0x00000fc0e7050810 */ /* 0x040fe20007ffe0ff */
[----:B------:R-:W-:Y:S01]  /*61f0*/  STS [R7+0x8080], R98 ;  /* 0x0080806207007388 */ /* 0x000fe20000000800 */
[C---:B------:R-:W-:Y:S01]  /*6200*/  @P0 IADD3 R4, R231.reuse, 0x13c0, RZ ;  /* 0x000013c0e7040810 */ /* 0x040fe20007ffe0ff */
[----:B------:R-:W-:Y:S01]  /*6210*/  FMUL.FTZ R164, R164, c[0x0][0x298] ;  /* 0x0000a600a4a47a20 */ /* 0x000fe20000410000 */
[C---:B------:R-:W-:Y:S01]  /*6220*/  @P0 IADD3 R8, R231.reuse, 0x1fc0, RZ ;  /* 0x00001fc0e7080810 */ /* 0x040fe20007ffe0ff */
[----:B------:R3:W-:Y:S01]  /*6230*/  STS [R231+0x9080], R72 ;  /* 0x00908048e7007388 */ /* 0x0007e20000000800 */
[----:B------:R-:W-:Y:S01]  /*6240*/  @P0 IADD3 R11, R231, 0x23c0, RZ ;  /* 0x000023c0e70b0810 */ /* 0x000fe20007ffe0ff */
[----:B------:R-:W-:Y:S01]  /*6250*/  FMUL.FTZ R165, R165, c[0x0][0x298] ;  /* 0x0000a600a5a57a20 */ /* 0x000fe20000410000 */
[----:B------:R-:W-:Y:S01]  /*6260*/  F2FP.PACK_AB R80, R81, R80 ;  /* 0x000000505150723e */ /* 0x000fe200000000ff */
[----:B------:R4:W-:Y:S01]  /*6270*/  STS [R231+0x9480], R74 ;  /* 0x0094804ae7007388 */ /* 0x0009e20000000800 */
[----:B------:R-:W-:Y:S01]  /*6280*/  F2FP.PACK_AB R82, R83, R82 ;  /* 0x000000525352723e */ /* 0x000fe200000000ff */
[----:B------:R-:W-:Y:S01]  /*6290*/  FMUL.FTZ R166, R166, c[0x0][0x298] ;  /* 0x0000a600a6a67a20 */ /* 0x000fe20000410000 */
[----:B-1----:R-:W-:Y:S01]  /*62a0*/  IADD3 R10, R231, 0x3040, RZ ;  /* 0x00003040e70a7810 */ /* 0x002fe20007ffe0ff */
[----:B------:R-:W-:Y:S01]  /*62b0*/  STS [R5+0x8080], R92 ;  /* 0x0080805c05007388 */ /* 0x000fe20000000800 */
[----:B------:R-:W-:Y:S01]  /*62c0*/  F2FP.PACK_AB R84, R85, R84 ;  /* 0x000000545554723e */ /* 0x000fe200000000ff */
[----:B------:R-:W-:Y:S01]  /*62d0*/  FMUL.FTZ R167, R167, c[0x0][0x298] ;  /* 0x0000a600a7a77a20 */ /* 0x000fe20000410000 */
[C---:B------:R-:W-:Y:S01]  /*62e0*/  IADD3 R9, R231.reuse, 0x3440, RZ ;  /* 0x00003440e7097810 */ /* 0x040fe20007ffe0ff */
[----:B------:R-:W-:Y:S01]  /*62f0*/  STS [R4+0x8080], R94 ;  /* 0x0080805e04007388 */ /* 0x000fe20000000800 */
[----:B------:R-:W-:Y:S01]  /*6300*/  @P0 IADD3 R10, R231, 0x2fc0, RZ ;  /* 0x00002fc0e70a0810 */ /* 0x000fe20007ffe0ff */
[----:B------:R-:W-:Y:S01]  /*6310*/  FMUL.FTZ R192, R192, c[0x0][0x298] ;  /* 0x0000a600c0c07a20 */ /* 0x000fe20000410000 */
[----:B------:R-:W-:Y:S01]  /*6320*/  F2FP.PACK_AB R86, R87, R86 ;  /* 0x000000565756723e */ /* 0x000fe200000000ff */
[----:B------:R-:W-:Y:S01]  /*6330*/  STS [R231+0xa080], R76 ;  /* 0x00a0804ce7007388 */ /* 0x000fe20000000800 */
[----:B------:R-:W-:Y:S01]  /*6340*/  @P0 IADD3 R9, R231, 0x33c0, RZ ;  /* 0x000033c0e7090810 */ /* 0x000fe20007ffe0ff */
[----:B------:R-:W-:Y:S01]  /*6350*/  FMUL.FTZ R193, R193, c[0x0][0x298] ;  /* 0x0000a600c1c17a20 */ /* 0x000fe20000410000 */
[----:B------:R-:W-:Y:S01]  /*6360*/  F2FP.PACK_AB R100, R101, R100 ;  /* 0x000000646564723e */ /* 0x000fe200000000ff */
[----:B------:R-:W-:Y:S01]  /*6370*/  STS [R231+0xa480], R78 ;  /* 0x00a4804ee7007388 */ /* 0x000fe20000000800 */
[----:B------:R-:W-:Y:S01]  /*6380*/  F2FP.PACK_AB R102, R103, R102 ;  /* 0x000000666766723e */ /* 0x000fe200000000ff */
        /* <DEDUP_REMOVED lines=63> */
[----:B------:R-:W-:Y:S01]  /*6780*/  FMUL.FTZ R186, R186, c[0x0][0x298] ;  /* 0x0000a600baba7a20 */ /* 0x000fe20000410000 */
[----:B------:R-:W-:Y:S01]  /*6790*/  F2FP.PACK_AB R166, R167, R166 ;  /* 0x000000a6a7a6723e */ /* 0x000fe200000000ff */
[----:B------:R-:W-:Y:S01]  /*67a0*/  FMUL.FTZ R187, R187, c[0x0][0x298] ;  /* 0x0000a600bbbb7a20 */ /* 0x000fe20000410000 */
        /* <DEDUP_REMOVED lines=17> */
[----:B------:R-:W-:Y:S01]  /*68c0*/  F2FP.PACK_AB R188, R189, R188 ;  /* 0x000000bcbdbc723e */ /* 0x000fe200000000ff */
[----:B--2---:R-:W-:Y:S01]  /*68d0*/  IMAD.SHL.U32 R68, R3, 0x2, RZ ;  /* 0x0000000203447824 */ /* 0x004fe200078e00ff */
[----:B------:R-:W-:Y:S01]  /*68e0*/  F2FP.PACK_AB R190, R191, R190 ;  /* 0x000000bebfbe723e */ /* 0x000fe200000000ff */
[----:B------:R-:W-:Y:S01]  /*68f0*/  STS [R0+0xf480], R118 ;  /* 0x00f4807600007388 */ /* 0x000fe20000000800 */
[----:B------:R-:W-:Y:S01]  /*6900*/  F2FP.PACK_AB R172, R173, R172 ;  /* 0x000000acadac723e */ /* 0x000fe200000000ff */
[----:B------:R-:W-:Y:S01]  /*6910*/  IMAD.MOV.U32 R3, RZ, RZ, -0x80 ;  /* 0xffffff80ff037424 */ /* 0x000fe200078e00ff */
[----:B------:R-:W-:Y:S01]  /*6920*/  F2FP.PACK_AB R174, R175, R174 ;  /* 0x000000aeafae723e */ /* 0x000fe200000000ff */
[----:B------:R-:W-:Y:S01]  /*6930*/  STS [R231+0x80], R132 ;  /* 0x00008084e7007388 */ /* 0x000fe20000000800 */
[----:B------:R-:W-:Y:S01]  /*6940*/  F2FP.PACK_AB R184, R185, R184 ;  /* 0x000000b8b9b8723e */ /* 0x000fe200000000ff */
[----:B------:R-:W-:Y:S01]  /*6950*/  ULDC.64 UR4, c[0x0][0x338] ;  /* 0x0000ce0000047ab9 */ /* 0x000fe20000000a00 */
[----:B------:R-:W-:Y:S01]  /*6960*/  F2FP.PACK_AB R186, R187, R186 ;  /* 0x000000babbba723e */ /* 0x000fe200000000ff */
[----:B------:R-:W-:Y:S01]  /*6970*/  STS [R231+0x480], R134 ;  /* 0x00048086e7007388 */ /* 0x000fe20000000800 */
[----:B------:R-:W-:Y:S01]  /*6980*/  F2FP.PACK_AB R176, R177, R176 ;  /* 0x000000b0b1b0723e */ /* 0x000fe200000000ff */
[----:B------:R-:W-:Y:S01]  /*6990*/  UIMAD UR4, UR24, UR4, URZ ;  /* 0x00000004180472a4 */ /* 0x000fe2000f8e023f */
[----:B------:R-:W-:Y:S01]  /*69a0*/  F2FP.PACK_AB R178, R179, R178 ;  /* 0x000000b2b3b2723e */ /* 0x000fe200000000ff */
[----:B------:R-:W-:Y:S01]  /*69b0*/  STS [R0+0x80], R160 ;  /* 0x000080a000007388 */ /* 0x000fe20000000800 */
[----:B------:R-:W-:Y:S01]  /*69c0*/  F2FP.PACK_AB R180, R181, R180 ;  /* 0x000000b4b5b4723e */ /* 0x000fe200000000ff */
[----:B------:R-:W-:Y:S01]  /*69d0*/  UIMAD UR6, UR9, UR5, UR4 ;  /* 0x00000005090672a4 */ /* 0x000fe2000f8e0204 */
[----:B------:R-:W-:Y:S01]  /*69e0*/  F2FP.PACK_AB R182, R183, R182 ;  /* 0x000000b6b7b6723e */ /* 0x000fe200000000ff */
[----:B------:R1:W-:Y:S01]  /*69f0*/  STS [R7+0x80], R162 ;  /* 0x000080a207007388 */ /* 0x0003e20000000800 */
[----:B------:R-:W-:Y:S01]  /*6a00*/  LOP3.LUT R2, R2, 0xfffffff0, RZ, 0xc0, !PT ;  /* 0xfffffff002027812 */ /* 0x000fe200078ec0ff */
[----:B------:R-:W-:Y:S01]  /*6a10*/  ULDC.64 UR4, c[0x0][0x340] ;  /* 0x0000d00000047ab9 */ /* 0x000fe20000000a00 */
[----:B------:R-:W-:Y:S01]  /*6a20*/  BSSY B0, `(.L_x_1025) ;  /* 0x000004a000007945 */ /* 0x000fe20003800000 */
[----:B------:R-:W-:Y:S01]  /*6a30*/  STS [R231+0x1080], R136 ;  /* 0x00108088e7007388 */ /* 0x000fe20000000800 */
[----:B------:R-:W-:Y:S01]  /*6a40*/  UIMAD UR4, UR15, UR4, URZ ;  /* 0x000000040f0472a4 */ /* 0x000fe2000f8e023f */
[----:B------:R-:W-:-:S02]  /*6a50*/  IMAD.IADD R2, R234, 0x1, -R2 ;  /* 0x00000001ea027824 */ /* 0x000fc400078e0a02 */
[----:B------:R-:W-:Y:S01]  /*6a60*/  STS [R231+0x1480], R138 ;  /* 0x0014808ae7007388 */ /* 0x000fe20000000800 */
[----:B------:R-:W-:Y:S01]  /*6a70*/  UIMAD UR4, UR17, UR5, UR4 ;  /* 0x00000005110472a4 */ /* 0x000fe2000f8e0204 */
[----:B---3--:R-:W-:Y:S02]  /*6a80*/  IMAD.SHL.U32 R72, R2, 0x8, RZ ;  /* 0x0000000802487824 */ /* 0x008fe400078e00ff */
[----:B------:R-:W-:Y:S01]  /*6a90*/  STS [R5+0x80], R156 ;  /* 0x0000809c05007388 */ /* 0x000fe20000000800 */
[----:B------:R-:W-:Y:S02]  /*6aa0*/  IMAD.U32 R2, RZ, RZ, UR9 ;  /* 0x00000009ff027e24 */ /* 0x000fe4000f8e00ff */
[--C-:B------:R-:W-:Y:S01]  /*6ab0*/  SHF.R.S32.HI R73, RZ, 0x1f, R72.reuse ;  /* 0x0000001fff497819 */ /* 0x100fe20000011448 */
[----:B------:R2:W-:Y:S04]  /*6ac0*/  STS [R4+0x80], R158 ;  /* 0x0000809e04007388 */ /* 0x0005e80000000800 */
[----:B------:R-:W-:Y:S01]  /*6ad0*/  STS [R231+0x2080], R140 ;  /* 0x0020808ce7007388 */ /* 0x000fe20000000800 */
[----:B----4-:R-:W-:-:S03]  /*6ae0*/  IMAD.WIDE.U32 R74, R2, c[0x0][0x338], R72 ;  /* 0x0000ce00024a7a25 */ /* 0x010fc600078e0048 */
[----:B------:R-:W-:Y:S01]  /*6af0*/  STS [R231+0x2480], R142 ;  /* 0x0024808ee7007388 */ /* 0x000fe20000000800 */
[----:B-1----:R-:W-:Y:S02]  /*6b00*/  SHF.R.S32.HI R7, RZ, 0x1f, R6 ;  /* 0x0000001fff077819 */ /* 0x002fe40000011406 */
[----:B------:R-:W-:Y:S01]  /*6b10*/  IADD3 R75, R75, UR6, RZ ;  /* 0x000000064b4b7c10 */ /* 0x000fe2000fffe0ff */
[----:B------:R-:W-:Y:S04]  /*6b20*/  STS [R8+0x80], R152 ;  /* 0x0000809808007388 */ /* 0x000fe80000000800 */
[----:B------:R-:W-:Y:S04]  /*6b30*/  STS [R11+0x80], R154 ;  /* 0x0000809a0b007388 */ /* 0x000fe80000000800 */
[----:B------:R-:W-:Y:S04]  /*6b40*/  STS [R231+0x3080], R144 ;  /* 0x00308090e7007388 */ /* 0x000fe80000000800 */
[----:B------:R-:W-:Y:S01]  /*6b50*/  STS [R231+0x3480], R146 ;  /* 0x00348092e7007388 */ /* 0x000fe20000000800 */
[----:B--2---:R-:W-:-:S03]  /*6b60*/  IMAD.U32 R4, RZ, RZ, UR17 ;  /* 0x00000011ff047e24 */ /* 0x004fc6000f8e00ff */
[----:B------:R-:W-:Y:S01]  /*6b70*/  STS [R10+0x80], R148 ;  /* 0x000080940a007388 */ /* 0x000fe20000000800 */
[----:B------:R-:W-:-:S03]  /*6b80*/  IMAD.WIDE.U32 R74, R4, c[0x0][0x340], R74 ;  /* 0x0000d000044a7a25 */ /* 0x000fc600078e004a */
[----:B------:R-:W-:Y:S02]  /*6b90*/  STS [R9+0x80], R150 ;  /* 0x0000809609007388 */ /* 0x000fe40000000800 */
[----:B------:R-:W-:Y:S02]  /*6ba0*/  IADD3 R77, R75, UR4, RZ ;  /* 0x000000044b4d7c10 */ /* 0x000fe4000fffe0ff */
        /* <DEDUP_REMOVED lines=16> */
[----:B------:R-:W-:Y:S06]  /*6cb0*/  BAR.SYNC.DEFER_BLOCKING 0x1, 0x100 ;  /* 0x0044000000007b1d */ /* 0x000fec0000010000 */
[----:B-1----:R-:W1:Y:S04]  /*6cc0*/  S2R R0, SR_CTAID.X ;  /* 0x0000000000007919 */ /* 0x002e680000002500 */
[----:B------:R2:W3:Y:S04]  /*6cd0*/  LDS.128 R64, [R68+0x8880] ;  /* 0x0088800044407984 */ /* 0x0004e80000000c00 */
[----:B------:R2:W4:Y:S04]  /*6ce0*/  LDS.128 R60, [R68+0x9080] ;  /* 0x00908000443c7984 */ /* 0x0005280000000c00 */
[----:B------:R2:W5:Y:S04]  /*6cf0*/  LDS.128 R56, [R68+0x9880] ;  /* 0x0098800044387984 */ /* 0x0005680000000c00 */
[----:B------:R2:W2:Y:S04]  /*6d00*/  LDS.128 R52, [R68+0xa080] ;  /* 0x00a0800044347984 */ /* 0x0004a80000000c00 */
[----:B------:R2:W2:Y:S04]  /*6d10*/  LDS.128 R48, [R68+0xa880] ;  /* 0x00a8800044307984 */ /* 0x0004a80000000c00 */
[----:B------:R2:W2:Y:S01]  /*6d20*/  LDS.128 R44, [R68+0xb080] ;  /* 0x00b08000442c7984 */ /* 0x0004a20000000c00 */
[----:B-1----:R-:W-:-:S02]  /*6d30*/  IMAD R3, R0, R3, c[0x0][0x2f0] ;  /* 0x0000bc0000037624 */ /* 0x002fc400078e0203 */
[----:B------:R-:W-:Y:S01]  /*6d40*/  IMAD.WIDE R78, R0, 0x80, R6 ;  /* 0x00000080004e7825 */ /* 0x000fe200078e0206 */
[----:B------:R1:W1:Y:S02]  /*6d50*/  LDS.128 R40, [R68+0xb880] ;  /* 0x00b8800044287984 */ /* 0x0002640000000c00 */
[----:B------:R-:W-:Y:S02]  /*6d60*/  IMNMX R2, R3, 0x80, PT ;  /* 0x0000008003027817 */ /* 0x000fe40003800200 */
[----:B------:R1:W1:Y:S02]  /*6d70*/  LDS.128 R36, [R68+0x80] ;  /* 0x0000800044247984 */ /* 0x0002640000000c00 */
[----:B------:R-:W-:Y:S02]  /*6d80*/  ISETP.GE.AND P1, PT, R6, R2, PT ;  /* 0x000000020600720c */ /* 0x000fe40003f26270 */
[----:B------:R1:W1:Y:S02]  /*6d90*/  LDS.128 R32, [R68+0x880] ;  /* 0x0008800044207984 */ /* 0x0002640000000c00 */
[----:B------:R-:W-:-:S02]  /*6da0*/  ISETP.GE.OR P0, PT, R72, c[0x0][0x324], P1 ;  /* 0x0000c90048007a0c */ /* 0x000fc40000f06670 */
[----:B------:R1:W1:Y:S01]  /*6db0*/  LDS.128 R28, [R68+0x1080] ;  /* 0x00108000441c7984 */ /* 0x0002620000000c00 */
[----:B------:R-:W-:-:S03]  /*6dc0*/  P2R R3, PR, RZ, 0x2 ;  /* 0x00000002ff037803 */ /* 0x000fc60000000000 */
[----:B------:R1:W1:Y:S04]  /*6dd0*/  LDS.128 R24, [R68+0x1880] ;  /* 0x0018800044187984 */ /* 0x0002680000000c00 */
[----:B------:R1:W1:Y:S04]  /*6de0*/  LDS.128 R20, [R68+0x2080] ;  /* 0x0020800044147984 */ /* 0x0002680000000c00 */
[----:B------:R1:W1:Y:S04]  /*6df0*/  LDS.128 R16, [R68+0x2880] ;  /* 0x0028800044107984 */ /* 0x0002680000000c00 */
[----:B------:R1:W1:Y:S04]  /*6e00*/  LDS.128 R12, [R68+0x3080] ;  /* 0x00308000440c7984 */ /* 0x0002680000000c00 */
[----:B------:R1:W1:Y:S01]  /*6e10*/  LDS.128 R8, [R68+0x3880] ;  /* 0x0038800044087984 */ /* 0x0002620000000c00 */
[----:B------:R-:W-:Y:S05]  /*6e20*/  @P0 BRA `(.L_x_1026) ;  /* 0x0000009000000947 */ /* 0x000fea0003800000 */
[----:B-12345:R-:W1:Y:S01]  /*6e30*/  LDS.128 R68, [R68+0x8080] ;  /* 0x0080800044447984 */ /* 0x03ee620000000c00 */
[----:B------:R-:W-:Y:S01]  /*6e40*/  MOV R76, R74 ;  /* 0x0000004a004c7202 */ /* 0x000fe20000000f00 */
[----:B------:R-:W-:-:S04]  /*6e50*/  IMAD R0, R79, c[0x0][0x330], RZ ;  /* 0x0000cc004f007a24 */ /* 0x000fc800078e02ff */
[----:B------:R-:W-:-:S04]  /*6e60*/  IMAD.WIDE.U32 R4, R78, c[0x0][0x330], R76 ;  /* 0x0000cc004e047a25 */ /* 0x000fc800078e004c */
[----:B------:R-:W-:Y:S01]  /*6e70*/  IMAD R0, R78, c[0x0][0x334], R0 ;  /* 0x0000cd004e007a24 */ /* 0x000fe200078e0200 */
[----:B------:R-:W-:-:S04]  /*6e80*/  LEA R80, P0, R4, c[0x0][0x318], 0x1 ;  /* 0x0000c60004507a11 */ /* 0x000fc800078008ff */
[----:B------:R-:W-:-:S04]  /*6e90*/  IADD3 R0, R5, R0, RZ ;  /* 0x0000000005007210 */ /* 0x000fc80007ffe0ff */
[----:B------:R-:W-:-:S05]  /*6ea0*/  LEA.HI.X R81, R4, c[0x0][0x31c], R0, 0x1, P0 ;  /* 0x0000c70004517a11 */ /* 0x000fca00000f0c00 */
[----:B-1----:R1:W-:Y:S02]  /*6eb0*/  STG.E.128 [R80.64], R68 ;  /* 0x0000004450007986 */ /* 0x0023e4000c101d16 */
.L_x_1026:
[----:B---345:R-:W-:Y:S05]  /*6ec0*/  BSYNC B0 ;  /* 0x0000000000007941 */ /* 0x038fea0003800000 */
.L_x_1025:
[----:B------:R-:W-:Y:S01]  /*6ed0*/  IADD3 R0, R6, 0x10, RZ ;  /* 0x0000001006007810 */ /* 0x000fe20007ffe0ff */
[----:B------:R-:W-:Y:S03]  /*6ee0*/  BSSY B0, `(.L_x_1027) ;  /* 0x0000010000007945 */ /* 0x000fe60003800000 */
[----:B------:R-:W-:-:S04]  /*6ef0*/  ISETP.GE.AND P0, PT, R0, R2, PT ;  /* 0x000000020000720c */ /* 0x000fc80003f06270 */
[----:B------:R-:W-:Y:S02]  /*6f00*/  P2R R5, PR, RZ, 0x1 ;  /* 0x00000001ff057803 */ /* 0x000fe40000000000 */
[----:B------:R-:W-:-:S13]  /*6f10*/  ISETP.GE.OR P0, PT, R72, c[0x0][0x324], P0 ;  /* 0x0000c90048007a0c */ /* 0x000fda0000706670 */
[----:B------:R-:W-:Y:S05]  /*6f20*/  @P0 BRA `(.L_x_1028) ;  /* 0x000000b000000947 */ /* 0x000fea0003800000 */
[----:B------:R-:W-:Y:S01]  /*6f30*/  IADD3 R4, P0, R78, 0x10, RZ ;  /* 0x000000104e047810 */ /* 0x000fe20007f1e0ff */
[----:B-12---:R-:W-:Y:S01]  /*6f40*/  IMAD.MOV.U32 R68, RZ, RZ, R74 ;  /* 0x000000ffff447224 */ /* 0x006fe200078e004a */
        /* <DEDUP_REMOVED lines=8> */
[----:B------:R1:W-:Y:S02]  /*6fd0*/  STG.E.128 [R70.64], R64 ;  /* 0x0000004046007986 */ /* 0x0003e4000c101d16 */
.L_x_1028:
[----:B------:R-:W-:Y:S05]  /*6fe0*/  BSYNC B0 ;  /* 0x0000000000007941 */ /* 0x000fea0003800000 */
.L_x_1027:
        /* <DEDUP_REMOVED lines=16> */
.L_x_1030:
[----:B------:R-:W-:Y:S05]  /*70f0*/  BSYNC B0 ;  /* 0x0000000000007941 */ /* 0x000fea0003800000 */
.L_x_1029:
        /* <DEDUP_REMOVED lines=16> */
.L_x_1032:
[----:B------:R-:W-:Y:S05]  /*7200*/  BSYNC B0 ;  /* 0x0000000000007941 */ /* 0x000fea0003800000 */
.L_x_1031:
        /* <DEDUP_REMOVED lines=15> */
[----:B--2---:R1:W-:Y:S02]  /*7300*/  STG.E.128 [R58.64], R52 ;  /* 0x000000343a007986 */ /* 0x0043e4000c101d16 */
.L_x_1034:
[----:B------:R-:W-:Y:S05]  /*7310*/  BSYNC B0 ;  /* 0x0000000000007941 */ /* 0x000fea0003800000 */
.L_x_1033:
[----:B------:R-:W-:Y:S01]  /*7320*/  IADD3 R0, R6, 0x50, RZ ;  /* 0x0000005006007810 */ /* 0x000fe20007ffe0ff */
[----:B------:R-:W-:Y:S03]  /*7330*/  BSSY B0, `(.L_x_1035) ;  /* 0x000000f000007945 */ /* 0x000fe60003800000 */
[----:B------:R-:W-:-:S04]  /*7340*/  ISETP.GE.AND P3, PT, R0, R2, PT ;  /* 0x000000020000720c */ /* 0x000fc80003f66270 */
        /* <DEDUP_REMOVED lines=13> */
.L_x_1036:
[----:B------:R-:W-:Y:S05]  /*7420*/  BSYNC B0 ;  /* 0x0000000000007941 */ /* 0x000fea0003800000 */
.L_x_1035:
        /* <DEDUP_REMOVED lines=16> */
.L_x_1038:
[----:B------:R-:W-:Y:S05]  /*7530*/  BSYNC B0 ;  /* 0x0000000000007941 */ /* 0x000fea0003800000 */
.L_x_1037:
        /* <DEDUP_REMOVED lines=11> */
[----:B-12---:R-:W-:-:S03]  /*75f0*/  LEA R44, P0, R6, c[0x0][0x318], 0x1 ;  /* 0x0000c600062c7a11 */ /* 0x006fc600078008ff */
[----:B------:R-:W-:-:S05]  /*7600*/  IMAD R0, R2, c[0x0][0x334], R0 ;  /* 0x0000cd0002007a24 */ /* 0x000fca00078e0200 */
[----:B------:R-:W-:-:S04]  /*7610*/  IADD3 R0, R7, R0, RZ ;  /* 0x0000000007007210 */ /* 0x000fc80007ffe0ff */
[----:B------:R-:W-:-:S05]  /*7620*/  LEA.HI.X R45, R6, c[0x0][0x31c], R0, 0x1, P0 ;  /* 0x0000c700062d7a11 */ /* 0x000fca00000f0c00 */
[----:B------:R1:W-:Y:S02]  /*7630*/  STG.E.128 [R44.64], R40 ;  /* 0x000000282c007986 */ /* 0x0003e4000c101d16 */
.L_x_1040:
[----:B------:R-:W-:Y:S05]  /*7640*/  BSYNC B0 ;  /* 0x0000000000007941 */ /* 0x000fea0003800000 */
.L_x_1039:
[----:B------:R-:W-:Y:S01]  /*7650*/  ULDC.64 UR4, c[0x0][0x308] ;  /* 0x0000c20000047ab9 */ /* 0x000fe20000000a00 */
[----:B------:R-:W-:Y:S01]  /*7660*/  IMAD.U32 R0, RZ, RZ, UR9 ;  /* 0x00000009ff007e24 */ /* 0x000fe2000f8e00ff */
[----:B------:R-:W-:Y:S01]  /*7670*/  UIMAD UR4, UR24, UR4, URZ ;  /* 0x00000004180472a4 */ /* 0x000fe2000f8e023f */
[----:B------:R-:W-:Y:S01]  /*7680*/  ISETP.NE.AND P0, PT, R3, RZ, PT ;  /* 0x000000ff0300720c */ /* 0x000fe20003f05270 */
[----:B------:R-:W-:Y:S01]  /*7690*/  BSSY B0, `(.L_x_1041) ;  /* 0x0000014000007945 */ /* 0x000fe20003800000 */
[----:B-1----:R-:W-:Y:S01]  /*76a0*/  IMAD.WIDE.U32 R40, R0, c[0x0][0x308], R72 ;  /* 0x0000c20000287a25 */ /* 0x002fe200078e0048 */
[----:B------:R-:W-:Y:S01]  /*76b0*/  UIMAD UR9, UR9, UR5, UR4 ;  /* 0x00000005090972a4 */ /* 0x000fe2000f8e0204 */
[----:B------:R-:W-:Y:S02]  /*76c0*/  ISETP.GE.OR P0, PT, R72, c[0x0][0x2f4], P0 ;  /* 0x0000bd0048007a0c */ /* 0x000fe40000706670 */
[----:B------:R-:W-:Y:S01]  /*76d0*/  ULDC.64 UR4, c[0x0][0x310] ;  /* 0x0000c40000047ab9 */ /* 0x000fe20000000a00 */
[----:B------:R-:W-:Y:S01]  /*76e0*/  IMAD.U32 R0, RZ, RZ, UR17 ;  /* 0x00000011ff007e24 */ /* 0x000fe2000f8e00ff */
[----:B------:R-:W-:Y:S01]  /*76f0*/  UIMAD UR4, UR15, UR4, URZ ;  /* 0x000000040f0472a4 */ /* 0x000fe2000f8e023f */
[----:B------:R-:W-:-:S03]  /*7700*/  IADD3 R41, R41, UR9, RZ ;  /* 0x0000000929297c10 */ /* 0x000fc6000fffe0ff */
[----:B------:R-:W-:Y:S02]  /*7710*/  UIMAD UR4, UR17, UR5, UR4 ;  /* 0x00000005110472a4 */ /* 0x000fe4000f8e0204 */
        /* <DEDUP_REMOVED lines=11> */
.L_x_1042:
[----:B------:R-:W-:Y:S05]  /*77d0*/  BSYNC B0 ;  /* 0x0000000000007941 */ /* 0x000fea0003800000 */
.L_x_1041:
[----:B------:R-:W-:Y:S01]  /*77e0*/  ISETP.NE.AND P0, PT, R5, RZ, PT ;  /* 0x000000ff0500720c */ /* 0x000fe20003f05270 */
[----:B------:R-:W-:Y:S03]  /*77f0*/  BSSY B0, `(.L_x_1043) ;  /* 0x000000e000007945 */ /* 0x000fe60003800000 */
        /* <DEDUP_REMOVED lines=13> */
.L_x_1044:
[----:B------:R-:W-:Y:S05]  /*78d0*/  BSYNC B0 ;  /* 0x0000000000007941 */ /* 0x000fea0003800000 */
.L_x_1043:
[----:B------:R-:W-:Y:S01]  /*78e0*/  ISETP.GE.OR P6, PT, R72, c[0x0][0x2f4], P6 ;  /* 0x0000bd0048007a0c */ /* 0x000fe200037c6670 */
[----:B------:R-:W-:-:S12]  /*78f0*/  BSSY B0, `(.L_x_1045) ;  /* 0x000000d000007945 */ /* 0x000fd80003800000 */
[----:B------:R-:W-:Y:S05]  /*7900*/  @P6 BRA `(.L_x_1046) ;  /* 0x000000b000006947 */ /* 0x000fea0003800000 */
[----:B---3--:R-:W-:Y:S01]  /*7910*/  IADD3 R2, P0, R78, 0x20, RZ ;  /* 0x000000204e027810 */ /* 0x008fe20007f1e0ff */
        /* <DEDUP_REMOVED lines=10> */
.L_x_1046:
[----:B------:R-:W-:Y:S05]  /*79c0*/  BSYNC B0 ;  /* 0x0000000000007941 */ /* 0x000fea0003800000 */
.L_x_1045:
        /* <DEDUP_REMOVED lines=14> */
.L_x_1048:
[----:B------:R-:W-:Y:S05]  /*7ab0*/  BSYNC B0 ;  /* 0x0000000000007941 */ /* 0x000fea0003800000 */
.L_x_1047:
        /* <DEDUP_REMOVED lines=14> */
.L_x_1050:
[----:B------:R-:W-:Y:S05]  /*7ba0*/  BSYNC B0 ;  /* 0x0000000000007941 */ /* 0x000fea0003800000 */
.L_x_1049:
        /* <DEDUP_REMOVED lines=14> */
.L_x_1052:
[----:B------:R-:W-:Y:S05]  /*7c90*/  BSYNC B0 ;  /* 0x0000000000007941 */ /* 0x000fea0003800000 */
.L_x_1051:
        /* <DEDUP_REMOVED lines=14> */
.L_x_1054:
[----:B------:R-:W-:Y:S05]  /*7d80*/  BSYNC B0 ;  /* 0x0000000000007941 */ /* 0x000fea0003800000 */
.L_x_1053:
[----:B------:R-:W-:-:S13]  /*7d90*/  ISETP.GE.OR P1, PT, R72, c[0x0][0x2f4], P1 ;  /* 0x0000bd0048007a0c */ /* 0x000fda0000f26670 */
[----:B------:R-:W-:Y:S05]  /*7da0*/  @P1 EXIT ;  /* 0x000000000000194d */ /* 0x000fea0003800000 */
[----:B------:R-:W-:Y:S01]  /*7db0*/  IADD3 R0, P0, R78, 0x70, RZ ;  /* 0x000000704e007810 */ /* 0x000fe20007f1e0ff */
[----:B---3--:R-:W-:Y:S01]  /*7dc0*/  IMAD.MOV.U32 R2, RZ, RZ, R40 ;  /* 0x000000ffff027224 */ /* 0x008fe200078e0028 */
        /* <DEDUP_REMOVED lines=8> */
[----:B------:R-:W-:Y:S01]  /*7e50*/  STG.E.128 [R4.64], R8 ;  /* 0x0000000804007986 */ /* 0x000fe2000c101d16 */
[----:B------:R-:W-:Y:S05]  /*7e60*/  EXIT ;  /* 0x000000000000794d */ /* 0x000fea0003800000 */
.L_x_1055:
        /* <DEDUP_REMOVED lines=9> */
.L_x_2316:


//--------------------- .text._ZN7cutlass13device_kernelIN5flash19enable_sm80_to_sm89INS1_16FlashAttnBwdSm80INS1_25CollectiveMainloopBwdSm80ILi2ELi2EN4cute5tupleIJNS5_1CILi64EEENS7_ILi128EEES9_EEENS_6half_tEfNS_4arch4Sm80ELb0ELb0ELb0ELb0ELb1ELb0ELb0ELb0ELi2ELi2ELi2ELi2ELb0EEENS1_21CollectiveEpilogueBwdISA_SB_SD_Li256ELb0ELb0ELi4EEENS1_19SingleTileSchedulerILb0ELb0ELb0ELi128EEEEEEEEEvNT_6ParamsE --------------------------
	.section	.text._ZN7cutlass13device_kernelIN5flash19enable_sm80_to_sm89INS1_16FlashAttnBwdSm80INS1_25CollectiveMainloopBwdSm80ILi2ELi2EN4cute5tupleIJNS5_1CILi64EEENS7_ILi128EEES9_EEENS_6half_tEfNS_4arch4Sm80ELb0ELb0ELb0ELb0ELb1ELb0ELb0ELb0ELi2ELi2ELi2ELi2ELb0EEENS1_21CollectiveEpilogueBwdISA_SB_SD_Li256ELb0ELb0ELi4EEENS1_19SingleTileSchedulerILb0ELb0ELb0ELi128EEEEEEEEEvNT_6ParamsE,"ax",@progbits
	.sectioninfo	@"SHI_REGISTERS=255"
	.align	128
.text._ZN7cutlass13device_kernelIN5flash19enable_sm80_to_sm89INS1_16FlashAttnBwdSm80INS1_25CollectiveMainloopBwdSm80ILi2ELi2EN4cute5tupleIJNS5_1CILi64EEENS7_ILi128EEES9_EEENS_6half_tEfNS_4arch4Sm80ELb0ELb0ELb0ELb0ELb1ELb0ELb0ELb0ELi2ELi2ELi2ELi2ELb0EEENS1_21CollectiveEpilogueBwdISA_SB_SD_Li256ELb0ELb0ELi4EEENS1_19SingleTileSchedulerILb0ELb0ELb0ELi128EEEEEEEEEvNT_6ParamsE:
        .type           _ZN7cutlass13device_kernelIN5flash19enable_sm80_to_sm89INS1_16FlashAttnBwdSm80INS1_25CollectiveMainloopBwdSm80ILi2ELi2EN4cute5tupleIJNS5_1CILi64EEENS7_ILi128EEES9_EEENS_6half_tEfNS_4arch4Sm80ELb0ELb0ELb0ELb0ELb1ELb0ELb0ELb0ELi2ELi2ELi2ELi2ELb0EEENS1_21CollectiveEpilogueBwdISA_SB_SD_Li256ELb0ELb0ELi4EEENS1_19SingleTileSchedulerILb0ELb0ELb0ELi128EEEEEEEEEvNT_6ParamsE,@function
        .size           _ZN7cutlass13device_kernelIN5flash19enable_sm80_to_sm89INS1_16FlashAttnBwdSm80INS1_25CollectiveMainloopBwdSm80ILi2ELi2EN4cute5tupleIJNS5_1CILi64EEENS7_ILi128EEES9_EEENS_6half_tEfNS_4arch4Sm80ELb0ELb0ELb0ELb0ELb1ELb0ELb0ELb0ELi2ELi2ELi2ELi2ELb0EEENS1_21CollectiveEpilogueBwdISA_SB_SD_Li256ELb0ELb0ELi4EEENS1_19SingleTileSchedulerILb0ELb0ELb0ELi128EEEEEEEEEvNT_6ParamsE,(.L_x_2317 - _ZN7cutlass13device_kernelIN5flash19enable_sm80_to_sm89INS1_16FlashAttnBwdSm80INS1_25CollectiveMainloopBwdSm80ILi2ELi2EN4cute5tupleIJNS5_1CILi64EEENS7_ILi128EEES9_EEENS_6half_tEfNS_4arch4Sm80ELb0ELb0ELb0ELb0ELb1ELb0ELb0ELb0ELi2ELi2ELi2ELi2ELb0EEENS1_21CollectiveEpilogueBwdISA_SB_SD_Li256ELb0ELb0ELi4EEENS1_19SingleTileSchedulerILb0ELb0ELb0ELi128EEEEEEEEEvNT_6ParamsE)
        .other          _ZN7cutlass13device_kernelIN5flash19enable_sm80_to_sm89INS1_16FlashAttnBwdSm80INS1_25CollectiveMainloopBwdSm80ILi2ELi2EN4cute5tupleIJNS5_1CILi64EEENS7_ILi128EEES9_EEENS_6half_tEfNS_4arch4Sm80ELb0ELb0ELb0ELb0ELb1ELb0ELb0ELb0ELi2ELi2ELi2ELi2ELb0EEENS1_21CollectiveEpilogueBwdISA_SB_SD_Li256ELb0ELb0ELi4EEENS1_19SingleTileSchedulerILb0ELb0ELb0ELi128EEEEEEEEEvNT_6ParamsE,@"STO_CUDA_ENTRY STV_DEFAULT"
_ZN7cutlass13device_kernelIN5flash19enable_sm80_to_sm89INS1_16FlashAttnBwdSm80INS1_25CollectiveMainloopBwdSm80ILi2ELi2EN4cute5tupleIJNS5_1CILi64EEENS7_ILi128EEES9_EEENS_6half_tEfNS_4arch4Sm80ELb0ELb0ELb0ELb0ELb1ELb0ELb0ELb0ELi2ELi2ELi2ELi2ELb0EEENS1_21CollectiveEpilogueBwdISA_SB_SD_Li256ELb0ELb0ELi4EEENS1_19SingleTileSchedulerILb0ELb0ELb0ELi128EEEEEEEEEvNT_6ParamsE:
        /* <DEDUP_REMOVED lines=350> */
.L_x_1057:
[----:B------:R-:W-:Y:S05]  /*15e0*/  BSYNC B0 ;  /* 0x0000000000007941 */ /* 0x000fea0003800000 */
.L_x_1056:
        /* <DEDUP_REMOVED lines=68> */
.L_x_1058:
        /* <DEDUP_REMOVED lines=132> */
.L_x_1062:
        /* <DEDUP_REMOVED lines=188> */
.L_x_1060:
        /* <DEDUP_REMOVED lines=496> */
.L_x_1061:
        /* <DEDUP_REMOVED lines=244> */
.L_x_1059:
        /* <DEDUP_REMOVED lines=293> */
.L_x_1064:
[----:B---345:R-:W-:Y:S05]  /*6ec0*/  BSYNC B0 ;  /* 0x0000000000007941 */ /* 0x038fea0003800000 */
.L_x_1063:
        /* <DEDUP_REMOVED lines=17> */
.L_x_1066:
[----:B------:R-:W-:Y:S05]  /*6fe0*/  BSYNC B0 ;  /* 0x0000000000007941 */ /* 0x000fea0003800000 */
.L_x_1065:
        /* <DEDUP_REMOVED lines=16> */
.L_x_1068:
[----:B------:R-:W-:Y:S05]  /*70f0*/  BSYNC B0 ;  /* 0x0000000000007941 */ /* 0x000fea0003800000 */
.L_x_1067:
        /* <DEDUP_REMOVED lines=16> */
.L_x_1070:
[----:B------:R-:W-:Y:S05]  /*7200*/  BSYNC B0 ;  /* 0x0000000000007941 */ /* 0x000fea0003800000 */
.L_x_1069:
        /* <DEDUP_REMOVED lines=16> */
.L_x_1072:
[----:B------:R-:W-:Y:S05]  /*7310*/  BSYNC B0 ;  /* 0x0000000000007941 */ /* 0x000fea0003800000 */
.L_x_1071:
        /* <DEDUP_REMOVED lines=16> */
.L_x_1074:
[----:B------:R-:W-:Y:S05]  /*7420*/  BSYNC B0 ;  /* 0x0000000000007941 */ /* 0x000fea0003800000 */
.L_x_1073:
        /* <DEDUP_REMOVED lines=16> */
.L_x_1076:
[----:B------:R-:W-:Y:S05]  /*7530*/  BSYNC B0 ;  /* 0x0000000000007941 */ /* 0x000fea0003800000 */
.L_x_1075:
        /* <DEDUP_REMOVED lines=16> */
.L_x_1078:
[----:B------:R-:W-:Y:S05]  /*7640*/  BSYNC B0 ;  /* 0x0000000000007941 */ /* 0x000fea0003800000 */
.L_x_1077:
        /* <DEDUP_REMOVED lines=24> */
.L_x_1080:
[----:B------:R-:W-:Y:S05]  /*77d0*/  BSYNC B0 ;  /* 0x0000000000007941 */ /* 0x000fea0003800000 */
.L_x_1079:
        /* <DEDUP_REMOVED lines=15> */
.L_x_1082:
[----:B------:R-:W-:Y:S05]  /*78d0*/  BSYNC B0 ;  /* 0x0000000000007941 */ /* 0x000fea0003800000 */
.L_x_1081:
        /* <DEDUP_REMOVED lines=14> */
.L_x_1084:
[----:B------:R-:W-:Y:S05]  /*79c0*/  BSYNC B0 ;  /* 0x0000000000007941 */ /* 0x000fea0003800000 */
.L_x_1083:
        /* <DEDUP_REMOVED lines=14> */
.L_x_1086:
[----:B------:R-:W-:Y:S05]  /*7ab0*/  BSYNC B0 ;  /* 0x0000000000007941 */ /* 0x000fea0003800000 */
.L_x_1085:
        /* <DEDUP_REMOVED lines=14> */
.L_x_1088:
[----:B------:R-:W-:Y:S05]  /*7ba0*/  BSYNC B0 ;  /* 0x0000000000007941 */ /* 0x000fea0003800000 */
.L_x_1087:
        /* <DEDUP_REMOVED lines=14> */
.L_x_1090:
[----:B------:R-:W-:Y:S05]  /*7c90*/  BSYNC B0 ;  /* 0x0000000000007941 */ /* 0x000fea0003800000 */
.L_x_1089:
        /* <DEDUP_REMOVED lines=14> */
.L_x_1092:
[----:B------:R-:W-:Y:S05]  /*7d80*/  BSYNC B0 ;  /* 0x0000000000007941 */ /* 0x000fea0003800000 */
.L_x_1091:
        /* <DEDUP_REMOVED lines=14> */
.L_x_1093:
        /* <DEDUP_REMOVED lines=9> */
.L_x_2317:


//--------------------- .text._ZN7cutlass13device_kernelIN5flash19enable_sm80_to_sm89INS1_16FlashAttnBwdSm80INS1_25CollectiveMainloopBwdSm80ILi2ELi2EN4cute5tupleIJNS5_1CILi64EEENS7_ILi128EEES9_EEENS_6half_tEfNS_4arch4Sm80ELb0ELb0ELb0ELb0ELb0ELb0ELb0ELb0ELi2ELi2ELi2ELi2ELb0EEENS1_24CollectiveEpilogueBwdGQAISA_fSD_Li256ELb0ELb0EEENS1_19SingleTileSchedulerILb0ELb0ELb0ELi128EEEEEEEEEvNT_6ParamsE --------------------------
	.section	.text._ZN7cutlass13device_kernelIN5flash19enable_sm80_to_sm89INS1_16FlashAttnBwdSm80INS1_25CollectiveMainloopBwdSm80ILi2ELi2EN4cute5tupleIJNS5_1CILi64EEENS7_ILi128EEES9_EEENS_6half_tEfNS_4arch4Sm80ELb0ELb0ELb0ELb0ELb0ELb0ELb0ELb0ELi2ELi2ELi2ELi2ELb0EEENS1_24CollectiveEpilogueBwdGQAISA_fSD_Li256ELb0ELb0EEENS1_19SingleTileSchedulerILb0ELb0ELb0ELi128EEEEEEEEEvNT_6ParamsE,"ax",@progbits
	.sectioninfo	@"SHI_REGISTERS=255"
	.align	128
.text._ZN7cutlass13device_kernelIN5flash19enable_sm80_to_sm89INS1_16FlashAttnBwdSm80INS1_25CollectiveMainloopBwdSm80ILi2ELi2EN4cute5tupleIJNS5_1CILi64EEENS7_ILi128EEES9_EEENS_6half_tEfNS_4arch4Sm80ELb0ELb0ELb0ELb0ELb0ELb0ELb0ELb0ELi2ELi2ELi2ELi2ELb0EEENS1_24CollectiveEpilogueBwdGQAISA_fSD_Li256ELb0ELb0EEENS1_19SingleTileSchedulerILb0ELb0ELb0ELi128EEEEEEEEEvNT_6ParamsE:
        .type           _ZN7cutlass13device_kernelIN5flash19enable_sm80_to_sm89INS1_16FlashAttnBwdSm80INS1_25CollectiveMainloopBwdSm80ILi2ELi2EN4cute5tupleIJNS5_1CILi64EEENS7_ILi128EEES9_EEENS_6half_tEfNS_4arch4Sm80ELb0ELb0ELb0ELb0ELb0ELb0ELb0ELb0ELi2ELi2ELi2ELi2ELb0EEENS1_24CollectiveEpilogueBwdGQAISA_fSD_Li256ELb0ELb0EEENS1_19SingleTileSchedulerILb0ELb0ELb0ELi128EEEEEEEEEvNT_6ParamsE,@function
        .size           _ZN7cutlass13device_kernelIN5flash19enable_sm80_to_sm89INS1_16FlashAttnBwdSm80INS1_25CollectiveMainloopBwdSm80ILi2ELi2EN4cute5tupleIJNS5_1CILi64EEENS7_ILi128EEES9_EEENS_6half_tEfNS_4arch4Sm80ELb0ELb0ELb0ELb0ELb0ELb0ELb0ELb0ELi2ELi2ELi2ELi2ELb0EEENS1_24CollectiveEpilogueBwdGQAISA_fSD_Li256ELb0ELb0EEENS1_19SingleTileSchedulerILb0ELb0ELb0ELi128EEEEEEEEEvNT_6ParamsE,(.L_x_2318 - _ZN7cutlass13device_kernelIN5flash19enable_sm80_to_sm89INS1_16FlashAttnBwdSm80INS1_25CollectiveMainloopBwdSm80ILi2ELi2EN4cute5tupleIJNS5_1CILi64EEENS7_ILi128EEES9_EEENS_6half_tEfNS_4arch4Sm80ELb0ELb0ELb0ELb0ELb0ELb0ELb0ELb0ELi2ELi2ELi2ELi2ELb0EEENS1_24CollectiveEpilogueBwdGQAISA_fSD_Li256ELb0ELb0EEENS1_19SingleTileSchedulerILb0ELb0ELb0ELi128EEEEEEEEEvNT_6ParamsE)
        .other          _ZN7cutlass13device_kernelIN5flash19enable_sm80_to_sm89INS1_16FlashAttnBwdSm80INS1_25CollectiveMainloopBwdSm80ILi2ELi2EN4cute5tupleIJNS5_1CILi64EEENS7_ILi128EEES9_EEENS_6half_tEfNS_4arch4Sm80ELb0ELb0ELb0ELb0ELb0ELb0ELb0ELb0ELi2ELi2ELi2ELi2ELb0EEENS1_24CollectiveEpilogueBwdGQAISA_fSD_Li256ELb0ELb0EEENS1_19SingleTileSchedulerILb0ELb0ELb0ELi128EEEEEEEEEvNT_6ParamsE,@"STO_CUDA_ENTRY STV_DEFAULT"
_ZN7cutlass13device_kernelIN5flash19enable_sm80_to_sm89INS1_16FlashAttnBwdSm80INS1_25CollectiveMainloopBwdSm80ILi2ELi2EN4cute5tupleIJNS5_1CILi64EEENS7_ILi128EEES9_EEENS_6half_tEfNS_4arch4Sm80ELb0ELb0ELb0ELb0ELb0ELb0ELb0ELb0ELi2ELi2ELi2ELi2ELb0EEENS1_24CollectiveEpilogueBwdGQAISA_fSD_Li256ELb0ELb0EEENS1_19SingleTileSchedulerILb0ELb0ELb0ELi128EEEEEEEEEvNT_6ParamsE:
        /* <DEDUP_REMOVED lines=9> */
[----:B------:R-:W-:Y:S01]  /*0090*/  UISETP.NE.AND UP0, UPT, UR4, 0x1, UPT ;  /* 0x000000010400788c */ /* 0x000fe2000bf05270 */
[----:B------:R-:W3:Y:S01]  /*00a0*/  S2R R12, SR_CTAID.X ;  /* 0x00000000000c7919 */ /* 0x000ee20000002500 */
[----:B------:R-:W-:Y:S01]  /*00b0*/  USHF.R.S32.HI UR17, URZ, 0x1f, UR18 ;  /* 0x0000001f3f117899 */ /* 0x000fe20008011412 */
[----:B------:R-:W-:Y:S01]  /*00c0*/  IMAD.MOV.U32 R24, RZ, RZ, -0x80 ;  /* 0xffffff80ff187424 */ /* 0x000fe200078e00ff */
[----:B------:R-:W-:Y:S01]  /*00d0*/  ULDC UR4, c[0x0][0x250] ;  /* 0x0000940000047ab9 */ /* 0x000fe20000000800 */
[----:B------:R-:W-:Y:S01]  /*00e0*/  IMAD.U32 R16, RZ, RZ, UR18 ;  /* 0x00000012ff107e24 */ /* 0x000fe2000f8e00ff */
[----:B------:R-:W-:-:S02]  /*00f0*/  UMOV UR11, 0x6 ;  /* 0x00000006000b7882 */ /* 0x000fc40000000000 */
[----:B------:R-:W-:Y:S02]  /*0100*/  ULDC.64 UR20, c[0x0][0x118] ;  /* 0x0000460000147ab9 */ /* 0x000fe40000000a00 */
[----:B------:R-:W-:Y:S02]  /*0110*/  ULDC.64 UR14, c[0x0][0x178] ;  /* 0x00005e00000e7ab9 */ /* 0x000fe40000000a00 */
[----:B------:R-:W-:Y:S02]  /*0120*/  USHF.L.U64.HI UR15, UR14, UR11, UR15 ;  /* 0x0000000b0e0f7299 */ /* 0x000fe4000801020f */
[----:B------:R-:W-:Y:S01]  /*0130*/  USHF.L.U32 UR16, UR14, 0x6, URZ ;  /* 0x000000060e107899 */ /* 0x000fe2000800063f */
[--C-:B-1----:R-:W-:Y:S01]  /*0140*/  IMAD.MOV.U32 R26, RZ, RZ, R2.reuse ;  /* 0x000000ffff1a7224 */ /* 0x102fe200078e0002 */
[----:B--2---:R-:W-:Y:S01]  /*0150*/  UIMAD.WIDE.U32 UR8, UR10, UR5, URZ ;  /* 0x000000050a0872a5 */ /* 0x004fe2000f8e003f */
[----:B------:R-:W-:Y:S01]  /*0160*/  IMAD.MOV.U32 R26, RZ, RZ, R2 ;  /* 0x000000ffff1a7224 */ /* 0x000fe200078e0002 */
[----:B------:R-:W-:Y:S01]  /*0170*/  UMOV UR6, UR10 ;  /* 0x0000000a00067c82 */ /* 0x000fe20008000000 */
[----:B------:R1:W-:Y:S01]  /*0180*/  STL [R1+0x18], R2 ;  /* 0x0000180201007387 */ /* 0x0003e20000100800 */
[----:B------:R-:W-:Y:S01]  /*0190*/  @UP0 USHF.R.U32.HI UR6, URZ, UR4, UR9 ;  /* 0x000000043f060299 */ /* 0x000fe20008011609 */
[----:B---3--:R-:W-:Y:S01]  /*01a0*/  IMAD R24, R12, R24, c[0x0][0x198] ;  /* 0x000066000c187624 */ /* 0x008fe200078e0218 */
[----:B------:R-:W-:Y:S01]  /*01b0*/  SHF.R.S32.HI R18, RZ, 0x1f, R26 ;  /* 0x0000001fff127819 */ /* 0x000fe2000001141a */
[----:B------:R-:W-:Y:S01]  /*01c0*/  ULDC.64 UR4, c[0x0][0x1e0] ;  /* 0x0000780000047ab9 */ /* 0x000fe20000000a00 */
[----:B------:R-:W-:Y:S01]  /*01d0*/  IMAD.SHL.U32 R250, R26, 0x4, RZ ;  /* 0x000000041afa7824 */ /* 0x000fe200078e00ff */
[----:B------:R-:W-:Y:S01]  /*01e0*/  USHF.R.S32.HI UR7, URZ, 0x1f, UR6 ;  /* 0x0000001f3f077899 */ /* 0x000fe20008011406 */
[----:B------:R-:W-:Y:S01]  /*01f0*/  LEA.HI R0, R18, R26, RZ, 0x3 ;  /* 0x0000001a12007211 */ /* 0x000fe200078f18ff */
[----:B------:R-:W-:Y:S01]  /*0200*/  IMAD.U32 R10, RZ, RZ, UR6 ;  /* 0x00000006ff0a7e24 */ /* 0x000fe2000f8e00ff */
[----:B------:R-:W-:Y:S01]  /*0210*/  USHF.R.S32.HI UR19, URZ, 0x1f, UR10 ;  /* 0x0000001f3f137899 */ /* 0x000fe2000801140a */
[----:B------:R-:W-:Y:S01]  /*0220*/  SHF.R.S32.HI R251, RZ, 0x1f, R250 ;  /* 0x0000001ffffb7819 */ /* 0x000fe200000114fa */
[----:B------:R-:W-:Y:S01]  /*0230*/  UIMAD UR4, UR7, UR4, URZ ;  /* 0x00000004070472a4 */ /* 0x000fe2000f8e023f */
[----:B------:R-:W-:-:S02]  /*0240*/  SHF.R.S32.HI R28, RZ, 0x3, R0 ;  /* 0x00000003ff1c7819 */ /* 0x000fc40000011400 */
[----:B------:R-:W-:Y:S01]  /*0250*/  LOP3.LUT R3, R0, 0xfffffff8, RZ, 0xc0, !PT ;  /* 0xfffffff800037812 */ /* 0x000fe200078ec0ff */
[----:B------:R-:W-:Y:S01]  /*0260*/  UIMAD UR8, UR6, UR5, UR4 ;  /* 0x00000005060872a4 */ /* 0x000fe2000f8e0204 */
[----:B------:R-:W-:Y:S02]  /*0270*/  LEA.HI R0, R18, R26, RZ, 0x6 ;  /* 0x0000001a12007211 */ /* 0x000fe400078f30ff */
[----:B------:R-:W-:Y:S01]  /*0280*/  SHF.R.S32.HI R29, RZ, 0x1f, R28 ;  /* 0x0000001fff1d7819 */ /* 0x000fe2000001141c */
[----:B------:R-:W-:Y:S01]  /*0290*/  IMAD.IADD R22, R26, 0x1, -R3 ;  /* 0x000000011a167824 */ /* 0x000fe200078e0a03 */
[----:B------:R-:W-:Y:S01]  /*02a0*/  SHF.R.S32.HI R20, RZ, 0x6, R0 ;  /* 0x00000006ff147819 */ /* 0x000fe20000011400 */
[----:B------:R-:W-:Y:S02]  /*02b0*/  ULDC.64 UR4, c[0x0][0x1b0] ;  /* 0x00006c0000047ab9 */ /* 0x000fe40000000a00 */
[----:B------:R-:W-:Y:S01]  /*02c0*/  IMAD.SHL.U32 R14, R22, 0x8, RZ ;  /* 0x00000008160e7824 */ /* 0x000fe200078e00ff */
[----:B------:R-:W-:Y:S01]  /*02d0*/  UIMAD UR4, UR7, UR4, URZ ;  /* 0x00000004070472a4 */ /* 0x000fe2000f8e023f */
[----:B-1----:R-:W-:Y:S01]  /*02e0*/  IMAD.SHL.U32 R2, R28, 0x40, RZ ;  /* 0x000000401c027824 */ /* 0x002fe200078e00ff */
[----:B------:R-:W-:Y:S01]  /*02f0*/  STL.64 [R1], R28 ;  /* 0x0000001c01007387 */ /* 0x000fe20000100a00 */
[----:B------:R-:W-:Y:S01]  /*0300*/  IMAD.SHL.U32 R223, R20, 0x200, RZ ;  /* 0x0000020014df7824 */ /* 0x000fe200078e00ff */
[----:B------:R-:W-:Y:S01]  /*0310*/  SHF.R.S32.HI R15, RZ, 0x1f, R14 ;  /* 0x0000001fff0f7819 */ /* 0x000fe2000001140e */
[----:B------:R-:W-:Y:S01]  /*0320*/  UIMAD UR9, UR6, UR5, UR4 ;  /* 0x00000005060972a4 */ /* 0x000fe2000f8e0204 */
[----:B------:R-:W-:Y:S01]  /*0330*/  LOP3.LUT R0, R2, 0x1c0, RZ, 0xc0, !PT ;  /* 0x000001c002007812 */ /* 0x000fe200078ec0ff */
[----:B------:R-:W-:Y:S01]  /*0340*/  IMAD.WIDE R12, R12, 0x80, R28 ;  /* 0x000000800c0c7825 */ /* 0x000fe200078e021c */
[----:B------:R-:W-:Y:S01]  /*0350*/  ULDC.64 UR4, c[0x0][0x210] ;  /* 0x0000840000047ab9 */ /* 0x000fe20000000a00 */
[----:B------:R-:W-:Y:S01]  /*0360*/  ISETP.GE.AND P4, PT, R14, c[0x0][0x1cc], PT ;  /* 0x000073000e007a0c */ /* 0x000fe20003f86270 */
[----:B------:R-:W-:Y:S01]  /*0370*/  ULDC.64 UR6, c[0x0][0x180] ;  /* 0x0000600000067ab9 */ /* 0x000fe20000000a00 */
[--C-:B------:R-:W-:Y:S01]  /*0380*/  LOP3.LUT R2, R0, 0x38, R14.reuse, 0xf8, !PT ;  /* 0x0000003800027812 */ /* 0x100fe200078ef80e */
[----:B------:R-:W-:Y:S01]  /*0390*/  IMAD.WIDE.U32 R6, R10, c[0x0][0x1e0], R14 ;  /* 0x000078000a067a25 */ /* 0x000fe200078e000e */
[----:B------:R-:W-:Y:S01]  /*03a0*/  SHF.R.U32.HI R0, RZ, 0x3, R0 ;  /* 0x00000003ff007819 */ /* 0x000fe20000011600 */
[----:B------:R-:W-:Y:S01]  /*03b0*/  UIMAD UR4, UR19, UR4, URZ ;  /* 0x00000004130472a4 */ /* 0x000fe2000f8e023f */
[----:B------:R-:W-:Y:S01]  /*03c0*/  IADD3 R19, R14, 0x40, RZ ;  /* 0x000000400e137810 */ /* 0x000fe20007ffe0ff */
[----:B------:R-:W-:Y:S01]  /*03d0*/  IMAD.WIDE.U32 R10, R10, c[0x0][0x1b0], R14 ;  /* 0x00006c000a0a7a25 */ /* 0x000fe200078e000e */
[----:B------:R-:W-:Y:S01]  /*03e0*/  LOP3.LUT R17, R223, R2, R0, 0xf6, !PT ;  /* 0x00000002df117212 */ /* 0x000fe200078ef600 */
[----:B------:R-:W-:Y:S01]  /*03f0*/  UIMAD UR6, UR19, UR6, URZ ;  /* 0x00000006130672a4 */ /* 0x000fe2000f8e023f */
[----:B------:R-:W-:Y:S01]  /*0400*/  ISETP.GE.AND P2, PT, R19, c[0x0][0x1cc], PT ;  /* 0x0000730013007a0c */ /* 0x000fe20003f46270 */
[----:B------:R-:W-:-:S02]  /*0410*/  IMAD R2, R29, c[0x0][0x178], RZ ;  /* 0x00005e001d027a24 */ /* 0x000fc400078e02ff */
[----:B------:R-:W-:Y:S02]  /*0420*/  IMAD R0, R29, c[0x0][0x208], RZ ;  /* 0x000082001d007a24 */ /* 0x000fe400078e02ff */
[C---:B------:R-:W-:Y:S02]  /*0430*/  IMAD R8, R28.reuse, c[0x0][0x17c], R2 ;  /* 0x00005f001c087a24 */ /* 0x040fe400078e0202 */
[----:B------:R-:W-:-:S04]  /*0440*/  IMAD.WIDE.U32 R2, R28, c[0x0][0x178], R14 ;  /* 0x00005e001c027a25 */ /* 0x000fc800078e000e */
[C---:B------:R-:W-:Y:S02]  /*0450*/  IMAD R0, R28.reuse, c[0x0][0x20c], R0 ;  /* 0x000083001c007a24 */ /* 0x040fe400078e0200 */
[----:B------:R-:W-:-:S04]  /*0460*/  IMAD.WIDE.U32 R4, R28, c[0x0][0x208], R14 ;  /* 0x000082001c047a25 */ /* 0x000fc800078e000e */
[----:B------:R-:W-:Y:S01]  /*0470*/  IMAD.IADD R9, R3, 0x1, R8 ;  /* 0x0000000103097824 */ /* 0x000fe200078e0208 */
[----:B------:R-:W-:Y:S01]  /*0480*/  IADD3 R3, R7, UR8, RZ ;  /* 0x0000000807037c10 */ /* 0x000fe2000fffe0ff */
[----:B------:R-:W-:Y:S01]  /*0490*/  IMAD.IADD R5, R5, 0x1, R0 ;  /* 0x0000000105057824 */ /* 0x000fe200078e0200 */
[----:B------:R-:W-:Y:S01]  /*04a0*/  IADD3 R7, R11, UR9, RZ ;  /* 0x000000090b077c10 */ /* 0x000fe2000fffe0ff */
[----:B------:R-:W-:Y:S01]  /*04b0*/  UIMAD UR9, UR10, UR5, UR4 ;  /* 0x000000050a0972a4 */ /* 0x000fe2000f8e0204 */
[----:B------:R-:W-:Y:S01]  /*04c0*/  IMAD.MOV.U32 R8, RZ, RZ, R2 ;  /* 0x000000ffff087224 */ /* 0x000fe200078e0002 */
[----:B------:R-:W-:Y:S01]  /*04d0*/  UIMAD UR8, UR10, UR7, UR6 ;  /* 0x000000070a0872a4 */ /* 0x000fe2000f8e0206 */
[----:B------:R-:W-:Y:S01]  /*04e0*/  IMAD.U32 R11, RZ, RZ, UR10 ;  /* 0x0000000aff0b7e24 */ /* 0x000fe2000f8e00ff */
[----:B------:R-:W-:Y:S01]  /*04f0*/  ULDC.64 UR4, c[0x0][0x1b8] ;  /* 0x00006e0000047ab9 */ /* 0x000fe20000000a00 */
[----:B------:R-:W-:Y:S01]  /*0500*/  IMAD.U32 R0, RZ, RZ, UR10 ;  /* 0x0000000aff007e24 */ /* 0x000fe2000f8e00ff */
[----:B------:R-:W-:Y:S01]  /*0510*/  ULDC.64 UR6, c[0x0][0x1e8] ;  /* 0x00007a0000067ab9 */ /* 0x000fe20000000a00 */
[----:B------:R-:W-:Y:S01]  /*0520*/  IMAD.MOV.U32 R2, RZ, RZ, R6 ;  /* 0x000000ffff027224 */ /* 0x000fe200078e0006 */
[----:B------:R-:W-:Y:S01]  /*0530*/  UIMAD UR4, UR17, UR4, URZ ;  /* 0x00000004110472a4 */ /* 0x000fe2000f8e023f */
[----:B------:R-:W-:Y:S01]  /*0540*/  IMAD.MOV.U32 R6, RZ, RZ, R10 ;  /* 0x000000ffff067224 */ /* 0x000fe200078e000a */
[----:B------:R-:W-:Y:S01]  /*0550*/  UIMAD UR6, UR17, UR6, URZ ;  /* 0x00000006110672a4 */ /* 0x000fe2000f8e023f */
[----:B------:R-:W-:-:S03]  /*0560*/  IMAD.WIDE.U32 R10, R11, c[0x0][0x180], R8 ;  /* 0x000060000b0a7a25 */ /* 0x000fc600078e0008 */
[----:B------:R-:W-:Y:S01]  /*0570*/  UIMAD UR6, UR18, UR7, UR6 ;  /* 0x00000007120672a4 */ /* 0x000fe2000f8e0206 */
[----:B------:R-:W-:Y:S01]  /*0580*/  IMAD.WIDE.U32 R8, R0, c[0x0][0x210], R4 ;  /* 0x0000840000087a25 */ /* 0x000fe200078e0004 */
[----:B------:R-:W-:Y:S01]  /*0590*/  UIMAD UR7, UR18, UR5, UR4 ;  /* 0x00000005120772a4 */ /* 0x000fe2000f8e0204 */
[----:B------:R-:W-:Y:S02]  /*05a0*/  IADD3 R11, R11, UR8, RZ ;  /* 0x000000080b0b7c10 */ /* 0x000fe4000fffe0ff */
[----:B------:R-:W-:Y:S01]  /*05b0*/  IMAD.U32 R4, RZ, RZ, UR18 ;  /* 0x00000012ff047e24 */ /* 0x000fe2000f8e00ff */
[----:B------:R-:W-:Y:S01]  /*05c0*/  ULDC.64 UR4, c[0x0][0x188] ;  /* 0x0000620000047ab9 */ /* 0x000fe20000000a00 */
[----:B------:R-:W-:Y:S01]  /*05d0*/  IMAD.U32 R0, RZ, RZ, UR18 ;  /* 0x00000012ff007e24 */ /* 0x000fe2000f8e00ff */
[----:B------:R-:W-:Y:S01]  /*05e0*/  UIMAD UR4, UR17, UR4, URZ ;  /* 0x00000004110472a4 */ /* 0x000fe2000f8e023f */
[----:B------:R-:W-:-:S04]  /*05f0*/  IMAD.WIDE.U32 R4, R4, c[0x0][0x1e8], R2 ;  /* 0x00007a0004047a25 */ /* 0x000fc800078e0002 */
[----:B------:R-:W-:Y:S01]  /*0600*/  IMAD.WIDE.U32 R2, R0, c[0x0][0x1b8], R6 ;  /* 0x00006e0000027a25 */ /* 0x000fe200078e0006 */
[----:B------:R-:W-:Y:S02]  /*0610*/  IADD3 R7, R9, UR9, RZ ;  /* 0x0000000909077c10 */ /* 0x000fe4000fffe0ff */
[----:B------:R-:W-:Y:S01]  /*0620*/  IADD3 R5, R5, UR6, RZ ;  /* 0x0000000605057c10 */ /* 0x000fe2000fffe0ff */
[----:B------:R-:W-:Y:S01]  /*0630*/  IMAD.MOV.U32 R6, RZ, RZ, R8 ;  /* 0x000000ffff067224 */ /* 0x000fe200078e0008 */
[----:B------:R-:W-:Y:S01]  /*0640*/  IADD3 R3, R3, UR7, RZ ;  /* 0x0000000703037c10 */ /* 0x000fe2000fffe0ff */
[----:B------:R-:W-:Y:S01]  /*0650*/  IMAD.U32 R8, RZ, RZ, UR18 ;  /* 0x00000012ff087e24 */ /* 0x000fe2000f8e00ff */
[----:B------:R-:W-:Y:S01]  /*0660*/  UIMAD UR7, UR18, UR5, UR4 ;  /* 0x00000005120772a4 */ /* 0x000fe2000f8e0204 */
[----:B------:R-:W-:Y:S02]  /*0670*/  IMAD R0, R13, c[0x0][0x1d8], RZ ;  /* 0x000076000d007a24 */ /* 0x000fe400078e02ff */
[----:B------:R-:W-:Y:S01]  /*0680*/  ULDC.64 UR4, c[0x0][0x218] ;  /* 0x0000860000047ab9 */ /* 0x000fe20000000a00 */
[----:B------:R-:W-:Y:S01]  /*0690*/  IMAD.WIDE.U32 R8, R8, c[0x0][0x188], R10 ;  /* 0x0000620008087a25 */ /* 0x000fe200078e000a */
[----:B------:R-:W-:-:S03]  /*06a0*/  UIMAD UR4, UR17, UR4, URZ ;  /* 0x00000004110472a4 */ /* 0x000fc6000f8e023f */
[----:B------:R-:W-:Y:S01]  /*06b0*/  IMAD R10, R12, c[0x0][0x1dc], R0 ;  /* 0x000077000c0a7a24 */ /* 0x000fe200078e0200 */
[----:B------:R-:W-:Y:S01]  /*06c0*/  UIMAD UR6, UR18, UR5, UR4 ;  /* 0x00000005120672a4 */ /* 0x000fe2000f8e0204 */
[----:B------:R-:W-:Y:S01]  /*06d0*/  IMAD.WIDE.U32 R6, R16, c[0x0][0x218], R6 ;  /* 0x0000860010067a25 */ /* 0x000fe200078e0006 */
[----:B------:R-:W-:Y:S01]  /*06e0*/  IADD3 R0, R9, UR7, RZ ;  /* 0x0000000709007c10 */ /* 0x000fe2000fffe0ff */
[----:B------:R-:W-:Y:S01]  /*06f0*/  ULDC.64 UR4, c[0x0][0x1d8] ;  /* 0x0000760000047ab9 */ /* 0x000fe20000000a00 */
[----:B------:R-:W-:Y:S01]  /*0700*/  LEA R32, P0, R8, c[0x0][0x160], 0x1 ;  /* 0x0000580008207a11 */ /* 0x000fe200078008ff */
[----:B------:R-:W-:Y:S01]  /*0710*/  IMAD.IADD R9, R24, 0x1, -R28 ;  /* 0x0000000118097824 */ /* 0x000fe200078e0a1c */
[----:B------:R-:W-:Y:S01]  /*0720*/  USHF.L.U64.HI UR7, UR4, UR11, UR5 ;  /* 0x0000000b04077299 */ /* 0x000fe20008010205 */
[----:B------:R-:W-:Y:S01]  /*0730*/  IMAD R11, R13, c[0x0][0x1a8], RZ ;  /* 0x00006a000d0b7a24 */ /* 0x000fe200078e02ff */
[----:B------:R-:W-:Y:S01]  /*0740*/  LEA.HI.X R33, R8, c[0x0][0x164], R0, 0x1, P0 ;  /* 0x0000590008217a11 */ /* 0x000fe200000f0c00 */
[----:B------:R-:W-:Y:S01]  /*0750*/  IMAD.WIDE.U32 R4, R12, c[0x0][0x1d8], R4 ;  /* 0x000076000c047a25 */ /* 0x000fe200078e0004 */
[----:B------:R-:W-:Y:S01]  /*0760*/  IADD3 R0, R7, UR6, RZ ;  /* 0x0000000607007c10 */ /* 0x000fe2000fffe0ff */
[----:B------:R-:W-:Y:S01]  /*0770*/  USHF.L.U32 UR6, UR4, 0x6, URZ ;  /* 0x0000000604067899 */ /* 0x000fe2000800063f */
[----:B------:R-:W-:Y:S01]  /*0780*/  LEA R30, P0, R6, c[0x0][0x1f0], 0x1 ;  /* 0x00007c00061e7a11 */ /* 0x000fe200078008ff */
[C---:B------:R-:W-:Y:S01]  /*0790*/  IMAD R16, R12.reuse, c[0x0][0x1ac], R11 ;  /* 0x00006b000c107a24 */ /* 0x040fe200078e020b */
[----:B------:R-:W-:Y:S01]  /*07a0*/  ISETP.LT.OR P1, PT, R9, 0x1, P4 ;  /* 0x000000010900780c */ /* 0x000fe20002721670 */
[----:B------:R-:W-:Y:S01]  /*07b0*/  IMAD.WIDE.U32 R12, R12, c[0x0][0x1a8], R2 ;  /* 0x00006a000c0c7a25 */ /* 0x000fe200078e0002 */
[----:B------:R-:W-:Y:S01]  /*07c0*/  LEA.HI.X R31, R6, c[0x0][0x1f4], R0, 0x1, P0 ;  /* 0x00007d00061f7a11 */ /* 0x000fe200000f0c00 */
[----:B------:R-:W-:Y:S01]  /*07d0*/  UIADD3 UR9, UP0, UR6, 0x80, URZ ;  /* 0x0000008006097890 */ /* 0x000fe2000ff1e03f */
[C---:B------:R-:W-:Y:S01]  /*07e0*/  LEA R2, P0, R4.reuse, c[0x0][0x1c0], 0x1 ;  /* 0x0000700004027a11 */ /* 0x040fe200078008ff */
[----:B------:R-:W-:Y:S01]  /*07f0*/  IMAD.IADD R0, R5, 0x1, R10 ;  /* 0x0000000105007824 */ /* 0x000fe200078e020a */
[----:B------:R-:W-:Y:S01]  /*0800*/  ISETP.LT.OR P5, PT, R9, 0x1, P2 ;  /* 0x000000010900780c */ /* 0x000fe200017a1670 */
[----:B------:R-:W-:Y:S01]  /*0810*/  IMAD.SHL.U32 R8, R17, 0x2, RZ ;  /* 0x0000000211087824 */ /* 0x000fe200078e00ff */
[----:B------:R-:W-:Y:S01]  /*0820*/  ISETP.LT.OR P3, PT, R9, 0x21, P4 ;  /* 0x000000210900780c */ /* 0x000fe20002761670 */
[----:B------:R-:W-:Y:S01]  /*0830*/  IMAD.U32 R10, RZ, RZ, UR6 ;  /* 0x00000006ff0a7e24 */ /* 0x000fe2000f8e00ff */
[----:B------:R-:W-:Y:S01]  /*0840*/  LEA.HI.X R3, R4, c[0x0][0x1c4], R0, 0x1, P0 ;  /* 0x0000710004037a11 */ /* 0x000fe200000f0c00 */
[----:B------:R-:W-:Y:S01]  /*0850*/  UIADD3.X UR8, URZ, UR7, URZ, UP0, !UPT ;  /* 0x000000073f087290 */ /* 0x000fe200087fe43f */
[----:B------:R-:W-:Y:S01]  /*0860*/  IADD3 R6, P0, R2, UR6, RZ ;  /* 0x0000000602067c10 */ /* 0x000fe2000ff1e0ff */
[----:B------:R-:W-:Y:S01]  /*0870*/  IMAD.IADD R0, R13, 0x1, R16 ;  /* 0x000000010d007824 */ /* 0x000fe200078e0210 */
[----:B------:R-:W-:Y:S01]  /*0880*/  ISETP.LT.OR P6, PT, R9, 0x21, P2 ;  /* 0x000000210900780c */ /* 0x000fe200017c1670 */
[----:B------:R1:W-:Y:S01]  /*0890*/  LDGSTS.E.BYPASS.LTC128B.128 [R8+0x8080], [R2.64], !P1 ;  /* 0x0808000002087fae */ /* 0x0003e2000c901d54 */
[----:B------:R-:W-:Y:S01]  /*08a0*/  IADD3.X R7, R3, UR7, RZ, P0, !PT ;  /* 0x0000000703077c10 */ /* 0x000fe200087fe4ff */
[----:B------:R-:W-:Y:S01]  /*08b0*/  ULDC.64 UR4, c[0x0][0x1a8] ;  /* 0x00006a0000047ab9 */ /* 0x000fe20000000a00 */
[----:B------:R-:W-:Y:S01]  /*08c0*/  IADD3 R10, P1, P0, R10, 0x80, R2 ;  /* 0x000000800a0a7810 */ /* 0x000fe2000783e002 */
[----:B------:R1:W-:Y:S01]  /*08d0*/  LDGSTS.E.BYPASS.LTC128B.128 [R8+0xc080], [R2.64+0x80], !P5 ;  /* 0x0c08008002087fae */ /* 0x0003e2000e901d54 */
[----:B------:R-:W-:-:S02]  /*08e0*/  ISETP.LT.OR P5, PT, R9, 0x41, P4 ;  /* 0x000000410900780c */ /* 0x000fc400027a1670 */
[----:B------:R-:W-:Y:S01]  /*08f0*/  IADD3.X R11, RZ, UR7, R3, P1, P0 ;  /* 0x00000007ff0b7c10 */ /* 0x000fe20008fe0403 */
[----:B------:R2:W-:Y:S01]  /*0900*/  LDGSTS.E.BYPASS.LTC128B.128 [R8+0x9080], [R6.64], !P3 ;  /* 0x0908000006087fae */ /* 0x0005e2000d901d54 */
[----:B------:R-:W-:Y:S02]  /*0910*/  IADD3 R4, P0, R6, UR6, RZ ;  /* 0x0000000606047c10 */ /* 0x000fe4000ff1e0ff */
[----:B------:R-:W-:Y:S01]  /*0920*/  ISETP.LT.OR P3, PT, R9, 0x41, P2 ;  /* 0x000000410900780c */ /* 0x000fe20001761670 */
[----:B------:R3:W-:Y:S01]  /*0930*/  LDGSTS.E.BYPASS.LTC128B.128 [R8+0xd080], [R10.64], !P6 ;  /* 0x0d0800000a087fae */ /* 0x0007e2000f101d54 */
[----:B------:R-:W-:Y:S02]  /*0940*/  IADD3.X R5, R7, UR7, RZ, P0, !PT ;  /* 0x0000000707057c10 */ /* 0x000fe400087fe4ff */
[----:B------:R-:W-:Y:S01]  /*0950*/  LEA.HI R17, R18, R26, RZ, 0x5 ;  /* 0x0000001a12117211 */ /* 0x000fe200078f28ff */
[----:B------:R-:W-:Y:S01]  /*0960*/  STL.64 [R1+0x8], R32 ;  /* 0x0000082001007387 */ /* 0x000fe20000100a00 */
[----:B------:R-:W-:-:S03]  /*0970*/  IADD3 R252, R8, 0x18080, RZ ;  /* 0x0001808008fc7810 */ /* 0x000fc60007ffe0ff */
[----:B------:R4:W-:Y:S01]  /*0980*/  LDGSTS.E.BYPASS.LTC128B.128 [R8+0xa080], [R4.64], !P5 ;  /* 0x0a08000004087fae */ /* 0x0009e2000e901d54 */
[C---:B------:R-:W-:Y:S02]  /*0990*/  ISETP.LT.OR P5, PT, R9.reuse, 0x61, P4 ;  /* 0x000000610900780c */ /* 0x040fe400027a1670 */
[----:B------:R-:W-:Y:S01]  /*09a0*/  ISETP.LT.OR P4, PT, R9, 0x61, P2 ;  /* 0x000000610900780c */ /* 0x000fe20001781670 */
[----:B------:R-:W-:Y:S01]  /*09b0*/  STL.64 [R1+0x10], R30 ;  /* 0x0000101e01007387 */ /* 0x000fe20000100a00 */
[----:B------:R-:W-:Y:S02]  /*09c0*/  ISETP.GE.AND P2, PT, R19, c[0x0][0x19c], PT ;  /* 0x0000670013007a0c */ /* 0x000fe40003f46270 */
[----:B-1----:R-:W-:Y:S02]  /*09d0*/  LEA R2, P1, R12, c[0x0][0x190], 0x1 ;  /* 0x000064000c027a11 */ /* 0x002fe400078208ff */
[----:B--2---:R-:W-:Y:S02]  /*09e0*/  IADD3 R6, P0, R6, UR9, RZ ;  /* 0x0000000906067c10 */ /* 0x004fe4000ff1e0ff */
[----:B------:R-:W-:-:S02]  /*09f0*/  LEA.HI.X R3, R12, c[0x0][0x194], R0, 0x1, P1 ;  /* 0x000065000c037a11 */ /* 0x000fc400008f0c00 */
[----:B------:R-:W-:-:S05]  /*0a00*/  IADD3.X R7, R7, UR8, RZ, P0, !PT ;  /* 0x0000000807077c10 */ /* 0x000fca00087fe4ff */
[----:B------:R1:W-:Y:S01]  /*0a10*/  LDGSTS.E.BYPASS.LTC128B.128 [R8+0xe080], [R6.64], !P3 ;  /* 0x0e08000006087fae */ /* 0x0003e2000d901d54 */
[----:B------:R-:W-:-:S04]  /*0a20*/  ISETP.GE.AND P3, PT, R14, c[0x0][0x19c], PT ;  /* 0x000067000e007a0c */ /* 0x000fc80003f66270 */
[----:B------:R-:W-:Y:S02]  /*0a30*/  ISETP.LT.OR P6, PT, R9, 0x21, P3 ;  /* 0x000000210900780c */ /* 0x000fe40001fc1670 */
[C---:B-1----:R-:W-:Y:S01]  /*0a40*/  IADD3 R6, P1, R4.reuse, UR6, RZ ;  /* 0x0000000604067c10 */ /* 0x042fe2000ff3e0ff */
[----:B------:R-:W-:Y:S01]  /*0a50*/  USHF.L.U32 UR6, UR4, 0x6, URZ ;  /* 0x0000000604067899 */ /* 0x000fe2000800063f */
[----:B----4-:R-:W-:Y:S02]  /*0a60*/  IADD3 R4, P0, R4, UR9, RZ ;  /* 0x0000000904047c10 */ /* 0x010fe4000ff1e0ff */
[----:B------:R-:W-:Y:S01]  /*0a70*/  IADD3.X R7, R5, UR7, RZ, P1, !PT ;  /* 0x0000000705077c10 */ /* 0x000fe20008ffe4ff */
[----:B------:R-:W-:Y:S01]  /*0a80*/  UIADD3 UR9, UP0, UR6, 0x80, URZ ;  /* 0x0000008006097890 */ /* 0x000fe2000ff1e03f */
[----:B------:R-:W-:Y:S01]  /*0a90*/  ISETP.LT.OR P1, PT, R9, 0x1, P3 ;  /* 0x000000010900780c */ /* 0x000fe20001f21670 */
[----:B------:R-:W-:Y:S01]  /*0aa0*/  IMAD.U32 R0, RZ, RZ, UR6 ;  /* 0x00000006ff007e24 */ /* 0x000fe2000f8e00ff */
[----:B------:R-:W-:Y:S01]  /*0ab0*/  IADD3.X R5, R5, UR8, RZ, P0, !PT ;  /* 0x0000000805057c10 */ /* 0x000fe200087fe4ff */
[----:B------:R1:W-:Y:S01]  /*0ac0*/  LDGSTS.E.BYPASS.LTC128B.128 [R8+0xb080], [R6.64], !P5 ;  /* 0x0b08000006087fae */ /* 0x0003e2000e901d54 */
[C---:B------:R-:W-:Y:S01]  /*0ad0*/  ISETP.LT.OR P0, PT, R9.reuse, 0x1, P2 ;  /* 0x000000010900780c */ /* 0x040fe20001701670 */
[----:B------:R-:W-:Y:S01]  /*0ae0*/  USHF.L.U64.HI UR8, UR4, UR11, UR5 ;  /* 0x0000000b04087299 */ /* 0x000fe20008010205 */
[----:B------:R-:W-:Y:S01]  /*0af0*/  ISETP.LT.OR P5, PT, R9, 0x21, P2 ;  /* 0x000000210900780c */ /* 0x000fe200017a1670 */
[----:B------:R2:W-:Y:S01]  /*0b00*/  LDGSTS.E.BYPASS.LTC128B.128 [R8+0xf080], [R4.64], !P4 ;  /* 0x0f08000004087fae */ /* 0x0005e2000e101d54 */
[----:B------:R-:W-:-:S02]  /*0b10*/  ULDC.64 UR4, c[0x0][0x278] ;  /* 0x00009e0000047ab9 */ /* 0x000fc40000000a00 */
[----:B------:R-:W-:Y:S02]  /*0b20*/  UIADD3.X UR7, URZ, UR8, URZ, UP0, !UPT ;  /* 0x000000083f077290 */ /* 0x000fe400087fe43f */
[----:B------:R-:W-:Y:S01]  /*0b30*/  UIMAD UR11, UR17, UR4, URZ ;  /* 0x00000004110b72a4 */ /* 0x000fe2000f8e023f */
[----:B------:R4:W-:Y:S01]  /*0b40*/  LDGSTS.E.BYPASS.LTC128B.128 [R8+0x80], [R2.64], !P1 ;  /* 0x0008000002087fae */ /* 0x0009e2000c901d54 */
[----:B------:R-:W-:Y:S02]  /*0b50*/  UIMAD.WIDE.U32 UR12, UR18, UR4, URZ ;  /* 0x00000004120c72a5 */ /* 0x000fe4000f8e003f */
[----:B------:R-:W-:Y:S01]  /*0b60*/  UIMAD UR11, UR18, UR5, UR11 ;  /* 0x00000005120b72a4 */ /* 0x000fe2000f8e020b */
[----:B------:R4:W-:Y:S02]  /*0b70*/  LDGSTS.E.BYPASS.LTC128B.128 [R8+0x4080], [R2.64+0x80], !P0 ;  /* 0x0408008002087fae */ /* 0x0009e4000c101d54 */
[----:B------:R-:W-:Y:S02]  /*0b80*/  ULDC.64 UR4, c[0x0][0x270] ;  /* 0x00009c0000047ab9 */ /* 0x000fe40000000a00 */
[----:B------:R-:W-:-:S02]  /*0b90*/  UIMAD UR4, UR19, UR4, URZ ;  /* 0x00000004130472a4 */ /* 0x000fc4000f8e023f */
[----:B------:R-:W-:Y:S02]  /*0ba0*/  UIADD3 UR13, UR13, UR11, URZ ;  /* 0x0000000b0d0d7290 */ /* 0x000fe4000fffe03f */
[----:B------:R-:W-:Y:S01]  /*0bb0*/  UIMAD UR5, UR10, UR5, UR4 ;  /* 0x000000050a0572a4 */ /* 0x000fe2000f8e0204 */
[----:B--2---:R-:W-:-:S04]  /*0bc0*/  IADD3 R4, P4, R2, UR6, RZ ;  /* 0x0000000602047c10 */ /* 0x004fc8000ff9e0ff */
[----:B------:R-:W-:Y:S02]  /*0bd0*/  IADD3.X R5, R3, UR8, RZ, P4, !PT ;  /* 0x0000000803057c10 */ /* 0x000fe4000a7fe4ff */
[----:B------:R-:W-:-:S03]  /*0be0*/  ISETP.LT.OR P4, PT, R9, 0x41, P3 ;  /* 0x000000410900780c */ /* 0x000fc60001f81670 */
[----:B------:R2:W-:Y:S01]  /*0bf0*/  LDGSTS.E.BYPASS.LTC128B.128 [R8+0x1080], [R4.64], !P6 ;  /* 0x0108000004087fae */ /* 0x0005e2000f101d54 */
[----:B----4-:R-:W-:Y:S02]  /*0c00*/  IADD3 R2, P1, P0, R0, 0x80, R2 ;  /* 0x0000008000027810 */ /* 0x010fe4000783e002 */
[----:B------:R-:W-:Y:S02]  /*0c10*/  P2R R0, PR, RZ, 0x10 ;  /* 0x00000010ff007803 */ /* 0x000fe40000000000 */
[----:B------:R-:W-:Y:S02]  /*0c20*/  IADD3.X R3, RZ, UR8, R3, P1, P0 ;  /* 0x00000008ff037c10 */ /* 0x000fe40008fe0403 */
[C---:B------:R-:W-:Y:S02]  /*0c30*/  ISETP.LT.OR P4, PT, R9.reuse, 0x61, P3 ;  /* 0x000000610900780c */ /* 0x040fe40001f81670 */
[----:B------:R-:W-:Y:S01]  /*0c40*/  ISETP.NE.AND P3, PT, R0, RZ, PT ;  /* 0x000000ff0000720c */ /* 0x000fe20003f65270 */
[----:B------:R4:W-:Y:S01]  /*0c50*/  LDGSTS.E.BYPASS.LTC128B.128 [R8+0x5080], [R2.64], !P5 ;  /* 0x0508000002087fae */ /* 0x0009e2000e901d54 */
[----:B------:R-:W-:-:S02]  /*0c60*/  ISETP.LT.OR P1, PT, R9, 0x41, P2 ;  /* 0x000000410900780c */ /* 0x000fc40001721670 */
[----:B------:R-:W-:Y:S02]  /*0c70*/  P2R R0, PR, RZ, 0x10 ;  /* 0x00000010ff007803 */ /* 0x000fe40000000000 */
[----:B------:R-:W-:Y:S02]  /*0c80*/  ISETP.LT.OR P4, PT, R9, 0x61, P2 ;  /* 0x000000610900780c */ /* 0x000fe40001781670 */
[----:B------:R-:W-:Y:S02]  /*0c90*/  ISETP.NE.AND P6, PT, R0, RZ, PT ;  /* 0x000000ff0000720c */ /* 0x000fe40003fc5270 */
[----:B------:R-:W-:Y:S02]  /*0ca0*/  ISETP.GE.AND P5, PT, R14, c[0x0][0x16c], PT ;  /* 0x00005b000e007a0c */ /* 0x000fe40003fa6270 */
[----:B------:R-:W-:Y:S02]  /*0cb0*/  ISETP.GE.AND P2, PT, R19, c[0x0][0x16c], PT ;  /* 0x00005b0013007a0c */ /* 0x000fe40003f46270 */
[----:B------:R-:W-:-:S02]  /*0cc0*/  SEL R0, RZ, 0x1, P5 ;  /* 0x00000001ff007807 */ /* 0x000fc40002800000 */
[----:B-1----:R-:W-:Y:S02]  /*0cd0*/  SEL R6, RZ, 0x2, P2 ;  /* 0x00000002ff067807 */ /* 0x002fe40001000000 */
[----:B------:R-:W-:Y:S02]  /*0ce0*/  P2R R7, PR, RZ, 0x4 ;  /* 0x00000004ff077803 */ /* 0x000fe40000000000 */
[----:B------:R-:W-:Y:S01]  /*0cf0*/  IADD3 R9, -R28, c[0x0][0x168], RZ ;  /* 0x00005a001c097a10 */ /* 0x000fe20007ffe1ff */
[----:B------:R-:W-:Y:S02]  /*0d00*/  IMAD.IADD R0, R6, 0x1, R0 ;  /* 0x0000000106007824 */ /* 0x000fe400078e0200 */
[----:B------:R-:W-:Y:S01]  /*0d10*/  IMAD.U32 R6, RZ, RZ, UR5 ;  /* 0x00000005ff067e24 */ /* 0x000fe2000f8e00ff */
[----:B------:R1:W-:Y:S01]  /*0d20*/  STL [R1+0x24], R7 ;  /* 0x0000240701007387 */ /* 0x0003e20000100800 */
[----:B------:R-:W-:Y:S01]  /*0d30*/  ULDC.64 UR4, c[0x0][0x208] ;  /* 0x0000820000047ab9 */ /* 0x000fe20000000a00 */
[----:B------:R-:W-:-:S02]  /*0d40*/  LOP3.LUT P2, RZ, R0, 0x1, RZ, 0xc0, !PT ;  /* 0x0000000100ff7812 */ /* 0x000fc4000784c0ff */
[----:B----4-:R-:W-:-:S04]  /*0d50*/  IADD3 R2, P0, R4, UR6, RZ ;  /* 0x0000000604027c10 */ /* 0x010fc8000ff1e0ff */
[----:B------:R-:W-:Y:S02]  /*0d60*/  IADD3.X R3, R5, UR8, RZ, P0, !PT ;  /* 0x0000000805037c10 */ /* 0x000fe400087fe4ff */
[----:B--2---:R-:W-:-:S03]  /*0d70*/  IADD3 R4, P0, R4, UR9, RZ ;  /* 0x0000000904047c10 */ /* 0x004fc6000ff1e0ff */
[----:B------:R2:W-:Y:S01]  /*0d80*/  LDGSTS.E.BYPASS.LTC128B.128 [R8+0x2080], [R2.64], !P3 ;  /* 0x0208000002087fae */ /* 0x0005e2000d901d54 */
[----:B------:R-:W-:Y:S02]  /*0d90*/  IADD3.X R5, R5, UR7, RZ, P0, !PT ;  /* 0x0000000705057c10 */ /* 0x000fe400087fe4ff */
[----:B------:R-:W-:-:S03]  /*0da0*/  LOP3.LUT P3, RZ, R0, 0x2, RZ, 0xc0, !PT ;  /* 0x0000000200ff7812 */ /* 0x000fc6000786c0ff */
[----:B------:R4:W-:Y:S02]  /*0db0*/  LDGSTS.E.BYPASS.LTC128B.128 [R8+0x6080], [R4.64], !P1 ;  /* 0x0608000004087fae */ /* 0x0009e4000c901d54 */
[C---:B----4-:R-:W-:Y:S02]  /*0dc0*/  IADD3 R4, P1, R2.reuse, UR6, RZ ;  /* 0x0000000602047c10 */ /* 0x050fe4000ff3e0ff */
[----:B--2---:R-:W-:Y:S01]  /*0dd0*/  IADD3 R2, P0, R2, UR9, RZ ;  /* 0x0000000902027c10 */ /* 0x004fe2000ff1e0ff */
[----:B------:R-:W-:Y:S01]  /*0de0*/  USHF.L.U32 UR9, UR4, 0x5, URZ ;  /* 0x0000000504097899 */ /* 0x000fe2000800063f */
[C---:B------:R-:W-:Y:S01]  /*0df0*/  IADD3.X R5, R3.reuse, UR8, RZ, P1, !PT ;  /* 0x0000000803057c10 */ /* 0x040fe20008ffe4ff */
[----:B------:R-:W-:Y:S01]  /*0e00*/  UMOV UR8, 0x5 ;  /* 0x0000000500087882 */ /* 0x000fe20000000000 */
[----:B------:R-:W-:Y:S01]  /*0e10*/  IADD3.X R3, R3, UR7, RZ, P0, !PT ;  /* 0x0000000703037c10 */ /* 0x000fe200087fe4ff */
[----:B------:R-:W-:Y:S02]  /*0e20*/  USHF.L.U64.HI UR8, UR4, UR8, UR5 ;  /* 0x0000000804087299 */ /* 0x000fe40008010205 */
[----:B------:R2:W-:Y:S01]  /*0e30*/  LDGSTS.E.BYPASS.LTC128B.128 [R8+0x3080], [R4.64], !P6 ;  /* 0x0308000004087fae */ /* 0x0005e2000f101d54 */
[----:B------:R-:W-:Y:S01]  /*0e40*/  ISETP.LT.OR P6, PT, R9, 0x1, !P2 ;  /* 0x000000010900780c */ /* 0x000fe200057c1670 */
[----:B------:R-:W-:-:S02]  /*0e50*/  ULDC.64 UR4, c[0x0][0x288] ;  /* 0x0000a20000047ab9 */ /* 0x000fc40000000a00 */
[----:B------:R4:W-:Y:S01]  /*0e60*/  LDGSTS.E.BYPASS.LTC128B.128 [R8+0x7080], [R2.64], !P4 ;  /* 0x0708000002087fae */ /* 0x0009e2000e101d54 */
[----:B------:R-:W-:Y:S01]  /*0e70*/  ISETP.LT.OR P4, PT, R9, 0x1, !P3 ;  /* 0x000000010900780c */ /* 0x000fe20005f81670 */
[----:B------:R-:W-:Y:S02]  /*0e80*/  ULDC.64 UR6, c[0x0][0x290] ;  /* 0x0000a40000067ab9 */ /* 0x000fe40000000a00 */
[----:B------:R-:W0:Y:S01]  /*0e90*/  LDGDEPBAR ;  /* 0x00000000000079af */ /* 0x000e220000000000 */
[----:B------:R-:W-:Y:S02]  /*0ea0*/  UIMAD UR4, UR19, UR4, URZ ;  /* 0x00000004130472a4 */ /* 0x000fe4000f8e023f */
[----:B------:R-:W-:Y:S02]  /*0eb0*/  UIMAD UR11, UR17, UR6, URZ ;  /* 0x00000006110b72a4 */ /* 0x000fe4000f8e023f */
[----:B------:R-:W-:Y:S01]  /*0ec0*/  UIMAD UR5, UR10, UR5, UR4 ;  /* 0x000000050a0572a4 */ /* 0x000fe2000f8e0204 */
[----:B------:R1:W-:Y:S01]  /*0ed0*/  LDGSTS.E.BYPASS.LTC128B.128 [R8+0x10080], [R32.64], !P6 ;  /* 0x1008000020087fae */ /* 0x0003e2000f101d54 */
[----:B------:R-:W-:Y:S01]  /*0ee0*/  ISETP.GE.AND P6, PT, R19, c[0x0][0x1fc], PT ;  /* 0x00007f0013007a0c */ /* 0x000fe20003fc6270 */
[----:B------:R-:W-:-:S02]  /*0ef0*/  UIMAD.WIDE.U32 UR22, UR18, UR6, URZ ;  /* 0x00000006121672a5 */ /* 0x000fc4000f8e003f */
[----:B------:R1:W-:Y:S01]  /*0f00*/  LDGSTS.E.BYPASS.LTC128B.128 [R8+0x12080], [R32.64+0x80], !P4 ;  /* 0x1208008020087fae */ /* 0x0003e2000e101d54 */
[----:B------:R-:W-:Y:S01]  /*0f10*/  ISETP.GE.AND P4, PT, R14, c[0x0][0x1fc], PT ;  /* 0x00007f000e007a0c */ /* 0x000fe20003f86270 */
[----:B------:R-:W-:Y:S02]  /*0f20*/  UIMAD UR7, UR18, UR7, UR11 ;  /* 0x00000007120772a4 */ /* 0x000fe4000f8e020b */
[----:B------:R-:W-:Y:S02]  /*0f30*/  USHF.L.U32 UR4, UR9, 0x1, URZ ;  /* 0x0000000109047899 */ /* 0x000fe4000800063f */
[----:B------:R-:W-:Y:S02]  /*0f40*/  UIADD3 UR14, UR23, UR7, URZ ;  /* 0x00000007170e7290 */ /* 0x000fe4000fffe03f */
[----:B------:R-:W-:Y:S01]  /*0f50*/  USHF.L.U64.HI UR8, UR9, 0x1, UR8 ;  /* 0x0000000109087899 */ /* 0x000fe20008010208 */
[----:B--2---:R-:W-:-:S04]  /*0f60*/  IMAD.U32 R4, RZ, RZ, UR10 ;  /* 0x0000000aff047e24 */ /* 0x004fc8000f8e00ff */
[----:B------:R-:W-:Y:S01]  /*0f70*/  IMAD.WIDE.U32 R4, R4, c[0x0][0x270], R250 ;  /* 0x00009c0004047a25 */ /* 0x000fe200078e00fa */
[----:B----4-:R-:W-:-:S04]  /*0f80*/  IADD3 R2, P0, R32, UR16, RZ ;  /* 0x0000001020027c10 */ /* 0x010fc8000ff1e0ff */
[----:B------:R-:W-:Y:S01]  /*0f90*/  IADD3 R0, P1, R4, UR12, RZ ;  /* 0x0000000c04007c10 */ /* 0x000fe2000ff3e0ff */
[----:B------:R-:W-:Y:S01]  /*0fa0*/  ULDC UR12, c[0x0][0x168] ;  /* 0x00005a00000c7ab9 */ /* 0x000fe20000000800 */
[----:B------:R-:W-:Y:S01]  /*0fb0*/  IADD3.X R3, R33, UR15, RZ, P0, !PT ;  /* 0x0000000f21037c10 */ /* 0x000fe200087fe4ff */
[----:B------:R-:W-:Y:S01]  /*0fc0*/  UISETP.GE.AND UP0, UPT, UR12, 0x41, UPT ;  /* 0x000000410c00788c */ /* 0x000fe2000bf06270 */
[----:B------:R-:W-:Y:S02]  /*0fd0*/  IADD3.X R4, R5, UR13, R6, P1, !PT ;  /* 0x0000000d05047c10 */ /* 0x000fe40008ffe406 */
[C---:B------:R-:W-:Y:S02]  /*0fe0*/  ISETP.LT.OR P1, PT, R9.reuse, 0x21, !P2 ;  /* 0x000000210900780c */ /* 0x040fe40005721670 */
[----:B------:R-:W-:Y:S02]  /*0ff0*/  LEA R6, P0, R0, c[0x0][0x258], 0x2 ;  /* 0x0000960000067a11 */ /* 0x000fe400078010ff */
[----:B------:R-:W-:-:S02]  /*1000*/  ISETP.LT.OR P2, PT, R9, 0x21, !P3 ;  /* 0x000000210900780c */ /* 0x000fc40005f41670 */
[----:B-1----:R-:W-:Y:S02]  /*1010*/  LEA.HI.X R7, R0, c[0x0][0x25c], R4, 0x2, P0 ;  /* 0x0000970000077a11 */ /* 0x002fe400000f1404 */
[----:B------:R-:W-:Y:S02]  /*1020*/  SEL R0, RZ, 0x1, P4 ;  /* 0x00000001ff007807 */ /* 0x000fe40002000000 */
[----:B------:R-:W-:Y:S02]  /*1030*/  SEL R4, RZ, 0x2, P6 ;  /* 0x00000002ff047807 */ /* 0x000fe40003000000 */
[----:B------:R-:W-:Y:S01]  /*1040*/  ISETP.GT.AND P3, PT, R26, 0xf, PT ;  /* 0x0000000f1a00780c */ /* 0x000fe20003f64270 */
[----:B------:R1:W-:Y:S02]  /*1050*/  LDGSTS.E.BYPASS.LTC128B.128 [R8+0x11080], [R2.64], !P1 ;  /* 0x1108000002087fae */ /* 0x0003e4000c901d54 */
[----:B------:R-:W-:-:S10]  /*1060*/  IMAD.IADD R0, R4, 0x1, R0 ;  /* 0x0000000104007824 */ /* 0x000fd400078e0200 */
[----:B------:R-:W-:Y:S02]  /*1070*/  @!P3 IMAD.SHL.U32 R4, R26, 0x10, RZ ;  /* 0x000000101a04b824 */ /* 0x000fe400078e00ff */
[----:B-1----:R-:W-:-:S05]  /*1080*/  IMAD.U32 R2, RZ, RZ, UR16 ;  /* 0x00000010ff027e24 */ /* 0x002fca000f8e00ff */
[----:B------:R-:W-:-:S04]  /*1090*/  IADD3 R2, P1, P0, R2, 0x80, R32 ;  /* 0x0000008002027810 */ /* 0x000fc8000783e020 */
[----:B------:R-:W-:Y:S02]  /*10a0*/  IADD3.X R3, RZ, UR15, R33, P1, P0 ;  /* 0x0000000fff037c10 */ /* 0x000fe40008fe0421 */
[----:B------:R-:W-:-:S03]  /*10b0*/  LOP3.LUT P1, RZ, R0, 0x1, RZ, 0xc0, !PT ;  /* 0x0000000100ff7812 */ /* 0x000fc6000782c0ff */
[----:B------:R1:W-:Y:S01]  /*10c0*/  LDGSTS.E.BYPASS.LTC128B.128 [R8+0x13080], [R2.64], !P2 ;  /* 0x1308000002087fae */ /* 0x0003e2000d101d54 */
[----:B------:R-:W-:-:S03]  /*10d0*/  ISETP.LT.OR P0, PT, R9, 0x1, !P1 ;  /* 0x000000010900780c */ /* 0x000fc60004f01670 */
[----:B------:R2:W-:Y:S04]  /*10e0*/  @!P3 LDGSTS.E.BYPASS.LTC128B.128 [R4+0x20080], [R6.64] ;  /* 0x200800000604bfae */ /* 0x0005e8000b901d54 */
[----:B------:R-:W0:Y:S06]  /*10f0*/  LDGDEPBAR ;  /* 0x00000000000079af */ /* 0x000e2c0000000000 */
[----:B------:R4:W-:Y:S01]  /*1100*/  LDGSTS.E.BYPASS.LTC128B.128 [R8+0x18080], [R30.64], !P0 ;  /* 0x180800001e087fae */ /* 0x0009e2000c101d54 */
[----:B-1----:R-:W-:-:S04]  /*1110*/  IMAD.U32 R2, RZ, RZ, UR10 ;  /* 0x0000000aff027e24 */ /* 0x002fc8000f8e00ff */
[----:B------:R-:W-:Y:S01]  /*1120*/  IMAD.WIDE.U32 R2, R2, c[0x0][0x288], R250 ;  /* 0x0000a20002027a25 */ /* 0x000fe200078e00fa */
[----:B--2---:R-:W-:-:S03]  /*1130*/  SHF.R.S32.HI R6, RZ, 0x5, R17 ;  /* 0x00000005ff067819 */ /* 0x004fc60000011411 */
[----:B------:R-:W-:Y:S01]  /*1140*/  IMAD.U32 R4, RZ, RZ, UR5 ;  /* 0x00000005ff047e24 */ /* 0x000fe2000f8e00ff */
[----:B------:R-:W-:Y:S02]  /*1150*/  IADD3 R7, P0, R2, UR22, RZ ;  /* 0x0000001602077c10 */ /* 0x000fe4000ff1e0ff */
[----:B------:R-:W-:Y:S02]  /*1160*/  LEA.HI R5, R17, R6, RZ, 0x1 ;  /* 0x0000000611057211 */ /* 0x000fe400078f08ff */
[----:B------:R-:W-:Y:S02]  /*1170*/  IADD3.X R13, R3, UR14, R4, P0, !PT ;  /* 0x0000000e030d7c10 */ /* 0x000fe400087fe404 */
[----:B---3--:R-:W-:Y:S02]  /*1180*/  IADD3 R10, P0, R30, UR4, RZ ;  /* 0x000000041e0a7c10 */ /* 0x008fe4000ff1e0ff */
[----:B------:R-:W-:Y:S02]  /*1190*/  LOP3.LUT R5, R5, 0xfffffffe, RZ, 0xc0, !PT ;  /* 0xfffffffe05057812 */ /* 0x000fe400078ec0ff */
[----:B------:R-:W-:-:S02]  /*11a0*/  IADD3.X R11, R31, UR8, RZ, P0, !PT ;  /* 0x000000081f0b7c10 */ /* 0x000fc400087fe4ff */
[----:B------:R-:W-:Y:S01]  /*11b0*/  LOP3.LUT P0, RZ, R0, 0x2, RZ, 0xc0, !PT ;  /* 0x0000000200ff7812 */ /* 0x000fe2000780c0ff */
[----:B------:R-:W-:Y:S01]  /*11c0*/  IMAD.IADD R21, R6, 0x1, -R5 ;  /* 0x0000000106157824 */ /* 0x000fe200078e0a05 */
[----:B------:R-:W-:Y:S02]  /*11d0*/  LEA.HI R0, R18, R26, RZ, 0x4 ;  /* 0x0000001a12007211 */ /* 0x000fe400078f20ff */
[----:B------:R-:W-:Y:S02]  /*11e0*/  ISETP.LT.OR P2, PT, R9, 0x1, !P0 ;  /* 0x000000010900780c */ /* 0x000fe40004741670 */
[----:B------:R-:W-:Y:S02]  /*11f0*/  LOP3.LUT R2, R0, 0xfffffff0, RZ, 0xc0, !PT ;  /* 0xfffffff000027812 */ /* 0x000fe400078ec0ff */
[----:B------:R-:W-:-:S03]  /*1200*/  SHF.R.S32.HI R3, RZ, 0x4, R0 ;  /* 0x00000004ff037819 */ /* 0x000fc60000011400 */
[----:B------:R-:W-:Y:S01]  /*1210*/  IMAD.IADD R2, R26, 0x1, -R2 ;  /* 0x000000011a027824 */ /* 0x000fe200078e0a02 */
[----:B------:R-:W-:-:S04]  /*1220*/  LEA.HI R0, R0, R3, RZ, 0x1 ;  /* 0x0000000300007211 */ /* 0x000fc800078f08ff */
[----:B------:R-:W-:Y:S01]  /*1230*/  SHF.R.S32.HI R4, RZ, 0x1f, R2 ;  /* 0x0000001fff047819 */ /* 0x000fe20000011402 */
[----:B------:R4:W-:Y:S01]  /*1240*/  LDGSTS.E.BYPASS.LTC128B.128 [R8+0x1a080], [R30.64+0x80], !P2 ;  /* 0x1a0800801e087fae */ /* 0x0009e2000d101d54 */
[C---:B------:R-:W-:Y:S02]  /*1250*/  ISETP.LT.OR P2, PT, R9.reuse, 0x21, !P1 ;  /* 0x000000210900780c */ /* 0x040fe40004f41670 */
[----:B------:R-:W-:Y:S02]  /*1260*/  ISETP.LT.OR P1, PT, R9, 0x21, !P0 ;  /* 0x000000210900780c */ /* 0x000fe40004721670 */
[----:B------:R-:W-:Y:S02]  /*1270*/  LEA.HI R9, R4, R2, RZ, 0x3 ;  /* 0x0000000204097211 */ /* 0x000fe400078f18ff */
[----:B------:R-:W-:Y:S02]  /*1280*/  LOP3.LUT R0, R0, 0xfffffffe, RZ, 0xc0, !PT ;  /* 0xfffffffe00007812 */ /* 0x000fe400078ec0ff */
[C---:B------:R-:W-:Y:S01]  /*1290*/  LOP3.LUT R4, R9.reuse, 0xfffffff8, RZ, 0xc0, !PT ;  /* 0xfffffff809047812 */ /* 0x040fe200078ec0ff */
[----:B------:R-:W-:Y:S01]  /*12a0*/  IMAD.SHL.U32 R6, R9, 0x40, RZ ;  /* 0x0000004009067824 */ /* 0x000fe200078e00ff */
[----:B------:R-:W-:Y:S01]  /*12b0*/  LEA R12, P0, R7, c[0x0][0x280], 0x2 ;  /* 0x0000a000070c7a11 */ /* 0x000fe200078010ff */
[----:B------:R-:W-:-:S02]  /*12c0*/  IMAD.IADD R16, R3, 0x1, -R0 ;  /* 0x0000000103107824 */ /* 0x000fc400078e0a00 */
[----:B------:R-:W-:Y:S01]  /*12d0*/  IMAD.IADD R4, R2, 0x1, -R4 ;  /* 0x0000000102047824 */ /* 0x000fe200078e0a04 */
[----:B------:R-:W-:Y:S01]  /*12e0*/  LEA.HI.X R13, R7, c[0x0][0x284], R13, 0x2, P0 ;  /* 0x0000a100070d7a11 */ /* 0x000fe200000f140d */
[----:B------:R-:W-:Y:S01]  /*12f0*/  IMAD.SHL.U32 R0, R20, 0x8, RZ ;  /* 0x0000000814007824 */ /* 0x000fe200078e00ff */
[----:B------:R4:W-:Y:S01]  /*1300*/  LDGSTS.E.BYPASS.LTC128B.128 [R8+0x19080], [R10.64], !P2 ;  /* 0x190800000a087fae */ /* 0x0009e2000d101d54 */
[----:B------:R-:W-:Y:S01]  /*1310*/  IMAD.SHL.U32 R2, R4, 0x40, RZ ;  /* 0x0000004004027824 */ /* 0x000fe200078e00ff */
[----:B------:R-:W-:Y:S01]  /*1320*/  PLOP3.LUT P0, PT, PT, PT, UP0, 0x80, 0x0 ;  /* 0x000000000000781c */ /* 0x000fe20003f0f008 */
[----:B------:R-:W-:Y:S01]  /*1330*/  @!P3 IMAD.SHL.U32 R3, R26, 0x10, RZ ;  /* 0x000000101a03b824 */ /* 0x000fe200078e00ff */
[----:B------:R-:W-:Y:S01]  /*1340*/  LOP3.LUT R23, R0, 0x18, RZ, 0xc0, !PT ;  /* 0x0000001800177812 */ /* 0x000fe200078ec0ff */
[----:B------:R-:W-:Y:S01]  /*1350*/  IMAD.SHL.U32 R0, R16, 0x20, RZ ;  /* 0x0000002010007824 */ /* 0x000fe200078e00ff */
[----:B------:R-:W-:Y:S01]  /*1360*/  LOP3.LUT R2, R2, 0x1c0, RZ, 0xc0, !PT ;  /* 0x000001c002027812 */ /* 0x000fe200078ec0ff */
[----:B------:R-:W-:Y:S01]  /*1370*/  IMAD.SHL.U32 R5, R16, 0x8, RZ ;  /* 0x0000000810057824 */ /* 0x000fe200078e00ff */
[----:B------:R4:W-:Y:S02]  /*1380*/  LDGSTS.E.BYPASS.LTC128B.128 [R8+0x1b080], [R10.64+0x80], !P1 ;  /* 0x1b0800800a087fae */ /* 0x0009e4000c901d54 */
[----:B------:R-:W-:-:S02]  /*1390*/  LOP3.LUT R0, R23, 0x20, R0, 0xf8, !PT ;  /* 0x0000002017007812 */ /* 0x000fc400078ef800 */
[----:B------:R1:W-:Y:S01]  /*13a0*/  @!P3 LDGSTS.E.BYPASS.LTC128B.128 [R3+0x20280], [R12.64] ;  /* 0x202800000c03bfae */ /* 0x0003e2000b901d54 */
[----:B------:R-:W-:-:S03]  /*13b0*/  LOP3.LUT R5, R2, 0x8, R5, 0xf8, !PT ;  /* 0x0000000802057812 */ /* 0x000fc600078ef805 */
[----:B------:R-:W0:Y:S04]  /*13c0*/  LDGDEPBAR ;  /* 0x00000000000079af */ /* 0x000e280000000000 */
[----:B------:R-:W0:Y:S01]  /*13d0*/  LDGDEPBAR ;  /* 0x00000000000079af */ /* 0x000e220000000000 */
[----:B-1----:R-:W-:-:S04]  /*13e0*/  SHF.R.U32.HI R3, RZ, 0x3, R2 ;  /* 0x00000003ff037819 */ /* 0x002fc80000011602 */
[----:B------:R-:W-:Y:S02]  /*13f0*/  LOP3.LUT R2, R3, R0, R2, 0x1e, !PT ;  /* 0x0000000003027212 */ /* 0x000fe400078e1e02 */
[----:B------:R-:W-:Y:S01]  /*1400*/  LOP3.LUT R3, R5, R3, RZ, 0x3c, !PT ;  /* 0x0000000305037212 */ /* 0x000fe200078e3cff */
[----:B------:R-:W-:Y:S01]  /*1410*/  IMAD.SHL.U32 R5, R21, 0x400, RZ ;  /* 0x0000040015057824 */ /* 0x000fe200078e00ff */
[----:B------:R-:W-:-:S04]  /*1420*/  LOP3.LUT R0, R6, 0xfffffe00, RZ, 0xc0, !PT ;  /* 0xfffffe0006007812 */ /* 0x000fc800078ec0ff */
[-C--:B------:R-:W-:Y:S02]  /*1430*/  IADD3 R220, R3, R0.reuse, R5 ;  /* 0x0000000003dc7210 */ /* 0x080fe40007ffe005 */
[----:B------:R-:W-:Y:S02]  /*1440*/  LOP3.LUT R227, R2, R0, RZ, 0xfc, !PT ;  /* 0x0000000002e37212 */ /* 0x000fe400078efcff */
[----:B------:R-:W-:-:S05]  /*1450*/  IADD3 R0, R8, 0x10080, RZ ;  /* 0x0001008008007810 */ /* 0x000fca0007ffe0ff */
[----:B------:R4:W-:Y:S01]  /*1460*/  STL [R1+0x20], R0 ;  /* 0x0000200001007387 */ /* 0x0009e20000100800 */
[----:B------:R-:W-:Y:S05]  /*1470*/  @!P0 BRA `(.L_x_1094) ;  /* 0x0000015000008947 */ /* 0x000fea0003800000 */
[----:B------:R-:W-:Y:S01]  /*1480*/  IADD3 R2, P0, R10, UR4, RZ ;  /* 0x000000040a027c10 */ /* 0x000fe2000ff1e0ff */
[----:B------:R-:W-:Y:S01]  /*1490*/  BSSY B0, `(.L_x_1094) ;  /* 0x0000013000007945 */ /* 0x000fe20003800000 */
[----:B----4-:R-:W-:Y:S02]  /*14a0*/  IADD3 R0, -R28, -0x40, RZ ;  /* 0xffffffc01c007810 */ /* 0x010fe40007ffe1ff */
[----:B------:R-:W-:Y:S02]  /*14b0*/  IADD3.X R3, R11, UR8, RZ, P0, !PT ;  /* 0x000000080b037c10 */ /* 0x000fe400087fe4ff */
[----:B------:R-:W-:Y:S02]  /*14c0*/  IADD3 R6, P0, R2, UR4, RZ ;  /* 0x0000000402067c10 */ /* 0x000fe4000ff1e0ff */
[----:B------:R-:W-:Y:S02]  /*14d0*/  ISETP.GE.AND P1, PT, R14, c[0x0][0x1fc], PT ;  /* 0x00007f000e007a0c */ /* 0x000fe40003f26270 */
[----:B------:R-:W-:-:S02]  /*14e0*/  IADD3 R0, R0, c[0x0][0x168], RZ ;  /* 0x00005a0000007a10 */ /* 0x000fc40007ffe0ff */
[----:B------:R-:W-:Y:S02]  /*14f0*/  IADD3.X R7, R3, UR8, RZ, P0, !PT ;  /* 0x0000000803077c10 */ /* 0x000fe400087fe4ff */
[C---:B------:R-:W-:Y:S02]  /*1500*/  ISETP.LT.OR P0, PT, R0.reuse, 0x1, P1 ;  /* 0x000000010000780c */ /* 0x040fe40000f01670 */
[----:B------:R-:W-:-:S11]  /*1510*/  ISETP.LT.OR P1, PT, R0, 0x21, P1 ;  /* 0x000000210000780c */ /* 0x000fd60000f21670 */
[----:B------:R1:W-:Y:S01]  /*1520*/  LDGSTS.E.BYPASS.LTC128B.128 [R8+0x1c080], [R2.64], !P0 ;  /* 0x1c08000002087fae */ /* 0x0003e2000c101d54 */
[----:B------:R-:W-:-:S04]  /*1530*/  ISETP.GE.AND P0, PT, R19, c[0x0][0x1fc], PT ;  /* 0x00007f0013007a0c */ /* 0x000fc80003f06270 */
[C---:B------:R-:W-:Y:S02]  /*1540*/  ISETP.LT.OR P2, PT, R0.reuse, 0x1, P0 ;  /* 0x000000010000780c */ /* 0x040fe40000741670 */
[----:B------:R-:W-:-:S11]  /*1550*/  ISETP.LT.OR P0, PT, R0, 0x21, P0 ;  /* 0x000000210000780c */ /* 0x000fd60000701670 */
[----:B------:R1:W-:Y:S04]  /*1560*/  LDGSTS.E.BYPASS.LTC128B.128 [R8+0x1e080], [R2.64+0x80], !P2 ;  /* 0x1e08008002087fae */ /* 0x0003e8000d101d54 */
[----:B------:R1:W-:Y:S04]  /*1570*/  LDGSTS.E.BYPASS.LTC128B.128 [R8+0x1d080], [R6.64], !P1 ;  /* 0x1d08000006087fae */ /* 0x0003e8000c901d54 */
[----:B------:R1:W-:Y:S01]  /*1580*/  LDGSTS.E.BYPASS.LTC128B.128 [R8+0x1f080], [R6.64+0x80], !P0 ;  /* 0x1f08008006087fae */ /* 0x0003e2000c101d54 */
[----:B------:R-:W-:Y:S05]  /*1590*/  @P3 BRA `(.L_x_1095) ;  /* 0x0000002000003947 */ /* 0x000fea0003800000 */
[----:B------:R-:W-:-:S05]  /*15a0*/  SHF.L.U32 R0, R26, 0x4, RZ ;  /* 0x000000041a007819 */ /* 0x000fca00000006ff */
[----:B------:R2:W-:Y:S02]  /*15b0*/  LDGSTS.E.BYPASS.LTC128B.128 [R0+0x20380], [R12.64+0x100] ;  /* 0x203801000c007fae */ /* 0x0005e4000b901d54 */
.L_x_1095:
[----:B------:R-:W-:Y:S05]  /*15c0*/  BSYNC B0 ;  /* 0x0000000000007941 */ /* 0x000fea0003800000 */
.L_x_1094:
[----:B------:R-:W-:Y:S01]  /*15d0*/  UISETP.GE.AND UP0, UPT, UR12, 0x1, UPT ;  /* 0x000000010c00788c */ /* 0x000fe2000bf06270 */
[----:B------:R-:W0:Y:S01]  /*15e0*/  LDGDEPBAR ;  /* 0x00000000000079af */ /* 0x000e220000000000 */
        /* <DEDUP_REMOVED lines=66> */
[----:B-1----:R-:W-:Y:S01]  /*1a10*/  IMAD.SHL.U32 R2, R22, 0x40, RZ ;  /* 0x0000004016027824 */ /* 0x002fe200078e00ff */
[----:B--2-4-:R-:W-:Y:S01]  /*1a20*/  LEA.HI R0, R18, R26, RZ, 0x2 ;  /* 0x0000001a12007211 */ /* 0x014fe200078f10ff */
[----:B------:R-:W-:Y:S01]  /*1a30*/  IMAD.SHL.U32 R6, R28, 0x8, RZ ;  /* 0x000000081c067824 */ /* 0x000fe200078e00ff */
[----:B------:R-:W-:Y:S01]  /*1a40*/  LOP3.LUT P0, RZ, R22, 0x2, RZ, 0xc0, !PT ;  /* 0x0000000216ff7812 */ /* 0x000fe2000780c0ff */
[----:B------:R-:W-:Y:S01]  /*1a50*/  IMAD.SHL.U32 R9, R21, 0x10, RZ ;  /* 0x0000001015097824 */ /* 0x000fe200078e00ff */
[----:B------:R-:W-:Y:S01]  /*1a60*/  LOP3.LUT R2, R2, 0x1c0, RZ, 0xc0, !PT ;  /* 0x000001c002027812 */ /* 0x000fe200078ec0ff */
[----:B------:R-:W-:Y:S01]  /*1a70*/  IMAD.MOV.U32 R221, RZ, RZ, 0x20 ;  /* 0x00000020ffdd7424 */ /* 0x000fe200078e00ff */
[----:B------:R-:W-:Y:S01]  /*1a80*/  LOP3.LUT R6, R6, 0x8, RZ, 0xc0, !PT ;  /* 0x0000000806067812 */ /* 0x000fe200078ec0ff */
[----:B------:R-:W1:Y:S01]  /*1a90*/  S2UR UR10, SR_CTAID.Y ;  /* 0x00000000000a79c3 */ /* 0x000e620000002600 */
[--C-:B------:R-:W-:Y:S01]  /*1aa0*/  SHF.R.U32.HI R3, RZ, 0x3, R2.reuse ;  /* 0x00000003ff037819 */ /* 0x100fe20000011602 */
[----:B------:R-:W-:Y:S01]  /*1ab0*/  IMAD.MOV.U32 R222, RZ, RZ, 0x40 ;  /* 0x00000040ffde7424 */ /* 0x000fe200078e00ff */
[----:B------:R-:W-:Y:S01]  /*1ac0*/  LOP3.LUT R7, R2, 0x10, R9, 0xf8, !PT ;  /* 0x0000001002077812 */ /* 0x000fe200078ef809 */
[----:B------:R-:W-:Y:S01]  /*1ad0*/  IMAD.MOV.U32 R232, RZ, RZ, 0x20 ;  /* 0x00000020ffe87424 */ /* 0x000fe200078e00ff */
[C---:B------:R-:W-:Y:S01]  /*1ae0*/  LOP3.LUT R10, R3.reuse, R6, R2, 0x1e, !PT ;  /* 0x00000006030a7212 */ /* 0x040fe200078e1e02 */
[----:B------:R-:W-:Y:S01]  /*1af0*/  IMAD R223, R16, 0x800, R223 ;  /* 0x0000080010df7824 */ /* 0x000fe200078e02df */
[----:B------:R-:W-:Y:S01]  /*1b00*/  LOP3.LUT R216, R3, R7, R6, 0x1e, !PT ;  /* 0x0000000703d87212 */ /* 0x000fe200078e1e06 */
[----:B------:R-:W-:Y:S01]  /*1b10*/  IMAD.MOV.U32 R228, RZ, RZ, 0x10 ;  /* 0x00000010ffe47424 */ /* 0x000fe200078e00ff */
[----:B------:R-:W-:Y:S01]  /*1b20*/  LOP3.LUT R2, R0, 0x3ffffffc, RZ, 0xc0, !PT ;  /* 0x3ffffffc00027812 */ /* 0x000fe200078ec0ff */
[----:B------:R-:W-:Y:S01]  /*1b30*/  UIADD3 UR6, UR12, 0x3f, URZ ;  /* 0x0000003f0c067890 */ /* 0x000fe2000fffe03f */
[----:B------:R-:W-:Y:S01]  /*1b40*/  SHF.R.S32.HI R3, RZ, 0x1f, R20 ;  /* 0x0000001fff037819 */ /* 0x000fe20000011414 */
[----:B------:R-:W-:Y:S01]  /*1b50*/  IMAD.IADD R223, R223, 0x1, R10 ;  /* 0x00000001dfdf7824 */ /* 0x000fe200078e020a */
[----:B------:R-:W-:Y:S01]  /*1b60*/  SHF.R.S32.HI R8, RZ, 0x2, R0 ;  /* 0x00000002ff087819 */ /* 0x000fe20000011400 */
[----:B------:R-:W-:Y:S01]  /*1b70*/  IMAD.IADD R2, R26, 0x1, -R2 ;  /* 0x000000011a027824 */ /* 0x000fe200078e0a02 */
[----:B------:R-:W-:Y:S01]  /*1b80*/  SHF.R.S32.HI R6, RZ, 0x1f, R0 ;  /* 0x0000001fff067819 */ /* 0x000fe20000011400 */
[----:B------:R-:W-:Y:S01]  /*1b90*/  IMAD R216, R16, 0x200, R216 ;  /* 0x0000020010d87824 */ /* 0x000fe200078e02d8 */
[----:B------:R-:W-:Y:S01]  /*1ba0*/  LEA.HI R0, R3, R20, RZ, 0x2 ;  /* 0x0000001403007211 */ /* 0x000fe200078f10ff */
[----:B------:R-:W-:Y:S01]  /*1bb0*/  IMAD R11, R2, 0x2, R5 ;  /* 0x00000002020b7824 */ /* 0x000fe200078e0205 */
[----:B------:R-:W-:Y:S01]  /*1bc0*/  LOP3.LUT R7, R17, 0xffffffe0, RZ, 0xc0, !PT ;  /* 0xffffffe011077812 */ /* 0x000fe200078ec0ff */
[----:B------:R-:W-:Y:S01]  /*1bd0*/  USHF.R.S32.HI UR4, URZ, 0x1f, UR6 ;  /* 0x0000001f3f047899 */ /* 0x000fe20008011406 */
[----:B------:R-:W-:Y:S01]  /*1be0*/  LEA.HI R3, R6, R8, RZ, 0x3 ;  /* 0x0000000806037211 */ /* 0x000fe200078f18ff */
[----:B------:R-:W-:Y:S01]  /*1bf0*/  IMAD.MOV.U32 R225, RZ, RZ, 0x40 ;  /* 0x00000040ffe17424 */ /* 0x000fe200078e00ff */
[----:B------:R-:W-:Y:S01]  /*1c00*/  LOP3.LUT R0, R0, 0xfffffffc, RZ, 0xc0, !PT ;  /* 0xfffffffc00007812 */ /* 0x000fe200078ec0ff */
[----:B------:R-:W-:Y:S01]  /*1c10*/  IMAD.IADD R7, R26, 0x1, -R7 ;  /* 0x000000011a077824 */ /* 0x000fe200078e0a07 */
[----:B------:R-:W-:Y:S01]  /*1c20*/  LOP3.LUT R2, R3, 0xfffffff8, RZ, 0xc0, !PT ;  /* 0xfffffff803027812 */ /* 0x000fe200078ec0ff */
[----:B------:R-:W-:Y:S01]  /*1c30*/  IMAD.SHL.U32 R224, R223, 0x2, RZ ;  /* 0x00000002dfe07824 */ /* 0x000fe200078e00ff */
[----:B------:R-:W-:Y:S01]  /*1c40*/  SHF.R.S32.HI R27, RZ, 0x1f, R26 ;  /* 0x0000001fff1b7819 */ /* 0x000fe2000001141a */
[----:B------:R-:W-:Y:S01]  /*1c50*/  IMAD.IADD R3, R20, 0x1, -R0 ;  /* 0x0000000114037824 */ /* 0x000fe200078e0a00 */
[----:B------:R-:W-:Y:S01]  /*1c60*/  SHF.R.S32.HI R0, RZ, 0x1f, R7 ;  /* 0x0000001fff007819 */ /* 0x000fe20000011407 */
[----:B------:R-:W-:Y:S01]  /*1c70*/  IMAD.IADD R2, R8, 0x1, -R2 ;  /* 0x0000000108027824 */ /* 0x000fe200078e0a02 */
[----:B------:R-:W-:Y:S01]  /*1c80*/  SEL R221, R221, 0xffffffe0, !P0 ;  /* 0xffffffe0dddd7807 */ /* 0x000fe20004000000 */
[----:B------:R-:W-:Y:S01]  /*1c90*/  IMAD R6, R3, -0x8, R24 ;  /* 0xfffffff803067824 */ /* 0x000fe200078e0218 */
[----:B------:R-:W-:Y:S01]  /*1ca0*/  LEA.HI R0, R0, R7, RZ, 0x2 ;  /* 0x0000000700007211 */ /* 0x000fe200078f10ff */
[C---:B------:R-:W-:Y:S01]  /*1cb0*/  IMAD.SHL.U32 R5, R2.reuse, 0x40, RZ ;  /* 0x0000004002057824 */ /* 0x040fe200078e00ff */
[----:B------:R-:W-:Y:S01]  /*1cc0*/  LOP3.LUT P0, RZ, R2, 0x4, RZ, 0xc0, !PT ;  /* 0x0000000402ff7812 */ /* 0x000fe2000780c0ff */
[----:B------:R2:W-:Y:S01]  /*1cd0*/  STL [R1+0x1c], R27 ;  /* 0x00001c1b01007387 */ /* 0x0005e20000100800 */
[C---:B------:R-:W-:Y:S01]  /*1ce0*/  LOP3.LUT R3, R0.reuse, 0xfffffffc, RZ, 0xc0, !PT ;  /* 0xfffffffc00037812 */ /* 0x040fe200078ec0ff */
[----:B------:R-:W-:Y:S01]  /*1cf0*/  IMAD R221, R223, 0x2, R221 ;  /* 0x00000002dfdd7824 */ /* 0x000fe200078e02dd */
[----:B------:R-:W-:Y:S01]  /*1d00*/  LEA.HI.SX32 R249, R0, R9, 0x1e ;  /* 0x0000000900f97211 */ /* 0x000fe200078ff2ff */
[----:B------:R-:W-:Y:S01]  /*1d10*/  IMAD.SHL.U32 R217, R216, 0x2, RZ ;  /* 0x00000002d8d97824 */ /* 0x000fe200078e00ff */
[----:B------:R-:W-:Y:S01]  /*1d20*/  LOP3.LUT R0, R5, 0x1c0, RZ, 0xc0, !PT ;  /* 0x000001c005007812 */ /* 0x000fe200078ec0ff */
[----:B------:R-:W-:Y:S01]  /*1d30*/  IMAD.IADD R5, R7, 0x1, -R3 ;  /* 0x0000000107057824 */ /* 0x000fe200078e0a03 */
[----:B------:R-:W-:Y:S01]  /*1d40*/  LOP3.LUT P1, RZ, R22, 0x4, RZ, 0xc0, !PT ;  /* 0x0000000416ff7812 */ /* 0x000fe2000782c0ff */
[----:B------:R-:W-:Y:S01]  /*1d50*/  ULEA.HI UR4, UR4, UR6, URZ, 0x6 ;  /* 0x0000000604047291 */ /* 0x000fe2000f8f303f */
[----:B------:R-:W-:Y:S01]  /*1d60*/  SHF.R.U32.HI R3, RZ, 0x3, R0 ;  /* 0x00000003ff037819 */ /* 0x000fe20000011600 */
[----:B------:R-:W-:Y:S01]  /*1d70*/  IMAD R248, R5, -0x2, R6 ;  /* 0xfffffffe05f87824 */ /* 0x000fe200078e0206 */
[----:B------:R-:W-:Y:S01]  /*1d80*/  SEL R222, R222, 0xffffffc0, !P1 ;  /* 0xffffffc0dede7807 */ /* 0x000fe20004800000 */
[----:B------:R-:W-:Y:S01]  /*1d90*/  CS2R R194, SRZ ;  /* 0x0000000000c27805 */ /* 0x000fe2000001ff00 */
[----:B------:R-:W-:Y:S01]  /*1da0*/  LOP3.LUT R0, R3, R0, R23, 0x1e, !PT ;  /* 0x0000000003007212 */ /* 0x000fe200078e1e17 */
[----:B------:R-:W-:Y:S01]  /*1db0*/  CS2R R192, SRZ ;  /* 0x0000000000c07805 */ /* 0x000fe2000001ff00 */
[----:B------:R-:W-:Y:S01]  /*1dc0*/  LOP3.LUT P1, RZ, R4, 0x4, RZ, 0xc0, !PT ;  /* 0x0000000404ff7812 */ /* 0x000fe2000782c0ff */
[----:B------:R-:W-:Y:S01]  /*1dd0*/  IMAD R223, R223, 0x2, R222 ;  /* 0x00000002dfdf7824 */ /* 0x000fe200078e02de */
[----:B------:R-:W-:Y:S01]  /*1de0*/  CS2R R190, SRZ ;  /* 0x0000000000be7805 */ /* 0x000fe2000001ff00 */
[----:B------:R-:W-:Y:S01]  /*1df0*/  IMAD.IADD R0, R11, 0x1, R0 ;  /* 0x000000010b007824 */ /* 0x000fe200078e0200 */
[----:B------:R-:W-:Y:S01]  /*1e00*/  SEL R226, R232, 0xffffffe0, !P1 ;  /* 0xffffffe0e8e27807 */ /* 0x000fe20004800000 */
[----:B------:R-:W-:Y:S01]  /*1e10*/  IMAD R216, R216, 0x2, R222 ;  /* 0x00000002d8d87824 */ /* 0x000fe200078e02de */
[----:B------:R-:W-:Y:S01]  /*1e20*/  CS2R R188, SRZ ;  /* 0x0000000000bc7805 */ /* 0x000fe2000001ff00 */
[----:B------:R-:W-:Y:S01]  /*1e30*/  CS2R R186, SRZ ;  /* 0x0000000000ba7805 */ /* 0x000fe2000001ff00 */
[----:B------:R-:W-:Y:S01]  /*1e40*/  LEA R238, R0, 0x20480, 0x1 ;  /* 0x0002048000ee7811 */ /* 0x000fe200078e08ff */
[----:B------:R-:W-:Y:S01]  /*1e50*/  IMAD.IADD R229, R220, 0x1, R226 ;  /* 0x00000001dce57824 */ /* 0x000fe200078e02e2 */
[----:B------:R-:W-:Y:S01]  /*1e60*/  CS2R R184, SRZ ;  /* 0x0000000000b87805 */ /* 0x000fe2000001ff00 */
[----:B------:R-:W-:Y:S01]  /*1e70*/  CS2R R182, SRZ ;  /* 0x0000000000b67805 */ /* 0x000fe2000001ff00 */
[C---:B------:R-:W-:Y:S01]  /*1e80*/  IADD3 R239, R238.reuse, 0x40, RZ ;  /* 0x00000040eeef7810 */ /* 0x040fe20007ffe0ff */
[----:B------:R-:W-:Y:S01]  /*1e90*/  CS2R R180, SRZ ;  /* 0x0000000000b47805 */ /* 0x000fe2000001ff00 */
[----:B------:R-:W-:Y:S01]  /*1ea0*/  @P0 IADD3 R239, R238, -0x40, RZ ;  /* 0xffffffc0eeef0810 */ /* 0x000fe20007ffe0ff */
[----:B------:R-:W-:Y:S01]  /*1eb0*/  CS2R R178, SRZ ;  /* 0x0000000000b27805 */ /* 0x000fe2000001ff00 */
[----:B------:R-:W-:Y:S01]  /*1ec0*/  LOP3.LUT P0, RZ, R4, 0x2, RZ, 0xc0, !PT ;  /* 0x0000000204ff7812 */ /* 0x000fe2000780c0ff */
[----:B------:R-:W-:Y:S01]  /*1ed0*/  CS2R R176, SRZ ;  /* 0x0000000000b07805 */ /* 0x000fe2000001ff00 */
[----:B------:R-:W-:Y:S01]  /*1ee0*/  CS2R R174, SRZ ;  /* 0x0000000000ae7805 */ /* 0x000fe2000001ff00 */
[----:B------:R-:W-:Y:S01]  /*1ef0*/  CS2R R172, SRZ ;  /* 0x0000000000ac7805 */ /* 0x000fe2000001ff00 */
[----:B------:R-:W-:Y:S01]  /*1f00*/  SEL R228, R228, 0xfffffff0, !P0 ;  /* 0xfffffff0e4e47807 */ /* 0x000fe20004000000 */
        /* <DEDUP_REMOVED lines=53> */
[----:B------:R-:W-:Y:S01]  /*2260*/  SEL R225, R225, 0xffffffc0, !P1 ;  /* 0xffffffc0e1e17807 */ /* 0x000fe20004800000 */
[----:B------:R-:W-:Y:S01]  /*2270*/  IMAD.IADD R230, R220, 0x1, R228 ;  /* 0x00000001dce67824 */ /* 0x000fe200078e02e4 */
[----:B------:R-:W-:Y:S01]  /*2280*/  ULDC UR9, c[0x0][0x278] ;  /* 0x00009e0000097ab9 */ /* 0x000fe20000000800 */
[----:B------:R-:W-:Y:S01]  /*2290*/  IMAD.IADD R231, R228, 0x1, R229 ;  /* 0x00000001e4e77824 */ /* 0x000fe200078e02e5 */
[----:B------:R-:W-:-:S02]  /*22a0*/  ULDC UR8, c[0x0][0x290] ;  /* 0x0000a40000087ab9 */ /* 0x000fc40000000800 */
[----:B------:R-:W-:Y:S02]  /*22b0*/  UMOV UR5, URZ ;  /* 0x0000003f00057c82 */ /* 0x000fe40008000000 */
[----:B------:R-:W-:Y:S02]  /*22c0*/  UMOV UR25, 0x1 ;  /* 0x0000000100197882 */ /* 0x000fe40000000000 */
[----:B------:R-:W-:Y:S02]  /*22d0*/  UMOV UR24, URZ ;  /* 0x0000003f00187c82 */ /* 0x000fe40008000000 */
[----:B------:R-:W-:Y:S02]  /*22e0*/  UMOV UR23, URZ ;  /* 0x0000003f00177c82 */ /* 0x000fe40008000000 */
[----:B------:R-:W-:Y:S02]  /*22f0*/  UIMAD UR9, UR18, UR9, URZ ;  /* 0x00000009120972a4 */ /* 0x000fe4000f8e023f */
[----:B------:R-:W-:-:S02]  /*2300*/  UIMAD UR8, UR18, UR8, URZ ;  /* 0x00000008120872a4 */ /* 0x000fc4000f8e023f */
[----:B------:R-:W-:Y:S02]  /*2310*/  USHF.R.S32.HI UR22, URZ, 0x6, UR4 ;  /* 0x000000063f167899 */ /* 0x000fe40008011404 */
[----:B-12---:R-:W-:Y:S02]  /*2320*/  ULDC UR11, c[0x0][0x168] ;  /* 0x00005a00000b7ab9 */ /* 0x006fe40000000800 */
.L_x_1099:
[----:B------:R-:W-:Y:S04]  /*2330*/  DEPBAR.LE SB0, 0x1 ;  /* 0x000080400000791a */ /* 0x000fe80000000000 */
[----:B------:R-:W-:Y:S01]  /*2340*/  BAR.SYNC.DEFER_BLOCKING 0x0 ;  /* 0x0000000000007b1d */ /* 0x000fe20000010000 */
[----:B------:R-:W-:Y:S01]  /*2350*/  IMAD.U32 R0, RZ, RZ, UR5 ;  /* 0x00000005ff007e24 */ /* 0x000fe2000f8e00ff */
[----:B------:R-:W-:Y:S01]  /*2360*/  UIADD3 UR19, UR24, 0x1, URZ ;  /* 0x0000000118137890 */ /* 0x000fe2000fffe03f */
[----:B------:R-:W-:Y:S02]  /*2370*/  IMAD.U32 R2, RZ, RZ, UR5 ;  /* 0x00000005ff027e24 */ /* 0x000fe4000f8e00ff */
[----:B------:R-:W-:Y:S01]  /*2380*/  IMAD R0, R0, 0x2000, R220 ;  /* 0x0000200000007824 */ /* 0x000fe200078e02dc */
[----:B------:R-:W-:Y:S01]  /*2390*/  UISETP.GE.AND UP0, UPT, UR19, UR22, UPT ;  /* 0x000000161300728c */ /* 0x000fe2000bf06270 */
[----:B------:R-:W-:Y:S01]  /*23a0*/  IMAD.U32 R237, RZ, RZ, UR5 ;  /* 0x00000005ffed7e24 */ /* 0x000fe2000f8e00ff */
[----:B------:R-:W-:Y:S02]  /*23b0*/  LEA R2, R2, R228, 0xd ;  /* 0x000000e402027211 */ /* 0x000fe400078e68ff */
[----:B------:R-:W-:Y:S02]  /*23c0*/  SHF.L.U32 R0, R0, 0x1, RZ ;  /* 0x0000000100007819 */ /* 0x000fe400000006ff */
[----:B------:R-:W-:Y:S01]  /*23d0*/  LEA R237, R237, R249, 0x6 ;  /* 0x000000f9eded7211 */ /* 0x000fe200078e30ff */
[C---:B------:R-:W-:Y:S01]  /*23e0*/  IMAD.IADD R3, R220.reuse, 0x1, R2 ;  /* 0x00000001dc037824 */ /* 0x040fe200078e0202 */
[----:B------:R-:W-:Y:S02]  /*23f0*/  IADD3 R2, R220, R2, R226 ;  /* 0x00000002dc027210 */ /* 0x000fe40007ffe0e2 */
[----:B------:R-:W-:Y:S01]  /*2400*/  PLOP3.LUT P1, PT, PT, PT, UP0, 0x80, 0x0 ;  /* 0x000000000000781c */ /* 0x000fe20003f2f008 */
[----:B------:R-:W-:Y:S01]  /*2410*/  IMAD.SHL.U32 R237, R237, 0x4, RZ ;  /* 0x00000004eded7824 */ /* 0x000fe200078e00ff */
[----:B------:R-:W-:Y:S01]  /*2420*/  SHF.L.U32 R209, R3, 0x1, RZ ;  /* 0x0000000103d17819 */ /* 0x000fe200000006ff */
[----:B------:R-:W-:Y:S01]  /*2430*/  IMAD.SHL.U32 R219, R2, 0x2, RZ ;  /* 0x0000000202db7824 */ /* 0x000fe200078e00ff */
[----:B------:R-:W-:Y:S02]  /*2440*/  MOV R3, UR5 ;  /* 0x0000000500037c02 */ /* 0x000fe40008000f00 */
[----:B------:R-:W-:Y:S01]  /*2450*/  MOV R2, UR5 ;  /* 0x0000000500027c02 */ /* 0x000fe20008000f00 */
[----:B------:R-:W-:Y:S04]  /*2460*/  LDSM.16.M88.4 R16, [R224+0x80] ;  /* 0x00008000e010783b */ /* 0x000fe80000000200 */
[----:B------:R-:W-:Y:S01]  /*2470*/  IMAD R2, R2, 0x2000, R230 ;  /* 0x0000200002027824 */ /* 0x000fe200078e02e6 */
        /* <DEDUP_REMOVED lines=14> */
[----:B------:R-:W-:Y:S05]  /*2560*/  LDS R233, [R237+0x20080] ;  /* 0x02008000ede97984 */ /* 0x000fea0000000800 */
[----:B------:R-:W-:Y:S02]  /*2570*/  LDS R234, [R237+0x200a0] ;  /* 0x0200a000edea7984 */ /* 0x000fe40000000800 */
[C---:B------:R-:W-:Y:S03]  /*2580*/  HMMA.16816.F32 R16, R32.reuse, R18, RZ ;  /* 0x000000122010723c */ /* 0x040fe600000018ff */
[----:B------:R-:W-:Y:S05]  /*2590*/  LDS R235, [R237+0x20100] ;  /* 0x02010000edeb7984 */ /* 0x000fea0000000800 */
[-C--:B---3--:R-:W-:Y:S01]  /*25a0*/  HMMA.16816.F32 R20, R32, R36.reuse, RZ ;  /* 0x000000242014723c */ /* 0x088fe200000018ff */
[----:B------:R-:W-:Y:S07]  /*25b0*/  LDS R236, [R237+0x20120] ;  /* 0x02012000edec7984 */ /* 0x000fee0000000800 */
[C---:B------:R-:W-:Y:S07]  /*25c0*/  HMMA.16816.F32 R24, R28.reuse, R36, RZ ;  /* 0x000000241c18723c */ /* 0x040fee00000018ff */
[----:B------:R-:W-:Y:S01]  /*25d0*/  IMAD.U32 R36, RZ, RZ, UR5 ;  /* 0x00000005ff247e24 */ /* 0x000fe2000f8e00ff */
[-C--:B------:R-:W-:Y:S04]  /*25e0*/  HMMA.16816.F32 R28, R28, R38.reuse, RZ ;  /* 0x000000261c1c723c */ /* 0x080fe800000018ff */
[----:B------:R-:W-:Y:S01]  /*25f0*/  IMAD R37, R36, 0x2000, R226 ;  /* 0x0000200024257824 */ /* 0x000fe200078e02e2 */
[----:B------:R-:W-:Y:S03]  /*2600*/  LEA R36, R3, R229, 0xd ;  /* 0x000000e503247211 */ /* 0x000fe600078e68ff */
[----:B------:R-:W-:Y:S04]  /*2610*/  HMMA.16816.F32 R32, R32, R38, RZ ;  /* 0x000000262020723c */ /* 0x000fe800000018ff */
[----:B------:R-:W-:Y:S01]  /*2620*/  IMAD.IADD R3, R220, 0x1, R37 ;  /* 0x00000001dc037824 */ /* 0x000fe200078e0225 */
[----:B------:R-:W-:Y:S03]  /*2630*/  SHF.L.U32 R208, R36, 0x1, RZ ;  /* 0x0000000124d07819 */ /* 0x000fe600000006ff */
[-C--:B----4-:R-:W-:Y:S02]  /*2640*/  HMMA.16816.F32 R4, R40, R44.reuse, R4 ;  /* 0x0000002c2804723c */ /* 0x090fe40000001804 */
[----:B------:R-:W-:Y:S03]  /*2650*/  LDSM.16.M88.4 R60, [R208+0x11080] ;  /* 0x01108000d03c783b */ /* 0x000fe60000000200 */
[----:B------:R-:W-:Y:S01]  /*2660*/  IMAD.SHL.U32 R218, R3, 0x2, RZ ;  /* 0x0000000203da7824 */ /* 0x000fe200078e00ff */
[----:B------:R-:W-:Y:S02]  /*2670*/  MOV R3, UR5 ;  /* 0x0000000500037c02 */ /* 0x000fe40008000f00 */
[C---:B-----5:R-:W-:Y:S02]  /*2680*/  HMMA.16816.F32 R8, R48.reuse, R44, R8 ;  /* 0x0000002c3008723c */ /* 0x060fe40000001808 */
[----:B------:R-:W1:Y:S02]  /*2690*/  LDSM.16.M88.4 R36, [R218+0x10080] ;  /* 0x01008000da24783b */ /* 0x000e640000000200 */
[----:B------:R-:W-:Y:S04]  /*26a0*/  IMAD R3, R3, 0x2000, R231 ;  /* 0x0000200003037824 */ /* 0x000fe800078e02e7 */
[-C--:B------:R-:W-:Y:S04]  /*26b0*/  HMMA.16816.F32 R12, R48, R46.reuse, R12 ;  /* 0x0000002e300c723c */ /* 0x080fe8000000180c */
[----:B------:R-:W-:Y:S04]  /*26c0*/  SHF.L.U32 R3, R3, 0x1, RZ ;  /* 0x0000000103037819 */ /* 0x000fe800000006ff */
[C---:B------:R-:W-:Y:S01]  /*26d0*/  HMMA.16816.F32 R16, R40.reuse, R46, R16 ;  /* 0x0000002e2810723c */ /* 0x040fe20000001810 */
[----:B------:R-:W2:Y:S05]  /*26e0*/  LDSM.16.M88.4 R204, [R3+0x11080] ;  /* 0x0110800003cc783b */ /* 0x000eaa0000000200 */
[----:B------:R-:W-:Y:S02]  /*26f0*/  LDSM.16.M88.4 R44, [R224+0x4080] ;  /* 0x00408000e02c783b */ /* 0x000fe40000000200 */
[-C--:B------:R-:W-:Y:S08]  /*2700*/  HMMA.16816.F32 R20, R40, R52.reuse, R20 ;  /* 0x000000342814723c */ /* 0x080ff00000001814 */
[C---:B------:R-:W-:Y:S08]  /*2710*/  HMMA.16816.F32 R24, R48.reuse, R52, R24 ;  /* 0x000000343018723c */ /* 0x040ff00000001818 */
[-C--:B------:R-:W-:Y:S01]  /*2720*/  HMMA.16816.F32 R28, R48, R54.reuse, R28 ;  /* 0x00000036301c723c */ /* 0x080fe2000000181c */
[----:B------:R-:W-:Y:S07]  /*2730*/  LDSM.16.M88.4 R48, [R0+0x13080] ;  /* 0x013080000030783b */ /* 0x000fee0000000200 */
[----:B------:R-:W-:Y:S01]  /*2740*/  HMMA.16816.F32 R32, R40, R54, R32 ;  /* 0x000000362820723c */ /* 0x000fe20000001820 */
[----:B------:R-:W3:Y:S05]  /*2750*/  LDSM.16.M88.4 R40, [R222+0x2080] ;  /* 0x00208000de28783b */ /* 0x000eea0000000200 */
[----:B------:R-:W-:Y:S02]  /*2760*/  LDSM.16.M88.4 R52, [R224+0x6080] ;  /* 0x00608000e034783b */ /* 0x000fe40000000200 */
[-C--:B-1----:R-:W-:Y:S08]  /*2770*/  HMMA.16816.F32 R4, R36, R56.reuse, R4 ;  /* 0x000000382404723c */ /* 0x082ff00000001804 */
[C---:B------:R-:W-:Y:S08]  /*2780*/  HMMA.16816.F32 R8, R60.reuse, R56, R8 ;  /* 0x000000383c08723c */ /* 0x040ff00000001808 */
[-C--:B------:R-:W-:Y:S08]  /*2790*/  HMMA.16816.F32 R12, R60, R58.reuse, R12 ;  /* 0x0000003a3c0c723c */ /* 0x080ff0000000180c */
[C---:B------:R-:W-:Y:S08]  /*27a0*/  HMMA.16816.F32 R16, R36.reuse, R58, R16 ;  /* 0x0000003a2410723c */ /* 0x040ff00000001810 */
[-C--:B------:R-:W-:Y:S08]  /*27b0*/  HMMA.16816.F32 R20, R36, R64.reuse, R20 ;  /* 0x000000402414723c */ /* 0x080ff00000001814 */
[C---:B------:R-:W-:Y:S07]  /*27c0*/  HMMA.16816.F32 R24, R60.reuse, R64, R24 ;  /* 0x000000403c18723c */ /* 0x040fee0000001818 */
[----:B------:R-:W-:Y:S01]  /*27d0*/  SHF.L.U32 R64, R2, 0x1, RZ ;  /* 0x0000000102407819 */ /* 0x000fe200000006ff */
[-C--:B------:R-:W-:Y:S01]  /*27e0*/  HMMA.16816.F32 R28, R60, R66.reuse, R28 ;  /* 0x000000423c1c723c */ /* 0x080fe2000000181c */
[----:B------:R-:W-:Y:S05]  /*27f0*/  LDSM.16.M88.4 R60, [R221+0x4080] ;  /* 0x00408000dd3c783b */ /* 0x000fea0000000200 */
[----:B------:R-:W-:Y:S02]  /*2800*/  LDSM.16.M88.4 R56, [R64+0x12080] ;  /* 0x012080004038783b */ /* 0x000fe40000000200 */
[----:B------:R-:W-:Y:S03]  /*2810*/  HMMA.16816.F32 R32, R36, R66, R32 ;  /* 0x000000422420723c */ /* 0x000fe60000001820 */
[----:B------:R-:W1:Y:S05]  /*2820*/  LDSM.16.M88.4 R36, [R0+0x12080] ;  /* 0x012080000024783b */ /* 0x000e6a0000000200 */
[-C--:B------:R-:W-:Y:S01]  /*2830*/  HMMA.16816.F32 R4, R196, R200.reuse, R4 ;  /* 0x000000c8c404723c */ /* 0x080fe20000001804 */
[----:B------:R-:W4:Y:S07]  /*2840*/  LDSM.16.M88.4 R64, [R64+0x13080] ;  /* 0x013080004040783b */ /* 0x000f2e0000000200 */
[C---:B--2---:R-:W-:Y:S08]  /*2850*/  HMMA.16816.F32 R8, R204.reuse, R200, R8 ;  /* 0x000000c8cc08723c */ /* 0x044ff00000001808 */
[-C--:B------:R-:W-:Y:S08]  /*2860*/  HMMA.16816.F32 R12, R204, R202.reuse, R12 ;  /* 0x000000cacc0c723c */ /* 0x080ff0000000180c */
[C---:B------:R-:W-:Y:S01]  /*2870*/  HMMA.16816.F32 R16, R196.reuse, R202, R16 ;  /* 0x000000cac410723c */ /* 0x040fe20000001810 */
[----:B------:R-:W2:Y:S07]  /*2880*/  LDSM.16.M88.4 R200, [R221+0x6080] ;  /* 0x00608000ddc8783b */ /* 0x000eae0000000200 */
[-C--:B---3--:R-:W-:Y:S08]  /*2890*/  HMMA.16816.F32 R20, R196, R40.reuse, R20 ;  /* 0x00000028c414723c */ /* 0x088ff00000001814 */
        /* <DEDUP_REMOVED lines=18> */
[-C--:B------:R-:W-:Y:S08]  /*29c0*/  HMMA.16816.F32 R4, R56, R60.reuse, R4 ;  /* 0x0000003c3804723c */ /* 0x080ff00000001804 */
[C---:B----4-:R-:W-:Y:S08]  /*29d0*/  HMMA.16816.F32 R8, R64.reuse, R60, R8 ;  /* 0x0000003c4008723c */ /* 0x050ff00000001808 */
[-C--:B------:R-:W-:Y:S08]  /*29e0*/  HMMA.16816.F32 R12, R64, R62.reuse, R12 ;  /* 0x0000003e400c723c */ /* 0x080ff0000000180c */
[C---:B------:R-:W-:Y:S08]  /*29f0*/  HMMA.16816.F32 R16, R56.reuse, R62, R16 ;  /* 0x0000003e3810723c */ /* 0x040ff00000001810 */
[-C--:B--2---:R-:W-:Y:S08]  /*2a00*/  HMMA.16816.F32 R20, R56, R200.reuse, R20 ;  /* 0x000000c83814723c */ /* 0x084ff00000001814 */
[C---:B------:R-:W-:Y:S08]  /*2a10*/  HMMA.16816.F32 R24, R64.reuse, R200, R24 ;  /* 0x000000c84018723c */ /* 0x040ff00000001818 */
[-C--:B------:R-:W-:Y:S08]  /*2a20*/  HMMA.16816.F32 R28, R64, R202.reuse, R28 ;  /* 0x000000ca401c723c */ /* 0x080ff0000000181c */
[----:B------:R-:W-:Y:S08]  /*2a30*/  HMMA.16816.F32 R32, R56, R202, R32 ;  /* 0x000000ca3820723c */ /* 0x000ff00000001820 */
[-C--:B-1----:R-:W-:Y:S08]  /*2a40*/  HMMA.16816.F32 R4, R40, R44.reuse, R4 ;  /* 0x0000002c2804723c */ /* 0x082ff00000001804 */
[C---:B------:R-:W-:Y:S08]  /*2a50*/  HMMA.16816.F32 R8, R196.reuse, R44, R8 ;  /* 0x0000002cc408723c */ /* 0x040ff00000001808 */
[-C--:B------:R-:W-:Y:S08]  /*2a60*/  HMMA.16816.F32 R12, R196, R46.reuse, R12 ;  /* 0x0000002ec40c723c */ /* 0x080ff0000000180c */
[C---:B------:R-:W-:Y:S01]  /*2a70*/  HMMA.16816.F32 R16, R40.reuse, R46, R16 ;  /* 0x0000002e2810723c */ /* 0x040fe20000001810 */
[----:B------:R-:W1:Y:S01]  /*2a80*/  LDSM.16.M88.4 R44, [R222+0x4080] ;  /* 0x00408000de2c783b */ /* 0x000e620000000200 */
[----:B------:R-:W-:Y:S04]  /*2a90*/  DEPBAR.LE SB0, 0x1 ;  /* 0x000080400000791a */ /* 0x000fe80000000000 */
[----:B------:R-:W-:Y:S02]  /*2aa0*/  BAR.SYNC.DEFER_BLOCKING 0x0 ;  /* 0x0000000000007b1d */ /* 0x000fe40000010000 */
[-C--:B------:R-:W-:Y:S08]  /*2ab0*/  HMMA.16816.F32 R20, R40, R204.reuse, R20 ;  /* 0x000000cc2814723c */ /* 0x080ff00000001814 */
[C---:B------:R-:W-:Y:S08]  /*2ac0*/  HMMA.16816.F32 R24, R196.reuse, R204, R24 ;  /* 0x000000ccc418723c */ /* 0x040ff00000001818 */
[-C--:B------:R-:W-:Y:S01]  /*2ad0*/  HMMA.16816.F32 R28, R196, R206.reuse, R28 ;  /* 0x000000cec41c723c */ /* 0x080fe2000000181c */
[----:B------:R2:W3:Y:S07]  /*2ae0*/  LDSM.16.M88.4 R64, [R0+0x18080] ;  /* 0x018080000040783b */ /* 0x0004ee0000000200 */
[----:B------:R-:W-:Y:S01]  /*2af0*/  HMMA.16816.F32 R32, R40, R206, R32 ;  /* 0x000000ce2820723c */ /* 0x000fe20000001820 */
[----:B------:R2:W4:Y:S05]  /*2b00*/  LDSM.16.M88.4 R60, [R0+0x19080] ;  /* 0x01908000003c783b */ /* 0x00052a0000000200 */
[----:B------:R2:W2:Y:S02]  /*2b10*/  LDSM.16.M88.4 R200, [R209+0x18080] ;  /* 0x01808000d1c8783b */ /* 0x0004a40000000200 */
[-C--:B-1----:R-:W-:Y:S03]  /*2b20*/  HMMA.16816.F32 R4, R36, R44.reuse, R4 ;  /* 0x0000002c2404723c */ /* 0x082fe60000001804 */
[----:B------:R-:W1:Y:S05]  /*2b30*/  LDSM.16.M88.4 R208, [R209+0x19080] ;  /* 0x01908000d1d0783b */ /* 0x000e6a0000000200 */
[C---:B------:R-:W-:Y:S01]  /*2b40*/  HMMA.16816.F32 R8, R48.reuse, R44, R8 ;  /* 0x0000002c3008723c */ /* 0x040fe20000001808 */
[----:B------:R1:W1:Y:S05]  /*2b50*/  LDSM.16.M88.4 R56, [R224+0x8080] ;  /* 0x00808000e038783b */ /* 0x00026a0000000200 */
[----:B------:R1:W1:Y:S02]  /*2b60*/  LDSM.16.M88.4 R196, [R224+0xa080] ;  /* 0x00a08000e0c4783b */ /* 0x0002640000000200 */
[-C--:B------:R-:W-:Y:S03]  /*2b70*/  HMMA.16816.F32 R12, R48, R46.reuse, R12 ;  /* 0x0000002e300c723c */ /* 0x080fe6000000180c */
[----:B------:R1:W1:Y:S05]  /*2b80*/  LDSM.16.M88.4 R204, [R221+0x8080] ;  /* 0x00808000ddcc783b */ /* 0x00026a0000000200 */
[C---:B------:R-:W-:Y:S01]  /*2b90*/  HMMA.16816.F32 R16, R36.reuse, R46, R16 ;  /* 0x0000002e2410723c */ /* 0x040fe20000001810 */
[----:B------:R1:W1:Y:S07]  /*2ba0*/  LDSM.16.M88.4 R212, [R221+0xa080] ;  /* 0x00a08000ddd4783b */ /* 0x00026e0000000200 */
[-C--:B------:R-:W-:Y:S08]  /*2bb0*/  HMMA.16816.F32 R20, R36, R52.reuse, R20 ;  /* 0x000000342414723c */ /* 0x080ff00000001814 */
[C---:B------:R-:W-:Y:S08]  /*2bc0*/  HMMA.16816.F32 R24, R48.reuse, R52, R24 ;  /* 0x000000343018723c */ /* 0x040ff00000001818 */
[-C--:B------:R-:W-:Y:S08]  /*2bd0*/  HMMA.16816.F32 R28, R48, R54.reuse, R28 ;  /* 0x00000036301c723c */ /* 0x080ff0000000181c */
[----:B------:R-:W-:Y:S01]  /*2be0*/  HMMA.16816.F32 R32, R36, R54, R32 ;  /* 0x000000362420723c */ /* 0x000fe20000001820 */
[----:B------:R-:W-:-:S07]  /*2bf0*/  @P1 BRA `(.L_x_1097) ;  /* 0x0000039000001947 */ /* 0x000fce0003800000 */
[----:B--234-:R-:W2:Y:S01]  /*2c00*/  LDL.64 R244, [R1+0x8] ;  /* 0x0000080001f47983 */ /* 0x01cea20000100a00 */
[----:B------:R-:W-:Y:S01]  /*2c10*/  ULDC.64 UR6, c[0x0][0x178] ;  /* 0x00005e0000067ab9 */ /* 0x000fe20000000a00 */
[----:B------:R-:W-:Y:S01]  /*2c20*/  IMAD.U32 R40, RZ, RZ, UR16 ;  /* 0x00000010ff287e24 */ /* 0x000fe2000f8e00ff */
[----:B------:R-:W-:Y:S01]  /*2c30*/  UIMAD.WIDE.U32 UR26, UR19, UR6, URZ ;  /* 0x00000006131a72a5 */ /* 0x000fe2000f8e003f */
[----:B------:R-:W3:Y:S01]  /*2c40*/  LDL.64 R242, [R1] ;  /* 0x0000000001f27983 */ /* 0x000ee20000100a00 */
[----:B------:R-:W-:Y:S01]  /*2c50*/  USHF.R.S32.HI UR4, URZ, 0x1f, UR19 ;  /* 0x0000001f3f047899 */ /* 0x000fe20008011413 */
[----:B------:R-:W-:Y:S02]  /*2c60*/  @!P3 IMAD.MOV.U32 R36, RZ, RZ, R250 ;  /* 0x000000ffff24b224 */ /* 0x000fe400078e00fa */
[----:B------:R-:W4:Y:S01]  /*2c70*/  LDL R240, [R1+0x20] ;  /* 0x0000200001f07983 */ /* 0x000f220000100800 */
[----:B------:R-:W-:Y:S01]  /*2c80*/  UIMAD UR4, UR4, UR6, URZ ;  /* 0x00000006040472a4 */ /* 0x000fe2000f8e023f */
[----:B------:R-:W-:Y:S02]  /*2c90*/  IMAD.U32 R2, RZ, RZ, UR26 ;  /* 0x0000001aff027e24 */ /* 0x000fe4000f8e00ff */
[----:B------:R-:W5:Y:S01]  /*2ca0*/  LDL R241, [R1+0x24] ;  /* 0x0000240001f17983 */ /* 0x000f620000100800 */
[----:B------:R-:W-:Y:S01]  /*2cb0*/  UIMAD UR4, UR19, UR7, UR4 ;  /* 0x00000007130472a4 */ /* 0x000fe2000f8e0204 */
[----:B------:R-:W-:Y:S01]  /*2cc0*/  IMAD.U32 R3, RZ, RZ, UR26 ;  /* 0x0000001aff037e24 */ /* 0x000fe2000f8e00ff */
[----:B------:R-:W-:Y:S01]  /*2cd0*/  UIMAD UR19, UR19, -0x40, UR11 ;  /* 0xffffffc0131378a4 */ /* 0x000fe2000f8e020b */
[----:B------:R-:W-:Y:S01]  /*2ce0*/  @!P3 IMAD.MOV.U32 R37, RZ, RZ, R251 ;  /* 0x000000ffff25b224 */ /* 0x000fe200078e00fb */
[----:B------:R-:W-:Y:S06]  /*2cf0*/  UIADD3 UR4, UR27, UR4, URZ ;  /* 0x000000041b047290 */ /* 0x000fec000fffe03f */
[----:B------:R-:W-:Y:S01]  /*2d00*/  IMAD.U32 R0, RZ, RZ, UR4 ;  /* 0x00000004ff007e24 */ /* 0x000fe2000f8e00ff */
[----:B--2---:R-:W-:Y:S04]  /*2d10*/  LEA R2, P1, R2, R244, 0x7 ;  /* 0x000000f402027211 */ /* 0x004fe800078238ff */
[----:B------:R-:W-:Y:S02]  /*2d20*/  LEA.HI.X R3, R3, R245, R0, 0x7, P1 ;  /* 0x000000f503037211 */ /* 0x000fe400008f3c00 */
[----:B------:R-:W-:Y:S01]  /*2d30*/  IADD3 R40, P2, P1, R40, 0x80, R2 ;  /* 0x0000008028287810 */ /* 0x000fe2000795e002 */
[----:B------:R-:W2:Y:S03]  /*2d40*/  @!P3 S2R R0, SR_CTAID.Y ;  /* 0x000000000000b919 */ /* 0x000ea60000002600 */
[----:B------:R-:W-:Y:S02]  /*2d50*/  IADD3.X R41, RZ, UR15, R3, P2, P1 ;  /* 0x0000000fff297c10 */ /* 0x000fe400097e2403 */
[----:B-----5:R-:W-:Y:S02]  /*2d60*/  ISETP.NE.AND P2, PT, R241, RZ, PT ;  /* 0x000000fff100720c */ /* 0x020fe40003f45270 */
[----:B--2---:R-:W-:Y:S01]  /*2d70*/  @!P3 SHF.R.S32.HI R38, RZ, 0x1f, R0 ;  /* 0x0000001fff26b819 */ /* 0x004fe20000011400 */
[----:B------:R-:W-:Y:S04]  /*2d80*/  @!P3 IMAD.WIDE.U32 R36, R0, c[0x0][0x270], R36 ;  /* 0x00009c000024ba25 */ /* 0x000fe800078e0024 */
[----:B------:R-:W-:Y:S04]  /*2d90*/  @!P3 IMAD R38, R38, c[0x0][0x270], RZ ;  /* 0x00009c002626ba24 */ /* 0x000fe800078e02ff */
[----:B------:R-:W-:Y:S01]  /*2da0*/  @!P3 IMAD R38, R0, c[0x0][0x274], R38 ;  /* 0x00009d000026ba24 */ /* 0x000fe200078e0226 */
[----:B------:R-:W-:Y:S02]  /*2db0*/  @!P3 IADD3 R0, P1, R36, UR9, RZ ;  /* 0x000000092400bc10 */ /* 0x000fe4000ff3e0ff */
[----:B---3--:R-:W-:Y:S02]  /*2dc0*/  IADD3 R36, -R242, UR19, RZ ;  /* 0x00000013f2247c10 */ /* 0x008fe4000fffe1ff */
[----:B------:R-:W-:Y:S02]  /*2dd0*/  @!P3 IADD3.X R37, R37, UR13, R38, P1, !PT ;  /* 0x0000000d2525bc10 */ /* 0x000fe40008ffe426 */
[C---:B------:R-:W-:Y:S04]  /*2de0*/  @!P3 LEA R38, P1, R0.reuse, c[0x0][0x258], 0x2 ;  /* 0x000096000026ba11 */ /* 0x040fe800078210ff */
[----:B------:R-:W-:Y:S01]  /*2df0*/  @!P3 LEA.HI.X R39, R0, c[0x0][0x25c], R37, 0x2, P1 ;  /* 0x000097000027ba11 */ /* 0x000fe200008f1425 */
[----:B------:R-:W-:Y:S01]  /*2e00*/  IMAD.U32 R0, RZ, RZ, UR25 ;  /* 0x00000019ff007e24 */ /* 0x000fe2000f8e00ff */
[----:B------:R-:W-:Y:S03]  /*2e10*/  ISETP.LT.OR P1, PT, R36, 0x1, P5 ;  /* 0x000000012400780c */ /* 0x000fe60002f21670 */
[----:B----4-:R-:W-:Y:S10]  /*2e20*/  IMAD R0, R0, 0x4000, R240 ;  /* 0x0000400000007824 */ /* 0x010ff400078e02f0 */
[----:B------:R-:W-:Y:S01]  /*2e30*/  @!PT LDS RZ, [RZ] ;  /* 0x00000000fffff984 */ /* 0x000fe20000000800 */
[----:B------:R-:W-:Y:S01]  /*2e40*/  @!PT LDS RZ, [RZ] ;  /* 0x00000000fffff984 */ /* 0x000fe20000000800 */
[----:B------:R-:W-:Y:S01]  /*2e50*/  @!PT LDS RZ, [RZ] ;  /* 0x00000000fffff984 */ /* 0x000fe20000000800 */
[----:B------:R2:W-:Y:S01]  /*2e60*/  LDGSTS.E.BYPASS.LTC128B.128 [R0], [R2.64], !P1 ;  /* 0x0000000002007fae */ /* 0x0005e2000c901d54 */
[----:B------:R-:W-:Y:S11]  /*2e70*/  ISETP.LT.OR P1, PT, R36, 0x1, P2 ;  /* 0x000000012400780c */ /* 0x000ff60001721670 */
[----:B------:R-:W-:Y:S02]  /*2e80*/  @!UPT UIADD3 URZ, URZ, URZ, URZ ;  /* 0x0000003f3f3ff290 */ /* 0x000fe4000fffe03f */
[----:B------:R2:W-:Y:S02]  /*2e90*/  LDGSTS.E.BYPASS.LTC128B.128 [R0+0x2000], [R2.64+0x80], !P1 ;  /* 0x0200008002007fae */ /* 0x0005e4000c901d54 */
[----:B--2---:R-:W-:Y:S04]  /*2ea0*/  IADD3 R2, P1, R2, UR16, RZ ;  /* 0x0000001002027c10 */ /* 0x004fe8000ff3e0ff */
[----:B------:R-:W-:Y:S02]  /*2eb0*/  IADD3.X R3, R3, UR15, RZ, P1, !PT ;  /* 0x0000000f03037c10 */ /* 0x000fe40008ffe4ff */
[C---:B------:R-:W-:Y:S11]  /*2ec0*/  ISETP.LT.OR P1, PT, R36.reuse, 0x21, P5 ;  /* 0x000000212400780c */ /* 0x040ff60002f21670 */
[----:B------:R-:W-:Y:S02]  /*2ed0*/  @!UPT UIADD3 URZ, URZ, URZ, URZ ;  /* 0x0000003f3f3ff290 */ /* 0x000fe4000fffe03f */
[----:B------:R2:W-:Y:S01]  /*2ee0*/  LDGSTS.E.BYPASS.LTC128B.128 [R0+0x1000], [R2.64], !P1 ;  /* 0x0100000002007fae */ /* 0x0005e2000c901d54 */
[----:B------:R-:W-:Y:S11]  /*2ef0*/  ISETP.LT.OR P1, PT, R36, 0x21, P2 ;  /* 0x000000212400780c */ /* 0x000ff60001721670 */
[----:B------:R-:W-:Y:S02]  /*2f00*/  @!UPT UIADD3 URZ, URZ, URZ, URZ ;  /* 0x0000003f3f3ff290 */ /* 0x000fe4000fffe03f */
[----:B------:R3:W-:Y:S01]  /*2f10*/  LDGSTS.E.BYPASS.LTC128B.128 [R0+0x3000], [R40.64], !P1 ;  /* 0x0300000028007fae */ /* 0x0007e2000c901d54 */
[----:B--2---:R-:W-:Y:S02]  /*2f20*/  IMAD.U32 R3, RZ, RZ, UR24 ;  /* 0x00000018ff037e24 */ /* 0x004fe4000f8e00ff */
[----:B------:R-:W-:Y:S03]  /*2f30*/  IMAD.U32 R2, RZ, RZ, UR25 ;  /* 0x00000019ff027e24 */ /* 0x000fe6000f8e00ff */
[----:B------:R-:W-:Y:S01]  /*2f40*/  @!P3 LEA R3, R3, 0x40, 0x6 ;  /* 0x000000400303b811 */ /* 0x000fe200078e30ff */
[----:B------:R-:W-:Y:S04]  /*2f50*/  @!P3 IMAD R2, R2, 0x40, R250 ;  /* 0x000000400202b824 */ /* 0x000fe800078e02fa */
[----:B------:R-:W-:Y:S04]  /*2f60*/  @!P3 IMAD.WIDE R38, R3, 0x4, R38 ;  /* 0x000000040326b825 */ /* 0x000fe800078e0226 */
[----:B------:R-:W-:Y:S05]  /*2f70*/  @!P3 IMAD.SHL.U32 R2, R2, 0x4, RZ ;  /* 0x000000040202b824 */ /* 0x000fea00078e00ff */
[----:B------:R3:W-:Y:S02]  /*2f80*/  @!P3 LDGSTS.E.BYPASS.LTC128B.128 [R2+0x20080], [R38.64] ;  /* 0x200800002602bfae */ /* 0x0007e4000b901d54 */
.L_x_1097:
[-C--:B-1234-:R-:W-:Y:S01]  /*2f90*/  HMMA.16816.F32 R36, R64, R56.reuse, RZ ;  /* 0x000000384024723c */ /* 0x09efe200000018ff */
[----:B------:R-:W0:Y:S01]  /*2fa0*/  LDGDEPBAR ;  /* 0x00000000000079af */ /* 0x000e220000000000 */
[----:B------:R-:W-:Y:S01]  /*2fb0*/  USHF.L.U32 UR4, UR5, 0xd, URZ ;  /* 0x0000000d05047899 */ /* 0x000fe2000800063f */
[----:B------:R-:W-:Y:S01]  /*2fc0*/  ISETP.GT.AND P1, PT, R248, RZ, PT ;  /* 0x000000fff800720c */ /* 0x000fe20003f24270 */
[----:B------:R-:W-:Y:S02]  /*2fd0*/  UIADD3 UR19, UR24, 0x2, URZ ;  /* 0x0000000218137890 */ /* 0x000fe4000fffe03f */
[----:B------:R-:W-:Y:S01]  /*2fe0*/  UIADD3 UR6, UR4, 0x10, URZ ;  /* 0x0000001004067890 */ /* 0x000fe2000fffe03f */
[----:B------:R-:W-:Y:S01]  /*2ff0*/  FSEL R247, R10, -INF , P1 ;  /* 0xff8000000af77808 */ /* 0x000fe20000800000 */
[C---:B------:R-:W-:Y:S01]  /*3000*/  HMMA.16816.F32 R40, R60.reuse, R56, RZ ;  /* 0x000000383c28723c */ /* 0x040fe200000018ff */
[----:B------:R-:W-:Y:S01]  /*3010*/  MOV R2, UR4 ;  /* 0x0000000400027c02 */ /* 0x000fe20008000f00 */
[----:B------:R-:W-:Y:S02]  /*3020*/  UISETP.GE.AND UP0, UPT, UR19, UR22, UPT ;  /* 0x000000161300728c */ /* 0x000fe4000bf06270 */
[----:B------:R-:W-:Y:S04]  /*3030*/  IADD3 R0, R220, UR4, RZ ;  /* 0x00000004dc007c10 */ /* 0x000fe8000fffe0ff */
[-C--:B------:R-:W-:Y:S01]  /*3040*/  HMMA.16816.F32 R44, R60, R58.reuse, RZ ;  /* 0x0000003a3c2c723c */ /* 0x080fe200000018ff */
[----:B------:R-:W-:Y:S07]  /*3050*/  SHF.L.U32 R0, R0, 0x1, RZ ;  /* 0x0000000100007819 */ /* 0x000fee00000006ff */
        /* <DEDUP_REMOVED lines=14> */
[----:B------:R-:W2:Y:S07]  /*3140*/  LDSM.16.M88.4 R208, [R218+0x19080] ;  /* 0x01908000dad0783b */ /* 0x000eae0000000200 */
[----:B------:R-:W-:Y:S01]  /*3150*/  HMMA.16816.F32 R64, R200, R214, R64 ;  /* 0x000000d6c840723c */ /* 0x000fe20000001840 */
[----:B------:R-:W3:Y:S07]  /*3160*/  LDSM.16.M88.4 R200, [R223+0xa080] ;  /* 0x00a08000dfc8783b */ /* 0x000eee0000000200 */
[-C--:B-1----:R-:W-:Y:S01]  /*3170*/  HMMA.16816.F32 R36, R196, R204.reuse, R36 ;  /* 0x000000ccc424723c */ /* 0x082fe20000001824 */
[----:B------:R-:W-:Y:S07]  /*3180*/  LDSM.16.M88.4 R212, [R222+0x8080] ;  /* 0x00808000ded4783b */ /* 0x000fee0000000200 */
[C---:B--2---:R-:W-:Y:S08]  /*3190*/  HMMA.16816.F32 R40, R208.reuse, R204, R40 ;  /* 0x000000ccd028723c */ /* 0x044ff00000001828 */
[-C--:B------:R-:W-:Y:S08]  /*31a0*/  HMMA.16816.F32 R44, R208, R206.reuse, R44 ;  /* 0x000000ced02c723c */ /* 0x080ff0000000182c */
[C---:B------:R-:W-:Y:S01]  /*31b0*/  HMMA.16816.F32 R48, R196.reuse, R206, R48 ;  /* 0x000000cec430723c */ /* 0x040fe20000001830 */
[----:B------:R-:W1:Y:S07]  /*31c0*/  LDSM.16.M88.4 R204, [R219+0x18080] ;  /* 0x01808000dbcc783b */ /* 0x000e6e0000000200 */
[-C--:B---3--:R-:W-:Y:S08]  /*31d0*/  HMMA.16816.F32 R52, R196, R200.reuse, R52 ;  /* 0x000000c8c434723c */ /* 0x088ff00000001834 */
        /* <DEDUP_REMOVED lines=14> */
[----:B------:R2:W3:Y:S07]  /*32c0*/  LDSM.16.M88.4 R208, [R0+0x1b080] ;  /* 0x01b0800000d0783b */ /* 0x0004ee0000000200 */
[----:B------:R-:W-:Y:S01]  /*32d0*/  HMMA.16816.F32 R64, R204, R198, R64 ;  /* 0x000000c6cc40723c */ /* 0x000fe20000001840 */
[----:B------:R-:W4:Y:S07]  /*32e0*/  LDSM.16.M88.4 R196, [R224+0xe080] ;  /* 0x00e08000e0c4783b */ /* 0x000f2e0000000200 */
[-C--:B-1----:R-:W-:Y:S01]  /*32f0*/  HMMA.16816.F32 R36, R200, R212.reuse, R36 ;  /* 0x000000d4c824723c */ /* 0x082fe20000001824 */
[----:B--2---:R-:W-:Y:S04]  /*3300*/  MOV R0, UR6 ;  /* 0x0000000600007c02 */ /* 0x004fe80008000f00 */
[----:B------:R-:W-:Y:S04]  /*3310*/  @P0 IADD3 R0, R2, -0x10, RZ ;  /* 0xfffffff002000810 */ /* 0x000fe80007ffe0ff */
[----:B------:R-:W-:Y:S04]  /*3320*/  IADD3 R0, R220, R0, RZ ;  /* 0x00000000dc007210 */ /* 0x000fe80007ffe0ff */
[----:B------:R-:W-:Y:S05]  /*3330*/  SHF.L.U32 R0, R0, 0x1, RZ ;  /* 0x0000000100007819 */ /* 0x000fea00000006ff */
[----:B------:R-:W-:Y:S01]  /*3340*/  LDSM.16.M88.4 R204, [R0+0x1a080] ;  /* 0x01a0800000cc783b */ /* 0x000fe20000000200 */
[C---:B---3--:R-:W-:Y:S08]  /*3350*/  HMMA.16816.F32 R40, R208.reuse, R212, R40 ;  /* 0x000000d4d028723c */ /* 0x048ff00000001828 */
[-C--:B------:R-:W-:Y:S08]  /*3360*/  HMMA.16816.F32 R44, R208, R214.reuse, R44 ;  /* 0x000000d6d02c723c */ /* 0x080ff0000000182c */
[C---:B------:R-:W-:Y:S01]  /*3370*/  HMMA.16816.F32 R48, R200.reuse, R214, R48 ;  /* 0x000000d6c830723c */ /* 0x040fe20000001830 */
[----:B------:R-:W1:Y:S07]  /*3380*/  LDSM.16.M88.4 R212, [R221+0xc080] ;  /* 0x00c08000ddd4783b */ /* 0x000e6e0000000200 */
[-C--:B----4-:R-:W-:Y:S08]  /*3390*/  HMMA.16816.F32 R52, R200, R196.reuse, R52 ;  /* 0x000000c4c834723c */ /* 0x090ff00000001834 */
[C---:B------:R-:W-:Y:S08]  /*33a0*/  HMMA.16816.F32 R56, R208.reuse, R196, R56 ;  /* 0x000000c4d038723c */ /* 0x040ff00000001838 */
[-C--:B------:R-:W-:Y:S01]  /*33b0*/  HMMA.16816.F32 R60, R208, R198.reuse, R60 ;  /* 0x000000c6d03c723c */ /* 0x080fe2000000183c */
[----:B------:R2:W3:Y:S07]  /*33c0*/  LDSM.16.M88.4 R208, [R0+0x1b080] ;  /* 0x01b0800000d0783b */ /* 0x0004ee0000000200 */
[----:B------:R-:W-:Y:S01]  /*33d0*/  HMMA.16816.F32 R64, R200, R198, R64 ;  /* 0x000000c6c840723c */ /* 0x000fe20000001840 */
[----:B------:R-:W4:Y:S06]  /*33e0*/  LDSM.16.M88.4 R196, [R221+0xe080] ;  /* 0x00e08000ddc4783b */ /* 0x000f2c0000000200 */
[----:B------:R-:W-:Y:S01]  /*33f0*/  FSEL R201, R6, -INF , P1 ;  /* 0xff80000006c97808 */ /* 0x000fe20000800000 */
[-C--:B-1----:R-:W-:Y:S05]  /*3400*/  HMMA.16816.F32 R36, R204, R212.reuse, R36 ;  /* 0x000000d4cc24723c */ /* 0x082fea0000001824 */
[----:B--2---:R-:W-:Y:S07]  /*3410*/  FSEL R0, R4, -INF , P1 ;  /* 0xff80000004007808 */ /* 0x004fee0000800000 */
[--C-:B------:R-:W-:Y:S04]  /*3420*/  FFMA.FTZ R0, R0, c[0x0][0x29c], -R233.reuse ;  /* 0x0000a70000007a23 */ /* 0x100fe800000108e9 */
[----:B------:R1:W-:Y:S01]  /*3430*/  MUFU.EX2 R243, R0 ;  /* 0x0000000000f37308 */ /* 0x0003e20000000800 */
[C---:B---3--:R-:W-:Y:S08]  /*3440*/  HMMA.16816.F32 R40, R208.reuse, R212, R40 ;  /* 0x000000d4d028723c */ /* 0x048ff00000001828 */
[-C--:B------:R-:W-:Y:S08]  /*3450*/  HMMA.16816.F32 R44, R208, R214.reuse, R44 ;  /* 0x000000d6d02c723c */ /* 0x080ff0000000182c */
[C---:B------:R-:W-:Y:S07]  /*3460*/  HMMA.16816.F32 R48, R204.reuse, R214, R48 ;  /* 0x000000d6cc30723c */ /* 0x040fee0000001830 */
[----:B------:R-:W-:Y:S01]  /*3470*/  FSEL R215, R8, -INF , P1 ;  /* 0xff80000008d77808 */ /* 0x000fe20000800000 */
[-C--:B----4-:R-:W-:Y:S03]  /*3480*/  HMMA.16816.F32 R52, R204, R196.reuse, R52 ;  /* 0x000000c4cc34723c */ /* 0x090fe60000001834 */
[----:B------:R-:W-:Y:S04]  /*3490*/  ISETP.GT.AND P1, PT, R248, 0x1, PT ;  /* 0x00000001f800780c */ /* 0x000fe80003f24270 */
[----:B-1----:R-:W-:Y:S01]  /*34a0*/  FSEL R0, R5, -INF , P1 ;  /* 0xff80000005007808 */ /* 0x002fe20000800000 */
[C---:B------:R-:W-:Y:S04]  /*34b0*/  HMMA.16816.F32 R56, R208.reuse, R196, R56 ;  /* 0x000000c4d038723c */ /* 0x040fe80000001838 */
[--C-:B------:R-:W-:Y:S01]  /*34c0*/  FFMA.FTZ R0, R0, c[0x0][0x29c], -R233.reuse ;  /* 0x0000a70000007a23 */ /* 0x100fe200000108e9 */
[----:B------:R-:W-:Y:S02]  /*34d0*/  FSEL R200, R7, -INF , P1 ;  /* 0xff80000007c87808 */ /* 0x000fe40000800000 */
[----:B------:R-:W-:Y:S01]  /*34e0*/  FSEL R214, R9, -INF , P1 ;  /* 0xff80000009d67808 */ /* 0x000fe20000800000 */
[-C--:B------:R-:W-:Y:S01]  /*34f0*/  HMMA.16816.F32 R60, R208, R198.reuse, R60 ;  /* 0x000000c6d03c723c */ /* 0x080fe2000000183c */
[----:B------:R1:W-:Y:S01]  /*3500*/  MUFU.EX2 R242, R0 ;  /* 0x0000000000f27308 */ /* 0x0003e20000000800 */
[----:B------:R-:W-:Y:S02]  /*3510*/  LDSM.16.M88.4 R4, [R218+0x1a080] ;  /* 0x01a08000da04783b */ /* 0x000fe40000000200 */
[----:B------:R-:W-:Y:S02]  /*3520*/  FSEL R246, R11, -INF , P1 ;  /* 0xff8000000bf67808 */ /* 0x000fe40000800000 */
[----:B------:R-:W-:Y:S02]  /*3530*/  ISETP.GT.AND P1, PT, R248, 0x20, PT ;  /* 0x00000020f800780c */ /* 0x000fe40003f24270 */
[----:B------:R-:W-:Y:S02]  /*3540*/  HMMA.16816.F32 R64, R204, R198, R64 ;  /* 0x000000c6cc40723c */ /* 0x000fe40000001840 */
[----:B------:R-:W2:Y:S02]  /*3550*/  LDSM.16.M88.4 R8, [R223+0xc080] ;  /* 0x00c08000df08783b */ /* 0x000ea40000000200 */
[----:B------:R-:W-:Y:S02]  /*3560*/  FSEL R197, R18, -INF , P1 ;  /* 0xff80000012c57808 */ /* 0x000fe40000800000 */
[----:B------:R-:W-:Y:S02]  /*3570*/  FSEL R213, R12, -INF , P1 ;  /* 0xff8000000cd57808 */ /* 0x000fe40000800000 */
[----:B------:R-:W-:Y:S04]  /*3580*/  FSEL R245, R14, -INF , P1 ;  /* 0xff8000000ef57808 */ /* 0x000fe80000800000 */
[----:B-1----:R-:W-:Y:S02]  /*3590*/  FSEL R0, R16, -INF , P1 ;  /* 0xff80000010007808 */ /* 0x002fe40000800000 */
[----:B------:R-:W-:Y:S03]  /*35a0*/  ISETP.GT.AND P1, PT, R248, 0x21, PT ;  /* 0x00000021f800780c */ /* 0x000fe60003f24270 */
[--C-:B------:R-:W-:Y:S01]  /*35b0*/  FFMA.FTZ R0, R0, c[0x0][0x29c], -R233.reuse ;  /* 0x0000a70000007a23 */ /* 0x100fe200000108e9 */
[----:B------:R-:W-:Y:S02]  /*35c0*/  FSEL R212, R13, -INF , P1 ;  /* 0xff8000000dd47808 */ /* 0x000fe40000800000 */
[----:B------:R-:W-:Y:S01]  /*35d0*/  FSEL R244, R15, -INF , P1 ;  /* 0xff8000000ff47808 */ /* 0x000fe20000800000 */
[----:B------:R1:W-:Y:S01]  /*35e0*/  MUFU.EX2 R241, R0 ;  /* 0x0000000000f17308 */ /* 0x0003e20000000800 */
[----:B------:R-:W3:Y:S01]  /*35f0*/  LDSM.16.M88.4 R12, [R218+0x1b080] ;  /* 0x01b08000da0c783b */ /* 0x000ee20000000200 */
[----:B------:R-:W-:Y:S01]  /*3600*/  FSEL R3, R19, -INF , P1 ;  /* 0xff80000013037808 */ /* 0x000fe20000800000 */
[-C--:B--2---:R-:W-:Y:S05]  /*3610*/  HMMA.16816.F32 R36, R4, R8.reuse, R36 ;  /* 0x000000080424723c */ /* 0x084fea0000001824 */
[----:B-1----:R-:W-:Y:S02]  /*3620*/  FSEL R0, R17, -INF , P1 ;  /* 0xff80000011007808 */ /* 0x002fe40000800000 */
[----:B------:R-:W-:Y:S01]  /*3630*/  ISETP.GT.AND P1, PT, R248, 0x40, PT ;  /* 0x00000040f800780c */ /* 0x000fe20003f24270 */
[----:B------:R-:W1:Y:S04]  /*3640*/  LDSM.16.M88.4 R16, [R223+0xe080] ;  /* 0x00e08000df10783b */ /* 0x000e680000000200 */
[--C-:B------:R-:W-:Y:S01]  /*3650*/  FFMA.FTZ R0, R0, c[0x0][0x29c], -R233.reuse ;  /* 0x0000a70000007a23 */ /* 0x100fe200000108e9 */
[----:B------:R-:W-:Y:S02]  /*3660*/  FSEL R2, R22, -INF , P1 ;  /* 0xff80000016027808 */ /* 0x000fe40000800000 */
[----:B------:R-:W-:Y:S01]  /*3670*/  FSEL R209, R24, -INF , P1 ;  /* 0xff80000018d17808 */ /* 0x000fe20000800000 */
[----:B------:R2:W4:Y:S01]  /*3680*/  MUFU.EX2 R211, R0 ;  /* 0x0000000000d37308 */ /* 0x0005220000000800 */
[----:B------:R-:W-:Y:S02]  /*3690*/  FSEL R240, R26, -INF , P1 ;  /* 0xff8000001af07808 */ /* 0x000fe40000800000 */
[----:B------:R-:W-:Y:S02]  /*36a0*/  FSEL R20, R20, -INF , P1 ;  /* 0xff80000014147808 */ /* 0x000fe40000800000 */
[----:B------:R-:W-:Y:S01]  /*36b0*/  ISETP.GT.AND P1, PT, R248, 0x41, PT ;  /* 0x00000041f800780c */ /* 0x000fe20003f24270 */
[C---:B---3--:R-:W-:Y:S04]  /*36c0*/  HMMA.16816.F32 R40, R12.reuse, R8, R40 ;  /* 0x000000080c28723c */ /* 0x048fe80000001828 */
[----:B------:R-:W-:Y:S01]  /*36d0*/  FSEL R196, R23, -INF , P1 ;  /* 0xff80000017c47808 */ /* 0x000fe20000800000 */
[--C-:B------:R-:W-:Y:S01]  /*36e0*/  FFMA.FTZ R20, R20, c[0x0][0x29c], -R233.reuse ;  /* 0x0000a70014147a23 */ /* 0x100fe200000108e9 */
[----:B------:R-:W-:Y:S02]  /*36f0*/  FSEL R208, R25, -INF , P1 ;  /* 0xff80000019d07808 */ /* 0x000fe40000800000 */
[-C--:B------:R-:W-:Y:S01]  /*3700*/  HMMA.16816.F32 R44, R12, R10.reuse, R44 ;  /* 0x0000000a0c2c723c */ /* 0x080fe2000000182c */
[----:B------:R-:W-:Y:S03]  /*3710*/  MUFU.EX2 R210, R20 ;  /* 0x0000001400d27308 */ /* 0x000fe60000000800 */
[----:B------:R-:W-:Y:S02]  /*3720*/  FSEL R218, R27, -INF , P1 ;  /* 0xff8000001bda7808 */ /* 0x000fe40000800000 */
[----:B------:R-:W-:Y:S01]  /*3730*/  FSEL R21, R21, -INF , P1 ;  /* 0xff80000015157808 */ /* 0x000fe20000800000 */
[----:B------:R-:W-:Y:S01]  /*3740*/  LDSM.16.M88.4 R24, [R219+0x1b080] ;  /* 0x01b08000db18783b */ /* 0x000fe20000000200 */
[C---:B------:R-:W-:Y:S04]  /*3750*/  HMMA.16816.F32 R48, R4.reuse, R10, R48 ;  /* 0x0000000a0430723c */ /* 0x040fe80000001830 */
[----:B------:R-:W-:Y:S01]  /*3760*/  ISETP.GT.AND P1, PT, R248, 0x60, PT ;  /* 0x00000060f800780c */ /* 0x000fe20003f24270 */
[--C-:B------:R-:W-:Y:S02]  /*3770*/  FFMA.FTZ R21, R21, c[0x0][0x29c], -R233.reuse ;  /* 0x0000a70015157a23 */ /* 0x100fe400000108e9 */
[----:B------:R-:W-:Y:S01]  /*3780*/  LDSM.16.M88.4 R8, [R219+0x1a080] ;  /* 0x01a08000db08783b */ /* 0x000fe20000000200 */
[----:B--2---:R-:W-:Y:S01]  /*3790*/  FSEL R0, R32, -INF , P1 ;  /* 0xff80000020007808 */ /* 0x004fe20000800000 */
[----:B------:R2:W-:Y:S01]  /*37a0*/  MUFU.EX2 R205, R21 ;  /* 0x0000001500cd7308 */ /* 0x0005e20000000800 */
[-C--:B-1----:R-:W-:Y:S03]  /*37b0*/  HMMA.16816.F32 R52, R4, R16.reuse, R52 ;  /* 0x000000100434723c */ /* 0x082fe60000001834 */
[--C-:B------:R-:W-:Y:S01]  /*37c0*/  FFMA.FTZ R0, R0, c[0x0][0x29c], -R233.reuse ;  /* 0x0000a70000007a23 */ /* 0x100fe200000108e9 */
[----:B------:R-:W-:Y:S02]  /*37d0*/  FSEL R34, R34, -INF , P1 ;  /* 0xff80000022227808 */ /* 0x000fe40000800000 */
[----:B------:R-:W-:Y:S02]  /*37e0*/  FSEL R28, R28, -INF , P1 ;  /* 0xff8000001c1c7808 */ /* 0x000fe40000800000 */
[C---:B------:R-:W-:Y:S01]  /*37f0*/  HMMA.16816.F32 R56, R12.reuse, R16, R56 ;  /* 0x000000100c38723c */ /* 0x040fe20000001838 */
[----:B------:R1:W-:Y:S03]  /*3800*/  MUFU.EX2 R206, R0 ;  /* 0x0000000000ce7308 */ /* 0x0003e60000000800 */
[----:B------:R-:W-:Y:S01]  /*3810*/  FSEL R32, R30, -INF , P1 ;  /* 0xff8000001e207808 */ /* 0x000fe20000800000 */
[--C-:B------:R-:W-:Y:S01]  /*3820*/  FFMA.FTZ R30, R244, c[0x0][0x29c], -R236.reuse ;  /* 0x0000a700f41e7a23 */ /* 0x100fe200000108ec */
[----:B------:R-:W-:Y:S02]  /*3830*/  ISETP.GT.AND P1, PT, R248, 0x61, PT ;  /* 0x00000061f800780c */ /* 0x000fe40003f24270 */
[-C--:B------:R-:W-:Y:S01]  /*3840*/  HMMA.16816.F32 R60, R12, R18.reuse, R60 ;  /* 0x000000120c3c723c */ /* 0x080fe2000000183c */
[----:B------:R-:W-:Y:S02]  /*3850*/  LDSM.16.M88.4 R12, [R222+0xe080] ;  /* 0x00e08000de0c783b */ /* 0x000fe40000000200 */
[----:B------:R-:W-:Y:S01]  /*3860*/  MUFU.EX2 R30, R30 ;  /* 0x0000001e001e7308 */ /* 0x000fe20000000800 */
[----:B------:R-:W-:Y:S02]  /*3870*/  FSEL R35, R35, -INF , P1 ;  /* 0xff80000023237808 */ /* 0x000fe40000800000 */
[----:B------:R-:W-:Y:S02]  /*3880*/  FSEL R33, R33, -INF , P1 ;  /* 0xff80000021217808 */ /* 0x000fe40000800000 */
[----:B------:R-:W-:Y:S01]  /*3890*/  HMMA.16816.F32 R64, R4, R18, R64 ;  /* 0x000000120440723c */ /* 0x000fe20000001840 */
[----:B--2---:R-:W2:Y:S03]  /*38a0*/  LDSM.16.M88.4 R20, [R222+0xc080] ;  /* 0x00c08000de14783b */ /* 0x004ea60000000200 */
[----:B------:R-:W-:Y:S01]  /*38b0*/  FFMA.FTZ R233, R33, c[0x0][0x29c], -R233 ;  /* 0x0000a70021e97a23 */ /* 0x000fe200000108e9 */
[----:B------:R-:W-:Y:S02]  /*38c0*/  FSEL R31, R31, -INF , P1 ;  /* 0xff8000001f1f7808 */ /* 0x000fe40000800000 */
[----:B------:R-:W-:Y:S01]  /*38d0*/  FFMA.FTZ R4, R246, c[0x0][0x29c], -R236 ;  /* 0x0000a700f6047a23 */ /* 0x000fe200000108ec */
[----:B------:R-:W-:Y:S01]  /*38e0*/  FSEL R29, R29, -INF , P1 ;  /* 0xff8000001d1d7808 */ /* 0x000fe20000800000 */
[----:B-1----:R-:W-:Y:S01]  /*38f0*/  FFMA.FTZ R0, R201, c[0x0][0x29c], -R234 ;  /* 0x0000a700c9007a23 */ /* 0x002fe200000108ea */
[----:B------:R-:W1:Y:S01]  /*3900*/  MUFU.EX2 R233, R233 ;  /* 0x000000e900e97308 */ /* 0x000e620000000800 */
[----:B------:R-:W-:Y:S01]  /*3910*/  PLOP3.LUT P1, PT, PT, PT, UP0, 0x80, 0x0 ;  /* 0x000000000000781c */ /* 0x000fe20003f2f008 */
[----:B------:R-:W-:Y:S08]  /*3920*/  FFMA.FTZ R5, R245, c[0x0][0x29c], -R236 ;  /* 0x0000a700f5057a23 */ /* 0x000ff000000108ec */
[----:B------:R3:W-:Y:S01]  /*3930*/  MUFU.EX2 R204, R0 ;  /* 0x0000000000cc7308 */ /* 0x0007e20000000800 */
[-C--:B--2---:R-:W-:Y:S05]  /*3940*/  HMMA.16816.F32 R36, R8, R20.reuse, R36 ;  /* 0x000000140824723c */ /* 0x084fea0000001824 */
[--C-:B---3--:R-:W-:Y:S03]  /*3950*/  FFMA.FTZ R0, R200, c[0x0][0x29c], -R234.reuse ;  /* 0x0000a700c8007a23 */ /* 0x108fe600000108ea */
[C---:B------:R-:W-:Y:S01]  /*3960*/  HMMA.16816.F32 R40, R24.reuse, R20, R40 ;  /* 0x000000141828723c */ /* 0x040fe20000001828 */
[----:B------:R2:W-:Y:S06]  /*3970*/  MUFU.EX2 R203, R0 ;  /* 0x0000000000cb7308 */ /* 0x0005ec0000000800 */
[----:B----4-:R-:W-:Y:S01]  /*3980*/  F2FP.PACK_AB R21, R211, R241 ;  /* 0x000000f1d315723e */ /* 0x010fe200000000ff */
[-C--:B------:R-:W-:Y:S04]  /*3990*/  HMMA.16816.F32 R44, R24, R22.reuse, R44 ;  /* 0x00000016182c723c */ /* 0x080fe8000000182c */
[----:B-1----:R-:W-:Y:S04]  /*39a0*/  F2FP.PACK_AB R20, R233, R206 ;  /* 0x000000cee914723e */ /* 0x002fe800000000ff */
[C---:B------:R-:W-:Y:S07]  /*39b0*/  HMMA.16816.F32 R48, R8.reuse, R22, R48 ;  /* 0x000000160830723c */ /* 0x040fee0000001830 */
[----:B------:R-:W-:Y:S01]  /*39c0*/  F2FP.PACK_AB R23, R242, R243 ;  /* 0x000000f3f217723e */ /* 0x000fe200000000ff */
[-C--:B------:R-:W-:Y:S04]  /*39d0*/  HMMA.16816.F32 R52, R8, R12.reuse, R52 ;  /* 0x0000000c0834723c */ /* 0x080fe80000001834 */
[----:B--2---:R-:W-:Y:S01]  /*39e0*/  FFMA.FTZ R0, R197, c[0x0][0x29c], -R234 ;  /* 0x0000a700c5007a23 */ /* 0x004fe200000108ea */
[----:B------:R-:W-:Y:S03]  /*39f0*/  F2FP.PACK_AB R22, R205, R210 ;  /* 0x000000d2cd16723e */ /* 0x000fe600000000ff */
[C---:B------:R-:W-:Y:S01]  /*3a00*/  HMMA.16816.F32 R56, R24.reuse, R12, R56 ;  /* 0x0000000c1838723c */ /* 0x040fe20000001838 */
[----:B------:R1:W-:Y:S07]  /*3a10*/  MUFU.EX2 R202, R0 ;  /* 0x0000000000ca7308 */ /* 0x0003ee0000000800 */
[-C--:B------:R-:W-:Y:S07]  /*3a20*/  HMMA.16816.F32 R60, R24, R14.reuse, R60 ;  /* 0x0000000e183c723c */ /* 0x080fee000000183c */
[----:B------:R-:W-:Y:S01]  /*3a30*/  FFMA.FTZ R27, R32, c[0x0][0x29c], -R236 ;  /* 0x0000a700201b7a23 */ /* 0x000fe200000108ec */
[----:B------:R-:W-:Y:S01]  /*3a40*/  HMMA.16816.F32 R64, R8, R14, R64 ;  /* 0x0000000e0840723c */ /* 0x000fe20000001840 */
[----:B------:R-:W-:Y:S03]  /*3a50*/  MUFU.EX2 R32, R4 ;  /* 0x0000000400207308 */ /* 0x000fe60000000800 */
[--C-:B-1----:R-:W-:Y:S02]  /*3a60*/  FFMA.FTZ R0, R3, c[0x0][0x29c], -R234.reuse ;  /* 0x0000a70003007a23 */ /* 0x102fe400000108ea */
[----:B------:R-:W1:Y:S05]  /*3a70*/  LDS R3, [R237+0x20280] ;  /* 0x02028000ed037984 */ /* 0x000e6a0000000800 */
[----:B------:R-:W-:Y:S10]  /*3a80*/  MUFU.EX2 R27, R27 ;  /* 0x0000001b001b7308 */ /* 0x000ff40000000800 */
[----:B------:R2:W3:Y:S02]  /*3a90*/  MUFU.EX2 R201, R0 ;  /* 0x0000000000c97308 */ /* 0x0004e40000000800 */
[----:B--2---:R-:W-:Y:S01]  /*3aa0*/  FFMA.FTZ R0, R2, c[0x0][0x29c], -R234 ;  /* 0x0000a70002007a23 */ /* 0x004fe200000108ea */
[----:B---3--:R-:W-:Y:S01]  /*3ab0*/  F2FP.PACK_AB R16, R201, R202 ;  /* 0x000000cac910723e */ /* 0x008fe200000000ff */
[----:B------:R-:W-:Y:S06]  /*3ac0*/  FFMA.FTZ R2, R247, c[0x0][0x29c], -R236 ;  /* 0x0000a700f7027a23 */ /* 0x000fec00000108ec */
[----:B------:R2:W-:Y:S01]  /*3ad0*/  MUFU.EX2 R200, R0 ;  /* 0x0000000000c87308 */ /* 0x0005e20000000800 */
[--C-:B-1----:R-:W-:Y:S02]  /*3ae0*/  FADD.FTZ R37, R37, -R3.reuse ;  /* 0x8000000325257221 */ /* 0x102fe40000010000 */
[--C-:B------:R-:W-:Y:S02]  /*3af0*/  FADD.FTZ R49, R49, -R3.reuse ;  /* 0x8000000331317221 */ /* 0x100fe40000010000 */
[--C-:B------:R-:W-:Y:S02]  /*3b00*/  FADD.FTZ R53, R53, -R3.reuse ;  /* 0x8000000335357221 */ /* 0x100fe40000010000 */
[--C-:B------:R-:W-:Y:S02]  /*3b10*/  FADD.FTZ R65, R65, -R3.reuse ;  /* 0x8000000341417221 */ /* 0x100fe40000010000 */
[--C-:B------:R-:W-:Y:S01]  /*3b20*/  FADD.FTZ R36, R36, -R3.reuse ;  /* 0x8000000324247221 */ /* 0x100fe20000010000 */
[----:B------:R1:W-:Y:S01]  /*3b30*/  MUFU.EX2 R33, R2 ;  /* 0x0000000200217308 */ /* 0x0003e20000000800 */
[--C-:B------:R-:W-:Y:S02]  /*3b40*/  FADD.FTZ R48, R48, -R3.reuse ;  /* 0x8000000330307221 */ /* 0x100fe40000010000 */
[--C-:B------:R-:W-:Y:S02]  /*3b50*/  FADD.FTZ R52, R52, -R3.reuse ;  /* 0x8000000334347221 */ /* 0x100fe40000010000 */
[----:B------:R-:W-:Y:S01]  /*3b60*/  FADD.FTZ R64, R64, -R3 ;  /* 0x8000000340407221 */ /* 0x000fe20000010000 */
[----:B------:R-:W-:Y:S01]  /*3b70*/  F2FP.PACK_AB R3, R203, R204 ;  /* 0x000000cccb03723e */ /* 0x000fe200000000ff */
[----:B------:R-:W-:Y:S02]  /*3b80*/  FMUL.FTZ R36, R243, R36 ;  /* 0x00000024f3247220 */ /* 0x000fe40000410000 */
[----:B------:R-:W-:Y:S02]  /*3b90*/  FMUL.FTZ R24, R242, R37 ;  /* 0x00000025f2187220 */ /* 0x000fe40000410000 */
[----:B------:R-:W-:Y:S02]  /*3ba0*/  FMUL.FTZ R48, R241, R48 ;  /* 0x00000030f1307220 */ /* 0x000fe40000410000 */
[----:B------:R-:W-:Y:S01]  /*3bb0*/  FMUL.FTZ R25, R211, R49 ;  /* 0x00000031d3197220 */ /* 0x000fe20000410000 */
[----:B------:R-:W-:Y:S01]  /*3bc0*/  F2FP.PACK_AB R24, R24, R36 ;  /* 0x000000241818723e */ /* 0x000fe200000000ff */
[--C-:B--2---:R-:W-:Y:S02]  /*3bd0*/  FFMA.FTZ R0, R196, c[0x0][0x29c], -R234.reuse ;  /* 0x0000a700c4007a23 */ /* 0x104fe400000108ea */
[----:B------:R-:W-:Y:S01]  /*3be0*/  FMUL.FTZ R52, R210, R52 ;  /* 0x00000034d2347220 */ /* 0x000fe20000410000 */
[----:B------:R-:W-:Y:S01]  /*3bf0*/  F2FP.PACK_AB R25, R25, R48 ;  /* 0x000000301919723e */ /* 0x000fe200000000ff */
[----:B------:R2:W3:Y:S01]  /*3c00*/  MUFU.EX2 R17, R0 ;  /* 0x0000000000117308 */ /* 0x0004e20000000800 */
[----:B------:R-:W-:Y:S02]  /*3c10*/  FMUL.FTZ R26, R205, R53 ;  /* 0x00000035cd1a7220 */ /* 0x000fe40000410000 */
[----:B------:R-:W-:Y:S01]  /*3c20*/  FMUL.FTZ R64, R206, R64 ;  /* 0x00000040ce407220 */ /* 0x000fe20000410000 */
[----:B-1----:R-:W1:Y:S01]  /*3c30*/  LDS R2, [R237+0x20300] ;  /* 0x02030000ed027984 */ /* 0x002e620000000800 */
[----:B------:R-:W-:Y:S01]  /*3c40*/  FMUL.FTZ R19, R233, R65 ;  /* 0x00000041e9137220 */ /* 0x000fe20000410000 */
[----:B------:R-:W-:Y:S04]  /*3c50*/  F2FP.PACK_AB R26, R26, R52 ;  /* 0x000000341a1a723e */ /* 0x000fe800000000ff */
[----:B------:R-:W-:Y:S01]  /*3c60*/  F2FP.PACK_AB R19, R19, R64 ;  /* 0x000000401313723e */ /* 0x000fe200000000ff */
[--C-:B--2---:R-:W-:Y:S01]  /*3c70*/  FFMA.FTZ R0, R34, c[0x0][0x29c], -R234.reuse ;  /* 0x0000a70022007a23 */ /* 0x104fe200000108ea */
[----:B---3--:R-:W-:Y:S01]  /*3c80*/  F2FP.PACK_AB R14, R17, R200 ;  /* 0x000000c8110e723e */ /* 0x008fe200000000ff */
[----:B------:R-:W-:Y:S02]  /*3c90*/  FFMA.FTZ R234, R35, c[0x0][0x29c], -R234 ;  /* 0x0000a70023ea7a23 */ /* 0x000fe400000108ea */
[----:B------:R2:W-:Y:S10]  /*3ca0*/  MUFU.EX2 R199, R0 ;  /* 0x0000000000c77308 */ /* 0x0005f40000000800 */
[----:B------:R-:W3:Y:S01]  /*3cb0*/  MUFU.EX2 R234, R234 ;  /* 0x000000ea00ea7308 */ /* 0x000ee20000000800 */
[--C-:B-1----:R-:W-:Y:S02]  /*3cc0*/  FADD.FTZ R41, R41, -R2.reuse ;  /* 0x8000000229297221 */ /* 0x102fe40000010000 */
[--C-:B------:R-:W-:Y:S02]  /*3cd0*/  FADD.FTZ R45, R45, -R2.reuse ;  /* 0x800000022d2d7221 */ /* 0x100fe40000010000 */
[--C-:B------:R-:W-:Y:S02]  /*3ce0*/  FADD.FTZ R57, R57, -R2.reuse ;  /* 0x8000000239397221 */ /* 0x100fe40000010000 */
[--C-:B------:R-:W-:Y:S02]  /*3cf0*/  FADD.FTZ R61, R61, -R2.reuse ;  /* 0x800000023d3d7221 */ /* 0x100fe40000010000 */
[--C-:B--2---:R-:W-:Y:S02]  /*3d00*/  FFMA.FTZ R0, R215, c[0x0][0x29c], -R235.reuse ;  /* 0x0000a700d7007a23 */ /* 0x104fe400000108eb */
[--C-:B------:R-:W-:Y:S02]  /*3d10*/  FADD.FTZ R40, R40, -R2.reuse ;  /* 0x8000000228287221 */ /* 0x100fe40000010000 */
[----:B------:R1:W2:Y:S01]  /*3d20*/  MUFU.EX2 R198, R0 ;  /* 0x0000000000c67308 */ /* 0x0002a20000000800 */
[--C-:B------:R-:W-:Y:S02]  /*3d30*/  FADD.FTZ R44, R44, -R2.reuse ;  /* 0x800000022c2c7221 */ /* 0x100fe40000010000 */
[--C-:B------:R-:W-:Y:S02]  /*3d40*/  FADD.FTZ R56, R56, -R2.reuse ;  /* 0x8000000238387221 */ /* 0x100fe40000010000 */
[----:B------:R-:W-:Y:S01]  /*3d50*/  FADD.FTZ R60, R60, -R2 ;  /* 0x800000023c3c7221 */ /* 0x000fe20000010000 */
[----:B---3--:R-:W-:Y:S01]  /*3d60*/  F2FP.PACK_AB R12, R234, R199 ;  /* 0x000000c7ea0c723e */ /* 0x008fe200000000ff */
[--C-:B-1----:R-:W-:Y:S02]  /*3d70*/  FFMA.FTZ R0, R214, c[0x0][0x29c], -R235.reuse ;  /* 0x0000a700d6007a23 */ /* 0x102fe400000108eb */
[----:B--2---:R-:W-:Y:S02]  /*3d80*/  FMUL.FTZ R40, R198, R40 ;  /* 0x00000028c6287220 */ /* 0x004fe40000410000 */
[----:B------:R1:W2:Y:S02]  /*3d90*/  MUFU.EX2 R6, R0 ;  /* 0x0000000000067308 */ /* 0x0002a40000000800 */
[--C-:B-1----:R-:W-:Y:S01]  /*3da0*/  FFMA.FTZ R0, R213, c[0x0][0x29c], -R235.reuse ;  /* 0x0000a700d5007a23 */ /* 0x102fe200000108eb */
[C---:B--2---:R-:W-:Y:S01]  /*3db0*/  F2FP.PACK_AB R9, R6.reuse, R198 ;  /* 0x000000c60609723e */ /* 0x044fe200000000ff */
[----:B------:R-:W-:Y:S06]  /*3dc0*/  FMUL.FTZ R6, R6, R41 ;  /* 0x0000002906067220 */ /* 0x000fec0000410000 */
[----:B------:R1:W2:Y:S01]  /*3dd0*/  MUFU.EX2 R7, R0 ;  /* 0x0000000000077308 */ /* 0x0002a20000000800 */
[----:B------:R-:W-:Y:S01]  /*3de0*/  F2FP.PACK_AB R6, R6, R40 ;  /* 0x000000280606723e */ /* 0x000fe200000000ff */
[--C-:B-1----:R-:W-:Y:S02]  /*3df0*/  FFMA.FTZ R0, R212, c[0x0][0x29c], -R235.reuse ;  /* 0x0000a700d4007a23 */ /* 0x102fe400000108eb */
[----:B--2---:R-:W-:Y:S06]  /*3e00*/  FMUL.FTZ R44, R7, R44 ;  /* 0x0000002c072c7220 */ /* 0x004fec0000410000 */
[----:B------:R1:W2:Y:S02]  /*3e10*/  MUFU.EX2 R197, R0 ;  /* 0x0000000000c57308 */ /* 0x0002a40000000800 */
[--C-:B-1----:R-:W-:Y:S01]  /*3e20*/  FFMA.FTZ R0, R209, c[0x0][0x29c], -R235.reuse ;  /* 0x0000a700d1007a23 */ /* 0x102fe200000108eb */
[C---:B--2---:R-:W-:Y:S01]  /*3e30*/  F2FP.PACK_AB R7, R197.reuse, R7 ;  /* 0x00000007c507723e */ /* 0x044fe200000000ff */
[----:B------:R-:W-:Y:S01]  /*3e40*/  FMUL.FTZ R8, R197, R45 ;  /* 0x0000002dc5087220 */ /* 0x000fe20000410000 */
[----:B------:R-:W-:Y:S05]  /*3e50*/  SEL R209, R232, 0xffffffe0, !P0 ;  /* 0xffffffe0e8d17807 */ /* 0x000fea0004000000 */
[----:B------:R1:W2:Y:S01]  /*3e60*/  MUFU.EX2 R196, R0 ;  /* 0x0000000000c47308 */ /* 0x0002a20000000800 */
[----:B------:R-:W-:Y:S01]  /*3e70*/  F2FP.PACK_AB R8, R8, R44 ;  /* 0x0000002c0808723e */ /* 0x000fe200000000ff */
[--C-:B-1----:R-:W-:Y:S02]  /*3e80*/  FFMA.FTZ R0, R208, c[0x0][0x29c], -R235.reuse ;  /* 0x0000a700d0007a23 */ /* 0x102fe400000108eb */
[----:B--2---:R-:W-:Y:S06]  /*3e90*/  FMUL.FTZ R56, R196, R56 ;  /* 0x00000038c4387220 */ /* 0x004fec0000410000 */
[----:B------:R1:W2:Y:S02]  /*3ea0*/  MUFU.EX2 R35, R0 ;  /* 0x0000000000237308 */ /* 0x0002a40000000800 */
[--C-:B-1----:R-:W-:Y:S01]  /*3eb0*/  FFMA.FTZ R0, R28, c[0x0][0x29c], -R235.reuse ;  /* 0x0000a7001c007a23 */ /* 0x102fe200000108eb */
[----:B--2---:R-:W-:Y:S01]  /*3ec0*/  F2FP.PACK_AB R4, R35, R196 ;  /* 0x000000c42304723e */ /* 0x004fe200000000ff */
[--C-:B------:R-:W-:Y:S06]  /*3ed0*/  FFMA.FTZ R28, R218, c[0x0][0x29c], -R236.reuse ;  /* 0x0000a700da1c7a23 */ /* 0x100fec00000108ec */
[----:B------:R1:W2:Y:S01]  /*3ee0*/  MUFU.EX2 R34, R0 ;  /* 0x0000000000227308 */ /* 0x0002a20000000800 */
[----:B------:R-:W-:Y:S02]  /*3ef0*/  FFMA.FTZ R235, R29, c[0x0][0x29c], -R235 ;  /* 0x0000a7001deb7a23 */ /* 0x000fe400000108eb */
[--C-:B------:R-:W-:Y:S02]  /*3f00*/  FFMA.FTZ R29, R240, c[0x0][0x29c], -R236.reuse ;  /* 0x0000a700f01d7a23 */ /* 0x100fe400000108ec */
[----:B------:R-:W-:Y:S02]  /*3f10*/  FFMA.FTZ R236, R31, c[0x0][0x29c], -R236 ;  /* 0x0000a7001fec7a23 */ /* 0x000fe400000108ec */
[----:B------:R-:W-:Y:S03]  /*3f20*/  FMUL.FTZ R10, R35, R57 ;  /* 0x00000039230a7220 */ /* 0x000fe60000410000 */
[----:B------:R-:W3:Y:S02]  /*3f30*/  MUFU.EX2 R31, R5 ;  /* 0x00000005001f7308 */ /* 0x000ee40000000800 */
[----:B------:R-:W-:Y:S08]  /*3f40*/  F2FP.PACK_AB R10, R10, R56 ;  /* 0x000000380a0a723e */ /* 0x000ff000000000ff */
[----:B------:R-:W-:Y:S01]  /*3f50*/  MUFU.EX2 R29, R29 ;  /* 0x0000001d001d7308 */ /* 0x000fe20000000800 */
[----:B-1----:R-:W1:Y:S01]  /*3f60*/  LDS R0, [R237+0x202a0] ;  /* 0x0202a000ed007984 */ /* 0x002e620000000800 */
[----:B--2---:R-:W-:Y:S08]  /*3f70*/  FMUL.FTZ R60, R34, R60 ;  /* 0x0000003c223c7220 */ /* 0x004ff00000410000 */
[----:B------:R-:W-:Y:S01]  /*3f80*/  MUFU.EX2 R28, R28 ;  /* 0x0000001c001c7308 */ /* 0x000fe20000000800 */
[----:B---3--:R-:W-:Y:S09]  /*3f90*/  F2FP.PACK_AB R2, R30, R31 ;  /* 0x0000001f1e02723e */ /* 0x008ff200000000ff */
[----:B------:R-:W2:Y:S10]  /*3fa0*/  MUFU.EX2 R235, R235 ;  /* 0x000000eb00eb7308 */ /* 0x000eb40000000800 */
[----:B------:R-:W3:Y:S01]  /*3fb0*/  MUFU.EX2 R236, R236 ;  /* 0x000000ec00ec7308 */ /* 0x000ee20000000800 */
[--C-:B-1----:R-:W-:Y:S01]  /*3fc0*/  FADD.FTZ R38, R38, -R0.reuse ;  /* 0x8000000026267221 */ /* 0x102fe20000010000 */
[----:B--2---:R-:W-:Y:S01]  /*3fd0*/  F2FP.PACK_AB R5, R235, R34 ;  /* 0x00000022eb05723e */ /* 0x004fe200000000ff */
[--C-:B------:R-:W-:Y:S02]  /*3fe0*/  FADD.FTZ R39, R39, -R0.reuse ;  /* 0x8000000027277221 */ /* 0x100fe40000010000 */
[--C-:B------:R-:W-:Y:S02]  /*3ff0*/  FADD.FTZ R50, R50, -R0.reuse ;  /* 0x8000000032327221 */ /* 0x100fe40000010000 */
[--C-:B------:R-:W-:Y:S02]  /*4000*/  FADD.FTZ R51, R51, -R0.reuse ;  /* 0x8000000033337221 */ /* 0x100fe40000010000 */
[--C-:B------:R-:W-:Y:S02]  /*4010*/  FADD.FTZ R54, R54, -R0.reuse ;  /* 0x8000000036367221 */ /* 0x100fe40000010000 */
[--C-:B------:R-:W-:Y:S02]  /*4020*/  FADD.FTZ R55, R55, -R0.reuse ;  /* 0x8000000037377221 */ /* 0x100fe40000010000 */
[--C-:B------:R-:W-:Y:S02]  /*4030*/  FADD.FTZ R66, R66, -R0.reuse ;  /* 0x8000000042427221 */ /* 0x100fe40000010000 */
[----:B------:R-:W-:Y:S02]  /*4040*/  FADD.FTZ R67, R67, -R0 ;  /* 0x8000000043437221 */ /* 0x000fe40000010000 */
[----:B------:R-:W1:Y:S01]  /*4050*/  LDS R0, [R237+0x20320] ;  /* 0x02032000ed007984 */ /* 0x000e620000000800 */
[----:B------:R-:W-:Y:S02]  /*4060*/  FMUL.FTZ R38, R204, R38 ;  /* 0x00000026cc267220 */ /* 0x000fe40000410000 */
[----:B------:R-:W-:Y:S01]  /*4070*/  FMUL.FTZ R13, R203, R39 ;  /* 0x00000027cb0d7220 */ /* 0x000fe20000410000 */
[----:B------:R2:W-:Y:S01]  /*4080*/  STS [R238+0x400], R3 ;  /* 0x00040003ee007388 */ /* 0x0005e20000000800 */
[----:B------:R-:W-:Y:S02]  /*4090*/  FMUL.FTZ R50, R202, R50 ;  /* 0x00000032ca327220 */ /* 0x000fe40000410000 */
[----:B------:R-:W-:Y:S01]  /*40a0*/  FMUL.FTZ R15, R201, R51 ;  /* 0x00000033c90f7220 */ /* 0x000fe20000410000 */
[----:B------:R-:W-:Y:S01]  /*40b0*/  STS [R238], R23 ;  /* 0x00000017ee007388 */ /* 0x000fe20000000800 */
[----:B------:R-:W-:Y:S01]  /*40c0*/  F2FP.PACK_AB R13, R13, R38 ;  /* 0x000000260d0d723e */ /* 0x000fe200000000ff */
[----:B------:R-:W-:Y:S02]  /*40d0*/  FMUL.FTZ R54, R200, R54 ;  /* 0x00000036c8367220 */ /* 0x000fe40000410000 */
[----:B------:R-:W-:Y:S01]  /*40e0*/  STS [R239], R21 ;  /* 0x00000015ef007388 */ /* 0x000fe20000000800 */
[----:B------:R-:W-:Y:S01]  /*40f0*/  F2FP.PACK_AB R15, R15, R50 ;  /* 0x000000320f0f723e */ /* 0x000fe200000000ff */
[----:B------:R-:W-:Y:S02]  /*4100*/  FMUL.FTZ R17, R17, R55 ;  /* 0x0000003711117220 */ /* 0x000fe40000410000 */
[----:B------:R-:W-:Y:S01]  /*4110*/  STS [R239+0x400], R16 ;  /* 0x00040010ef007388 */ /* 0x000fe20000000800 */
[----:B------:R-:W-:Y:S02]  /*4120*/  FMUL.FTZ R66, R199, R66 ;  /* 0x00000042c7427220 */ /* 0x000fe40000410000 */
[----:B------:R-:W-:Y:S01]  /*4130*/  FMUL.FTZ R18, R234, R67 ;  /* 0x00000043ea127220 */ /* 0x000fe20000410000 */
[----:B------:R-:W-:Y:S01]  /*4140*/  STS [R238+0x1000], R9 ;  /* 0x00100009ee007388 */ /* 0x000fe20000000800 */
[----:B------:R-:W-:Y:S01]  /*4150*/  F2FP.PACK_AB R17, R17, R54 ;  /* 0x000000361111723e */ /* 0x000fe200000000ff */
[----:B------:R-:W-:Y:S02]  /*4160*/  FMUL.FTZ R11, R235, R61 ;  /* 0x0000003deb0b7220 */ /* 0x000fe40000410000 */
[----:B------:R-:W-:Y:S03]  /*4170*/  F2FP.PACK_AB R18, R18, R66 ;  /* 0x000000421212723e */ /* 0x000fe600000000ff */
[----:B------:R-:W-:Y:S02]  /*4180*/  F2FP.PACK_AB R11, R11, R60 ;  /* 0x0000003c0b0b723e */ /* 0x000fe400000000ff */
[----:B--2---:R-:W-:Y:S05]  /*4190*/  F2FP.PACK_AB R3, R32, R33 ;  /* 0x000000212003723e */ /* 0x004fea00000000ff */
[----:B------:R-:W-:Y:S04]  /*41a0*/  STS [R238+0x1400], R3 ;  /* 0x00140003ee007388 */ /* 0x000fe80000000800 */
[----:B------:R2:W-:Y:S01]  /*41b0*/  STS [R239+0x1400], R2 ;  /* 0x00140002ef007388 */ /* 0x0005e20000000800 */
[--C-:B-1----:R-:W-:Y:S03]  /*41c0*/  FADD.FTZ R42, R42, -R0.reuse ;  /* 0x800000002a2a7221 */ /* 0x102fe60000010000 */
[----:B------:R-:W-:Y:S01]  /*41d0*/  STS [R239+0x1000], R7 ;  /* 0x00100007ef007388 */ /* 0x000fe20000000800 */
[--C-:B------:R-:W-:Y:S02]  /*41e0*/  FADD.FTZ R43, R43, -R0.reuse ;  /* 0x800000002b2b7221 */ /* 0x100fe40000010000 */
[----:B------:R-:W-:Y:S01]  /*41f0*/  FMUL.FTZ R42, R33, R42 ;  /* 0x0000002a212a7220 */ /* 0x000fe20000410000 */
[----:B------:R-:W-:Y:S01]  /*4200*/  STS [R238+0x2000], R22 ;  /* 0x00200016ee007388 */ /* 0x000fe20000000800 */
[----:B------:R-:W-:Y:S02]  /*4210*/  FMUL.FTZ R43, R32, R43 ;  /* 0x0000002b202b7220 */ /* 0x000fe40000410000 */
[--C-:B------:R-:W-:Y:S01]  /*4220*/  FADD.FTZ R47, R47, -R0.reuse ;  /* 0x800000002f2f7221 */ /* 0x100fe20000010000 */
[----:B------:R-:W-:Y:S01]  /*4230*/  STS [R238+0x2400], R14 ;  /* 0x0024000eee007388 */ /* 0x000fe20000000800 */
[--C-:B------:R-:W-:Y:S02]  /*4240*/  FADD.FTZ R46, R46, -R0.reuse ;  /* 0x800000002e2e7221 */ /* 0x100fe40000010000 */
[--C-:B------:R-:W-:Y:S01]  /*4250*/  FADD.FTZ R59, R59, -R0.reuse ;  /* 0x800000003b3b7221 */ /* 0x100fe20000010000 */
[----:B------:R-:W-:Y:S01]  /*4260*/  STS [R239+0x2000], R20 ;  /* 0x00200014ef007388 */ /* 0x000fe20000000800 */
[----:B------:R-:W-:Y:S02]  /*4270*/  FMUL.FTZ R46, R31, R46 ;  /* 0x0000002e1f2e7220 */ /* 0x000fe40000410000 */
[--C-:B------:R-:W-:Y:S01]  /*4280*/  FADD.FTZ R58, R58, -R0.reuse ;  /* 0x800000003a3a7221 */ /* 0x100fe20000010000 */
[----:B------:R-:W-:Y:S01]  /*4290*/  STS [R239+0x2400], R12 ;  /* 0x0024000cef007388 */ /* 0x000fe20000000800 */
[--C-:B------:R-:W-:Y:S02]  /*42a0*/  FADD.FTZ R63, R63, -R0.reuse ;  /* 0x800000003f3f7221 */ /* 0x100fe40000010000 */
[----:B------:R-:W-:Y:S01]  /*42b0*/  FMUL.FTZ R58, R29, R58 ;  /* 0x0000003a1d3a7220 */ /* 0x000fe20000410000 */
[----:B------:R1:W-:Y:S01]  /*42c0*/  STS [R238+0x3000], R4 ;  /* 0x00300004ee007388 */ /* 0x0003e20000000800 */
[C---:B--2---:R-:W-:Y:S01]  /*42d0*/  F2FP.PACK_AB R2, R28.reuse, R29 ;  /* 0x0000001d1c02723e */ /* 0x044fe200000000ff */
[----:B------:R-:W-:Y:S02]  /*42e0*/  FMUL.FTZ R3, R28, R59 ;  /* 0x0000003b1c037220 */ /* 0x000fe40000410000 */
[----:B------:R-:W-:Y:S02]  /*42f0*/  FADD.FTZ R62, R62, -R0 ;  /* 0x800000003e3e7221 */ /* 0x000fe40000010000 */
[----:B------:R2:W-:Y:S01]  /*4300*/  STS [R238+0x3400], R2 ;  /* 0x00340002ee007388 */ /* 0x0005e20000000800 */
[----:B---3--:R-:W-:Y:S01]  /*4310*/  FMUL.FTZ R0, R236, R63 ;  /* 0x0000003fec007220 */ /* 0x008fe20000410000 */
[----:B------:R-:W-:Y:S01]  /*4320*/  F2FP.PACK_AB R3, R3, R58 ;  /* 0x0000003a0303723e */ /* 0x000fe200000000ff */
[----:B------:R-:W-:Y:S01]  /*4330*/  FMUL.FTZ R62, R27, R62 ;  /* 0x0000003e1b3e7220 */ /* 0x000fe20000410000 */
[----:B------:R-:W-:Y:S04]  /*4340*/  STS [R239+0x3000], R5 ;  /* 0x00300005ef007388 */ /* 0x000fe80000000800 */
[----:B------:R-:W-:Y:S01]  /*4350*/  F2FP.PACK_AB R0, R0, R62 ;  /* 0x0000003e0000723e */ /* 0x000fe200000000ff */
[----:B-1----:R-:W-:Y:S05]  /*4360*/  FMUL.FTZ R4, R30, R47 ;  /* 0x0000002f1e047220 */ /* 0x002fea0000410000 */
[----:B------:R-:W-:Y:S02]  /*4370*/  F2FP.PACK_AB R4, R4, R46 ;  /* 0x0000002e0404723e */ /* 0x000fe400000000ff */
[----:B--2---:R-:W-:Y:S05]  /*4380*/  F2FP.PACK_AB R2, R236, R27 ;  /* 0x0000001bec02723e */ /* 0x004fea00000000ff */
[----:B------:R1:W-:Y:S04]  /*4390*/  STS [R239+0x3400], R2 ;  /* 0x00340002ef007388 */ /* 0x0003e80000000800 */
[----:B------:R-:W-:Y:S01]  /*43a0*/  BAR.SYNC.DEFER_BLOCKING 0x0 ;  /* 0x0000000000007b1d */ /* 0x000fe20000010000 */
[----:B-1----:R-:W-:Y:S07]  /*43b0*/  F2FP.PACK_AB R2, R43, R42 ;  /* 0x0000002a2b02723e */ /* 0x002fee00000000ff */
        /* <DEDUP_REMOVED lines=11> */
[C---:B-1----:R-:W-:Y:S03]  /*4470*/  IADD3 R2, R227.reuse, UR4, RZ ;  /* 0x00000004e3027c10 */ /* 0x042fe6000fffe0ff */
[----:B------:R-:W-:Y:S01]  /*4480*/  STS [R239+0x6400], R18 ;  /* 0x00640012ef007388 */ /* 0x000fe20000000800 */
[----:B------:R-:W-:Y:S03]  /*4490*/  SHF.L.U32 R2, R2, 0x1, RZ ;  /* 0x0000000102027819 */ /* 0x000fe600000006ff */
[----:B------:R-:W-:Y:S04]  /*44a0*/  STS [R238+0x7000], R10 ;  /* 0x0070000aee007388 */ /* 0x000fe80000000800 */
[----:B------:R1:W-:Y:S04]  /*44b0*/  STS [R238+0x7400], R3 ;  /* 0x00740003ee007388 */ /* 0x0003e80000000800 */
[----:B------:R-:W-:Y:S04]  /*44c0*/  STS [R239+0x7000], R11 ;  /* 0x0070000bef007388 */ /* 0x000fe80000000800 */
[----:B------:R2:W-:Y:S04]  /*44d0*/  STS [R239+0x7400], R0 ;  /* 0x00740000ef007388 */ /* 0x0005e80000000800 */
[----:B------:R-:W-:Y:S08]  /*44e0*/  LDSM.16.MT88.4 R4, [R217+0x20480] ;  /* 0x02048000d904783b */ /* 0x000ff00000004200 */
[----:B------:R-:W3:Y:S01]  /*44f0*/  LDSM.16.MT88.4 R8, [R2+0x18080] ;  /* 0x018080000208783b */ /* 0x000ee20000004200 */
[C---:B-1----:R-:W-:Y:S07]  /*4500*/  SHF.L.U32 R3, R220.reuse, 0x1, RZ ;  /* 0x00000001dc037819 */ /* 0x042fee00000006ff */
[----:B------:R-:W1:Y:S01]  /*4510*/  LDSM.16.MT88.4 R12, [R216+0x20480] ;  /* 0x02048000d80c783b */ /* 0x000e620000004200 */
[----:B--2---:R-:W-:Y:S07]  /*4520*/  SHF.L.U32 R0, R227, 0x1, RZ ;  /* 0x00000001e3007819 */ /* 0x004fee00000006ff */
[----:B------:R-:W2:Y:S08]  /*4530*/  LDSM.16.MT88.4 R16, [R217+0x22480] ;  /* 0x02248000d910783b */ /* 0x000eb00000004200 */
[----:B------:R-:W4:Y:S08]  /*4540*/  LDSM.16.MT88.4 R20, [R216+0x22480] ;  /* 0x02248000d814783b */ /* 0x000f300000004200 */
[----:B------:R-:W5:Y:S01]  /*4550*/  LDSM.16.MT88.4 R24, [R2+0x1a080] ;  /* 0x01a080000218783b */ /* 0x000f620000004200 */
[-C--:B---3--:R-:W-:Y:S07]  /*4560*/  HMMA.16816.F32 R68, R4, R8.reuse, R68 ;  /* 0x000000080444723c */ /* 0x088fee0000001844 */
[----:B------:R-:W-:Y:S01]  /*4570*/  LDSM.16.MT88.4 R28, [R217+0x20c80] ;  /* 0x020c8000d91c783b */ /* 0x000fe20000004200 */
[-C--:B-1----:R-:W-:Y:S07]  /*4580*/  HMMA.16816.F32 R72, R12, R8.reuse, R72 ;  /* 0x000000080c48723c */ /* 0x082fee0000001848 */
[----:B------:R-:W1:Y:S01]  /*4590*/  LDSM.16.MT88.4 R32, [R2+0x18880] ;  /* 0x018880000220783b */ /* 0x000e620000004200 */
[-C--:B--2---:R-:W-:Y:S07]  /*45a0*/  HMMA.16816.F32 R76, R16, R8.reuse, R76 ;  /* 0x00000008104c723c */ /* 0x084fee000000184c */
        /* <DEDUP_REMOVED lines=62> */
[----:B------:R1:W4:Y:S06]  /*4990*/  LDSM.16.M88.4 R36, [R3+0x24480] ;  /* 0x024480000324783b */ /* 0x00032c0000000200 */
[----:B------:R-:W-:Y:S01]  /*49a0*/  SHF.L.U32 R4, R220, 0x1, RZ ;  /* 0x00000001dc047819 */ /* 0x000fe200000006ff */
[-C--:B--2---:R-:W-:Y:S01]  /*49b0*/  HMMA.16816.F32 R68, R32, R52.reuse, R68 ;  /* 0x000000342044723c */ /* 0x084fe20000001844 */
[----:B------:R1:W2:Y:S04]  /*49c0*/  LDSM.16.M88.4 R28, [R3+0x25480] ;  /* 0x02548000031c783b */ /* 0x0002a80000000200 */
[----:B------:R-:W-:Y:S03]  /*49d0*/  IADD3 R208, R4, R209, RZ ;  /* 0x000000d104d07210 */ /* 0x000fe60007ffe0ff */
[-C--:B------:R-:W-:Y:S01]  /*49e0*/  HMMA.16816.F32 R72, R56, R52.reuse, R72 ;  /* 0x000000343848723c */ /* 0x080fe20000001848 */
[----:B------:R1:W1:Y:S07]  /*49f0*/  LDSM.16.MT88.4 R16, [R0+0x80] ;  /* 0x000080000010783b */ /* 0x00026e0000004200 */
        /* <DEDUP_REMOVED lines=20> */
[----:B-12-4-:R-:W2:Y:S01]  /*4b40*/  LDL.64 R212, [R1+0x10] ;  /* 0x0000100001d47983 */ /* 0x016ea20000100a00 */
[----:B------:R-:W-:Y:S01]  /*4b50*/  USHF.R.S32.HI UR4, URZ, 0x1f, UR19 ;  /* 0x0000001f3f047899 */ /* 0x000fe20008011413 */
[----:B------:R-:W-:Y:S01]  /*4b60*/  IMAD.MOV.U32 R11, RZ, RZ, c[0x0][0x208] ;  /* 0x00008200ff0b7624 */ /* 0x000fe200078e00ff */
[----:B------:R-:W-:Y:S01]  /*4b70*/  ULDC.64 UR6, c[0x0][0x208] ;  /* 0x0000820000067ab9 */ /* 0x000fe20000000a00 */
[----:B------:R-:W3:Y:S01]  /*4b80*/  LDL.64 R214, [R1] ;  /* 0x0000000001d67983 */ /* 0x000ee20000100a00 */
[----:B------:R-:W-:Y:S01]  /*4b90*/  UIMAD UR4, UR4, UR6, URZ ;  /* 0x00000006040472a4 */ /* 0x000fe2000f8e023f */
[----:B------:R-:W-:Y:S01]  /*4ba0*/  IMAD.MOV.U32 R7, RZ, RZ, 0x6 ;  /* 0x00000006ff077424 */ /* 0x000fe200078e00ff */
[----:B------:R-:W-:Y:S01]  /*4bb0*/  UIMAD.WIDE.U32 UR26, UR19, UR6, URZ ;  /* 0x00000006131a72a5 */ /* 0x000fe2000f8e003f */
[----:B------:R-:W1:Y:S01]  /*4bc0*/  S2R R8, SR_CTAID.Y ;  /* 0x0000000000087919 */ /* 0x000e620000002600 */
[----:B------:R-:W-:Y:S01]  /*4bd0*/  UIMAD UR4, UR19, UR7, UR4 ;  /* 0x00000007130472a4 */ /* 0x000fe2000f8e0204 */
[C---:B------:R-:W-:Y:S01]  /*4be0*/  IMAD.SHL.U32 R10, R11.reuse, 0x40, RZ ;  /* 0x000000400b0a7824 */ /* 0x040fe200078e00ff */
[----:B------:R-:W-:Y:S01]  /*4bf0*/  SHF.L.U64.HI R11, R11, R7, c[0x0][0x20c] ;  /* 0x000083000b0b7619 */ /* 0x000fe20000010207 */
[----:B------:R-:W-:Y:S01]  /*4c00*/  USHF.L.U32 UR19, UR19, 0x6, URZ ;  /* 0x0000000613137899 */ /* 0x000fe2000800063f */
[----:B------:R-:W-:Y:S01]  /*4c10*/  IMAD.U32 R4, RZ, RZ, UR26 ;  /* 0x0000001aff047e24 */ /* 0x000fe2000f8e00ff */
[----:B------:R-:W-:Y:S01]  /*4c20*/  UIADD3 UR4, UR27, UR4, URZ ;  /* 0x000000041b047290 */ /* 0x000fe2000fffe03f */
[----:B------:R-:W-:Y:S02]  /*4c30*/  IMAD.U32 R6, RZ, RZ, UR26 ;  /* 0x0000001aff067e24 */ /* 0x000fe4000f8e00ff */
[----:B------:R-:W-:Y:S03]  /*4c40*/  IMAD.MOV.U32 R7, RZ, RZ, R251 ;  /* 0x000000ffff077224 */ /* 0x000fe600078e00fb */
[----:B------:R-:W-:Y:S01]  /*4c50*/  IMAD.U32 R5, RZ, RZ, UR4 ;  /* 0x00000004ff057e24 */ /* 0x000fe2000f8e00ff */
[----:B-1----:R-:W-:Y:S05]  /*4c60*/  SHF.R.S32.HI R9, RZ, 0x1f, R8 ;  /* 0x0000001fff097819 */ /* 0x002fea0000011408 */
[----:B------:R-:W-:Y:S04]  /*4c70*/  IMAD R9, R9, c[0x0][0x288], RZ ;  /* 0x0000a20009097a24 */ /* 0x000fe800078e02ff */
[----:B------:R-:W-:Y:S01]  /*4c80*/  IMAD R9, R8, c[0x0][0x28c], R9 ;  /* 0x0000a30008097a24 */ /* 0x000fe200078e0209 */
[----:B--2---:R-:W-:Y:S04]  /*4c90*/  LEA R4, P1, R4, R212, 0x7 ;  /* 0x000000d404047211 */ /* 0x004fe800078238ff */
[----:B------:R-:W-:Y:S01]  /*4ca0*/  LEA.HI.X R5, R6, R213, R5, 0x7, P1 ;  /* 0x000000d506057211 */ /* 0x000fe200008f3c05 */
[----:B------:R-:W-:Y:S01]  /*4cb0*/  IMAD.MOV.U32 R6, RZ, RZ, R250 ;  /* 0x000000ffff067224 */ /* 0x000fe200078e00fa */
[----:B------:R-:W-:Y:S03]  /*4cc0*/  IADD3 R12, P2, P1, R10, 0x80, R4 ;  /* 0x000000800a0c7810 */ /* 0x000fe6000795e004 */
[----:B------:R-:W-:Y:S01]  /*4cd0*/  IMAD.WIDE.U32 R6, R8, c[0x0][0x288], R6 ;  /* 0x0000a20008067a25 */ /* 0x000fe200078e0006 */
[----:B------:R-:W-:Y:S04]  /*4ce0*/  IADD3.X R13, R11, RZ, R5, P2, P1 ;  /* 0x000000ff0b0d7210 */ /* 0x000fe800017e2405 */
[----:B------:R-:W-:Y:S04]  /*4cf0*/  IADD3 R8, P1, R6, UR8, RZ ;  /* 0x0000000806087c10 */ /* 0x000fe8000ff3e0ff */
[----:B------:R-:W-:Y:S01]  /*4d00*/  IADD3.X R7, R7, UR14, R9, P1, !PT ;  /* 0x0000000e07077c10 */ /* 0x000fe20008ffe409 */
[----:B------:R-:W-:Y:S01]  /*4d10*/  IMAD.U32 R9, RZ, RZ, UR19 ;  /* 0x00000013ff097e24 */ /* 0x000fe2000f8e00ff */
[C---:B------:R-:W-:Y:S04]  /*4d20*/  LEA R6, P1, R8.reuse, c[0x0][0x280], 0x2 ;  /* 0x0000a00008067a11 */ /* 0x040fe800078210ff */
[----:B------:R-:W-:Y:S02]  /*4d30*/  LEA.HI.X R7, R8, c[0x0][0x284], R7, 0x2, P1 ;  /* 0x0000a10008077a11 */ /* 0x000fe400008f1407 */
[----:B------:R-:W-:Y:S04]  /*4d40*/  MOV R8, UR19 ;  /* 0x0000001300087c02 */ /* 0x000fe80008000f00 */
[----:B------:R-:W-:Y:S01]  /*4d50*/  LEA R8, P1, R8, R6, 0x2 ;  /* 0x0000000608087211 */ /* 0x000fe200078210ff */
[----:B------:R-:W-:Y:S03]  /*4d60*/  IMAD.U32 R6, RZ, RZ, UR19 ;  /* 0x00000013ff067e24 */ /* 0x000fe6000f8e00ff */
[----:B------:R-:W-:Y:S02]  /*4d70*/  LEA.HI.X.SX32 R9, R9, R7, 0x2, P1 ;  /* 0x0000000709097211 */ /* 0x000fe400008f16ff */
[----:B------:R-:W-:Y:S02]  /*4d80*/  IADD3 R10, P1, R10, R4, RZ ;  /* 0x000000040a0a7210 */ /* 0x000fe40007f3e0ff */
[----:B---3--:R-:W-:Y:S01]  /*4d90*/  IADD3 R7, -R214, c[0x0][0x168], -R6 ;  /* 0x00005a00d6077a10 */ /* 0x008fe20007ffe906 */
[----:B------:R-:W-:Y:S02]  /*4da0*/  IMAD.U32 R6, RZ, RZ, UR23 ;  /* 0x00000017ff067e24 */ /* 0x000fe4000f8e00ff */
[----:B------:R-:W-:Y:S01]  /*4db0*/  IMAD.X R11, R11, 0x1, R5, P1 ;  /* 0x000000010b0b7824 */ /* 0x000fe200008e0605 */
[C---:B------:R-:W-:Y:S02]  /*4dc0*/  ISETP.LT.OR P1, PT, R7.reuse, 0x1, P4 ;  /* 0x000000010700780c */ /* 0x040fe40002721670 */
[----:B------:R-:W-:Y:S11]  /*4dd0*/  LEA R6, R6, R252, 0xe ;  /* 0x000000fc06067211 */ /* 0x000ff600078e70ff */
[----:B------:R-:W-:Y:S01]  /*4de0*/  @!PT LDS RZ, [RZ] ;  /* 0x00000000fffff984 */ /* 0x000fe20000000800 */
[----:B------:R-:W-:Y:S01]  /*4df0*/  @!PT LDS RZ, [RZ] ;  /* 0x00000000fffff984 */ /* 0x000fe20000000800 */
[----:B------:R-:W-:Y:S01]  /*4e00*/  @!PT LDS RZ, [RZ] ;  /* 0x00000000fffff984 */ /* 0x000fe20000000800 */
[----:B------:R1:W-:Y:S01]  /*4e10*/  LDGSTS.E.BYPASS.LTC128B.128 [R6], [R4.64], !P1 ;  /* 0x0000000004067fae */ /* 0x0003e2000c901d54 */
[C---:B------:R-:W-:Y:S11]  /*4e20*/  ISETP.LT.OR P1, PT, R7.reuse, 0x1, P6 ;  /* 0x000000010700780c */ /* 0x040ff60003721670 */
[----:B------:R-:W-:Y:S02]  /*4e30*/  @!UPT UIADD3 URZ, URZ, URZ, URZ ;  /* 0x0000003f3f3ff290 */ /* 0x000fe4000fffe03f */
[----:B------:R1:W-:Y:S01]  /*4e40*/  LDGSTS.E.BYPASS.LTC128B.128 [R6+0x2000], [R4.64+0x80], !P1 ;  /* 0x0200008004067fae */ /* 0x0003e2000c901d54 */
[C---:B------:R-:W-:Y:S11]  /*4e50*/  ISETP.LT.OR P1, PT, R7.reuse, 0x21, P4 ;  /* 0x000000210700780c */ /* 0x040ff60002721670 */
[----:B------:R-:W-:Y:S02]  /*4e60*/  @!UPT UIADD3 URZ, URZ, URZ, URZ ;  /* 0x0000003f3f3ff290 */ /* 0x000fe4000fffe03f */
[----:B------:R2:W-:Y:S01]  /*4e70*/  LDGSTS.E.BYPASS.LTC128B.128 [R6+0x1000], [R10.64], !P1 ;  /* 0x010000000a067fae */ /* 0x0005e2000c901d54 */
[----:B------:R-:W-:Y:S01]  /*4e80*/  ISETP.LT.OR P1, PT, R7, 0x21, P6 ;  /* 0x000000210700780c */ /* 0x000fe20003721670 */
[----:B-1----:R-:W-:Y:S11]  /*4e90*/  IMAD.U32 R4, RZ, RZ, UR23 ;  /* 0x00000017ff047e24 */ /* 0x002ff6000f8e00ff */
[----:B------:R-:W-:Y:S01]  /*4ea0*/  @!UPT UIADD3 URZ, URZ, URZ, URZ ;  /* 0x0000003f3f3ff290 */ /* 0x000fe2000fffe03f */
[----:B------:R2:W-:Y:S01]  /*4eb0*/  LDGSTS.E.BYPASS.LTC128B.128 [R6+0x3000], [R12.64], !P1 ;  /* 0x030000000c067fae */ /* 0x0005e2000c901d54 */
[----:B------:R-:W-:Y:S04]  /*4ec0*/  @!P3 IMAD R4, R4, 0x40, R250 ;  /* 0x000000400404b824 */ /* 0x000fe800078e02fa */
[----:B------:R-:W-:Y:S05]  /*4ed0*/  @!P3 IMAD.SHL.U32 R4, R4, 0x4, RZ ;  /* 0x000000040404b824 */ /* 0x000fea00078e00ff */
[----:B------:R2:W-:Y:S02]  /*4ee0*/  @!P3 LDGSTS.E.BYPASS.LTC128B.128 [R4+0x20280], [R8.64] ;  /* 0x202800000804bfae */ /* 0x0005e4000b901d54 */
.L_x_1098:
[-C--:B-12-4-:R-:W-:Y:S01]  /*4ef0*/  HMMA.16816.F32 R4, R36, R16.reuse, RZ ;  /* 0x000000102404723c */ /* 0x096fe200000018ff */
[----:B------:R-:W-:Y:S01]  /*4f00*/  LDSM.16.MT88.4 R56, [R0+0x1080] ;  /* 0x001080000038783b */ /* 0x000fe20000004200 */
[----:B------:R-:W-:Y:S02]  /*4f10*/  ULDC.64 UR6, c[0x0][0x238] ;  /* 0x00008e0000067ab9 */ /* 0x000fe40000000a00 */
[----:B------:R-:W-:Y:S01]  /*4f20*/  IMAD.IADD R210, R3, 0x1, R225 ;  /* 0x0000000103d27824 */ /* 0x000fe200078e02e1 */
[----:B------:R-:W-:Y:S01]  /*4f30*/  USHF.R.S32.HI UR19, URZ, 0x1f, UR10 ;  /* 0x0000001f3f137899 */ /* 0x000fe2000801140a */
[----:B------:R-:W2:Y:S01]  /*4f40*/  LDL.64 R212, [R1+0x18] ;  /* 0x0000180001d47983 */ /* 0x000ea20000100a00 */
[----:B------:R-:W-:Y:S01]  /*4f50*/  USHF.L.U32 UR26, UR24, 0xd, URZ ;  /* 0x0000000d181a7899 */ /* 0x000fe2000800063f */
[C---:B------:R-:W-:Y:S01]  /*4f60*/  HMMA.16816.F32 R8, R28.reuse, R16, RZ ;  /* 0x000000101c08723c */ /* 0x040fe200000018ff */
[----:B------:R-:W-:Y:S02]  /*4f70*/  UIMAD UR4, UR19, UR6, URZ ;  /* 0x00000006130472a4 */ /* 0x000fe4000f8e023f */
[----:B------:R-:W1:Y:S01]  /*4f80*/  LDSM.16.M88.4 R52, [R210+0x24480] ;  /* 0x02448000d234783b */ /* 0x000e620000000200 */
[----:B------:R-:W-:Y:S01]  /*4f90*/  IMAD.IADD R204, R209, 0x1, R210 ;  /* 0x00000001d1cc7824 */ /* 0x000fe200078e02d2 */
[----:B------:R-:W-:Y:S02]  /*4fa0*/  UIMAD UR4, UR10, UR7, UR4 ;  /* 0x000000070a0472a4 */ /* 0x000fe4000f8e0204 */
[----:B------:R-:W-:Y:S01]  /*4fb0*/  UIADD3 UR24, UR24, 0x1, URZ ;  /* 0x0000000118187890 */ /* 0x000fe2000fffe03f */
[-C--:B------:R-:W-:Y:S01]  /*4fc0*/  HMMA.16816.F32 R12, R28, R18.reuse, RZ ;  /* 0x000000121c0c723c */ /* 0x080fe200000018ff */
[----:B------:R-:W-:Y:S01]  /*4fd0*/  ULDC.64 UR6, c[0x0][0x240] ;  /* 0x0000900000067ab9 */ /* 0x000fe20000000a00 */
[----:B------:R-:W3:Y:S01]  /*4fe0*/  LDSM.16.M88.4 R60, [R210+0x25480] ;  /* 0x02548000d23c783b */ /* 0x000ee20000000200 */
[----:B------:R-:W-:Y:S02]  /*4ff0*/  UIMAD UR6, UR17, UR6, URZ ;  /* 0x00000006110672a4 */ /* 0x000fe4000f8e023f */
[----:B------:R-:W-:Y:S02]  /*5000*/  UISETP.GE.AND UP0, UPT, UR24, UR22, UPT ;  /* 0x000000161800728c */ /* 0x000fe4000bf06270 */
[----:B------:R-:W-:Y:S01]  /*5010*/  LDSM.16.MT88.4 R64, [R0+0x1880] ;  /* 0x001880000040783b */ /* 0x000fe20000004200 */
[C---:B------:R-:W-:Y:S01]  /*5020*/  HMMA.16816.F32 R16, R36.reuse, R18, RZ ;  /* 0x000000122410723c */ /* 0x040fe200000018ff */
[----:B------:R-:W-:Y:S02]  /*5030*/  UIMAD UR6, UR18, UR7, UR6 ;  /* 0x00000007120672a4 */ /* 0x000fe4000f8e0206 */
[----:B------:R-:W-:Y:S01]  /*5040*/  UIADD3 UR7, UR5, 0x1, URZ ;  /* 0x0000000105077890 */ /* 0x000fe2000fffe03f */
[----:B------:R-:W0:Y:S01]  /*5050*/  LDGDEPBAR ;  /* 0x00000000000079af */ /* 0x000e220000000000 */
[----:B------:R-:W-:Y:S02]  /*5060*/  UISETP.GE.AND UP3, UPT, UR5, 0x1, UPT ;  /* 0x000000010500788c */ /* 0x000fe4000bf66270 */
[----:B------:R-:W-:Y:S01]  /*5070*/  UISETP.GE.AND UP2, UPT, UR25, 0x1, UPT ;  /* 0x000000011900788c */ /* 0x000fe2000bf46270 */
[-C--:B------:R-:W-:Y:S01]  /*5080*/  HMMA.16816.F32 R20, R36, R40.reuse, RZ ;  /* 0x000000282414723c */ /* 0x080fe200000018ff */
[----:B------:R-:W-:Y:S02]  /*5090*/  UISETP.GE.AND UP1, UPT, UR23, 0x1, UPT ;  /* 0x000000011700788c */ /* 0x000fe4000bf26270 */
[----:B------:R-:W-:Y:S05]  /*50a0*/  USEL UR5, UR7, URZ, !UP3 ;  /* 0x0000003f07057287 */ /* 0x000fea000d800000 */
[C---:B------:R-:W-:Y:S08]  /*50b0*/  HMMA.16816.F32 R24, R28.reuse, R40, RZ ;  /* 0x000000281c18723c */ /* 0x040ff000000018ff */
[-C--:B------:R-:W-:Y:S08]  /*50c0*/  HMMA.16816.F32 R28, R28, R42.reuse, RZ ;  /* 0x0000002a1c1c723c */ /* 0x080ff000000018ff */
[----:B------:R-:W-:Y:S01]  /*50d0*/  HMMA.16816.F32 R32, R36, R42, RZ ;  /* 0x0000002a2420723c */ /* 0x000fe200000018ff */
[----:B------:R-:W4:Y:S05]  /*50e0*/  LDSM.16.MT88.4 R36, [R0+0x5080] ;  /* 0x005080000024783b */ /* 0x000f2a0000004200 */
[----:B------:R-:W5:Y:S02]  /*50f0*/  LDSM.16.M88.4 R40, [R204+0x24480] ;  /* 0x02448000cc28783b */ /* 0x000f640000000200 */
[-C--:B------:R-:W-:Y:S03]  /*5100*/  HMMA.16816.F32 R4, R44, R48.reuse, R4 ;  /* 0x000000302c04723c */ /* 0x080fe60000001804 */
[----:B------:R-:W1:Y:S05]  /*5110*/  LDSM.16.M88.4 R204, [R204+0x25480] ;  /* 0x02548000cccc783b */ /* 0x000e6a0000000200 */
        /* <DEDUP_REMOVED lines=9> */
[----:B------:R-:W5:Y:S05]  /*51b0*/  LDSM.16.MT88.4 R44, [R0+0x5880] ;  /* 0x00588000002c783b */ /* 0x000f6a0000004200 */
[----:B------:R-:W5:Y:S02]  /*51c0*/  LDSM.16.M88.4 R200, [R3+0x27480] ;  /* 0x0274800003c8783b */ /* 0x000f640000000200 */
[-C--:B-1----:R-:W-:Y:S08]  /*51d0*/  HMMA.16816.F32 R4, R52, R56.reuse, R4 ;  /* 0x000000383404723c */ /* 0x082ff00000001804 */
[C---:B---3--:R-:W-:Y:S08]  /*51e0*/  HMMA.16816.F32 R8, R60.reuse, R56, R8 ;  /* 0x000000383c08723c */ /* 0x048ff00000001808 */
[-C--:B------:R-:W-:Y:S08]  /*51f0*/  HMMA.16816.F32 R12, R60, R58.reuse, R12 ;  /* 0x0000003a3c0c723c */ /* 0x080ff0000000180c */
[C---:B------:R-:W-:Y:S01]  /*5200*/  HMMA.16816.F32 R16, R52.reuse, R58, R16 ;  /* 0x0000003a3410723c */ /* 0x040fe20000001810 */
[----:B------:R-:W-:Y:S07]  /*5210*/  LDSM.16.MT88.4 R56, [R0+0x2880] ;  /* 0x002880000038783b */ /* 0x000fee0000004200 */
[-C--:B----4-:R-:W-:Y:S08]  /*5220*/  HMMA.16816.F32 R20, R52, R36.reuse, R20 ;  /* 0x000000243414723c */ /* 0x090ff00000001814 */
[C---:B------:R-:W-:Y:S08]  /*5230*/  HMMA.16816.F32 R24, R60.reuse, R36, R24 ;  /* 0x000000243c18723c */ /* 0x040ff00000001818 */
[-C--:B------:R-:W-:Y:S01]  /*5240*/  HMMA.16816.F32 R28, R60, R38.reuse, R28 ;  /* 0x000000263c1c723c */ /* 0x080fe2000000181c */
[----:B------:R-:W-:Y:S07]  /*5250*/  LDSM.16.M88.4 R60, [R208+0x27480] ;  /* 0x02748000d03c783b */ /* 0x000fee0000000200 */
[----:B------:R-:W-:Y:S01]  /*5260*/  HMMA.16816.F32 R32, R52, R38, R32 ;  /* 0x000000263420723c */ /* 0x000fe20000001820 */
[----:B------:R-:W1:Y:S05]  /*5270*/  LDSM.16.MT88.4 R36, [R0+0x6080] ;  /* 0x006080000024783b */ /* 0x000e6a0000004200 */
[----:B------:R-:W3:Y:S02]  /*5280*/  LDSM.16.M88.4 R52, [R208+0x26480] ;  /* 0x02648000d034783b */ /* 0x000ee40000000200 */
[-C--:B-----5:R-:W-:Y:S08]  /*5290*/  HMMA.16816.F32 R4, R40, R64.reuse, R4 ;  /* 0x000000402804723c */ /* 0x0a0ff00000001804 */
        /* <DEDUP_REMOVED lines=8> */
[----:B------:R-:W4:Y:S05]  /*5320*/  LDSM.16.MT88.4 R40, [R0+0x6880] ;  /* 0x006880000028783b */ /* 0x000f2a0000004200 */
        /* <DEDUP_REMOVED lines=10> */
[----:B------:R-:W5:Y:S02]  /*53d0*/  LDSM.16.M88.4 R48, [R210+0x27480] ;  /* 0x02748000d230783b */ /* 0x000f640000000200 */
[-C--:B---3--:R-:W-:Y:S08]  /*53e0*/  HMMA.16816.F32 R4, R52, R56.reuse, R4 ;  /* 0x000000383404723c */ /* 0x088ff00000001804 */
[C---:B------:R-:W-:Y:S08]  /*53f0*/  HMMA.16816.F32 R8, R60.reuse, R56, R8 ;  /* 0x000000383c08723c */ /* 0x040ff00000001808 */
[-C--:B------:R-:W-:Y:S08]  /*5400*/  HMMA.16816.F32 R12, R60, R58.reuse, R12 ;  /* 0x0000003a3c0c723c */ /* 0x080ff0000000180c */
[C---:B------:R-:W-:Y:S01]  /*5410*/  HMMA.16816.F32 R16, R52.reuse, R58, R16 ;  /* 0x0000003a3410723c */ /* 0x040fe20000001810 */
[----:B------:R-:W3:Y:S07]  /*5420*/  LDSM.16.MT88.4 R56, [R0+0x7080] ;  /* 0x007080000038783b */ /* 0x000eee0000004200 */
[-C--:B----4-:R-:W-:Y:S08]  /*5430*/  HMMA.16816.F32 R20, R52, R40.reuse, R20 ;  /* 0x000000283414723c */ /* 0x090ff00000001814 */
[C---:B------:R-:W-:Y:S07]  /*5440*/  HMMA.16816.F32 R24, R60.reuse, R40, R24 ;  /* 0x000000283c18723c */ /* 0x040fee0000001818 */
[----:B------:R-:W-:Y:S01]  /*5450*/  IADD3 R40, R225, R3, R209 ;  /* 0x00000003e1287210 */ /* 0x000fe20007ffe0d1 */
[-C--:B------:R-:W-:Y:S04]  /*5460*/  HMMA.16816.F32 R28, R60, R42.reuse, R28 ;  /* 0x0000002a3c1c723c */ /* 0x080fe8000000181c */
[----:B------:R-:W4:Y:S04]  /*5470*/  LDSM.16.M88.4 R60, [R40+0x26480] ;  /* 0x02648000283c783b */ /* 0x000f280000000200 */
[----:B------:R-:W-:Y:S01]  /*5480*/  HMMA.16816.F32 R32, R52, R42, R32 ;  /* 0x0000002a3420723c */ /* 0x000fe20000001820 */
[----:B------:R-:W2:Y:S05]  /*5490*/  LDSM.16.M88.4 R40, [R40+0x27480] ;  /* 0x027480002828783b */ /* 0x000eaa0000000200 */
[----:B------:R-:W-:Y:S02]  /*54a0*/  LDSM.16.MT88.4 R52, [R216+0x27c80] ;  /* 0x027c8000d834783b */ /* 0x000fe40000004200 */
[-C--:B-1----:R-:W-:Y:S08]  /*54b0*/  HMMA.16816.F32 R4, R36, R44.reuse, R4 ;  /* 0x0000002c2404723c */ /* 0x082ff00000001804 */
[C---:B-----5:R-:W-:Y:S08]  /*54c0*/  HMMA.16816.F32 R8, R48.reuse, R44, R8 ;  /* 0x0000002c3008723c */ /* 0x060ff00000001808 */
[-C--:B------:R-:W-:Y:S08]  /*54d0*/  HMMA.16816.F32 R12, R48, R46.reuse, R12 ;  /* 0x0000002e300c723c */ /* 0x080ff0000000180c */
[C---:B------:R-:W-:Y:S01]  /*54e0*/  HMMA.16816.F32 R16, R36.reuse, R46, R16 ;  /* 0x0000002e2410723c */ /* 0x040fe20000001810 */
[----:B------:R1:W5:Y:S07]  /*54f0*/  LDSM.16.MT88.4 R44, [R0+0x7880] ;  /* 0x00788000002c783b */ /* 0x00036e0000004200 */
[-C--:B---3--:R-:W-:Y:S08]  /*5500*/  HMMA.16816.F32 R20, R36, R56.reuse, R20 ;  /* 0x000000382414723c */ /* 0x088ff00000001814 */
[C---:B------:R-:W-:Y:S08]  /*5510*/  HMMA.16816.F32 R24, R48.reuse, R56, R24 ;  /* 0x000000383018723c */ /* 0x040ff00000001818 */
[-C--:B------:R-:W-:Y:S01]  /*5520*/  HMMA.16816.F32 R28, R48, R58.reuse, R28 ;  /* 0x0000003a301c723c */ /* 0x080fe2000000181c */
[----:B-1----:R-:W-:Y:S07]  /*5530*/  IMAD.U32 R0, RZ, RZ, UR18 ;  /* 0x00000012ff007e24 */ /* 0x002fee000f8e00ff */
[----:B------:R-:W-:Y:S07]  /*5540*/  HMMA.16816.F32 R32, R36, R58, R32 ;  /* 0x0000003a2420723c */ /* 0x000fee0000001820 */
[----:B------:R-:W-:Y:S01]  /*5550*/  IMAD.U32 R36, RZ, RZ, UR10 ;  /* 0x0000000aff247e24 */ /* 0x000fe2000f8e00ff */
[-C--:B----4-:R-:W-:Y:S05]  /*5560*/  HMMA.16816.F32 R4, R60, R64.reuse, R4 ;  /* 0x000000403c04723c */ /* 0x090fea0000001804 */
[----:B--2---:R-:W-:Y:S03]  /*5570*/  IMAD.WIDE.U32 R36, R36, c[0x0][0x238], R212 ;  /* 0x00008e0024247a25 */ /* 0x004fe600078e00d4 */
[C---:B------:R-:W-:Y:S04]  /*5580*/  HMMA.16816.F32 R8, R40.reuse, R64, R8 ;  /* 0x000000402808723c */ /* 0x040fe80000001808 */
[----:B------:R-:W-:Y:S01]  /*5590*/  IADD3 R37, R37, UR4, RZ ;  /* 0x0000000425257c10 */ /* 0x000fe2000fffe0ff */
[----:B------:R-:W-:Y:S03]  /*55a0*/  USHF.R.S32.HI UR4, URZ, 0x1f, UR26 ;  /* 0x0000001f3f047899 */ /* 0x000fe6000801141a */
[-C--:B------:R-:W-:Y:S04]  /*55b0*/  HMMA.16816.F32 R12, R40, R66.reuse, R12 ;  /* 0x00000042280c723c */ /* 0x080fe8000000180c */
[----:B------:R-:W-:Y:S04]  /*55c0*/  IMAD.WIDE.U32 R36, R0, c[0x0][0x240], R36 ;  /* 0x0000900000247a25 */ /* 0x000fe800078e0024 */
[C---:B------:R-:W-:Y:S01]  /*55d0*/  HMMA.16816.F32 R16, R60.reuse, R66, R16 ;  /* 0x000000423c10723c */ /* 0x040fe20000001810 */
[----:B------:R-:W-:Y:S01]  /*55e0*/  IMAD.U32 R3, RZ, RZ, UR4 ;  /* 0x00000004ff037e24 */ /* 0x000fe2000f8e00ff */
[----:B------:R-:W-:Y:S02]  /*55f0*/  UIADD3 UR4, UR23, 0x1, URZ ;  /* 0x0000000117047890 */ /* 0x000fe4000fffe03f */
[----:B------:R-:W-:Y:S02]  /*5600*/  IADD3 R0, P1, R36, UR26, RZ ;  /* 0x0000001a24007c10 */ /* 0x000fe4000ff3e0ff */
[----:B------:R-:W-:Y:S02]  /*5610*/  USEL UR23, UR4, URZ, !UP1 ;  /* 0x0000003f04177287 */ /* 0x000fe4000c800000 */
[-C--:B-----5:R-:W-:Y:S04]  /*5620*/  HMMA.16816.F32 R20, R60, R44.reuse, R20 ;  /* 0x0000002c3c14723c */ /* 0x0a0fe80000001814 */
[----:B------:R-:W-:Y:S01]  /*5630*/  IADD3.X R36, R3, UR6, R37, P1, !PT ;  /* 0x0000000603247c10 */ /* 0x000fe20008ffe425 */
[----:B------:R-:W-:Y:S01]  /*5640*/  UIADD3 UR6, UR25, 0x1, URZ ;  /* 0x0000000119067890 */ /* 0x000fe2000fffe03f */
[C---:B------:R-:W-:Y:S02]  /*5650*/  LEA R48, P1, R0.reuse, c[0x0][0x220], 0x2 ;  /* 0x0000880000307a11 */ /* 0x040fe400078210ff */
        /* <DEDUP_REMOVED lines=126> */
.L_x_1096:
[----:B------:R-:W3:Y:S01]  /*5e40*/  LDL.LU.64 R4, [R1+0x18] ;  /* 0x0000180001047983 */ /* 0x000ee20000300a00 */
[----:B------:R-:W5:Y:S01]  /*5e50*/  S2UR UR6, SR_CTAID.X ;  /* 0x00000000000679c3 */ /* 0x000f620000002500 */
[----:B------:R-:W-:Y:S01]  /*5e60*/  ULDC.64 UR4, c[0x0][0x338] ;  /* 0x0000ce0000047ab9 */ /* 0x000fe20000000a00 */
[----:B-1--4-:R-:W-:Y:S01]  /*5e70*/  MOV R8, UR18 ;  /* 0x0000001200087c02 */ /* 0x012fe20008000f00 */
[----:B------:R-:W-:Y:S01]  /*5e80*/  UISETP.NE.AND UP0, UPT, UR4, 0x1, UPT ;  /* 0x000000010400788c */ /* 0x000fe2000bf05270 */
[----:B------:R-:W-:Y:S01]  /*5e90*/  FMUL.FTZ R132, R132, c[0x0][0x298] ;  /* 0x0000a60084847a20 */ /* 0x000fe20000410000 */
[----:B------:R-:W-:-:S02]  /*5ea0*/  UIMAD.WIDE.U32 UR24, UR10, UR5, URZ ;  /* 0x000000050a1872a5 */ /* 0x000fc4000f8e003f */
[----:B------:R-:W-:-:S05]  /*5eb0*/  ULDC UR22, c[0x0][0x340] ;  /* 0x0000d00000167ab9 */ /* 0x000fca0000000800 */
[----:B------:R-:W-:Y:S02]  /*5ec0*/  UMOV UR24, UR10 ;  /* 0x0000000a00187c82 */ /* 0x000fe40008000000 */
[----:B------:R-:W-:-:S03]  /*5ed0*/  @UP0 USHF.R.U32.HI UR22, URZ, UR22, UR25 ;  /* 0x000000163f160299 */ /* 0x000fc60008011619 */
[----:B------:R-:W-:Y:S02]  /*5ee0*/  UMOV UR25, UR19 ;  /* 0x0000001300197c82 */ /* 0x000fe40008000000 */
[----:B------:R-:W-:Y:S02]  /*5ef0*/  @UP0 USHF.R.S32.HI UR7, URZ, 0x1f, UR22 ;  /* 0x0000001f3f070899 */ /* 0x000fe40008011416 */
[----:B------:R-:W-:Y:S02]  /*5f00*/  @UP0 UMOV UR24, UR22 ;  /* 0x0000001600180c82 */ /* 0x000fe40008000000 */
[----:B-----5:R-:W-:-:S03]  /*5f10*/  USHF.L.U32 UR4, UR6, 0xe, URZ ;  /* 0x0000000e06047899 */ /* 0x020fc6000800063f */
[----:B------:R-:W-:Y:S02]  /*5f20*/  @UP0 UMOV UR25, UR7 ;  /* 0x0000000700190c82 */ /* 0x000fe40008000000 */
[----:B------:R-:W-:Y:S01]  /*5f30*/  USHF.R.S32.HI UR6, URZ, 0x1f, UR4 ;  /* 0x0000001f3f067899 */ /* 0x000fe20008011404 */
        /* <DEDUP_REMOVED lines=57> */
[----:B------:R-:W-:Y:S01]  /*62d0*/  FMUL.FTZ R187, R187, c[0x0][0x298] ;  /* 0x0000a600bbbb7a20 */ /* 0x000fe20000410000 */
[----:B------:R-:W-:Y:S01]  /*62e0*/  BAR.SYNC.DEFER_BLOCKING 0x1, 0x100 ;  /* 0x0044000000007b1d */ /* 0x000fe20000010000 */
[----:B---3--:R-:W-:-:S05]  /*62f0*/  IADD3 R2, P0, R4, UR4, RZ ;  /* 0x0000000404027c10 */ /* 0x008fca000ff1e0ff */
[----:B------:R-:W-:Y:S01]  /*6300*/  ULDC.64 UR4, c[0x0][0x328] ;  /* 0x0000ca0000047ab9 */ /* 0x000fe20000000a00 */
[----:B------:R-:W-:Y:S01]  /*6310*/  MOV R5, UR25 ;  /* 0x0000001900057c02 */ /* 0x000fe20008000f00 */
[----:B------:R-:W-:Y:S01]  /*6320*/  UIMAD UR4, UR25, UR4, URZ ;  /* 0x00000004190472a4 */ /* 0x000fe2000f8e023f */
[----:B------:R-:W-:Y:S02]  /*6330*/  LEA.HI.X.SX32 R3, R4, UR6, 0x1, P0 ;  /* 0x0000000604037c11 */ /* 0x000fe400080f0eff */
[----:B------:R-:W-:Y:S01]  /*6340*/  MOV R4, UR24 ;  /* 0x0000001800047c02 */ /* 0x000fe20008000f00 */
[----:B------:R-:W-:-:S03]  /*6350*/  UIMAD UR6, UR24, UR5, UR4 ;  /* 0x00000005180672a4 */ /* 0x000fc6000f8e0204 */
[----:B------:R-:W-:Y:S01]  /*6360*/  ULDC.64 UR4, c[0x0][0x300] ;  /* 0x0000c00000047ab9 */ /* 0x000fe20000000a00 */
[----:B------:R-:W-:Y:S01]  /*6370*/  IMAD.WIDE.U32 R6, R4, c[0x0][0x328], R2 ;  /* 0x0000ca0004067a25 */ /* 0x000fe200078e0002 */
[----:B------:R-:W-:-:S03]  /*6380*/  UIMAD UR4, UR25, UR4, URZ ;  /* 0x00000004190472a4 */ /* 0x000fc6000f8e023f */
[----:B------:R-:W-:Y:S01]  /*6390*/  IMAD.WIDE.U32 R2, R4, c[0x0][0x300], R2 ;  /* 0x0000c00004027a25 */ /* 0x000fe200078e0002 */
[----:B------:R-:W-:Y:S01]  /*63a0*/  IADD3 R5, R7, UR6, RZ ;  /* 0x0000000607057c10 */ /* 0x000fe2000fffe0ff */
[----:B------:R-:W-:Y:S01]  /*63b0*/  UIMAD UR22, UR24, UR5, UR4 ;  /* 0x00000005181672a4 */ /* 0x000fe2000f8e0204 */
[----:B------:R-:W-:Y:S01]  /*63c0*/  MOV R4, R6 ;  /* 0x0000000600047202 */ /* 0x000fe20000000f00 */
[----:B------:R-:W-:Y:S01]  /*63d0*/  ULDC.64 UR6, c[0x0][0x330] ;  /* 0x0000cc0000067ab9 */ /* 0x000fe20000000a00 */
[----:B------:R-:W-:Y:S01]  /*63e0*/  MOV R6, UR18 ;  /* 0x0000001200067c02 */ /* 0x000fe20008000f00 */
[----:B------:R-:W-:Y:S02]  /*63f0*/  UIMAD UR6, UR17, UR6, URZ ;  /* 0x00000006110672a4 */ /* 0x000fe4000f8e023f */
[----:B------:R-:W-:Y:S01]  /*6400*/  IADD3 R3, R3, UR22, RZ ;  /* 0x0000001603037c10 */ /* 0x000fe2000fffe0ff */
[----:B------:R-:W-:Y:S01]  /*6410*/  IMAD.WIDE.U32 R8, R8, c[0x0][0x330], R4 ;  /* 0x0000cc0008087a25 */ /* 0x000fe200078e0004 */
[----:B------:R-:W-:-:S02]  /*6420*/  UIMAD UR6, UR18, UR7, UR6 ;  /* 0x00000007120672a4 */ /* 0x000fc4000f8e0206 */
[----:B------:R-:W-:Y:S01]  /*6430*/  ULDC.64 UR4, c[0x0][0x308] ;  /* 0x0000c20000047ab9 */ /* 0x000fe20000000a00 */
[----:B------:R-:W-:Y:S01]  /*6440*/  IMAD.WIDE.U32 R6, R6, c[0x0][0x308], R2 ;  /* 0x0000c20006067a25 */ /* 0x000fe200078e0002 */
[----:B------:R-:W-:Y:S01]  /*6450*/  LEA R2, P1, R8, c[0x0][0x310], 0x2 ;  /* 0x0000c40008027a11 */ /* 0x000fe200078210ff */
[----:B------:R-:W-:Y:S01]  /*6460*/  UIMAD UR4, UR17, UR4, URZ ;  /* 0x00000004110472a4 */ /* 0x000fe2000f8e023f */
[----:B--2---:R-:W-:Y:S02]  /*6470*/  IADD3 R0, R9, UR6, RZ ;  /* 0x0000000609007c10 */ /* 0x004fe4000fffe0ff */
[----:B------:R-:W-:Y:S01]  /*6480*/  LEA R4, P0, R6, c[0x0][0x2e8], 0x2 ;  /* 0x0000ba0006047a11 */ /* 0x000fe200078010ff */
[----:B------:R-:W-:Y:S01]  /*6490*/  UIMAD UR4, UR18, UR5, UR4 ;  /* 0x00000005120472a4 */ /* 0x000fe2000f8e0204 */
[----:B------:R-:W-:-:S05]  /*64a0*/  LEA.HI.X R3, R8, c[0x0][0x314], R0, 0x2, P1 ;  /* 0x0000c50008037a11 */ /* 0x000fca00008f1400 */
[----:B------:R-:W-:Y:S01]  /*64b0*/  RED.E.ADD.F32.FTZ.RN.STRONG.GPU [R2.64], R68 ;  /* 0x000000440200798e */ /* 0x000fe2000c10e794 */
[----:B------:R-:W-:-:S03]  /*64c0*/  IADD3 R5, R7, UR4, RZ ;  /* 0x0000000407057c10 */ /* 0x000fc6000fffe0ff */
[----:B------:R-:W-:Y:S01]  /*64d0*/  RED.E.ADD.F32.FTZ.RN.STRONG.GPU [R2.64+0x400], R69 ;  /* 0x000400450200798e */ /* 0x000fe2000c10e794 */
        /* <DEDUP_REMOVED lines=133> */
.L_x_1100:
        /* <DEDUP_REMOVED lines=13> */
.L_x_2318:


//--------------------- .text._ZN7cutlass13device_kernelIN5flash19enable_sm80_to_sm89INS1_16FlashAttnBwdSm80INS1_25CollectiveMainloopBwdSm80ILi2ELi2EN4cute5tupleIJNS5_1CILi64EEENS7_ILi128EEES9_EEENS_6half_tEfNS_4arch4Sm80ELb0ELb0ELb0ELb0ELb1ELb0ELb0ELb0ELi2ELi2ELi2ELi2ELb0EEENS1_24CollectiveEpilogueBwdGQAISA_fSD_Li256ELb0ELb1EEENS1_19SingleTileSchedulerILb0ELb0ELb0ELi128EEEEEEEEEvNT_6ParamsE --------------------------
	.section	.text._ZN7cutlass13device_kernelIN5flash19enable_sm80_to_sm89INS1_16FlashAttnBwdSm80INS1_25CollectiveMainloopBwdSm80ILi2ELi2EN4cute5tupleIJNS5_1CILi64EEENS7_ILi128EEES9_EEENS_6half_tEfNS_4arch4Sm80ELb0ELb0ELb0ELb0ELb1ELb0ELb0ELb0ELi2ELi2ELi2ELi2ELb0EEENS1_24CollectiveEpilogueBwdGQAISA_fSD_Li256ELb0ELb1EEENS1_19SingleTileSchedulerILb0ELb0ELb0ELi128EEEEEEEEEvNT_6ParamsE,"ax",@progbits
	.sectioninfo	@"SHI_REGISTERS=255"
	.align	128
.text._ZN7cutlass13device_kernelIN5flash19enable_sm80_to_sm89INS1_16FlashAttnBwdSm80INS1_25CollectiveMainloopBwdSm80ILi2ELi2EN4cute5tupleIJNS5_1CILi64EEENS7_ILi128EEES9_EEENS_6half_tEfNS_4arch4Sm80ELb0ELb0ELb0ELb0ELb1ELb0ELb0ELb0ELi2ELi2ELi2ELi2ELb0EEENS1_24CollectiveEpilogueBwdGQAISA_fSD_Li256ELb0ELb1EEENS1_19SingleTileSchedulerILb0ELb0ELb0ELi128EEEEEEEEEvNT_6ParamsE:
        .type           _ZN7cutlass13device_kernelIN5flash19enable_sm80_to_sm89INS1_16FlashAttnBwdSm80INS1_25CollectiveMainloopBwdSm80ILi2ELi2EN4cute5tupleIJNS5_1CILi64EEENS7_ILi128EEES9_EEENS_6half_tEfNS_4arch4Sm80ELb0ELb0ELb0ELb0ELb1ELb0ELb0ELb0ELi2ELi2ELi2ELi2ELb0EEENS1_24CollectiveEpilogueBwdGQAISA_fSD_Li256ELb0ELb1EEENS1_19SingleTileSchedulerILb0ELb0ELb0ELi128EEEEEEEEEvNT_6ParamsE,@function
        .size           _ZN7cutlass13device_kernelIN5flash19enable_sm80_to_sm89INS1_16FlashAttnBwdSm80INS1_25CollectiveMainloopBwdSm80ILi2ELi2EN4cute5tupleIJNS5_1CILi64EEENS7_ILi128EEES9_EEENS_6half_tEfNS_4arch4Sm80ELb0ELb0ELb0ELb0ELb1ELb0ELb0ELb0ELi2ELi2ELi2ELi2ELb0EEENS1_24CollectiveEpilogueBwdGQAISA_fSD_Li256ELb0ELb1EEENS1_19SingleTileSchedulerILb0ELb0ELb0ELi128EEEEEEEEEvNT_6ParamsE,(.L_x_2319 - _ZN7cutlass13device_kernelIN5flash19enable_sm80_to_sm89INS1_16FlashAttnBwdSm80INS1_25CollectiveMainloopBwdSm80ILi2ELi2EN4cute5tupleIJNS5_1CILi64EEENS7_ILi128EEES9_EEENS_6half_tEfNS_4arch4Sm80ELb0ELb0ELb0ELb0ELb1ELb0ELb0ELb0ELi2ELi2ELi2ELi2ELb0EEENS1_24CollectiveEpilogueBwdGQAISA_fSD_Li256ELb0ELb1EEENS1_19SingleTileSchedulerILb0ELb0ELb0ELi128EEEEEEEEEvNT_6ParamsE)
        .other          _ZN7cutlass13device_kernelIN5flash19enable_sm80_to_sm89INS1_16FlashAttnBwdSm80INS1_25CollectiveMainloopBwdSm80ILi2ELi2EN4cute5tupleIJNS5_1CILi64EEENS7_ILi128EEES9_EEENS_6half_tEfNS_4arch4Sm80ELb0ELb0ELb0ELb0ELb1ELb0ELb0ELb0ELi2ELi2ELi2ELi2ELb0EEENS1_24CollectiveEpilogueBwdGQAISA_fSD_Li256ELb0ELb1EEENS1_19SingleTileSchedulerILb0ELb0ELb0ELi128EEEEEEEEEvNT_6ParamsE,@"STO_CUDA_ENTRY STV_DEFAULT"
_ZN7cutlass13device_kernelIN5flash19enable_sm80_to_sm89INS1_16FlashAttnBwdSm80INS1_25CollectiveMainloopBwdSm80ILi2ELi2EN4cute5tupleIJNS5_1CILi64EEENS7_ILi128EEES9_EEENS_6half_tEfNS_4arch4Sm80ELb0ELb0ELb0ELb0ELb1ELb0ELb0ELb0ELi2ELi2ELi2ELi2ELb0EEENS1_24CollectiveEpilogueBwdGQAISA_fSD_Li256ELb0ELb1EEENS1_19SingleTileSchedulerILb0ELb0ELb0ELi128EEEEEEEEEvNT_6ParamsE:
[----:B------:R-:W-:-:S03]  /*0000*/  MOV R1, c[0x0][0x28] ;  /* 0x00000a0000017a02 */ /* 0x000fc60000000f00 */
[----:B------:R-:W1:Y:S01]  /*0010*/  S2UR UR17, SR_CTAID.Z ;  /* 0x00000000001179c3 */ /* 0x000e620000002700 */
[----:B------:R-:W-:Y:S02]  /*0020*/  IADD3 R1, R1, -0x28, RZ ;  /* 0xffffffd801017810 */ /* 0x000fe40007ffe0ff */
[----:B-1----:R-:W-:-:S13]  /*0030*/  ISETP.LE.AND P0, PT, RZ, UR17, PT ;  /* 0x00000011ff007c0c */ /* 0x002fda000bf03270 */
[----:B------:R-:W-:Y:S05]  /*0040*/  @!P0 EXIT ;  /* 0x000000000000894d */ /* 0x000fea0003800000 */
[----:B------:R-:W1:Y:S01]  /*0050*/  S2R R2, SR_TID.X ;  /* 0x0000000000027919 */ /* 0x000e620000002100 */
[----:B------:R-:W2:Y:S01]  /*0060*/  S2UR UR4, SR_CTAID.Y ;  /* 0x00000000000479c3 */ /* 0x000ea20000002600 */
[----:B------:R-:W-:Y:S01]  /*0070*/  IMAD.MOV.U32 R0, RZ, RZ, c[0x0][0x248] ;  /* 0x00009200ff007624 */ /* 0x000fe200078e00ff */
[----:B------:R-:W-:Y:S01]  /*0080*/  USHF.R.S32.HI UR8, URZ, 0x1f, UR17 ;  /* 0x0000001f3f087899 */ /* 0x000fe20008011411 */
[----:B------:R-:W-:Y:S01]  /*0090*/  IMAD.MOV.U32 R27, RZ, RZ, R3 ;  /* 0x000000ffff1b7224 */ /* 0x000fe200078e0003 */
[----:B------:R-:W3:Y:S01]  /*00a0*/  S2R R8, SR_CTAID.X ;  /* 0x0000000000087919 */ /* 0x000ee20000002500 */
[----:B------:R-:W-:Y:S01]  /*00b0*/  IMAD.U32 R10, RZ, RZ, UR17 ;  /* 0x00000011ff0a7e24 */ /* 0x000fe2000f8e00ff */
[----:B------:R-:W-:Y:S01]  /*00c0*/  ISETP.NE.AND P0, PT, R0, 0x1, PT ;  /* 0x000000010000780c */ /* 0x000fe20003f05270 */
[----:B------:R-:W-:Y:S01]  /*00d0*/  IMAD.MOV.U32 R24, RZ, RZ, -0x80 ;  /* 0xffffff80ff187424 */ /* 0x000fe200078e00ff */
[----:B------:R-:W-:Y:S02]  /*00e0*/  UMOV UR14, 0x6 ;  /* 0x00000006000e7882 */ /* 0x000fe40000000000 */
[----:B------:R-:W-:Y:S01]  /*00f0*/  ULDC.64 UR22, c[0x0][0x118] ;  /* 0x0000460000167ab9 */ /* 0x000fe20000000a00 */
[--C-:B-1----:R-:W-:Y:S01]  /*0100*/  IMAD.MOV.U32 R26, RZ, RZ, R2.reuse ;  /* 0x000000ffff1a7224 */ /* 0x102fe200078e0002 */
[----:B------:R1:W-:Y:S01]  /*0110*/  STL [R1+0x18], R2 ;  /* 0x0000180201007387 */ /* 0x0003e20000100800 */
[----:B------:R-:W-:-:S02]  /*0120*/  IMAD.MOV.U32 R26, RZ, RZ, R2 ;  /* 0x000000ffff1a7224 */ /* 0x000fc400078e0002 */
[----:B--2---:R-:W-:Y:S01]  /*0130*/  IMAD.U32 R200, RZ, RZ, UR4 ;  /* 0x00000004ffc87e24 */ /* 0x004fe2000f8e00ff */
[----:B------:R-:W-:Y:S01]  /*0140*/  ULDC.64 UR4, c[0x0][0x1e8] ;  /* 0x00007a0000047ab9 */ /* 0x000fe20000000a00 */
[----:B---3--:R-:W-:Y:S01]  /*0150*/  IMAD R24, R8, R24, c[0x0][0x198] ;  /* 0x0000660008187624 */ /* 0x008fe200078e0218 */
[----:B------:R-:W-:Y:S01]  /*0160*/  SHF.R.S32.HI R18, RZ, 0x1f, R26 ;  /* 0x0000001fff127819 */ /* 0x000fe2000001141a */
[----:B------:R-:W-:Y:S01]  /*0170*/  @P0 IMAD.HI.U32 R4, R200, c[0x0][0x24c], RZ ;  /* 0x00009300c8040a27 */ /* 0x000fe200078e00ff */
[----:B------:R-:W-:Y:S01]  /*0180*/  UIMAD UR4, UR8, UR4, URZ ;  /* 0x00000004080472a4 */ /* 0x000fe2000f8e023f */
[--C-:B------:R-:W-:Y:S02]  /*0190*/  SHF.R.S32.HI R56, RZ, 0x1f, R200.reuse ;  /* 0x0000001fff387819 */ /* 0x100fe400000114c8 */
[-C--:B------:R-:W-:Y:S01]  /*01a0*/  LEA.HI R3, R18, R26.reuse, RZ, 0x3 ;  /* 0x0000001a12037211 */ /* 0x080fe200078f18ff */
[----:B------:R-:W-:Y:S01]  /*01b0*/  IMAD.MOV.U32 R0, RZ, RZ, R200 ;  /* 0x000000ffff007224 */ /* 0x000fe200078e00c8 */
[----:B------:R-:W-:Y:S01]  /*01c0*/  @P0 SHF.R.U32.HI R0, RZ, c[0x0][0x250], R4 ;  /* 0x00009400ff000a19 */ /* 0x000fe20000011604 */
[----:B------:R-:W-:Y:S01]  /*01d0*/  UIMAD UR6, UR17, UR5, UR4 ;  /* 0x00000005110672a4 */ /* 0x000fe2000f8e0204 */
[----:B------:R-:W-:Y:S01]  /*01e0*/  SHF.R.S32.HI R28, RZ, 0x3, R3 ;  /* 0x00000003ff1c7819 */ /* 0x000fe20000011403 */
[----:B------:R-:W-:Y:S01]  /*01f0*/  IMAD.SHL.U32 R250, R26, 0x4, RZ ;  /* 0x000000041afa7824 */ /* 0x000fe200078e00ff */
[----:B------:R-:W-:Y:S01]  /*0200*/  ULDC.64 UR4, c[0x0][0x1b8] ;  /* 0x00006e0000047ab9 */ /* 0x000fe20000000a00 */
[----:B------:R-:W-:Y:S01]  /*0210*/  LEA.HI R17, R18, R26, RZ, 0x5 ;  /* 0x0000001a12117211 */ /* 0x000fe200078f28ff */
[----:B------:R-:W-:Y:S01]  /*0220*/  UIMAD UR4, UR8, UR4, URZ ;  /* 0x00000004080472a4 */ /* 0x000fe2000f8e023f */
[--C-:B------:R-:W-:Y:S01]  /*0230*/  SHF.R.S32.HI R29, RZ, 0x1f, R28.reuse ;  /* 0x0000001fff1d7819 */ /* 0x100fe2000001141c */
[----:B------:R-:W-:Y:S01]  /*0240*/  IMAD.IADD R12, R24, 0x1, -R28 ;  /* 0x00000001180c7824 */ /* 0x000fe200078e0a1c */
[----:B------:R-:W-:Y:S01]  /*0250*/  SHF.R.S32.HI R251, RZ, 0x1f, R250 ;  /* 0x0000001ffffb7819 */ /* 0x000fe200000114fa */
[----:B------:R-:W-:Y:S01]  /*0260*/  UIMAD UR4, UR17, UR5, UR4 ;  /* 0x00000005110472a4 */ /* 0x000fe2000f8e0204 */
[----:B-1----:R-:W-:Y:S01]  /*0270*/  LOP3.LUT R2, R3, 0xfffffff8, RZ, 0xc0, !PT ;  /* 0xfffffff803027812 */ /* 0x002fe200078ec0ff */
[----:B------:R-:W-:Y:S01]  /*0280*/  IMAD.WIDE R8, R8, 0x80, R28 ;  /* 0x0000008008087825 */ /* 0x000fe200078e021c */
[----:B------:R-:W-:Y:S03]  /*0290*/  STL.64 [R1], R28 ;  /* 0x0000001c01007387 */ /* 0x000fe60000100a00 */
[----:B------:R-:W-:Y:S01]  /*02a0*/  IMAD.IADD R21, R26, 0x1, -R2 ;  /* 0x000000011a157824 */ /* 0x000fe200078e0a02 */
[----:B------:R-:W-:Y:S01]  /*02b0*/  SHF.R.S32.HI R2, RZ, 0x1f, R0 ;  /* 0x0000001fff027819 */ /* 0x000fe20000011400 */
[----:B------:R-:W-:-:S02]  /*02c0*/  IMAD R11, R9, c[0x0][0x1d8], RZ ;  /* 0x00007600090b7a24 */ /* 0x000fc400078e02ff */
[----:B------:R-:W-:Y:S02]  /*02d0*/  IMAD.SHL.U32 R14, R21, 0x8, RZ ;  /* 0x00000008150e7824 */ /* 0x000fe400078e00ff */
[C---:B------:R-:W-:Y:S02]  /*02e0*/  IMAD R4, R2.reuse, c[0x0][0x1e0], RZ ;  /* 0x0000780002047a24 */ /* 0x040fe400078e02ff */
[----:B------:R-:W-:Y:S01]  /*02f0*/  IMAD R2, R2, c[0x0][0x1b0], RZ ;  /* 0x00006c0002027a24 */ /* 0x000fe200078e02ff */
[----:B------:R-:W-:Y:S01]  /*0300*/  SHF.R.S32.HI R15, RZ, 0x1f, R14 ;  /* 0x0000001fff0f7819 */ /* 0x000fe2000001140e */
[----:B------:R-:W-:Y:S01]  /*0310*/  IMAD R6, R0, c[0x0][0x1e4], R4 ;  /* 0x0000790000067a24 */ /* 0x000fe200078e0204 */
[----:B------:R-:W-:Y:S01]  /*0320*/  ISETP.GE.AND P4, PT, R14, c[0x0][0x1cc], PT ;  /* 0x000073000e007a0c */ /* 0x000fe20003f86270 */
[----:B------:R-:W-:Y:S01]  /*0330*/  IMAD R7, R0, c[0x0][0x1b4], R2 ;  /* 0x00006d0000077a24 */ /* 0x000fe200078e0202 */
[----:B------:R-:W-:Y:S01]  /*0340*/  IADD3 R22, R14, 0x40, RZ ;  /* 0x000000400e167810 */ /* 0x000fe20007ffe0ff */
[----:B------:R-:W-:Y:S01]  /*0350*/  IMAD.WIDE.U32 R4, R0, c[0x0][0x1e0], R14 ;  /* 0x0000780000047a25 */ /* 0x000fe200078e000e */
[----:B------:R-:W-:-:S02]  /*0360*/  ISETP.LT.OR P1, PT, R12, 0x1, P4 ;  /* 0x000000010c00780c */ /* 0x000fc40002721670 */
[----:B------:R-:W-:Y:S01]  /*0370*/  ISETP.GE.AND P3, PT, R22, c[0x0][0x1cc], PT ;  /* 0x0000730016007a0c */ /* 0x000fe20003f66270 */
[----:B------:R-:W-:Y:S01]  /*0380*/  IMAD.WIDE.U32 R2, R0, c[0x0][0x1b0], R14 ;  /* 0x00006c0000027a25 */ /* 0x000fe200078e000e */
[----:B------:R-:W-:Y:S02]  /*0390*/  LEA.HI R0, R18, R26, RZ, 0x6 ;  /* 0x0000001a12007211 */ /* 0x000fe400078f30ff */
[C---:B------:R-:W-:Y:S01]  /*03a0*/  ISETP.LT.OR P6, PT, R12.reuse, 0x1, P3 ;  /* 0x000000010c00780c */ /* 0x040fe20001fc1670 */
[----:B------:R-:W-:Y:S01]  /*03b0*/  IMAD.IADD R5, R5, 0x1, R6 ;  /* 0x0000000105057824 */ /* 0x000fe200078e0206 */
[----:B------:R-:W-:Y:S01]  /*03c0*/  SHF.R.S32.HI R19, RZ, 0x6, R0 ;  /* 0x00000006ff137819 */ /* 0x000fe20000011400 */
[----:B------:R-:W-:Y:S01]  /*03d0*/  IMAD.IADD R3, R3, 0x1, R7 ;  /* 0x0000000103037824 */ /* 0x000fe200078e0207 */
[----:B------:R-:W-:Y:S01]  /*03e0*/  ISETP.LT.OR P5, PT, R12, 0x21, P4 ;  /* 0x000000210c00780c */ /* 0x000fe200027a1670 */
[----:B------:R-:W-:Y:S02]  /*03f0*/  IMAD.SHL.U32 R6, R28, 0x40, RZ ;  /* 0x000000401c067824 */ /* 0x000fe400078e00ff */
[----:B------:R-:W-:-:S03]  /*0400*/  IMAD.WIDE.U32 R4, R10, c[0x0][0x1e8], R4 ;  /* 0x00007a000a047a25 */ /* 0x000fc600078e0004 */
[----:B------:R-:W-:Y:S01]  /*0410*/  LOP3.LUT R0, R6, 0x1c0, RZ, 0xc0, !PT ;  /* 0x000001c006007812 */ /* 0x000fe200078ec0ff */
[----:B------:R-:W-:Y:S01]  /*0420*/  IMAD.U32 R7, RZ, RZ, UR17 ;  /* 0x00000011ff077e24 */ /* 0x000fe2000f8e00ff */
[----:B------:R-:W-:Y:S01]  /*0430*/  IADD3 R5, R5, UR6, RZ ;  /* 0x0000000605057c10 */ /* 0x000fe2000fffe0ff */
[----:B------:R-:W-:Y:S01]  /*0440*/  IMAD.SHL.U32 R223, R19, 0x200, RZ ;  /* 0x0000020013df7824 */ /* 0x000fe200078e00ff */
[----:B------:R-:W-:Y:S01]  /*0450*/  LOP3.LUT R10, R0, 0x38, R14, 0xf8, !PT ;  /* 0x00000038000a7812 */ /* 0x000fe200078ef80e */
[----:B------:R-:W-:Y:S01]  /*0460*/  IMAD.WIDE.U32 R2, R7, c[0x0][0x1b8], R2 ;  /* 0x00006e0007027a25 */ /* 0x000fe200078e0002 */
[----:B------:R-:W-:-:S03]  /*0470*/  SHF.R.U32.HI R0, RZ, 0x3, R0 ;  /* 0x00000003ff007819 */ /* 0x000fc60000011600 */
[C---:B------:R-:W-:Y:S01]  /*0480*/  IMAD R11, R8.reuse, c[0x0][0x1dc], R11 ;  /* 0x00007700080b7a24 */ /* 0x040fe200078e020b */
[----:B------:R-:W-:Y:S01]  /*0490*/  IADD3 R3, R3, UR4, RZ ;  /* 0x0000000403037c10 */ /* 0x000fe2000fffe0ff */
[C---:B------:R-:W-:Y:S01]  /*04a0*/  IMAD.WIDE.U32 R6, R8.reuse, c[0x0][0x1d8], R4 ;  /* 0x0000760008067a25 */ /* 0x040fe200078e0004 */
[----:B------:R-:W-:Y:S01]  /*04b0*/  ULDC.64 UR4, c[0x0][0x1d8] ;  /* 0x0000760000047ab9 */ /* 0x000fe20000000a00 */
[----:B------:R-:W-:Y:S01]  /*04c0*/  LOP3.LUT R10, R223, R10, R0, 0xf6, !PT ;  /* 0x0000000adf0a7212 */ /* 0x000fe200078ef600 */
[----:B------:R-:W-:Y:S01]  /*04d0*/  USHF.L.U32 UR6, UR4, 0x6, URZ ;  /* 0x0000000604067899 */ /* 0x000fe2000800063f */
[----:B------:R-:W-:Y:S01]  /*04e0*/  IMAD.WIDE.U32 R4, R8, c[0x0][0x1a8], R2 ;  /* 0x00006a0008047a25 */ /* 0x000fe200078e0002 */
[----:B------:R-:W-:Y:S01]  /*04f0*/  LEA R2, P0, R6, c[0x0][0x1c0], 0x1 ;  /* 0x0000700006027a11 */ /* 0x000fe200078008ff */
[----:B------:R-:W-:Y:S02]  /*0500*/  USHF.L.U64.HI UR5, UR4, UR14, UR5 ;  /* 0x0000000e04057299 */ /* 0x000fe40008010205 */
[----:B------:R-:W-:Y:S01]  /*0510*/  IMAD.IADD R0, R7, 0x1, R11 ;  /* 0x0000000107007824 */ /* 0x000fe200078e020b */
[----:B------:R-:W-:Y:S01]  /*0520*/  UIADD3 UR7, UP0, UR6, 0x80, URZ ;  /* 0x0000008006077890 */ /* 0x000fe2000ff1e03f */
[----:B------:R-:W-:-:S02]  /*0530*/  IMAD R9, R9, c[0x0][0x1a8], RZ ;  /* 0x00006a0009097a24 */ /* 0x000fc400078e02ff */
[----:B------:R-:W-:Y:S01]  /*0540*/  IMAD.SHL.U32 R16, R10, 0x2, RZ ;  /* 0x000000020a107824 */ /* 0x000fe200078e00ff */
[----:B------:R-:W-:Y:S01]  /*0550*/  LEA.HI.X R3, R6, c[0x0][0x1c4], R0, 0x1, P0 ;  /* 0x0000710006037a11 */ /* 0x000fe200000f0c00 */
[----:B------:R-:W-:Y:S01]  /*0560*/  IMAD R9, R8, c[0x0][0x1ac], R9 ;  /* 0x00006b0008097a24 */ /* 0x000fe200078e0209 */
[----:B------:R-:W-:Y:S01]  /*0570*/  LEA R6, P0, R4, c[0x0][0x190], 0x1 ;  /* 0x0000640004067a11 */ /* 0x000fe200078008ff */
[----:B------:R-:W-:Y:S01]  /*0580*/  IMAD.U32 R8, RZ, RZ, UR6 ;  /* 0x00000006ff087e24 */ /* 0x000fe2000f8e00ff */
[----:B------:R-:W-:Y:S01]  /*0590*/  UIADD3.X UR4, URZ, UR5, URZ, UP0, !UPT ;  /* 0x000000053f047290 */ /* 0x000fe200087fe43f */
[----:B------:R-:W-:Y:S01]  /*05a0*/  IMAD.IADD R0, R5, 0x1, R9 ;  /* 0x0000000105007824 */ /* 0x000fe200078e0209 */
[----:B------:R1:W-:Y:S02]  /*05b0*/  LDGSTS.E.BYPASS.LTC128B.128 [R16+0x8080], [R2.64], !P1 ;  /* 0x0808000002107fae */ /* 0x0003e4000c901d56 */
[----:B------:R-:W-:Y:S02]  /*05c0*/  IADD3 R8, P2, P1, R8, 0x80, R2 ;  /* 0x0000008008087810 */ /* 0x000fe4000795e002 */
[----:B------:R-:W-:Y:S01]  /*05d0*/  LEA.HI.X R7, R4, c[0x0][0x194], R0, 0x1, P0 ;  /* 0x0000650004077a11 */ /* 0x000fe200000f0c00 */
[----:B------:R1:W-:Y:S01]  /*05e0*/  LDGSTS.E.BYPASS.LTC128B.128 [R16+0xc080], [R2.64+0x80], !P6 ;  /* 0x0c08008002107fae */ /* 0x0003e2000f101d56 */
[----:B------:R-:W-:Y:S01]  /*05f0*/  IADD3.X R9, RZ, UR5, R3, P2, P1 ;  /* 0x00000005ff097c10 */ /* 0x000fe200097e2403 */
[----:B------:R-:W-:Y:S01]  /*0600*/  IMAD R0, R29, c[0x0][0x208], RZ ;  /* 0x000082001d007a24 */ /* 0x000fe200078e02ff */
[----:B------:R-:W-:-:S02]  /*0610*/  IADD3 R4, P0, R2, UR6, RZ ;  /* 0x0000000602047c10 */ /* 0x000fc4000ff1e0ff */
[----:B------:R-:W-:Y:S01]  /*0620*/  ISETP.LT.OR P6, PT, R12, 0x41, P4 ;  /* 0x000000410c00780c */ /* 0x000fe200027c1670 */
[----:B------:R-:W-:Y:S01]  /*0630*/  IMAD R0, R28, c[0x0][0x20c], R0 ;  /* 0x000083001c007a24 */ /* 0x000fe200078e0200 */
[C---:B------:R-:W-:Y:S02]  /*0640*/  ISETP.LT.OR P2, PT, R12.reuse, 0x61, P4 ;  /* 0x000000610c00780c */ /* 0x040fe40002741670 */
[----:B------:R-:W-:Y:S02]  /*0650*/  ISETP.LT.OR P4, PT, R12, 0x21, P3 ;  /* 0x000000210c00780c */ /* 0x000fe40001f81670 */
[----:B------:R-:W-:-:S05]  /*0660*/  IADD3.X R5, R3, UR5, RZ, P0, !PT ;  /* 0x0000000503057c10 */ /* 0x000fca00087fe4ff */
[----:B------:R2:W-:Y:S01]  /*0670*/  LDGSTS.E.BYPASS.LTC128B.128 [R16+0x9080], [R4.64], !P5 ;  /* 0x0908000004107fae */ /* 0x0005e2000e901d56 */
[----:B------:R-:W-:-:S05]  /*0680*/  ISETP.LT.OR P5, PT, R12, 0x41, P3 ;  /* 0x000000410c00780c */ /* 0x000fca0001fa1670 */
[----:B------:R3:W-:Y:S01]  /*0690*/  LDGSTS.E.BYPASS.LTC128B.128 [R16+0xd080], [R8.64], !P4 ;  /* 0x0d08000008107fae */ /* 0x0007e2000e101d56 */
[----:B------:R-:W-:Y:S02]  /*06a0*/  ISETP.LT.OR P4, PT, R12, 0x61, P3 ;  /* 0x000000610c00780c */ /* 0x000fe40001f81670 */
[----:B-1----:R-:W-:-:S04]  /*06b0*/  IADD3 R2, P0, R4, UR6, RZ ;  /* 0x0000000604027c10 */ /* 0x002fc8000ff1e0ff */
[----:B------:R-:W-:-:S05]  /*06c0*/  IADD3.X R3, R5, UR5, RZ, P0, !PT ;  /* 0x0000000505037c10 */ /* 0x000fca00087fe4ff */
[----:B------:R1:W-:Y:S01]  /*06d0*/  LDGSTS.E.BYPASS.LTC128B.128 [R16+0xa080], [R2.64], !P6 ;  /* 0x0a08000002107fae */ /* 0x0003e2000f101d56 */
[----:B------:R-:W-:-:S04]  /*06e0*/  ISETP.GE.AND P6, PT, R14, c[0x0][0x16c], PT ;  /* 0x00005b000e007a0c */ /* 0x000fc80003fc6270 */
[----:B------:R-:W-:Y:S02]  /*06f0*/  SEL R13, RZ, 0x1, P6 ;  /* 0x00000001ff0d7807 */ /* 0x000fe40003000000 */
[----:B--2---:R-:W-:-:S04]  /*0700*/  IADD3 R4, P1, R4, UR7, RZ ;  /* 0x0000000704047c10 */ /* 0x004fc8000ff3e0ff */
[----:B------:R-:W-:Y:S02]  /*0710*/  IADD3.X R5, R5, UR4, RZ, P1, !PT ;  /* 0x0000000405057c10 */ /* 0x000fe40008ffe4ff */
[----:B---3--:R-:W-:-:S03]  /*0720*/  IADD3 R8, P0, R2, UR6, RZ ;  /* 0x0000000602087c10 */ /* 0x008fc6000ff1e0ff */
[----:B------:R2:W-:Y:S01]  /*0730*/  LDGSTS.E.BYPASS.LTC128B.128 [R16+0xe080], [R4.64], !P5 ;  /* 0x0e08000004107fae */ /* 0x0005e2000e901d56 */
[----:B------:R-:W-:Y:S02]  /*0740*/  IADD3.X R9, R3, UR5, RZ, P0, !PT ;  /* 0x0000000503097c10 */ /* 0x000fe400087fe4ff */
[----:B------:R-:W-:-:S03]  /*0750*/  ISETP.GE.AND P0, PT, R22, c[0x0][0x19c], PT ;  /* 0x0000670016007a0c */ /* 0x000fc60003f06270 */
[----:B------:R3:W-:Y:S01]  /*0760*/  LDGSTS.E.BYPASS.LTC128B.128 [R16+0xb080], [R8.64], !P2 ;  /* 0x0b08000008107fae */ /* 0x0007e2000d101d56 */
[----:B------:R-:W-:Y:S02]  /*0770*/  ISETP.GE.AND P2, PT, R14, c[0x0][0x19c], PT ;  /* 0x000067000e007a0c */ /* 0x000fe40003f46270 */
[----:B------:R-:W-:Y:S02]  /*0780*/  ISETP.LT.OR P5, PT, R12, 0x1, P0 ;  /* 0x000000010c00780c */ /* 0x000fe400007a1670 */
[----:B-1----:R-:W-:Y:S02]  /*0790*/  IADD3 R2, P1, R2, UR7, RZ ;  /* 0x0000000702027c10 */ /* 0x002fe4000ff3e0ff */
[----:B------:R-:W-:Y:S02]  /*07a0*/  ISETP.LT.OR P3, PT, R12, 0x1, P2 ;  /* 0x000000010c00780c */ /* 0x000fe40001761670 */
[----:B------:R-:W-:Y:S01]  /*07b0*/  IADD3.X R3, R3, UR4, RZ, P1, !PT ;  /* 0x0000000403037c10 */ /* 0x000fe20008ffe4ff */
[----:B------:R-:W-:-:S02]  /*07c0*/  ULDC.64 UR4, c[0x0][0x1a8] ;  /* 0x00006a0000047ab9 */ /* 0x000fc40000000a00 */
[----:B------:R-:W-:Y:S02]  /*07d0*/  USHF.L.U32 UR6, UR4, 0x6, URZ ;  /* 0x0000000604067899 */ /* 0x000fe4000800063f */
[----:B------:R1:W-:Y:S01]  /*07e0*/  LDGSTS.E.BYPASS.LTC128B.128 [R16+0xf080], [R2.64], !P4 ;  /* 0x0f08000002107fae */ /* 0x0003e2000e101d56 */
[----:B------:R-:W-:Y:S01]  /*07f0*/  ISETP.LT.OR P4, PT, R12, 0x21, P2 ;  /* 0x000000210c00780c */ /* 0x000fe20001781670 */
[----:B------:R-:W-:Y:S02]  /*0800*/  USHF.L.U64.HI UR7, UR4, UR14, UR5 ;  /* 0x0000000e04077299 */ /* 0x000fe40008010205 */
[----:B------:R-:W-:Y:S01]  /*0810*/  IMAD.U32 R10, RZ, RZ, UR6 ;  /* 0x00000006ff0a7e24 */ /* 0x000fe2000f8e00ff */
[----:B------:R-:W-:Y:S01]  /*0820*/  UIADD3 UR10, UP0, UR6, 0x80, URZ ;  /* 0x00000080060a7890 */ /* 0x000fe2000ff1e03f */
[----:B------:R4:W-:Y:S01]  /*0830*/  LDGSTS.E.BYPASS.LTC128B.128 [R16+0x80], [R6.64], !P3 ;  /* 0x0008000006107fae */ /* 0x0009e2000d901d56 */
[----:B--2---:R-:W-:Y:S01]  /*0840*/  IADD3 R4, P1, R6, UR6, RZ ;  /* 0x0000000606047c10 */ /* 0x004fe2000ff3e0ff */
[----:B------:R-:W-:-:S02]  /*0850*/  ULDC.64 UR4, c[0x0][0x188] ;  /* 0x0000620000047ab9 */ /* 0x000fc40000000a00 */
[----:B------:R4:W-:Y:S01]  /*0860*/  LDGSTS.E.BYPASS.LTC128B.128 [R16+0x4080], [R6.64+0x80], !P5 ;  /* 0x0408008006107fae */ /* 0x0009e2000e901d56 */
[----:B------:R-:W-:Y:S01]  /*0870*/  IADD3.X R5, R7, UR7, RZ, P1, !PT ;  /* 0x0000000707057c10 */ /* 0x000fe20008ffe4ff */
[----:B------:R-:W-:Y:S01]  /*0880*/  UIADD3.X UR9, URZ, UR7, URZ, UP0, !UPT ;  /* 0x000000073f097290 */ /* 0x000fe200087fe43f */
[----:B------:R-:W-:Y:S01]  /*0890*/  ISETP.LT.OR P5, PT, R12, 0x61, P2 ;  /* 0x000000610c00780c */ /* 0x000fe200017a1670 */
[----:B---3--:R-:W-:Y:S01]  /*08a0*/  IMAD.WIDE.U32 R8, R28, c[0x0][0x208], R14 ;  /* 0x000082001c087a25 */ /* 0x008fe200078e000e */
[----:B------:R-:W-:Y:S01]  /*08b0*/  IADD3 R10, P3, P1, R10, 0x80, R6 ;  /* 0x000000800a0a7810 */ /* 0x000fe2000797e006 */
[----:B------:R2:W-:Y:S01]  /*08c0*/  LDGSTS.E.BYPASS.LTC128B.128 [R16+0x1080], [R4.64], !P4 ;  /* 0x0108000004107fae */ /* 0x0005e2000e101d56 */
[----:B------:R-:W-:Y:S01]  /*08d0*/  ISETP.LT.OR P4, PT, R12, 0x41, P2 ;  /* 0x000000410c00780c */ /* 0x000fe20001781670 */
[----:B------:R-:W-:Y:S01]  /*08e0*/  IMAD.IADD R9, R9, 0x1, R0 ;  /* 0x0000000109097824 */ /* 0x000fe200078e0200 */
[----:B------:R-:W-:Y:S01]  /*08f0*/  ISETP.GE.AND P2, PT, R22, c[0x0][0x16c], PT ;  /* 0x00005b0016007a0c */ /* 0x000fe20003f46270 */
[----:B------:R-:W-:Y:S01]  /*0900*/  IMAD R0, R56, c[0x0][0x180], RZ ;  /* 0x0000600038007a24 */ /* 0x000fe200078e02ff */
[----:B------:R-:W-:Y:S01]  /*0910*/  IADD3.X R11, RZ, UR7, R7, P3, P1 ;  /* 0x00000007ff0b7c10 */ /* 0x000fe20009fe2407 */
[----:B------:R-:W-:Y:S01]  /*0920*/  UIMAD UR4, UR8, UR4, URZ ;  /* 0x00000004080472a4 */ /* 0x000fe2000f8e023f */
[----:B------:R-:W-:Y:S01]  /*0930*/  P2R R252, PR, RZ, 0x4 ;  /* 0x00000004fffc7803 */ /* 0x000fe20000000000 */
[----:B------:R-:W-:Y:S01]  /*0940*/  IMAD R0, R200, c[0x0][0x184], R0 ;  /* 0x00006100c8007a24 */ /* 0x000fe200078e0200 */
[----:B------:R-:W-:Y:S01]  /*0950*/  ISETP.LT.OR P1, PT, R12, 0x21, P0 ;  /* 0x000000210c00780c */ /* 0x000fe20000721670 */
[----:B------:R-:W-:Y:S01]  /*0960*/  UIMAD UR4, UR17, UR5, UR4 ;  /* 0x00000005110472a4 */ /* 0x000fe2000f8e0204 */
[----:B-1----:R-:W-:Y:S01]  /*0970*/  IMAD R2, R29, c[0x0][0x178], RZ ;  /* 0x00005e001d027a24 */ /* 0x002fe200078e02ff */
[----:B------:R-:W-:-:S02]  /*0980*/  ISETP.NE.AND P3, PT, R252, RZ, PT ;  /* 0x000000fffc00720c */ /* 0x000fc40003f65270 */
[----:B------:R-:W-:Y:S01]  /*0990*/  ISETP.LT.OR P2, PT, R12, 0x41, P0 ;  /* 0x000000410c00780c */ /* 0x000fe20000741670 */
[C---:B----4-:R-:W-:Y:S01]  /*09a0*/  IMAD R6, R28.reuse, c[0x0][0x17c], R2 ;  /* 0x00005f001c067a24 */ /* 0x050fe200078e0202 */
[----:B------:R-:W-:Y:S01]  /*09b0*/  SEL R7, RZ, 0x2, P3 ;  /* 0x00000002ff077807 */ /* 0x000fe20001800000 */
[----:B------:R-:W-:Y:S01]  /*09c0*/  IMAD.WIDE.U32 R2, R28, c[0x0][0x178], R14 ;  /* 0x00005e001c027a25 */ /* 0x000fe200078e000e */
[----:B------:R-:W-:-:S04]  /*09d0*/  ISETP.LT.OR P3, PT, R12, 0x61, P0 ;  /* 0x000000610c00780c */ /* 0x000fc80000761670 */
[----:B------:R1:W-:Y:S01]  /*09e0*/  LDGSTS.E.BYPASS.LTC128B.128 [R16+0x5080], [R10.64], !P1 ;  /* 0x050800000a107fae */ /* 0x0003e2000c901d56 */
[----:B------:R-:W-:Y:S02]  /*09f0*/  IMAD.IADD R3, R3, 0x1, R6 ;  /* 0x0000000103037824 */ /* 0x000fe400078e0206 */
[----:B------:R-:W-:Y:S01]  /*0a00*/  IMAD.IADD R12, R7, 0x1, R13 ;  /* 0x00000001070c7824 */ /* 0x000fe200078e020d */
[----:B------:R-:W-:Y:S01]  /*0a10*/  IADD3 R13, -R28, c[0x0][0x168], RZ ;  /* 0x00005a001c0d7a10 */ /* 0x000fe20007ffe1ff */
[----:B------:R-:W-:Y:S01]  /*0a20*/  IMAD.WIDE.U32 R6, R200, c[0x0][0x180], R2 ;  /* 0x00006000c8067a25 */ /* 0x000fe200078e0002 */
[----:B------:R-:W-:-:S03]  /*0a30*/  IADD3 R2, P0, R4, UR6, RZ ;  /* 0x0000000604027c10 */ /* 0x000fc6000ff1e0ff */
[----:B------:R-:W-:Y:S01]  /*0a40*/  IMAD.IADD R7, R7, 0x1, R0 ;  /* 0x0000000107077824 */ /* 0x000fe200078e0200 */
[----:B------:R-:W-:Y:S02]  /*0a50*/  IADD3.X R3, R5, UR7, RZ, P0, !PT ;  /* 0x0000000705037c10 */ /* 0x000fe400087fe4ff */
[----:B--2---:R-:W-:-:S03]  /*0a60*/  IADD3 R4, P0, R4, UR10, RZ ;  /* 0x0000000a04047c10 */ /* 0x004fc6000ff1e0ff */
[----:B------:R2:W-:Y:S01]  /*0a70*/  LDGSTS.E.BYPASS.LTC128B.128 [R16+0x2080], [R2.64], !P4 ;  /* 0x0208000002107fae */ /* 0x0005e2000e101d56 */
[----:B------:R-:W-:-:S05]  /*0a80*/  IADD3.X R5, R5, UR9, RZ, P0, !PT ;  /* 0x0000000905057c10 */ /* 0x000fca00087fe4ff */
[----:B------:R3:W-:Y:S01]  /*0a90*/  LDGSTS.E.BYPASS.LTC128B.128 [R16+0x6080], [R4.64], !P2 ;  /* 0x0608000004107fae */ /* 0x0007e2000d101d56 */
[----:B------:R-:W-:Y:S01]  /*0aa0*/  LOP3.LUT P2, RZ, R12, 0x1, RZ, 0xc0, !PT ;  /* 0x000000010cff7812 */ /* 0x000fe2000784c0ff */
[----:B-1----:R-:W-:-:S03]  /*0ab0*/  IMAD.U32 R10, RZ, RZ, UR17 ;  /* 0x00000011ff0a7e24 */ /* 0x002fc6000f8e00ff */
[----:B------:R-:W-:Y:S01]  /*0ac0*/  ISETP.LT.OR P4, PT, R13, 0x1, !P2 ;  /* 0x000000010d00780c */ /* 0x000fe20005781670 */
[----:B------:R-:W-:-:S05]  /*0ad0*/  IMAD.WIDE.U32 R6, R10, c[0x0][0x188], R6 ;  /* 0x000062000a067a25 */ /* 0x000fca00078e0006 */
[----:B------:R-:W-:Y:S01]  /*0ae0*/  IADD3 R0, R7, UR4, RZ ;  /* 0x0000000407007c10 */ /* 0x000fe2000fffe0ff */
[----:B------:R-:W-:Y:S01]  /*0af0*/  ULDC.64 UR4, c[0x0][0x278] ;  /* 0x00009e0000047ab9 */ /* 0x000fe20000000a00 */
[C---:B---3--:R-:W-:Y:S02]  /*0b00*/  IADD3 R4, P0, R2.reuse, UR6, RZ ;  /* 0x0000000602047c10 */ /* 0x048fe4000ff1e0ff */
[----:B--2---:R-:W-:Y:S02]  /*0b10*/  IADD3 R2, P1, R2, UR10, RZ ;  /* 0x0000000a02027c10 */ /* 0x004fe4000ff3e0ff */
[C---:B------:R-:W-:Y:S01]  /*0b20*/  IADD3.X R5, R3.reuse, UR7, RZ, P0, !PT ;  /* 0x0000000703057c10 */ /* 0x040fe200087fe4ff */
[----:B------:R-:W-:Y:S01]  /*0b30*/  UIMAD.WIDE.U32 UR6, UR17, UR4, URZ ;  /* 0x00000004110672a5 */ /* 0x000fe2000f8e003f */
[----:B------:R-:W-:Y:S01]  /*0b40*/  IADD3.X R3, R3, UR9, RZ, P1, !PT ;  /* 0x0000000903037c10 */ /* 0x000fe20008ffe4ff */
[----:B------:R-:W-:Y:S01]  /*0b50*/  UIMAD UR4, UR8, UR4, URZ ;  /* 0x00000004080472a4 */ /* 0x000fe2000f8e023f */
[----:B------:R-:W-:Y:S01]  /*0b60*/  LEA R30, P0, R6, c[0x0][0x160], 0x1 ;  /* 0x00005800061e7a11 */ /* 0x000fe200078008ff */
[----:B------:R1:W-:Y:S01]  /*0b70*/  LDGSTS.E.BYPASS.LTC128B.128 [R16+0x3080], [R4.64], !P5 ;  /* 0x0308000004107fae */ /* 0x0003e2000e901d56 */
[----:B------:R-:W-:Y:S01]  /*0b80*/  LOP3.LUT P1, RZ, R12, 0x2, RZ, 0xc0, !PT ;  /* 0x000000020cff7812 */ /* 0x000fe2000782c0ff */
[----:B------:R-:W-:Y:S01]  /*0b90*/  UIMAD UR4, UR17, UR5, UR4 ;  /* 0x00000005110472a4 */ /* 0x000fe2000f8e0204 */
[----:B------:R-:W-:Y:S01]  /*0ba0*/  LEA.HI.X R31, R6, c[0x0][0x164], R0, 0x1, P0 ;  /* 0x00005900061f7a11 */ /* 0x000fe200000f0c00 */
[----:B------:R2:W-:Y:S01]  /*0bb0*/  LDGSTS.E.BYPASS.LTC128B.128 [R16+0x7080], [R2.64], !P3 ;  /* 0x0708000002107fae */ /* 0x0005e2000d901d56 */
[----:B------:R-:W-:Y:S01]  /*0bc0*/  IMAD R0, R56, c[0x0][0x270], RZ ;  /* 0x00009c0038007a24 */ /* 0x000fe200078e02ff */
[----:B------:R-:W-:Y:S01]  /*0bd0*/  ISETP.LT.OR P3, PT, R13, 0x1, !P1 ;  /* 0x000000010d00780c */ /* 0x000fe20004f61670 */
[----:B------:R-:W-:Y:S01]  /*0be0*/  UIADD3 UR12, UR7, UR4, URZ ;  /* 0x00000004070c7290 */ /* 0x000fe2000fffe03f */
[----:B------:R-:W0:Y:S01]  /*0bf0*/  LDGDEPBAR ;  /* 0x00000000000079af */ /* 0x000e220000000000 */
[----:B------:R-:W-:Y:S01]  /*0c00*/  IMAD R6, R200, c[0x0][0x274], R0 ;  /* 0x00009d00c8067a24 */ /* 0x000fe200078e0200 */
[----:B------:R-:W-:Y:S01]  /*0c10*/  ULDC.64 UR4, c[0x0][0x178] ;  /* 0x00005e0000047ab9 */ /* 0x000fe20000000a00 */
[----:B------:R-:W-:Y:S01]  /*0c20*/  ISETP.GE.AND P5, PT, R22, c[0x0][0x1fc], PT ;  /* 0x00007f0016007a0c */ /* 0x000fe20003fa6270 */
[----:B------:R-:W-:Y:S01]  /*0c30*/  USHF.L.U32 UR15, UR4, 0x6, URZ ;  /* 0x00000006040f7899 */ /* 0x000fe2000800063f */
[----:B------:R3:W-:Y:S01]  /*0c40*/  LDGSTS.E.BYPASS.LTC128B.128 [R16+0x10080], [R30.64], !P4 ;  /* 0x100800001e107fae */ /* 0x0007e2000e101d56 */
[----:B------:R-:W-:Y:S01]  /*0c50*/  USHF.L.U64.HI UR14, UR4, UR14, UR5 ;  /* 0x0000000e040e7299 */ /* 0x000fe20008010205 */
[----:B------:R-:W-:-:S02]  /*0c60*/  ISETP.GE.AND P4, PT, R14, c[0x0][0x1fc], PT ;  /* 0x00007f000e007a0c */ /* 0x000fc40003f86270 */
[----:B------:R-:W-:Y:S01]  /*0c70*/  ULDC.64 UR4, c[0x0][0x218] ;  /* 0x0000860000047ab9 */ /* 0x000fe20000000a00 */
[----:B------:R3:W-:Y:S01]  /*0c80*/  STL.64 [R1+0x8], R30 ;  /* 0x0000081e01007387 */ /* 0x0007e20000100a00 */
[----:B------:R-:W-:-:S03]  /*0c90*/  UIMAD UR4, UR8, UR4, URZ ;  /* 0x00000004080472a4 */ /* 0x000fc6000f8e023f */
[----:B------:R3:W-:Y:S01]  /*0ca0*/  LDGSTS.E.BYPASS.LTC128B.128 [R16+0x12080], [R30.64+0x80], !P3 ;  /* 0x120800801e107fae */ /* 0x0007e2000d901d56 */
[C---:B------:R-:W-:Y:S01]  /*0cb0*/  ISETP.LT.OR P3, PT, R13.reuse, 0x21, !P2 ;  /* 0x000000210d00780c */ /* 0x040fe20005761670 */
[----:B------:R-:W-:Y:S01]  /*0cc0*/  UIMAD UR4, UR17, UR5, UR4 ;  /* 0x00000005110472a4 */ /* 0x000fe2000f8e0204 */
[----:B------:R-:W-:Y:S01]  /*0cd0*/  ISETP.LT.OR P2, PT, R13, 0x21, !P1 ;  /* 0x000000210d00780c */ /* 0x000fe20004f41670 */
[----:B-1----:R-:W-:Y:S02]  /*0ce0*/  IMAD R4, R56, c[0x0][0x210], RZ ;  /* 0x0000840038047a24 */ /* 0x002fe400078e02ff */
[----:B--2---:R-:W-:-:S04]  /*0cf0*/  IMAD.WIDE.U32 R2, R200, c[0x0][0x270], R250 ;  /* 0x00009c00c8027a25 */ /* 0x004fc800078e00fa */
[----:B------:R-:W-:Y:S01]  /*0d00*/  IMAD R7, R200, c[0x0][0x214], R4 ;  /* 0x00008500c8077a24 */ /* 0x000fe200078e0204 */
[----:B------:R-:W-:Y:S01]  /*0d10*/  IADD3 R0, P0, R2, UR6, RZ ;  /* 0x0000000602007c10 */ /* 0x000fe2000ff1e0ff */
[----:B------:R-:W-:Y:S01]  /*0d20*/  IMAD.WIDE.U32 R4, R200, c[0x0][0x210], R8 ;  /* 0x00008400c8047a25 */ /* 0x000fe200078e0008 */
[----:B------:R-:W-:Y:S02]  /*0d30*/  ULDC.64 UR6, c[0x0][0x290] ;  /* 0x0000a40000067ab9 */ /* 0x000fe40000000a00 */
[----:B------:R-:W-:Y:S01]  /*0d40*/  IADD3.X R2, R3, UR12, R6, P0, !PT ;  /* 0x0000000c03027c10 */ /* 0x000fe200087fe406 */
[----:B------:R-:W-:Y:S01]  /*0d50*/  IMAD.IADD R3, R5, 0x1, R7 ;  /* 0x0000000105037824 */ /* 0x000fe200078e0207 */
[C---:B------:R-:W-:Y:S01]  /*0d60*/  LEA R10, P0, R0.reuse, c[0x0][0x258], 0x2 ;  /* 0x00009600000a7a11 */ /* 0x040fe200078010ff */
[----:B------:R-:W-:Y:S01]  /*0d70*/  IMAD.U32 R8, RZ, RZ, UR17 ;  /* 0x00000011ff087e24 */ /* 0x000fe2000f8e00ff */
[----:B------:R-:W-:Y:S02]  /*0d80*/  UIMAD.WIDE.U32 UR10, UR17, UR6, URZ ;  /* 0x00000006110a72a5 */ /* 0x000fe4000f8e003f */
[----:B------:R-:W-:Y:S01]  /*0d90*/  LEA.HI.X R11, R0, c[0x0][0x25c], R2, 0x2, P0 ;  /* 0x00009700000b7a11 */ /* 0x000fe200000f1402 */
[----:B------:R-:W-:Y:S01]  /*0da0*/  IMAD.MOV.U32 R2, RZ, RZ, R4 ;  /* 0x000000ffff027224 */ /* 0x000fe200078e0004 */
[----:B------:R-:W-:Y:S01]  /*0db0*/  IADD3 R6, P0, R30, UR15, RZ ;  /* 0x0000000f1e067c10 */ /* 0x000fe2000ff1e0ff */
[----:B------:R-:W-:Y:S01]  /*0dc0*/  IMAD.U32 R4, RZ, RZ, UR15 ;  /* 0x0000000fff047e24 */ /* 0x000fe2000f8e00ff */
[----:B------:R-:W-:Y:S01]  /*0dd0*/  UIMAD UR6, UR8, UR6, URZ ;  /* 0x00000006080672a4 */ /* 0x000fe2000f8e023f */
[----:B------:R-:W-:Y:S01]  /*0de0*/  IMAD.WIDE.U32 R8, R8, c[0x0][0x218], R2 ;  /* 0x0000860008087a25 */ /* 0x000fe200078e0002 */
[----:B------:R-:W-:-:S02]  /*0df0*/  IADD3.X R7, R31, UR14, RZ, P0, !PT ;  /* 0x0000000e1f077c10 */ /* 0x000fc400087fe4ff */
[----:B------:R-:W-:Y:S01]  /*0e00*/  IADD3 R4, P1, P0, R4, 0x80, R30 ;  /* 0x0000008004047810 */ /* 0x000fe2000783e01e */
[----:B------:R-:W-:Y:S01]  /*0e10*/  IMAD.WIDE.U32 R2, R200, c[0x0][0x288], R250 ;  /* 0x0000a200c8027a25 */ /* 0x000fe200078e00fa */
[----:B------:R-:W-:Y:S01]  /*0e20*/  UIMAD UR6, UR17, UR7, UR6 ;  /* 0x00000007110672a4 */ /* 0x000fe2000f8e0206 */
[----:B------:R1:W-:Y:S01]  /*0e30*/  LDGSTS.E.BYPASS.LTC128B.128 [R16+0x11080], [R6.64], !P3 ;  /* 0x1108000006107fae */ /* 0x0003e2000d901d56 */
[----:B------:R-:W-:Y:S01]  /*0e40*/  IADD3.X R5, RZ, UR14, R31, P1, P0 ;  /* 0x0000000eff057c10 */ /* 0x000fe20008fe041f */
[----:B------:R-:W-:Y:S01]  /*0e50*/  IMAD R0, R56, c[0x0][0x288], RZ ;  /* 0x0000a20038007a24 */ /* 0x000fe200078e02ff */
[----:B------:R-:W-:Y:S01]  /*0e60*/  IADD3 R12, P0, R2, UR10, RZ ;  /* 0x0000000a020c7c10 */ /* 0x000fe2000ff1e0ff */
[----:B------:R-:W-:Y:S01]  /*0e70*/  UIADD3 UR13, UR11, UR6, URZ ;  /* 0x000000060b0d7290 */ /* 0x000fe2000fffe03f */
[----:B------:R-:W-:Y:S01]  /*0e80*/  ISETP.GT.AND P3, PT, R26, 0xf, PT ;  /* 0x0000000f1a00780c */ /* 0x000fe20003f64270 */
[----:B------:R2:W-:Y:S01]  /*0e90*/  LDGSTS.E.BYPASS.LTC128B.128 [R16+0x13080], [R4.64], !P2 ;  /* 0x1308000004107fae */ /* 0x0005e2000d101d56 */
[----:B---3--:R-:W-:Y:S01]  /*0ea0*/  LEA R30, P2, R8, c[0x0][0x1f0], 0x1 ;  /* 0x00007c00081e7a11 */ /* 0x008fe200078408ff */
[----:B------:R-:W-:Y:S01]  /*0eb0*/  UMOV UR6, 0x5 ;  /* 0x0000000500067882 */ /* 0x000fe20000000000 */
[----:B-1----:R-:W-:Y:S01]  /*0ec0*/  IMAD R6, R200, c[0x0][0x28c], R0 ;  /* 0x0000a300c8067a24 */ /* 0x002fe200078e0200 */
[----:B------:R-:W-:Y:S01]  /*0ed0*/  IADD3 R0, R9, UR4, RZ ;  /* 0x0000000409007c10 */ /* 0x000fe2000fffe0ff */
[----:B------:R-:W-:-:S02]  /*0ee0*/  ULDC.64 UR4, c[0x0][0x208] ;  /* 0x0000820000047ab9 */ /* 0x000fc40000000a00 */
[----:B------:R-:W-:Y:S01]  /*0ef0*/  USHF.L.U32 UR7, UR4, 0x5, URZ ;  /* 0x0000000504077899 */ /* 0x000fe2000800063f */
[----:B------:R-:W-:Y:S01]  /*0f00*/  IADD3.X R9, R3, UR13, R6, P0, !PT ;  /* 0x0000000d03097c10 */ /* 0x000fe200087fe406 */
[----:B------:R-:W-:Y:S01]  /*0f10*/  USHF.L.U64.HI UR5, UR4, UR6, UR5 ;  /* 0x0000000604057299 */ /* 0x000fe20008010205 */
[----:B--2---:R-:W-:Y:S01]  /*0f20*/  SEL R4, RZ, 0x1, P4 ;  /* 0x00000001ff047807 */ /* 0x004fe20002000000 */
[----:B------:R-:W-:Y:S01]  /*0f30*/  USHF.L.U32 UR4, UR7, 0x1, URZ ;  /* 0x0000000107047899 */ /* 0x000fe2000800063f */
[----:B------:R-:W-:Y:S01]  /*0f40*/  SEL R5, RZ, 0x2, P5 ;  /* 0x00000002ff057807 */ /* 0x000fe20002800000 */
[----:B------:R-:W-:Y:S01]  /*0f50*/  USHF.L.U64.HI UR5, UR7, 0x1, UR5 ;  /* 0x0000000107057899 */ /* 0x000fe20008010205 */
[----:B------:R-:W-:Y:S01]  /*0f60*/  LEA.HI.X R31, R8, c[0x0][0x1f4], R0, 0x1, P2 ;  /* 0x00007d00081f7a11 */ /* 0x000fe200010f0c00 */
[----:B------:R-:W-:Y:S01]  /*0f70*/  @!P3 IMAD.SHL.U32 R0, R26, 0x10, RZ ;  /* 0x000000101a00b824 */ /* 0x000fe200078e00ff */
[----:B------:R-:W-:Y:S01]  /*0f80*/  ULDC UR6, c[0x0][0x168] ;  /* 0x00005a0000067ab9 */ /* 0x000fe20000000800 */
[----:B------:R-:W-:Y:S01]  /*0f90*/  IMAD.IADD R2, R5, 0x1, R4 ;  /* 0x0000000105027824 */ /* 0x000fe200078e0204 */
[----:B------:R-:W-:Y:S01]  /*0fa0*/  SHF.R.S32.HI R5, RZ, 0x5, R17 ;  /* 0x00000005ff057819 */ /* 0x000fe20000011411 */
[----:B------:R1:W-:Y:S01]  /*0fb0*/  STL.64 [R1+0x10], R30 ;  /* 0x0000101e01007387 */ /* 0x0003e20000100a00 */
[----:B------:R-:W-:-:S02]  /*0fc0*/  UISETP.GE.AND UP0, UPT, UR6, 0x41, UPT ;  /* 0x000000410600788c */ /* 0x000fc4000bf06270 */
[----:B------:R-:W-:Y:S01]  /*0fd0*/  LOP3.LUT P1, RZ, R2, 0x1, RZ, 0xc0, !PT ;  /* 0x0000000102ff7812 */ /* 0x000fe2000782c0ff */
[----:B------:R2:W-:Y:S01]  /*0fe0*/  @!P3 LDGSTS.E.BYPASS.LTC128B.128 [R0+0x20080], [R10.64] ;  /* 0x200800000a00bfae */ /* 0x0005e2000b901d56 */
[----:B------:R-:W-:Y:S02]  /*0ff0*/  LEA.HI R3, R17, R5, RZ, 0x1 ;  /* 0x0000000511037211 */ /* 0x000fe400078f08ff */
[----:B------:R-:W-:Y:S01]  /*1000*/  ISETP.LT.OR P0, PT, R13, 0x1, !P1 ;  /* 0x000000010d00780c */ /* 0x000fe20004f01670 */
[----:B------:R-:W0:Y:S01]  /*1010*/  LDGDEPBAR ;  /* 0x00000000000079af */ /* 0x000e220000000000 */
[----:B------:R-:W-:-:S05]  /*1020*/  LOP3.LUT R3, R3, 0xfffffffe, RZ, 0xc0, !PT ;  /* 0xfffffffe03037812 */ /* 0x000fca00078ec0ff */
[----:B------:R-:W-:Y:S02]  /*1030*/  IMAD.IADD R20, R5, 0x1, -R3 ;  /* 0x0000000105147824 */ /* 0x000fe400078e0a03 */
[----:B------:R-:W-:-:S04]  /*1040*/  @!P3 IMAD.SHL.U32 R3, R26, 0x10, RZ ;  /* 0x000000101a03b824 */ /* 0x000fc800078e00ff */
[----:B------:R1:W-:Y:S01]  /*1050*/  LDGSTS.E.BYPASS.LTC128B.128 [R16+0x18080], [R30.64], !P0 ;  /* 0x180800001e107fae */ /* 0x0003e2000c101d56 */
[----:B------:R-:W-:-:S04]  /*1060*/  IADD3 R6, P0, R30, UR4, RZ ;  /* 0x000000041e067c10 */ /* 0x000fc8000ff1e0ff */
[----:B------:R-:W-:Y:S02]  /*1070*/  IADD3.X R7, R31, UR5, RZ, P0, !PT ;  /* 0x000000051f077c10 */ /* 0x000fe400087fe4ff */
[----:B------:R-:W-:Y:S02]  /*1080*/  LOP3.LUT P0, RZ, R2, 0x2, RZ, 0xc0, !PT ;  /* 0x0000000202ff7812 */ /* 0x000fe4000780c0ff */
[----:B--2---:R-:W-:Y:S02]  /*1090*/  LEA.HI R0, R18, R26, RZ, 0x4 ;  /* 0x0000001a12007211 */ /* 0x004fe400078f20ff */
[----:B------:R-:W-:Y:S02]  /*10a0*/  ISETP.LT.OR P2, PT, R13, 0x1, !P0 ;  /* 0x000000010d00780c */ /* 0x000fe40004741670 */
[----:B------:R-:W-:Y:S02]  /*10b0*/  LOP3.LUT R2, R0, 0xfffffff0, RZ, 0xc0, !PT ;  /* 0xfffffff000027812 */ /* 0x000fe400078ec0ff */
[----:B------:R-:W-:-:S03]  /*10c0*/  SHF.R.S32.HI R4, RZ, 0x4, R0 ;  /* 0x00000004ff047819 */ /* 0x000fc60000011400 */
[----:B------:R-:W-:Y:S01]  /*10d0*/  IMAD.IADD R2, R26, 0x1, -R2 ;  /* 0x000000011a027824 */ /* 0x000fe200078e0a02 */
[----:B------:R-:W-:-:S04]  /*10e0*/  LEA.HI R0, R0, R4, RZ, 0x1 ;  /* 0x0000000400007211 */ /* 0x000fc800078f08ff */
[----:B------:R-:W-:Y:S01]  /*10f0*/  SHF.R.S32.HI R8, RZ, 0x1f, R2 ;  /* 0x0000001fff087819 */ /* 0x000fe20000011402 */
[----:B------:R1:W-:Y:S01]  /*1100*/  LDGSTS.E.BYPASS.LTC128B.128 [R16+0x1a080], [R30.64+0x80], !P2 ;  /* 0x1a0800801e107fae */ /* 0x0003e2000d101d56 */
[----:B------:R-:W-:Y:S02]  /*1110*/  LOP3.LUT R0, R0, 0xfffffffe, RZ, 0xc0, !PT ;  /* 0xfffffffe00007812 */ /* 0x000fe400078ec0ff */
[----:B------:R-:W-:Y:S02]  /*1120*/  LEA.HI R8, R8, R2, RZ, 0x3 ;  /* 0x0000000208087211 */ /* 0x000fe400078f18ff */
[C---:B------:R-:W-:Y:S02]  /*1130*/  ISETP.LT.OR P2, PT, R13.reuse, 0x21, !P1 ;  /* 0x000000210d00780c */ /* 0x040fe40004f41670 */
[----:B------:R-:W-:Y:S01]  /*1140*/  ISETP.LT.OR P1, PT, R13, 0x21, !P0 ;  /* 0x000000210d00780c */ /* 0x000fe20004721670 */
[----:B------:R-:W-:Y:S01]  /*1150*/  IMAD.IADD R13, R4, 0x1, -R0 ;  /* 0x00000001040d7824 */ /* 0x000fe200078e0a00 */
[----:B------:R-:W-:Y:S01]  /*1160*/  LOP3.LUT R4, R8, 0xfffffff8, RZ, 0xc0, !PT ;  /* 0xfffffff808047812 */ /* 0x000fe200078ec0ff */
[----:B------:R-:W-:Y:S01]  /*1170*/  IMAD.SHL.U32 R0, R19, 0x8, RZ ;  /* 0x0000000813007824 */ /* 0x000fe200078e00ff */
[----:B------:R-:W-:Y:S01]  /*1180*/  LEA R10, P0, R12, c[0x0][0x280], 0x2 ;  /* 0x0000a0000c0a7a11 */ /* 0x000fe200078010ff */
[----:B------:R-:W-:-:S02]  /*1190*/  IMAD.SHL.U32 R5, R13, 0x8, RZ ;  /* 0x000000080d057824 */ /* 0x000fc400078e00ff */
[----:B------:R-:W-:Y:S01]  /*11a0*/  IMAD.IADD R4, R2, 0x1, -R4 ;  /* 0x0000000102047824 */ /* 0x000fe200078e0a04 */
[----:B------:R-:W-:Y:S01]  /*11b0*/  LEA.HI.X R11, R12, c[0x0][0x284], R9, 0x2, P0 ;  /* 0x0000a1000c0b7a11 */ /* 0x000fe200000f1409 */
[----:B------:R-:W-:Y:S01]  /*11c0*/  IMAD.SHL.U32 R8, R8, 0x40, RZ ;  /* 0x0000004008087824 */ /* 0x000fe200078e00ff */
[----:B------:R-:W-:Y:S01]  /*11d0*/  LOP3.LUT R23, R0, 0x18, RZ, 0xc0, !PT ;  /* 0x0000001800177812 */ /* 0x000fe200078ec0ff */
[----:B------:R-:W-:Y:S01]  /*11e0*/  IMAD.SHL.U32 R2, R4, 0x40, RZ ;  /* 0x0000004004027824 */ /* 0x000fe200078e00ff */
[----:B------:R1:W-:Y:S01]  /*11f0*/  LDGSTS.E.BYPASS.LTC128B.128 [R16+0x19080], [R6.64], !P2 ;  /* 0x1908000006107fae */ /* 0x0003e2000d101d56 */
[----:B------:R-:W-:Y:S01]  /*1200*/  IMAD.SHL.U32 R0, R13, 0x20, RZ ;  /* 0x000000200d007824 */ /* 0x000fe200078e00ff */
[----:B------:R-:W-:Y:S02]  /*1210*/  PLOP3.LUT P0, PT, PT, PT, UP0, 0x80, 0x0 ;  /* 0x000000000000781c */ /* 0x000fe40003f0f008 */
[----:B------:R-:W-:Y:S01]  /*1220*/  LOP3.LUT R2, R2, 0x1c0, RZ, 0xc0, !PT ;  /* 0x000001c002027812 */ /* 0x000fe200078ec0ff */
[----:B------:R1:W-:Y:S01]  /*1230*/  LDGSTS.E.BYPASS.LTC128B.128 [R16+0x1b080], [R6.64+0x80], !P1 ;  /* 0x1b08008006107fae */ /* 0x0003e2000c901d56 */
[----:B------:R-:W-:-:S02]  /*1240*/  LOP3.LUT R0, R23, 0x20, R0, 0xf8, !PT ;  /* 0x0000002017007812 */ /* 0x000fc400078ef800 */
[----:B------:R-:W-:Y:S01]  /*1250*/  LOP3.LUT R5, R2, 0x8, R5, 0xf8, !PT ;  /* 0x0000000802057812 */ /* 0x000fe200078ef805 */
[----:B------:R2:W-:Y:S04]  /*1260*/  @!P3 LDGSTS.E.BYPASS.LTC128B.128 [R3+0x20280], [R10.64] ;  /* 0x202800000a03bfae */ /* 0x0005e8000b901d56 */
[----:B------:R-:W0:Y:S04]  /*1270*/  LDGDEPBAR ;  /* 0x00000000000079af */ /* 0x000e280000000000 */
[----:B------:R-:W0:Y:S01]  /*1280*/  LDGDEPBAR ;  /* 0x00000000000079af */ /* 0x000e220000000000 */
[----:B--2---:R-:W-:-:S04]  /*1290*/  SHF.R.U32.HI R3, RZ, 0x3, R2 ;  /* 0x00000003ff037819 */ /* 0x004fc80000011602 */
[----:B------:R-:W-:Y:S02]  /*12a0*/  LOP3.LUT R2, R3, R0, R2, 0x1e, !PT ;  /* 0x0000000003027212 */ /* 0x000fe400078e1e02 */
[----:B------:R-:W-:Y:S01]  /*12b0*/  LOP3.LUT R3, R5, R3, RZ, 0x3c, !PT ;  /* 0x0000000305037212 */ /* 0x000fe200078e3cff */
[----:B------:R-:W-:Y:S01]  /*12c0*/  IMAD.SHL.U32 R5, R20, 0x400, RZ ;  /* 0x0000040014057824 */ /* 0x000fe200078e00ff */
[----:B------:R-:W-:-:S04]  /*12d0*/  LOP3.LUT R0, R8, 0xfffffe00, RZ, 0xc0, !PT ;  /* 0xfffffe0008007812 */ /* 0x000fc800078ec0ff */
[-C--:B------:R-:W-:Y:S02]  /*12e0*/  IADD3 R220, R3, R0.reuse, R5 ;  /* 0x0000000003dc7210 */ /* 0x080fe40007ffe005 */
[----:B------:R-:W-:Y:S02]  /*12f0*/  LOP3.LUT R227, R2, R0, RZ, 0xfc, !PT ;  /* 0x0000000002e37212 */ /* 0x000fe400078efcff */
[C---:B------:R-:W-:Y:S02]  /*1300*/  IADD3 R0, R16.reuse, 0x18080, RZ ;  /* 0x0001808010007810 */ /* 0x040fe40007ffe0ff */
[----:B------:R-:W-:-:S03]  /*1310*/  IADD3 R2, R16, 0x10080, RZ ;  /* 0x0001008010027810 */ /* 0x000fc60007ffe0ff */
[----:B------:R1:W-:Y:S04]  /*1320*/  STL [R1+0x20], R0 ;  /* 0x0000200001007387 */ /* 0x0003e80000100800 */
[----:B------:R1:W-:Y:S01]  /*1330*/  STL [R1+0x24], R2 ;  /* 0x0000240201007387 */ /* 0x0003e20000100800 */
[----:B------:R-:W-:Y:S05]  /*1340*/  @!P0 BRA `(.L_x_1101) ;  /* 0x0000015000008947 */ /* 0x000fea0003800000 */
[----:B-1----:R-:W-:Y:S01]  /*1350*/  IADD3 R2, P0, R6, UR4, RZ ;  /* 0x0000000406027c10 */ /* 0x002fe2000ff1e0ff */
[----:B------:R-:W-:Y:S01]  /*1360*/  BSSY B0, `(.L_x_1101) ;  /* 0x0000013000007945 */ /* 0x000fe20003800000 */
[----:B------:R-:W-:Y:S02]  /*1370*/  IADD3 R0, -R28, -0x40, RZ ;  /* 0xffffffc01c007810 */ /* 0x000fe40007ffe1ff */
[----:B------:R-:W-:Y:S02]  /*1380*/  IADD3.X R3, R7, UR5, RZ, P0, !PT ;  /* 0x0000000507037c10 */ /* 0x000fe400087fe4ff */
[----:B------:R-:W-:-:S02]  /*1390*/  IADD3 R6, P0, R2, UR4, RZ ;  /* 0x0000000402067c10 */ /* 0x000fc4000ff1e0ff */
[----:B------:R-:W-:Y:S02]  /*13a0*/  ISETP.GE.AND P1, PT, R14, c[0x0][0x1fc], PT ;  /* 0x00007f000e007a0c */ /* 0x000fe40003f26270 */
[----:B------:R-:W-:Y:S02]  /*13b0*/  IADD3 R0, R0, c[0x0][0x168], RZ ;  /* 0x00005a0000007a10 */ /* 0x000fe40007ffe0ff */
        /* <DEDUP_REMOVED lines=13> */
.L_x_1102:
[----:B------:R-:W-:Y:S05]  /*1490*/  BSYNC B0 ;  /* 0x0000000000007941 */ /* 0x000fea0003800000 */
.L_x_1101:
        /* <DEDUP_REMOVED lines=69> */
[----:B--2---:R-:W-:Y:S01]  /*18f0*/  LEA.HI R0, R18, R26, RZ, 0x2 ;  /* 0x0000001a12007211 */ /* 0x004fe200078f10ff */
[----:B------:R-:W-:Y:S01]  /*1900*/  IMAD.SHL.U32 R2, R28, 0x8, RZ ;  /* 0x000000081c027824 */ /* 0x000fe200078e00ff */
[----:B------:R-:W-:Y:S01]  /*1910*/  SHF.R.S32.HI R8, RZ, 0x1f, R19 ;  /* 0x0000001fff087819 */ /* 0x000fe20000011413 */
[----:B------:R-:W-:Y:S01]  /*1920*/  IMAD.SHL.U32 R11, R20, 0x10, RZ ;  /* 0x00000010140b7824 */ /* 0x000fe200078e00ff */
[----:B------:R-:W-:Y:S01]  /*1930*/  LOP3.LUT R12, R3, 0x1c0, RZ, 0xc0, !PT ;  /* 0x000001c0030c7812 */ /* 0x000fe200078ec0ff */
[----:B------:R-:W-:Y:S01]  /*1940*/  IMAD.MOV.U32 R221, RZ, RZ, 0x20 ;  /* 0x00000020ffdd7424 */ /* 0x000fe200078e00ff */
[----:B------:R-:W-:Y:S01]  /*1950*/  LOP3.LUT R2, R2, 0x8, RZ, 0xc0, !PT ;  /* 0x0000000802027812 */ /* 0x000fe200078ec0ff */
[----:B------:R-:W-:Y:S01]  /*1960*/  IMAD.MOV.U32 R222, RZ, RZ, 0x40 ;  /* 0x00000040ffde7424 */ /* 0x000fe200078e00ff */
[----:B------:R-:W-:Y:S01]  /*1970*/  SHF.R.U32.HI R10, RZ, 0x3, R12 ;  /* 0x00000003ff0a7819 */ /* 0x000fe2000001160c */
[----:B------:R-:W-:Y:S01]  /*1980*/  IMAD.MOV.U32 R232, RZ, RZ, 0x20 ;  /* 0x00000020ffe87424 */ /* 0x000fe200078e00ff */
[----:B------:R-:W-:Y:S01]  /*1990*/  LOP3.LUT R3, R12, 0x10, R11, 0xf8, !PT ;  /* 0x000000100c037812 */ /* 0x000fe200078ef80b */
[----:B------:R-:W-:Y:S01]  /*19a0*/  IMAD R223, R13, 0x800, R223 ;  /* 0x000008000ddf7824 */ /* 0x000fe200078e02df */
[----:B------:R-:W-:Y:S01]  /*19b0*/  LOP3.LUT R6, R0, 0x3ffffffc, RZ, 0xc0, !PT ;  /* 0x3ffffffc00067812 */ /* 0x000fe200078ec0ff */
[----:B------:R-:W-:Y:S01]  /*19c0*/  IMAD.MOV.U32 R228, RZ, RZ, 0x10 ;  /* 0x00000010ffe47424 */ /* 0x000fe200078e00ff */
[--C-:B------:R-:W-:Y:S01]  /*19d0*/  SHF.R.S32.HI R9, RZ, 0x2, R0.reuse ;  /* 0x00000002ff097819 */ /* 0x100fe20000011400 */
[----:B------:R-:W-:Y:S01]  /*19e0*/  UIADD3 UR6, UR6, 0x3f, URZ ;  /* 0x0000003f06067890 */ /* 0x000fe2000fffe03f */
[----:B------:R-:W-:Y:S01]  /*19f0*/  SHF.R.S32.HI R7, RZ, 0x1f, R0 ;  /* 0x0000001fff077819 */ /* 0x000fe20000011400 */
[----:B------:R-:W-:Y:S01]  /*1a00*/  IMAD.MOV.U32 R225, RZ, RZ, 0x40 ;  /* 0x00000040ffe17424 */ /* 0x000fe200078e00ff */
[C---:B------:R-:W-:Y:S01]  /*1a10*/  LOP3.LUT R12, R10.reuse, R2, R12, 0x1e, !PT ;  /* 0x000000020a0c7212 */ /* 0x040fe200078e1e0c */
[----:B------:R-:W-:Y:S01]  /*1a20*/  USHF.R.S32.HI UR4, URZ, 0x1f, UR6 ;  /* 0x0000001f3f047899 */ /* 0x000fe20008011406 */
[----:B------:R-:W-:Y:S01]  /*1a30*/  LOP3.LUT R216, R10, R3, R2, 0x1e, !PT ;  /* 0x000000030ad87212 */ /* 0x000fe200078e1e02 */
[----:B------:R-:W-:Y:S01]  /*1a40*/  IMAD.IADD R2, R26, 0x1, -R6 ;  /* 0x000000011a027824 */ /* 0x000fe200078e0a06 */
[----:B------:R-:W-:Y:S01]  /*1a50*/  LEA.HI R0, R8, R19, RZ, 0x2 ;  /* 0x0000001308007211 */ /* 0x000fe200078f10ff */
[----:B------:R-:W-:Y:S01]  /*1a60*/  IMAD.IADD R223, R223, 0x1, R12 ;  /* 0x00000001dfdf7824 */ /* 0x000fe200078e020c */
[----:B------:R-:W-:Y:S01]  /*1a70*/  LOP3.LUT R6, R17, 0xffffffe0, RZ, 0xc0, !PT ;  /* 0xffffffe011067812 */ /* 0x000fe200078ec0ff */
[----:B------:R-:W-:Y:S01]  /*1a80*/  IMAD R8, R2, 0x2, R5 ;  /* 0x0000000202087824 */ /* 0x000fe200078e0205 */
[----:B------:R-:W-:Y:S01]  /*1a90*/  LEA.HI R3, R7, R9, RZ, 0x3 ;  /* 0x0000000907037211 */ /* 0x000fe200078f18ff */
[----:B------:R-:W-:Y:S01]  /*1aa0*/  IMAD R216, R13, 0x200, R216 ;  /* 0x000002000dd87824 */ /* 0x000fe200078e02d8 */
[----:B------:R-:W-:Y:S01]  /*1ab0*/  LOP3.LUT R0, R0, 0xfffffffc, RZ, 0xc0, !PT ;  /* 0xfffffffc00007812 */ /* 0x000fe200078ec0ff */
[----:B------:R-:W-:Y:S01]  /*1ac0*/  IMAD.IADD R6, R26, 0x1, -R6 ;  /* 0x000000011a067824 */ /* 0x000fe200078e0a06 */
[----:B------:R-:W-:Y:S01]  /*1ad0*/  LOP3.LUT R2, R3, 0xfffffff8, RZ, 0xc0, !PT ;  /* 0xfffffff803027812 */ /* 0x000fe200078ec0ff */
[----:B------:R-:W-:Y:S01]  /*1ae0*/  IMAD.SHL.U32 R224, R223, 0x2, RZ ;  /* 0x00000002dfe07824 */ /* 0x000fe200078e00ff */
[----:B------:R-:W-:Y:S01]  /*1af0*/  LOP3.LUT P0, RZ, R21, 0x2, RZ, 0xc0, !PT ;  /* 0x0000000215ff7812 */ /* 0x000fe2000780c0ff */
[----:B------:R-:W-:Y:S01]  /*1b00*/  IMAD.IADD R3, R19, 0x1, -R0 ;  /* 0x0000000113037824 */ /* 0x000fe200078e0a00 */
[----:B------:R-:W-:Y:S01]  /*1b10*/  SHF.R.S32.HI R0, RZ, 0x1f, R6 ;  /* 0x0000001fff007819 */ /* 0x000fe20000011406 */
[----:B------:R-:W-:Y:S01]  /*1b20*/  IMAD.IADD R2, R9, 0x1, -R2 ;  /* 0x0000000109027824 */ /* 0x000fe200078e0a02 */
[----:B------:R-:W-:Y:S01]  /*1b30*/  SHF.R.S32.HI R27, RZ, 0x1f, R26 ;  /* 0x0000001fff1b7819 */ /* 0x000fe2000001141a */
[----:B------:R-:W-:Y:S01]  /*1b40*/  IMAD R7, R3, -0x8, R24 ;  /* 0xfffffff803077824 */ /* 0x000fe200078e0218 */
[----:B------:R-:W-:Y:S01]  /*1b50*/  LEA.HI R0, R0, R6, RZ, 0x2 ;  /* 0x0000000600007211 */ /* 0x000fe200078f10ff */
[----:B------:R-:W-:Y:S01]  /*1b60*/  IMAD.SHL.U32 R5, R2, 0x40, RZ ;  /* 0x0000004002057824 */ /* 0x000fe200078e00ff */
[----:B------:R-:W-:Y:S01]  /*1b70*/  SEL R221, R221, 0xffffffe0, !P0 ;  /* 0xffffffe0dddd7807 */ /* 0x000fe20004000000 */
[----:B------:R1:W-:Y:S01]  /*1b80*/  STL [R1+0x1c], R27 ;  /* 0x00001c1b01007387 */ /* 0x0003e20000100800 */
[----:B------:R-:W-:Y:S01]  /*1b90*/  LOP3.LUT R3, R0, 0xfffffffc, RZ, 0xc0, !PT ;  /* 0xfffffffc00037812 */ /* 0x000fe200078ec0ff */
[----:B------:R-:W-:Y:S01]  /*1ba0*/  IMAD.SHL.U32 R217, R216, 0x2, RZ ;  /* 0x00000002d8d97824 */ /* 0x000fe200078e00ff */
[----:B------:R-:W-:Y:S01]  /*1bb0*/  LEA.HI.SX32 R249, R0, R11, 0x1e ;  /* 0x0000000b00f97211 */ /* 0x000fe200078ff2ff */
[----:B------:R-:W-:Y:S01]  /*1bc0*/  IMAD R221, R223, 0x2, R221 ;  /* 0x00000002dfdd7824 */ /* 0x000fe200078e02dd */
[----:B------:R-:W-:Y:S01]  /*1bd0*/  LOP3.LUT R0, R5, 0x1c0, RZ, 0xc0, !PT ;  /* 0x000001c005007812 */ /* 0x000fe200078ec0ff */
[----:B------:R-:W-:Y:S01]  /*1be0*/  IMAD.IADD R6, R6, 0x1, -R3 ;  /* 0x0000000106067824 */ /* 0x000fe200078e0a03 */
[----:B------:R-:W-:Y:S01]  /*1bf0*/  LOP3.LUT P0, RZ, R2, 0x4, RZ, 0xc0, !PT ;  /* 0x0000000402ff7812 */ /* 0x000fe2000780c0ff */
[----:B------:R-:W-:Y:S01]  /*1c00*/  ULEA.HI UR4, UR4, UR6, URZ, 0x6 ;  /* 0x0000000604047291 */ /* 0x000fe2000f8f303f */
[----:B------:R-:W-:Y:S01]  /*1c10*/  SHF.R.U32.HI R3, RZ, 0x3, R0 ;  /* 0x00000003ff037819 */ /* 0x000fe20000011600 */
[----:B------:R-:W-:Y:S01]  /*1c20*/  IMAD R248, R6, -0x2, R7 ;  /* 0xfffffffe06f87824 */ /* 0x000fe200078e0207 */
[----:B------:R-:W-:Y:S01]  /*1c30*/  LOP3.LUT P1, RZ, R21, 0x4, RZ, 0xc0, !PT ;  /* 0x0000000415ff7812 */ /* 0x000fe2000782c0ff */
[----:B------:R-:W-:Y:S01]  /*1c40*/  CS2R R194, SRZ ;  /* 0x0000000000c27805 */ /* 0x000fe2000001ff00 */
[----:B------:R-:W-:Y:S01]  /*1c50*/  LOP3.LUT R0, R3, R0, R23, 0x1e, !PT ;  /* 0x0000000003007212 */ /* 0x000fe200078e1e17 */
[----:B------:R-:W-:Y:S01]  /*1c60*/  CS2R R192, SRZ ;  /* 0x0000000000c07805 */ /* 0x000fe2000001ff00 */
[----:B------:R-:W-:Y:S01]  /*1c70*/  SEL R222, R222, 0xffffffc0, !P1 ;  /* 0xffffffc0dede7807 */ /* 0x000fe20004800000 */
[----:B------:R-:W-:Y:S01]  /*1c80*/  CS2R R190, SRZ ;  /* 0x0000000000be7805 */ /* 0x000fe2000001ff00 */
[----:B------:R-:W-:Y:S01]  /*1c90*/  LOP3.LUT P1, RZ, R4, 0x4, RZ, 0xc0, !PT ;  /* 0x0000000404ff7812 */ /* 0x000fe2000782c0ff */
[----:B------:R-:W-:Y:S01]  /*1ca0*/  IMAD.IADD R0, R8, 0x1, R0 ;  /* 0x0000000108007824 */ /* 0x000fe200078e0200 */
[----:B------:R-:W-:Y:S01]  /*1cb0*/  CS2R R188, SRZ ;  /* 0x0000000000bc7805 */ /* 0x000fe2000001ff00 */
[--C-:B------:R-:W-:Y:S01]  /*1cc0*/  IMAD R223, R223, 0x2, R222.reuse ;  /* 0x00000002dfdf7824 */ /* 0x100fe200078e02de */
[----:B------:R-:W-:Y:S01]  /*1cd0*/  SEL R226, R232, 0xffffffe0, !P1 ;  /* 0xffffffe0e8e27807 */ /* 0x000fe20004800000 */
[----:B------:R-:W-:Y:S01]  /*1ce0*/  IMAD R216, R216, 0x2, R222 ;  /* 0x00000002d8d87824 */ /* 0x000fe200078e02de */
[----:B------:R-:W-:Y:S01]  /*1cf0*/  LEA R238, R0, 0x20480, 0x1 ;  /* 0x0002048000ee7811 */ /* 0x000fe200078e08ff */
[----:B------:R-:W-:Y:S01]  /*1d00*/  CS2R R186, SRZ ;  /* 0x0000000000ba7805 */ /* 0x000fe2000001ff00 */
[----:B------:R-:W-:Y:S01]  /*1d10*/  CS2R R184, SRZ ;  /* 0x0000000000b87805 */ /* 0x000fe2000001ff00 */
[----:B------:R-:W-:Y:S01]  /*1d20*/  IMAD.IADD R229, R220, 0x1, R226 ;  /* 0x00000001dce57824 */ /* 0x000fe200078e02e2 */
        /* <DEDUP_REMOVED lines=72> */
[----:B------:R-:W-:Y:S02]  /*21b0*/  USHF.R.S32.HI UR8, URZ, 0x1f, UR17 ;  /* 0x0000001f3f087899 */ /* 0x000fe40008011411 */
[----:B------:R-:W-:-:S02]  /*21c0*/  UIMAD UR10, UR17, UR10, URZ ;  /* 0x0000000a110a72a4 */ /* 0x000fc4000f8e023f */
[----:B------:R-:W-:Y:S02]  /*21d0*/  UIMAD UR9, UR17, UR9, URZ ;  /* 0x00000009110972a4 */ /* 0x000fe4000f8e023f */
[----:B------:R-:W-:Y:S02]  /*21e0*/  USHF.R.S32.HI UR16, URZ, 0x6, UR4 ;  /* 0x000000063f107899 */ /* 0x000fe40008011404 */
[----:B-1----:R-:W-:Y:S02]  /*21f0*/  ULDC UR11, c[0x0][0x168] ;  /* 0x00005a00000b7ab9 */ /* 0x002fe40000000800 */
.L_x_1106:
        /* <DEDUP_REMOVED lines=142> */
[----:B------:R-:W-:Y:S01]  /*2ae0*/  USHF.R.S32.HI UR4, URZ, 0x1f, UR21 ;  /* 0x0000001f3f047899 */ /* 0x000fe20008011415 */
[----:B------:R-:W-:Y:S01]  /*2af0*/  IMAD.U32 R40, RZ, RZ, UR15 ;  /* 0x0000000fff287e24 */ /* 0x000fe2000f8e00ff */
[----:B------:R-:W-:Y:S01]  /*2b00*/  ULDC.64 UR6, c[0x0][0x178] ;  /* 0x00005e0000067ab9 */ /* 0x000fe20000000a00 */
[----:B------:R-:W3:Y:S01]  /*2b10*/  LDL.64 R242, [R1] ;  /* 0x0000000001f27983 */ /* 0x000ee20000100a00 */
[----:B------:R-:W-:Y:S01]  /*2b20*/  UIMAD UR4, UR4, UR6, URZ ;  /* 0x00000006040472a4 */ /* 0x000fe2000f8e023f */
[----:B------:R-:W-:Y:S01]  /*2b30*/  @!P3 IMAD.MOV.U32 R36, RZ, RZ, R250 ;  /* 0x000000ffff24b224 */ /* 0x000fe200078e00fa */
[----:B------:R-:W-:Y:S01]  /*2b40*/  UIMAD.WIDE.U32 UR24, UR21, UR6, URZ ;  /* 0x00000006151872a5 */ /* 0x000fe2000f8e003f */
[----:B------:R-:W4:Y:S01]  /*2b50*/  LDL R240, [R1+0x24] ;  /* 0x0000240001f07983 */ /* 0x000f220000100800 */
[----:B------:R-:W-:Y:S01]  /*2b60*/  UIMAD UR4, UR21, UR7, UR4 ;  /* 0x00000007150472a4 */ /* 0x000fe2000f8e0204 */
[----:B------:R-:W-:Y:S01]  /*2b70*/  @!P3 IMAD.MOV.U32 R37, RZ, RZ, R251 ;  /* 0x000000ffff25b224 */ /* 0x000fe200078e00fb */
[----:B------:R-:W-:Y:S02]  /*2b80*/  UIMAD UR21, UR21, -0x40, UR11 ;  /* 0xffffffc0151578a4 */ /* 0x000fe4000f8e020b */
[----:B------:R-:W-:Y:S01]  /*2b90*/  UIADD3 UR4, UR25, UR4, URZ ;  /* 0x0000000419047290 */ /* 0x000fe2000fffe03f */
[----:B------:R-:W-:Y:S02]  /*2ba0*/  IMAD.U32 R2, RZ, RZ, UR24 ;  /* 0x00000018ff027e24 */ /* 0x000fe4000f8e00ff */
[----:B------:R-:W-:Y:S03]  /*2bb0*/  IMAD.U32 R3, RZ, RZ, UR24 ;  /* 0x00000018ff037e24 */ /* 0x000fe6000f8e00ff */
[----:B------:R-:W-:Y:S01]  /*2bc0*/  IMAD.U32 R0, RZ, RZ, UR4 ;  /* 0x00000004ff007e24 */ /* 0x000fe2000f8e00ff */
[----:B--2---:R-:W-:Y:S04]  /*2bd0*/  LEA R2, P1, R2, R244, 0x7 ;  /* 0x000000f402027211 */ /* 0x004fe800078238ff */
[----:B------:R-:W-:Y:S02]  /*2be0*/  LEA.HI.X R3, R3, R245, R0, 0x7, P1 ;  /* 0x000000f503037211 */ /* 0x000fe400008f3c00 */
[----:B------:R-:W-:Y:S01]  /*2bf0*/  IADD3 R40, P2, P1, R40, 0x80, R2 ;  /* 0x0000008028287810 */ /* 0x000fe2000795e002 */
[----:B------:R-:W2:Y:S03]  /*2c00*/  @!P3 S2R R0, SR_CTAID.Y ;  /* 0x000000000000b919 */ /* 0x000ea60000002600 */
[----:B------:R-:W-:Y:S02]  /*2c10*/  IADD3.X R41, RZ, UR14, R3, P2, P1 ;  /* 0x0000000eff297c10 */ /* 0x000fe400097e2403 */
[----:B------:R-:W-:Y:S02]  /*2c20*/  ISETP.NE.AND P2, PT, R252, RZ, PT ;  /* 0x000000fffc00720c */ /* 0x000fe40003f45270 */
        /* <DEDUP_REMOVED lines=34> */
.L_x_1104:
        /* <DEDUP_REMOVED lines=451> */
[----:B------:R-:W4:Y:S01]  /*4a80*/  LDL R207, [R1+0x20] ;  /* 0x0000200001cf7983 */ /* 0x000f220000100800 */
[----:B------:R-:W-:Y:S01]  /*4a90*/  UIMAD UR4, UR21, UR7, UR4 ;  /* 0x00000007150472a4 */ /* 0x000fe2000f8e0204 */
[C---:B------:R-:W-:Y:S01]  /*4aa0*/  IMAD.SHL.U32 R10, R11.reuse, 0x40, RZ ;  /* 0x000000400b0a7824 */ /* 0x040fe200078e00ff */
[----:B------:R-:W-:Y:S01]  /*4ab0*/  SHF.L.U64.HI R11, R11, R7, c[0x0][0x20c] ;  /* 0x000083000b0b7619 */ /* 0x000fe20000010207 */
[----:B------:R-:W1:Y:S01]  /*4ac0*/  S2R R8, SR_CTAID.Y ;  /* 0x0000000000087919 */ /* 0x000e620000002600 */
[----:B------:R-:W-:Y:S01]  /*4ad0*/  UIADD3 UR4, UR25, UR4, URZ ;  /* 0x0000000419047290 */ /* 0x000fe2000fffe03f */
[----:B------:R-:W-:Y:S01]  /*4ae0*/  IMAD.U32 R4, RZ, RZ, UR24 ;  /* 0x00000018ff047e24 */ /* 0x000fe2000f8e00ff */
[----:B------:R-:W-:Y:S01]  /*4af0*/  USHF.L.U32 UR21, UR21, 0x6, URZ ;  /* 0x0000000615157899 */ /* 0x000fe2000800063f */
[----:B------:R-:W-:Y:S02]  /*4b00*/  IMAD.U32 R6, RZ, RZ, UR24 ;  /* 0x00000018ff067e24 */ /* 0x000fe4000f8e00ff */
[----:B------:R-:W-:Y:S02]  /*4b10*/  IMAD.MOV.U32 R7, RZ, RZ, R251 ;  /* 0x000000ffff077224 */ /* 0x000fe400078e00fb */
        /* <DEDUP_REMOVED lines=24> */
[----:B----4-:R-:W-:Y:S11]  /*4ca0*/  LEA R6, R6, R207, 0xe ;  /* 0x000000cf06067211 */ /* 0x010ff600078e70ff */
        /* <DEDUP_REMOVED lines=17> */
.L_x_1105:
[-C--:B-12-4-:R-:W-:Y:S01]  /*4dc0*/  HMMA.16816.F32 R4, R36, R16.reuse, RZ ;  /* 0x000000102404723c */ /* 0x096fe200000018ff */
[----:B------:R-:W-:Y:S01]  /*4dd0*/  LDSM.16.MT88.4 R56, [R0+0x1080] ;  /* 0x001080000038783b */ /* 0x000fe20000004200 */
[----:B------:R-:W-:Y:S02]  /*4de0*/  ULDC.64 UR6, c[0x0][0x240] ;  /* 0x0000900000067ab9 */ /* 0x000fe40000000a00 */
[----:B------:R-:W-:Y:S01]  /*4df0*/  IMAD.IADD R210, R3, 0x1, R225 ;  /* 0x0000000103d27824 */ /* 0x000fe200078e02e1 */
[----:B------:R-:W-:Y:S01]  /*4e00*/  USHF.L.U32 UR21, UR19, 0xd, URZ ;  /* 0x0000000d13157899 */ /* 0x000fe2000800063f */
[----:B------:R-:W2:Y:S01]  /*4e10*/  LDL.64 R212, [R1+0x18] ;  /* 0x0000180001d47983 */ /* 0x000ea20000100a00 */
[----:B------:R-:W-:Y:S01]  /*4e20*/  UIMAD UR6, UR8, UR6, URZ ;  /* 0x00000006080672a4 */ /* 0x000fe2000f8e023f */
[C---:B------:R-:W-:Y:S01]  /*4e30*/  HMMA.16816.F32 R8, R28.reuse, R16, RZ ;  /* 0x000000101c08723c */ /* 0x040fe200000018ff */
[----:B------:R-:W-:Y:S02]  /*4e40*/  USHF.R.S32.HI UR4, URZ, 0x1f, UR21 ;  /* 0x0000001f3f047899 */ /* 0x000fe40008011415 */
[----:B------:R-:W1:Y:S01]  /*4e50*/  LDSM.16.M88.4 R52, [R210+0x24480] ;  /* 0x02448000d234783b */ /* 0x000e620000000200 */
[----:B------:R-:W-:Y:S01]  /*4e60*/  IMAD.IADD R204, R209, 0x1, R210 ;  /* 0x00000001d1cc7824 */ /* 0x000fe200078e02d2 */
[----:B------:R-:W-:Y:S02]  /*4e70*/  UIMAD UR6, UR17, UR7, UR6 ;  /* 0x00000007110672a4 */ /* 0x000fe4000f8e0206 */
[----:B------:R-:W-:Y:S01]  /*4e80*/  UIADD3 UR19, UR19, 0x1, URZ ;  /* 0x0000000113137890 */ /* 0x000fe2000fffe03f */
[-C--:B------:R-:W-:Y:S01]  /*4e90*/  HMMA.16816.F32 R12, R28, R18.reuse, RZ ;  /* 0x000000121c0c723c */ /* 0x080fe200000018ff */
[----:B------:R-:W3:Y:S01]  /*4ea0*/  LDSM.16.M88.4 R60, [R210+0x25480] ;  /* 0x02548000d23c783b */ /* 0x000ee20000000200 */
[----:B------:R-:W-:Y:S02]  /*4eb0*/  UIADD3 UR7, UR5, 0x1, URZ ;  /* 0x0000000105077890 */ /* 0x000fe4000fffe03f */
[----:B------:R-:W-:Y:S02]  /*4ec0*/  UISETP.GE.AND UP0, UPT, UR19, UR16, UPT ;  /* 0x000000101300728c */ /* 0x000fe4000bf06270 */
[----:B------:R-:W-:Y:S01]  /*4ed0*/  LDSM.16.MT88.4 R64, [R0+0x1880] ;  /* 0x001880000040783b */ /* 0x000fe20000004200 */
[----:B------:R-:W-:Y:S01]  /*4ee0*/  UISETP.GE.AND UP3, UPT, UR5, 0x1, UPT ;  /* 0x000000010500788c */ /* 0x000fe2000bf66270 */
[C---:B------:R-:W-:Y:S01]  /*4ef0*/  HMMA.16816.F32 R16, R36.reuse, R18, RZ ;  /* 0x000000122410723c */ /* 0x040fe200000018ff */
[----:B------:R-:W-:Y:S02]  /*4f00*/  UISETP.GE.AND UP2, UPT, UR20, 0x1, UPT ;  /* 0x000000011400788c */ /* 0x000fe4000bf46270 */
[----:B------:R-:W0:Y:S01]  /*4f10*/  LDGDEPBAR ;  /* 0x00000000000079af */ /* 0x000e220000000000 */
[----:B------:R-:W-:Y:S02]  /*4f20*/  UISETP.GE.AND UP1, UPT, UR18, 0x1, UPT ;  /* 0x000000011200788c */ /* 0x000fe4000bf26270 */
[----:B------:R-:W-:Y:S02]  /*4f30*/  USEL UR5, UR7, URZ, !UP3 ;  /* 0x0000003f07057287 */ /* 0x000fe4000d800000 */
[-C--:B------:R-:W-:Y:S08]  /*4f40*/  HMMA.16816.F32 R20, R36, R40.reuse, RZ ;  /* 0x000000282414723c */ /* 0x080ff000000018ff */
        /* <DEDUP_REMOVED lines=17> */
[----:B------:R4:W5:Y:S02]  /*5060*/  LDSM.16.M88.4 R200, [R3+0x27480] ;  /* 0x0274800003c8783b */ /* 0x0009640000000200 */
[-C--:B-1----:R-:W-:Y:S08]  /*5070*/  HMMA.16816.F32 R4, R52, R56.reuse, R4 ;  /* 0x000000383404723c */ /* 0x082ff00000001804 */
[C---:B---3--:R-:W-:Y:S08]  /*5080*/  HMMA.16816.F32 R8, R60.reuse, R56, R8 ;  /* 0x000000383c08723c */ /* 0x048ff00000001808 */
[-C--:B------:R-:W-:Y:S04]  /*5090*/  HMMA.16816.F32 R12, R60, R58.reuse, R12 ;  /* 0x0000003a3c0c723c */ /* 0x080fe8000000180c */
[----:B----4-:R-:W-:Y:S04]  /*50a0*/  IADD3 R3, R225, R3, R209 ;  /* 0x00000003e1037210 */ /* 0x010fe80007ffe0d1 */
[C---:B------:R-:W-:Y:S01]  /*50b0*/  HMMA.16816.F32 R16, R52.reuse, R58, R16 ;  /* 0x0000003a3410723c */ /* 0x040fe20000001810 */
[----:B------:R-:W-:Y:S07]  /*50c0*/  LDSM.16.MT88.4 R56, [R0+0x2880] ;  /* 0x002880000038783b */ /* 0x000fee0000004200 */
[-C--:B------:R-:W-:Y:S08]  /*50d0*/  HMMA.16816.F32 R20, R52, R36.reuse, R20 ;  /* 0x000000243414723c */ /* 0x080ff00000001814 */
        /* <DEDUP_REMOVED lines=20> */
[C---:B------:R-:W-:Y:S01]  /*5220*/  HMMA.16816.F32 R16, R48.reuse, R198, R16 ;  /* 0x000000c63010723c */ /* 0x040fe20000001810 */
[----:B------:R-:W-:Y:S07]  /*5230*/  LDSM.16.MT88.4 R196, [R0+0x3880] ;  /* 0x0038800000c4783b */ /* 0x000fee0000004200 */
[-C--:B-1----:R-:W-:Y:S08]  /*5240*/  HMMA.16816.F32 R20, R48, R36.reuse, R20 ;  /* 0x000000243014723c */ /* 0x082ff00000001814 */
[C---:B------:R-:W-:Y:S08]  /*5250*/  HMMA.16816.F32 R24, R200.reuse, R36, R24 ;  /* 0x00000024c818723c */ /* 0x040ff00000001818 */
[-C--:B------:R-:W-:Y:S01]  /*5260*/  HMMA.16816.F32 R28, R200, R38.reuse, R28 ;  /* 0x00000026c81c723c */ /* 0x080fe2000000181c */
[----:B------:R-:W1:Y:S07]  /*5270*/  S2R R200, SR_CTAID.Y ;  /* 0x0000000000c87919 */ /* 0x000e6e0000002600 */
[----:B------:R-:W-:Y:S01]  /*5280*/  HMMA.16816.F32 R32, R48, R38, R32 ;  /* 0x000000263020723c */ /* 0x000fe20000001820 */
[----:B------:R-:W5:Y:S05]  /*5290*/  LDSM.16.M88.4 R36, [R210+0x26480] ;  /* 0x02648000d224783b */ /* 0x000f6a0000000200 */
[----:B------:R-:W1:Y:S02]  /*52a0*/  LDSM.16.M88.4 R48, [R210+0x27480] ;  /* 0x02748000d230783b */ /* 0x000e640000000200 */
[-C--:B---3--:R-:W-:Y:S08]  /*52b0*/  HMMA.16816.F32 R4, R52, R56.reuse, R4 ;  /* 0x000000383404723c */ /* 0x088ff00000001804 */
[C---:B------:R-:W-:Y:S08]  /*52c0*/  HMMA.16816.F32 R8, R60.reuse, R56, R8 ;  /* 0x000000383c08723c */ /* 0x040ff00000001808 */
[-C--:B------:R-:W-:Y:S08]  /*52d0*/  HMMA.16816.F32 R12, R60, R58.reuse, R12 ;  /* 0x0000003a3c0c723c */ /* 0x080ff0000000180c */
[C---:B------:R-:W-:Y:S01]  /*52e0*/  HMMA.16816.F32 R16, R52.reuse, R58, R16 ;  /* 0x0000003a3410723c */ /* 0x040fe20000001810 */
[----:B------:R-:W3:Y:S07]  /*52f0*/  LDSM.16.MT88.4 R56, [R0+0x7080] ;  /* 0x007080000038783b */ /* 0x000eee0000004200 */
[-C--:B----4-:R-:W-:Y:S08]  /*5300*/  HMMA.16816.F32 R20, R52, R40.reuse, R20 ;  /* 0x000000283414723c */ /* 0x090ff00000001814 */
[C---:B------:R-:W-:Y:S08]  /*5310*/  HMMA.16816.F32 R24, R60.reuse, R40, R24 ;  /* 0x000000283c18723c */ /* 0x040ff00000001818 */
[-C--:B------:R-:W-:Y:S01]  /*5320*/  HMMA.16816.F32 R28, R60, R42.reuse, R28 ;  /* 0x0000002a3c1c723c */ /* 0x080fe2000000181c */
[----:B------:R4:W2:Y:S07]  /*5330*/  LDSM.16.M88.4 R60, [R3+0x27480] ;  /* 0x02748000033c783b */ /* 0x0008ae0000000200 */
[----:B------:R-:W-:Y:S01]  /*5340*/  HMMA.16816.F32 R32, R52, R42, R32 ;  /* 0x0000002a3420723c */ /* 0x000fe20000001820 */
[----:B------:R2:W2:Y:S05]  /*5350*/  LDSM.16.MT88.4 R40, [R0+0x7880] ;  /* 0x007880000028783b */ /* 0x0004aa0000004200 */
[----:B------:R-:W-:Y:S02]  /*5360*/  LDSM.16.MT88.4 R52, [R216+0x27c80] ;  /* 0x027c8000d834783b */ /* 0x000fe40000004200 */
[-C--:B-----5:R-:W-:Y:S08]  /*5370*/  HMMA.16816.F32 R4, R36, R44.reuse, R4 ;  /* 0x0000002c2404723c */ /* 0x0a0ff00000001804 */
[C---:B-1----:R-:W-:Y:S01]  /*5380*/  HMMA.16816.F32 R8, R48.reuse, R44, R8 ;  /* 0x0000002c3008723c */ /* 0x042fe20000001808 */
[----:B----4-:R-:W-:Y:S01]  /*5390*/  MOV R3, UR4 ;  /* 0x0000000400037c02 */ /* 0x010fe20008000f00 */
[----:B------:R-:W-:Y:S04]  /*53a0*/  UIADD3 UR4, UR18, 0x1, URZ ;  /* 0x0000000112047890 */ /* 0x000fe8000fffe03f */
[----:B------:R-:W-:Y:S02]  /*53b0*/  USEL UR18, UR4, URZ, !UP1 ;  /* 0x0000003f04127287 */ /* 0x000fe4000c800000 */
[-C--:B------:R-:W-:Y:S08]  /*53c0*/  HMMA.16816.F32 R12, R48, R46.reuse, R12 ;  /* 0x0000002e300c723c */ /* 0x080ff0000000180c */
[C---:B------:R-:W-:Y:S08]  /*53d0*/  HMMA.16816.F32 R16, R36.reuse, R46, R16 ;  /* 0x0000002e2410723c */ /* 0x040ff00000001810 */
[-C--:B---3--:R-:W-:Y:S08]  /*53e0*/  HMMA.16816.F32 R20, R36, R56.reuse, R20 ;  /* 0x000000382414723c */ /* 0x088ff00000001814 */
[C---:B------:R-:W-:Y:S07]  /*53f0*/  HMMA.16816.F32 R24, R48.reuse, R56, R24 ;  /* 0x000000383018723c */ /* 0x040fee0000001818 */
[----:B------:R-:W-:Y:S01]  /*5400*/  SHF.R.S32.HI R56, RZ, 0x1f, R200 ;  /* 0x0000001fff387819 */ /* 0x000fe200000114c8 */
[-C--:B------:R-:W-:Y:S01]  /*5410*/  HMMA.16816.F32 R28, R48, R58.reuse, R28 ;  /* 0x0000003a301c723c */ /* 0x080fe2000000181c */
[----:B------:R-:W-:Y:S03]  /*5420*/  LDSM.16.MT88.4 R48, [R217+0x27c80] ;  /* 0x027c8000d930783b */ /* 0x000fe60000004200 */
[----:B--2---:R-:W-:Y:S04]  /*5430*/  IMAD R0, R56, c[0x0][0x238], RZ ;  /* 0x00008e0038007a24 */ /* 0x004fe800078e02ff */
[----:B------:R-:W-:Y:S04]  /*5440*/  HMMA.16816.F32 R32, R36, R58, R32 ;  /* 0x0000003a2420723c */ /* 0x000fe80000001820 */
[C---:B------:R-:W-:Y:S03]  /*5450*/  IMAD R0, R200.reuse, c[0x0][0x23c], R0 ;  /* 0x00008f00c8007a24 */ /* 0x040fe600078e0200 */
[----:B------:R-:W-:Y:S01]  /*5460*/  IMAD.WIDE.U32 R36, R200, c[0x0][0x238], R212 ;  /* 0x00008e00c8247a25 */ /* 0x000fe200078e00d4 */
[-C--:B------:R-:W-:Y:S05]  /*5470*/  HMMA.16816.F32 R4, R64, R196.reuse, R4 ;  /* 0x000000c44004723c */ /* 0x080fea0000001804 */
[----:B------:R-:W-:Y:S01]  /*5480*/  IADD3 R37, R37, R0, RZ ;  /* 0x0000000025257210 */ /* 0x000fe20007ffe0ff */
[----:B------:R-:W-:Y:S02]  /*5490*/  IMAD.U32 R0, RZ, RZ, UR17 ;  /* 0x00000011ff007e24 */ /* 0x000fe4000f8e00ff */
[C---:B------:R-:W-:Y:S04]  /*54a0*/  HMMA.16816.F32 R8, R60.reuse, R196, R8 ;  /* 0x000000c43c08723c */ /* 0x040fe80000001808 */
[----:B------:R-:W-:Y:S04]  /*54b0*/  IMAD.WIDE.U32 R36, R0, c[0x0][0x240], R36 ;  /* 0x0000900000247a25 */ /* 0x000fe800078e0024 */
[-C--:B------:R-:W-:Y:S04]  /*54c0*/  HMMA.16816.F32 R12, R60, R198.reuse, R12 ;  /* 0x000000c63c0c723c */ /* 0x080fe8000000180c */
[----:B------:R-:W-:Y:S04]  /*54d0*/  IADD3 R0, P1, R36, UR21, RZ ;  /* 0x0000001524007c10 */ /* 0x000fe8000ff3e0ff */
[C---:B------:R-:W-:Y:S04]  /*54e0*/  HMMA.16816.F32 R16, R64.reuse, R198, R16 ;  /* 0x000000c64010723c */ /* 0x040fe80000001810 */
[----:B------:R-:W-:Y:S01]  /*54f0*/  IADD3.X R36, R3, UR6, R37, P1, !PT ;  /* 0x0000000603247c10 */ /* 0x000fe20008ffe425 */
[----:B------:R-:W-:Y:S01]  /*5500*/  UIADD3 UR6, UR20, 0x1, URZ ;  /* 0x0000000114067890 */ /* 0x000fe2000fffe03f */
[C---:B------:R-:W-:Y:S02]  /*5510*/  LEA R44, P1, R0.reuse, c[0x0][0x220], 0x2 ;  /* 0x00008800002c7a11 */ /* 0x040fe400078210ff */
[-C--:B------:R-:W-:Y:S01]  /*5520*/  HMMA.16816.F32 R20, R64, R40.reuse, R20 ;  /* 0x000000284014723c */ /* 0x080fe20000001814 */
[----:B------:R-:W-:Y:S03]  /*5530*/  USEL UR20, UR6, URZ, !UP2 ;  /* 0x0000003f06147287 */ /* 0x000fe6000d000000 */
[----:B------:R-:W-:Y:S02]  /*5540*/  LEA.HI.X R45, R0, c[0x0][0x224], R36, 0x2, P1 ;  /* 0x00008900002d7a11 */ /* 0x000fe400008f1424 */
[----:B------:R-:W-:Y:S01]  /*5550*/  LDSM.16.MT88.4 R36, [R2+0x10880] ;  /* 0x010880000224783b */ /* 0x000fe20000004200 */
[----:B------:R-:W-:Y:S01]  /*5560*/  PLOP3.LUT P1, PT, PT, PT, UP0, 0x80, 0x0 ;  /* 0x000000000000781c */ /* 0x000fe20003f2f008 */
[C---:B------:R-:W-:Y:S03]  /*5570*/  HMMA.16816.F32 R24, R60.reuse, R40, R24 ;  /* 0x000000283c18723c */ /* 0x040fe60000001818 */
[----:B------:R-:W-:Y:S05]  /*5580*/  RED.E.ADD.F32.FTZ.RN.STRONG.GPU [R44.64], R4 ;  /* 0x000000042c00798e */ /* 0x000fea000c10e796 */
        /* <DEDUP_REMOVED lines=31> */
[----:B------:R-:W-:Y:S01]  /*5780*/  RED.E.ADD.F32.FTZ.RN.STRONG.GPU [R44.64+0x5800], R26 ;  /* 0x0058001a2c00798e */ /* 0x000fe2000c10e796 */
[-C--:B---3--:R-:W-:Y:S04]  /*5790*/  HMMA.16816.F32 R140, R16, R8.reuse, R140 ;  /* 0x00000008108c723c */ /* 0x088fe8000000188c */
[----:B------:R-:W-:Y:S05]  /*57a0*/  RED.E.ADD.F32.FTZ.RN.STRONG.GPU [R44.64+0x5c00], R27 ;  /* 0x005c001b2c00798e */ /* 0x000fea000c10e796 */
[----:B------:R-:W2:Y:S05]  /*57b0*/  LDSM.16.MT88.4 R24, [R2+0x12080] ;  /* 0x012080000218783b */ /* 0x000eaa0000004200 */
[----:B------:R-:W-:Y:S01]  /*57c0*/  RED.E.ADD.F32.FTZ.RN.STRONG.GPU [R44.64+0x6000], R32 ;  /* 0x006000202c00798e */ /* 0x000fe2000c10e796 */
[C---:B-1----:R-:W-:Y:S04]  /*57d0*/  HMMA.16816.F32 R144, R20.reuse, R8, R144 ;  /* 0x000000081490723c */ /* 0x042fe80000001890 */
[----:B------:R-:W-:Y:S05]  /*57e0*/  RED.E.ADD.F32.FTZ.RN.STRONG.GPU [R44.64+0x6400], R33 ;  /* 0x006400212c00798e */ /* 0x000fea000c10e796 */
[----:B------:R-:W-:Y:S01]  /*57f0*/  RED.E.ADD.F32.FTZ.RN.STRONG.GPU [R44.64+0x6800], R34 ;  /* 0x006800222c00798e */ /* 0x000fe2000c10e796 */
[-C--:B------:R-:W-:Y:S04]  /*5800*/  HMMA.16816.F32 R148, R20, R10.reuse, R148 ;  /* 0x0000000a1494723c */ /* 0x080fe80000001894 */
[----:B------:R-:W-:Y:S04]  /*5810*/  RED.E.ADD.F32.FTZ.RN.STRONG.GPU [R44.64+0x6c00], R35 ;  /* 0x006c00232c00798e */ /* 0x000fe8000c10e796 */
[-C--:B------:R-:W-:Y:S01]  /*5820*/  HMMA.16816.F32 R152, R16, R10.reuse, R152 ;  /* 0x0000000a1098723c */ /* 0x080fe20000001898 */
[----:B------:R-:W1:Y:S05]  /*5830*/  LDSM.16.MT88.4 R32, [R217+0x24c80] ;  /* 0x024c8000d920783b */ /* 0x000e6a0000004200 */
[----:B------:R-:W-:Y:S02]  /*5840*/  RED.E.ADD.F32.FTZ.RN.STRONG.GPU [R44.64+0x7000], R28 ;  /* 0x0070001c2c00798e */ /* 0x000fe4000c10e796 */
        /* <DEDUP_REMOVED lines=8> */
[----:B------:R-:W2:Y:S05]  /*58d0*/  LDSM.16.MT88.4 R28, [R217+0x26c80] ;  /* 0x026c8000d91c783b */ /* 0x000eaa0000004200 */
[----:B------:R-:W3:Y:S02]  /*58e0*/  LDSM.16.MT88.4 R44, [R216+0x26c80] ;  /* 0x026c8000d82c783b */ /* 0x000ee40000004200 */
[-C--:B------:R-:W-:Y:S08]  /*58f0*/  HMMA.16816.F32 R172, R16, R24.reuse, R172 ;  /* 0x0000001810ac723c */ /* 0x080ff000000018ac */
        /* <DEDUP_REMOVED lines=8> */
[----:B------:R-:W4:Y:S05]  /*5980*/  LDSM.16.MT88.4 R4, [R217+0x25480] ;  /* 0x02548000d904783b */ /* 0x000f2a0000004200 */
[----:B------:R-:W5:Y:S02]  /*5990*/  LDSM.16.MT88.4 R24, [R216+0x27480] ;  /* 0x02748000d818783b */ /* 0x000f640000004200 */
[-C--:B-1----:R-:W-:Y:S08]  /*59a0*/  HMMA.16816.F32 R132, R32, R36.reuse, R132 ;  /* 0x000000242084723c */ /* 0x082ff00000001884 */
[-C--:B------:R-:W-:Y:S08]  /*59b0*/  HMMA.16816.F32 R136, R40, R36.reuse, R136 ;  /* 0x000000242888723c */ /* 0x080ff00000001888 */
[-C--:B--2---:R-:W-:Y:S08]  /*59c0*/  HMMA.16816.F32 R140, R28, R36.reuse, R140 ;  /* 0x000000241c8c723c */ /* 0x084ff0000000188c */
[C---:B---3--:R-:W-:Y:S08]  /*59d0*/  HMMA.16816.F32 R144, R44.reuse, R36, R144 ;  /* 0x000000242c90723c */ /* 0x048ff00000001890 */
        /* <DEDUP_REMOVED lines=16> */
[----:B------:R-:W3:Y:S07]  /*5ae0*/  LDSM.16.MT88.4 R8, [R2+0x13880] ;  /* 0x013880000208783b */ /* 0x000eee0000004200 */
[-C--:B----4-:R-:W-:Y:S08]  /*5af0*/  HMMA.16816.F32 R132, R4, R12.reuse, R132 ;  /* 0x0000000c0484723c */ /* 0x090ff00000001884 */
[-C--:B------:R-:W-:Y:S08]  /*5b00*/  HMMA.16816.F32 R136, R16, R12.reuse, R136 ;  /* 0x0000000c1088723c */ /* 0x080ff00000001888 */
[-C--:B------:R-:W-:Y:S08]  /*5b10*/  HMMA.16816.F32 R140, R20, R12.reuse, R140 ;  /* 0x0000000c148c723c */ /* 0x080ff0000000188c */
[C---:B-----5:R-:W-:Y:S08]  /*5b20*/  HMMA.16816.F32 R144, R24.reuse, R12, R144 ;  /* 0x0000000c1890723c */ /* 0x060ff00000001890 */
        /* <DEDUP_REMOVED lines=29> */
.L_x_1103:
[----:B-1----:R-:W3:Y:S01]  /*5d00*/  LDL.64 R6, [R1+0x18] ;  /* 0x0000180001067983 */ /* 0x002ee20000100a00 */
[----:B--2---:R-:W-:Y:S01]  /*5d10*/  MOV R0, c[0x0][0x338] ;  /* 0x0000ce0000007a02 */ /* 0x004fe20000000f00 */
[----:B------:R-:W1:Y:S01]  /*5d20*/  S2UR UR4, SR_CTAID.X ;  /* 0x00000000000479c3 */ /* 0x000e620000002500 */
[----:B------:R-:W-:Y:S01]  /*5d30*/  ULDC UR5, c[0x0][0x358] ;  /* 0x0000d60000057ab9 */ /* 0x000fe20000000800 */
[----:B------:R-:W2:Y:S01]  /*5d40*/  S2R R16, SR_CTAID.Z ;  /* 0x0000000000107919 */ /* 0x000ea20000002700 */
[----:B------:R-:W-:Y:S01]  /*5d50*/  ISETP.NE.AND P0, PT, R0, 0x1, PT ;  /* 0x000000010000780c */ /* 0x000fe20003f05270 */
[----:B------:R-:W-:Y:S01]  /*5d60*/  ULDC UR6, c[0x0][0x2f4] ;  /* 0x0000bd0000067ab9 */ /* 0x000fe20000000800 */
[----:B------:R-:W-:Y:S01]  /*5d70*/  MOV R0, R200 ;  /* 0x000000c800007202 */ /* 0x000fe20000000f00 */
[----:B------:R-:W-:Y:S01]  /*5d80*/  BSSY B0, `(.L_x_1107) ;  /* 0x000005d000007945 */ /* 0x000fe20003800000 */
[----:B------:R-:W-:Y:S01]  /*5d90*/  MOV R9, R56 ;  /* 0x0000003800097202 */ /* 0x000fe20000000f00 */
[----:B------:R-:W-:Y:S01]  /*5da0*/  FMUL.FTZ R132, R132, c[0x0][0x298] ;  /* 0x0000a60084847a20 */ /* 0x000fe20000410000 */
[----:B------:R-:W-:Y:S01]  /*5db0*/  MOV R8, R200 ;  /* 0x000000c800087202 */ /* 0x000fe20000000f00 */
[----:B------:R-:W-:-:S02]  /*5dc0*/  FMUL.FTZ R133, R133, c[0x0][0x298] ;  /* 0x0000a60085857a20 */ /* 0x000fc40000410000 */
[----:B------:R-:W-:Y:S02]  /*5dd0*/  FMUL.FTZ R134, R134, c[0x0][0x298] ;  /* 0x0000a60086867a20 */ /* 0x000fe40000410000 */
[----:B------:R-:W-:Y:S02]  /*5de0*/  FMUL.FTZ R135, R135, c[0x0][0x298] ;  /* 0x0000a60087877a20 */ /* 0x000fe40000410000 */
[----:B------:R-:W-:-:S04]  /*5df0*/  @P0 IMAD.HI.U32 R2, R200, c[0x0][0x33c], RZ ;  /* 0x0000cf00c8020a27 */ /* 0x000fc800078e00ff */
[----:B------:R-:W-:Y:S01]  /*5e00*/  FMUL.FTZ R136, R136, c[0x0][0x298] ;  /* 0x0000a60088887a20 */ /* 0x000fe20000410000 */
[----:B------:R-:W-:Y:S01]  /*5e10*/  @P0 SHF.R.U32.HI R0, RZ, c[0x0][0x340], R2 ;  /* 0x0000d000ff000a19 */ /* 0x000fe20000011602 */
[----:B------:R-:W-:Y:S01]  /*5e20*/  FMUL.FTZ R137, R137, c[0x0][0x298] ;  /* 0x0000a60089897a20 */ /* 0x000fe20000410000 */
[----:B-1----:R-:W-:Y:S02]  /*5e30*/  UIMAD UR5, UR4, UR5, URZ ;  /* 0x00000005040572a4 */ /* 0x002fe4000f8e023f */
[----:B------:R-:W-:Y:S01]  /*5e40*/  @P0 SHF.R.S32.HI R2, RZ, 0x1f, R0 ;  /* 0x0000001fff020819 */ /* 0x000fe20000011400 */
[----:B------:R-:W-:Y:S01]  /*5e50*/  FMUL.FTZ R138, R138, c[0x0][0x298] ;  /* 0x0000a6008a8a7a20 */ /* 0x000fe20000410000 */
[----:B------:R-:W-:Y:S01]  /*5e60*/  @P0 MOV R8, R0 ;  /* 0x0000000000080202 */ /* 0x000fe20000000f00 */
[----:B------:R-:W-:Y:S01]  /*5e70*/  UIMAD UR6, UR5, UR6, URZ ;  /* 0x00000006050672a4 */ /* 0x000fe2000f8e023f */
[----:B------:R-:W-:Y:S01]  /*5e80*/  @P0 MOV R9, R2 ;  /* 0x0000000200090202 */ /* 0x000fe20000000f00 */
[----:B--2---:R-:W-:-:S02]  /*5e90*/  IMAD R2, R16, c[0x0][0x2f4], RZ ;  /* 0x0000bd0010027a24 */ /* 0x004fc400078e02ff */
[----:B------:R-:W-:Y:S01]  /*5ea0*/  USHF.R.S32.HI UR5, URZ, 0x1f, UR6 ;  /* 0x0000001f3f057899 */ /* 0x000fe20008011406 */
[----:B------:R-:W-:Y:S02]  /*5eb0*/  FMUL.FTZ R139, R139, c[0x0][0x298] ;  /* 0x0000a6008b8b7a20 */ /* 0x000fe40000410000 */
[--C-:B------:R-:W-:Y:S01]  /*5ec0*/  SHF.R.S32.HI R15, RZ, 0x1f, R2.reuse ;  /* 0x0000001fff0f7819 */ /* 0x100fe20000011402 */
[----:B------:R-:W-:Y:S01]  /*5ed0*/  FMUL.FTZ R140, R140, c[0x0][0x298] ;  /* 0x0000a6008c8c7a20 */ /* 0x000fe20000410000 */
[----:B------:R-:W-:Y:S01]  /*5ee0*/  IADD3 R2, P1, P0, R8, UR6, R2 ;  /* 0x0000000608027c10 */ /* 0x000fe2000f83e002 */
[----:B------:R-:W-:Y:S02]  /*5ef0*/  FMUL.FTZ R141, R141, c[0x0][0x298] ;  /* 0x0000a6008d8d7a20 */ /* 0x000fe40000410000 */
[----:B------:R-:W-:Y:S01]  /*5f00*/  FMUL.FTZ R142, R142, c[0x0][0x298] ;  /* 0x0000a6008e8e7a20 */ /* 0x000fe20000410000 */
[----:B------:R-:W-:Y:S01]  /*5f10*/  IADD3.X R15, R9, UR5, R15, P1, P0 ;  /* 0x00000005090f7c10 */ /* 0x000fe20008fe040f */
        /* <DEDUP_REMOVED lines=56> */
[----:B------:R-:W-:Y:S01]  /*62a0*/  FMUL.FTZ R183, R183, c[0x0][0x298] ;  /* 0x0000a600b7b77a20 */ /* 0x000fe20000410000 */
[----:B------:R-:W-:Y:S01]  /*62b0*/  BAR.SYNC.DEFER_BLOCKING 0x1, 0x100 ;  /* 0x0044000000007b1d */ /* 0x000fe20000010000 */
[----:B---3--:R-:W-:Y:S02]  /*62c0*/  ISETP.NE.AND P1, PT, R6, RZ, PT ;  /* 0x000000ff0600720c */ /* 0x008fe40003f25270 */
[----:B------:R-:W-:-:S05]  /*62d0*/  IADD3 R6, -R0, RZ, RZ ;  /* 0x000000ff00067210 */ /* 0x000fca0007ffe1ff */
[----:B------:R-:W-:-:S06]  /*62e0*/  IMAD R6, R6, c[0x0][0x338], R200 ;  /* 0x0000ce0006067a24 */ /* 0x000fcc00078e02c8 */
[----:B------:R-:W-:Y:S05]  /*62f0*/  @P1 BRA `(.L_x_1108) ;  /* 0x0000005000001947 */ /* 0x000fea0003800000 */
.L_x_1109:
[----:B------:R-:W2:Y:S01]  /*6300*/  LDG.E.STRONG.GPU R0, [R4.64] ;  /* 0x0000001604007981 */ /* 0x000ea2000c1ef900 */
[----:B------:R-:W-:Y:S01]  /*6310*/  YIELD ;  /* 0x0000000000007946 */ /* 0x000fe20003800000 */
[----:B--2---:R-:W-:Y:S01]  /*6320*/  ISETP.NE.AND P0, PT, R0, R6, PT ;  /* 0x000000060000720c */ /* 0x004fe20003f05270 */
[----:B------:R-:W-:-:S12]  /*6330*/  CCTL.IVALL ;  /* 0x00000000ff00798f */ /* 0x000fd80002000000 */
[----:B------:R-:W-:Y:S05]  /*6340*/  @P0 BRA `(.L_x_1109) ;  /* 0xffffffb000000947 */ /* 0x000fea000383ffff */
.L_x_1108:
[----:B------:R-:W-:Y:S05]  /*6350*/  BSYNC B0 ;  /* 0x0000000000007941 */ /* 0x000fea0003800000 */
.L_x_1107:
[----:B------:R-:W-:Y:S01]  /*6360*/  MOV R17, 0xffffffff ;  /* 0xffffffff00117802 */ /* 0x000fe20000000f00 */
[----:B------:R-:W-:Y:S05]  /*6370*/  BRA.CONV ~URZ, `(.L_x_1110) ;  /* 0x000000237f007947 */ /* 0x000fea000b800000 */
[----:B------:R-:W-:Y:S02]  /*6380*/  MOV R2, 0x63a0 ;  /* 0x000063a000027802 */ /* 0x000fe40000000f00 */
[----:B------:R-:W-:Y:S05]  /*6390*/  CALL.REL.NOINC `($__internal_6_$__cuda_sm70_warpsync) ;  /* 0x00000cb000007944 */ /* 0x000fea0003c00000 */
.L_x_1110:
[----:B------:R-:W2:Y:S01]  /*63a0*/  LDL.LU.64 R2, [R1+0x18] ;  /* 0x0000180001027983 */ /* 0x000ea20000300a00 */
[----:B------:R-:W-:Y:S01]  /*63b0*/  USHF.L.U32 UR6, UR4, 0xe, URZ ;  /* 0x0000000e04067899 */ /* 0x000fe2000800063f */
[----:B------:R-:W-:Y:S01]  /*63c0*/  IMAD R0, R9, c[0x0][0x328], RZ ;  /* 0x0000ca0009007a24 */ /* 0x000fe200078e02ff */
[----:B------:R-:W-:Y:S02]  /*63d0*/  MOV R7, UR17 ;  /* 0x0000001100077c02 */ /* 0x000fe40008000f00 */
[----:B------:R-:W-:Y:S01]  /*63e0*/  USHF.R.S32.HI UR5, URZ, 0x1f, UR6 ;  /* 0x0000001f3f057899 */ /* 0x000fe20008011406 */
[----:B------:R-:W-:Y:S01]  /*63f0*/  IMAD R0, R8, c[0x0][0x32c], R0 ;  /* 0x0000cb0008007a24 */ /* 0x000fe200078e0200 */
[----:B------:R-:W-:-:S05]  /*6400*/  SHF.R.S32.HI R7, RZ, 0x1f, R7 ;  /* 0x0000001fff077819 */ /* 0x000fca0000011407 */
[----:B------:R-:W-:Y:S01]  /*6410*/  IMAD R12, R7, c[0x0][0x330], RZ ;  /* 0x0000cc00070c7a24 */ /* 0x000fe200078e02ff */
[----:B------:R-:W-:-:S06]  /*6420*/  NOP ;  /* 0x0000000000007918 */ /* 0x000fcc0000000000 */
[----:B--2---:R-:W-:-:S04]  /*6430*/  IADD3 R10, P0, R2, UR6, RZ ;  /* 0x00000006020a7c10 */ /* 0x004fc8000ff1e0ff */
        /* <DEDUP_REMOVED lines=74> */
[----:B------:R-:W-:Y:S05]  /*68e0*/  CALL.REL.NOINC `($__internal_6_$__cuda_sm70_warpsync) ;  /* 0x0000076000007944 */ /* 0x000fea0003c00000 */
.L_x_1111:
        /* <DEDUP_REMOVED lines=12> */
.L_x_1113:
[----:B------:R-:W-:Y:S05]  /*69b0*/  BSYNC B0 ;  /* 0x0000000000007941 */ /* 0x000fea0003800000 */
.L_x_1112:
[----:B--2---:R-:W-:Y:S01]  /*69c0*/  IADD3 R4, P0, R14, c[0x0][0x348], RZ ;  /* 0x0000d2000e047a10 */ /* 0x004fe20007f1e0ff */
[----:B------:R-:W-:Y:S03]  /*69d0*/  BSSY B0, `(.L_x_1114) ;  /* 0x0000008000007945 */ /* 0x000fe60003800000 */
[----:B------:R-:W-:Y:S01]  /*69e0*/  IADD3.X R5, R15, c[0x0][0x34c], RZ, P0, !PT ;  /* 0x0000d3000f057a10 */ /* 0x000fe200007fe4ff */
[----:B------:R-:W-:Y:S05]  /*69f0*/  @P1 BRA `(.L_x_1115) ;  /* 0x0000005000001947 */ /* 0x000fea0003800000 */
.L_x_1116:
[----:B------:R-:W2:Y:S01]  /*6a00*/  LDG.E.STRONG.GPU R0, [R4.64] ;  /* 0x0000001604007981 */ /* 0x000ea2000c1ef900 */
[----:B------:R-:W-:Y:S01]  /*6a10*/  YIELD ;  /* 0x0000000000007946 */ /* 0x000fe20003800000 */
[----:B--2---:R-:W-:Y:S01]  /*6a20*/  ISETP.NE.AND P0, PT, R0, R6, PT ;  /* 0x000000060000720c */ /* 0x004fe20003f05270 */
[----:B------:R-:W-:-:S12]  /*6a30*/  CCTL.IVALL ;  /* 0x00000000ff00798f */ /* 0x000fd80002000000 */
[----:B------:R-:W-:Y:S05]  /*6a40*/  @P0 BRA `(.L_x_1116) ;  /* 0xffffffb000000947 */ /* 0x000fea000383ffff */
.L_x_1115:
[----:B------:R-:W-:Y:S05]  /*6a50*/  BSYNC B0 ;  /* 0x0000000000007941 */ /* 0x000fea0003800000 */
.L_x_1114:
[----:B------:R-:W-:Y:S05]  /*6a60*/  BRA.CONV ~URZ, `(.L_x_1117) ;  /* 0x000000237f007947 */ /* 0x000fea000b800000 */
[----:B-1----:R-:W-:Y:S02]  /*6a70*/  MOV R2, 0x6a90 ;  /* 0x00006a9000027802 */ /* 0x002fe40000000f00 */
[----:B------:R-:W-:Y:S05]  /*6a80*/  CALL.REL.NOINC `($__internal_6_$__cuda_sm70_warpsync) ;  /* 0x000005c000007944 */ /* 0x000fea0003c00000 */
.L_x_1117:
        /* <DEDUP_REMOVED lines=80> */
.L_x_1118:
        /* <DEDUP_REMOVED lines=12> */
        .weak           $__internal_6_$__cuda_sm70_warpsync
        .type           $__internal_6_$__cuda_sm70_warpsync,@function
        .size           $__internal_6_$__cuda_sm70_warpsync,(.L_x_2319 - $__internal_6_$__cuda_sm70_warpsync)
$__internal_6_$__cuda_sm70_warpsync:
[----:B------:R-:W-:Y:S01]  /*7050*/  MOV R3, 0x0 ;  /* 0x0000000000037802 */ /* 0x000fe20000000f00 */
[----:B------:R-:W-:Y:S04]  /*7060*/  WARPSYNC R17 ;  /* 0x0000001100007348 */ /* 0x000fe80003800000 */
[----:B------:R-:W-:Y:S05]  /*7070*/  RET.REL.NODEC R2 `(_ZN7cutlass13device_kernelIN5flash19enable_sm80_to_sm89INS1_16FlashAttnBwdSm80INS1_25CollectiveMainloopBwdSm80ILi2ELi2EN4cute5tupleIJNS5_1CILi64EEENS7_ILi128EEES9_EEENS_6half_tEfNS_4arch4Sm80ELb0ELb0ELb0ELb0ELb1ELb0ELb0ELb0ELi2ELi2ELi2ELi2ELb0EEENS1_24CollectiveEpilogueBwdGQAISA_fSD_Li256ELb0ELb1EEENS1_19SingleTileSchedulerILb0ELb0ELb0ELi128EEEEEEEEEvNT_6ParamsE) ;  /* 0xffff8f8002007950 */ /* 0x000fea0003c3ffff */
.L_x_1119:
        /* <DEDUP_REMOVED lines=16> */
.L_x_2319:


//--------------------- .text._ZN7cutlass13device_kernelIN5flash19enable_sm80_to_sm89INS1_16FlashAttnBwdSm80INS1_25CollectiveMainloopBwdSm80ILi2ELi2EN4cute5tupleIJNS5_1CILi64EEENS7_ILi128EEES9_EEENS_6half_tEfNS_4arch4Sm80ELb0ELb0ELb0ELb1ELb0ELb0ELb0ELb0ELi2ELi2ELi2ELi2ELb0EEENS1_21CollectiveEpilogueBwdISA_SB_SD_Li256ELb1ELb0ELi4EEENS1_19SingleTileSchedulerILb1ELb0ELb0ELi128EEEEEEEEEvNT_6ParamsE --------------------------
	.section	.text._ZN7cutlass13device_kernelIN5flash19enable_sm80_to_sm89INS1_16FlashAttnBwdSm80INS1_25CollectiveMainloopBwdSm80ILi2ELi2EN4cute5tupleIJNS5_1CILi64EEENS7_ILi128EEES9_EEENS_6half_tEfNS_4arch4Sm80ELb0ELb0ELb0ELb1ELb0ELb0ELb0ELb0ELi2ELi2ELi2ELi2ELb0EEENS1_21CollectiveEpilogueBwdISA_SB_SD_Li256ELb1ELb0ELi4EEENS1_19SingleTileSchedulerILb1ELb0ELb0ELi128EEEEEEEEEvNT_6ParamsE,"ax",@progbits
	.sectioninfo	@"SHI_REGISTERS=255"
	.align	128
.text._ZN7cutlass13device_kernelIN5flash19enable_sm80_to_sm89INS1_16FlashAttnBwdSm80INS1_25CollectiveMainloopBwdSm80ILi2ELi2EN4cute5tupleIJNS5_1CILi64EEENS7_ILi128EEES9_EEENS_6half_tEfNS_4arch4Sm80ELb0ELb0ELb0ELb1ELb0ELb0ELb0ELb0ELi2ELi2ELi2ELi2ELb0EEENS1_21CollectiveEpilogueBwdISA_SB_SD_Li256ELb1ELb0ELi4EEENS1_19SingleTileSchedulerILb1ELb0ELb0ELi128EEEEEEEEEvNT_6ParamsE:
        .type           _ZN7cutlass13device_kernelIN5flash19enable_sm80_to_sm89INS1_16FlashAttnBwdSm80INS1_25CollectiveMainloopBwdSm80ILi2ELi2EN4cute5tupleIJNS5_1CILi64EEENS7_ILi128EEES9_EEENS_6half_tEfNS_4arch4Sm80ELb0ELb0ELb0ELb1ELb0ELb0ELb0ELb0ELi2ELi2ELi2ELi2ELb0EEENS1_21CollectiveEpilogueBwdISA_SB_SD_Li256ELb1ELb0ELi4EEENS1_19SingleTileSchedulerILb1ELb0ELb0ELi128EEEEEEEEEvNT_6ParamsE,@function
        .size           _ZN7cutlass13device_kernelIN5flash19enable_sm80_to_sm89INS1_16FlashAttnBwdSm80INS1_25CollectiveMainloopBwdSm80ILi2ELi2EN4cute5tupleIJNS5_1CILi64EEENS7_ILi128EEES9_EEENS_6half_tEfNS_4arch4Sm80ELb0ELb0ELb0ELb1ELb0ELb0ELb0ELb0ELi2ELi2ELi2ELi2ELb0EEENS1_21CollectiveEpilogueBwdISA_SB_SD_Li256ELb1ELb0ELi4EEENS1_19SingleTileSchedulerILb1ELb0ELb0ELi128EEEEEEEEEvNT_6ParamsE,(.L_x_2321 - _ZN7cutlass13device_kernelIN5flash19enable_sm80_to_sm89INS1_16FlashAttnBwdSm80INS1_25CollectiveMainloopBwdSm80ILi2ELi2EN4cute5tupleIJNS5_1CILi64EEENS7_ILi128EEES9_EEENS_6half_tEfNS_4arch4Sm80ELb0ELb0ELb0ELb1ELb0ELb0ELb0ELb0ELi2ELi2ELi2ELi2ELb0EEENS1_21CollectiveEpilogueBwdISA_SB_SD_Li256ELb1ELb0ELi4EEENS1_19SingleTileSchedulerILb1ELb0ELb0ELi128EEEEEEEEEvNT_6ParamsE)
        .other          _ZN7cutlass13device_kernelIN5flash19enable_sm80_to_sm89INS1_16FlashAttnBwdSm80INS1_25CollectiveMainloopBwdSm80ILi2ELi2EN4cute5tupleIJNS5_1CILi64EEENS7_ILi128EEES9_EEENS_6half_tEfNS_4arch4Sm80ELb0ELb0ELb0ELb1ELb0ELb0ELb0ELb0ELi2ELi2ELi2ELi2ELb0EEENS1_21CollectiveEpilogueBwdISA_SB_SD_Li256ELb1ELb0ELi4EEENS1_19SingleTileSchedulerILb1ELb0ELb0ELi128EEEEEEEEEvNT_6ParamsE,@"STO_CUDA_ENTRY STV_DEFAULT"
_ZN7cutlass13device_kernelIN5flash19enable_sm80_to_sm89INS1_16FlashAttnBwdSm80INS1_25CollectiveMainloopBwdSm80ILi2ELi2EN4cute5tupleIJNS5_1CILi64EEENS7_ILi128EEES9_EEENS_6half_tEfNS_4arch4Sm80ELb0ELb0ELb0ELb1ELb0ELb0ELb0ELb0ELi2ELi2ELi2ELi2ELb0EEENS1_21CollectiveEpilogueBwdISA_SB_SD_Li256ELb1ELb0ELi4EEENS1_19SingleTileSchedulerILb1ELb0ELb0ELi128EEEEEEEEEvNT_6ParamsE:
        /* <DEDUP_REMOVED lines=18> */
.L_x_1121:
        /* <DEDUP_REMOVED lines=8> */
.L_x_1123:
[----:B------:R-:W-:Y:S02]  /*01a0*/  MOV R0, c[0x0][0x3a4] ;  /* 0x0000e90000007a02 */ /* 0x000fe40000000f00 */
.L_x_1122:
[----:B-1----:R-:W-:-:S05]  /*01b0*/  IMAD.SHL.U32 R2, R37, 0x80, RZ ;  /* 0x0000008025027824 */ /* 0x002fca00078e00ff */
[----:B-----5:R-:W-:-:S04]  /*01c0*/  ISETP.GE.AND P0, PT, R2, R0, PT ;  /* 0x000000000200720c */ /* 0x020fc80003f06270 */
[----:B------:R-:W-:-:S05]  /*01d0*/  SEL R0, R5, 0xffffffff, !P0 ;  /* 0xffffffff05007807 */ /* 0x000fca0004000000 */
[----:B------:R1:W-:Y:S01]  /*01e0*/  STL [R1+0x44], R0 ;  /* 0x0000440001007387 */ /* 0x0003e20000100800 */
[----:B------:R-:W-:Y:S05]  /*01f0*/  BRA `(.L_x_1124) ;  /* 0x0000012000007947 */ /* 0x000fea0003800000 */
.L_x_1120:
[----:B---34-:R-:W-:-:S04]  /*0200*/  ISETP.NE.U32.AND P0, PT, RZ, c[0x0][0x3c0], PT ;  /* 0x0000f000ff007a0c */ /* 0x018fc80003f05070 */
[----:B------:R-:W-:-:S13]  /*0210*/  ISETP.NE.AND.EX P0, PT, RZ, c[0x0][0x3c4], PT, P0 ;  /* 0x0000f100ff007a0c */ /* 0x000fda0003f05300 */
[----:B------:R-:W-:Y:S05]  /*0220*/  @!P0 BRA `(.L_x_1125) ;  /* 0x0000002000008947 */ /* 0x000fea0003800000 */
[----:B------:R1:W5:Y:S01]  /*0230*/  LDG.E R0, [R2.64] ;  /* 0x0000001002007981 */ /* 0x000362000c1e1900 */
[----:B------:R-:W-:Y:S05]  /*0240*/  BRA `(.L_x_1126) ;  /* 0x0000009000007947 */ /* 0x000fea0003800000 */
.L_x_1125:
        /* <DEDUP_REMOVED lines=8> */
.L_x_1127:
[----:B------:R-:W-:Y:S02]  /*02d0*/  MOV R0, c[0x0][0x3a4] ;  /* 0x0000e90000007a02 */ /* 0x000fe40000000f00 */
.L_x_1126:
[----:B-1----:R-:W-:-:S05]  /*02e0*/  IMAD.SHL.U32 R2, R37, 0x80, RZ ;  /* 0x0000008025027824 */ /* 0x002fca00078e00ff */
[----:B-----5:R-:W-:-:S04]  /*02f0*/  ISETP.GE.AND P0, PT, R2, R0, PT ;  /* 0x000000000200720c */ /* 0x020fc80003f06270 */
[----:B------:R-:W-:-:S05]  /*0300*/  SEL R0, R5, 0xffffffff, !P0 ;  /* 0xffffffff05007807 */ /* 0x000fca0004000000 */
[----:B------:R1:W-:Y:S04]  /*0310*/  STL [R1+0x44], R0 ;  /* 0x0000440001007387 */ /* 0x0003e80000100800 */
.L_x_1124:
[----:B------:R-:W2:Y:S02]  /*0320*/  LDL R39, [R1+0x44] ;  /* 0x0000440001277983 */ /* 0x000ea40000100800 */
[----:B--2---:R-:W-:-:S13]  /*0330*/  ISETP.GE.AND P0, PT, R39, RZ, PT ;  /* 0x000000ff2700720c */ /* 0x004fda0003f06270 */
[----:B------:R-:W-:Y:S05]  /*0340*/  @!P0 EXIT ;  /* 0x000000000000894d */ /* 0x000fea0003800000 */
[----:B------:R-:W-:Y:S01]  /*0350*/  ISETP.NE.U32.AND P0, PT, RZ, c[0x0][0x2d8], PT ;  /* 0x0000b600ff007a0c */ /* 0x000fe20003f05070 */
[----:B------:R-:W-:Y:S01]  /*0360*/  IMAD.WIDE R6, R39, R9, c[0x0][0x2c8] ;  /* 0x0000b20027067625 */ /* 0x000fe200078e0209 */
[----:B------:R-:W-:Y:S02]  /*0370*/  ISETP.NE.U32.AND P2, PT, RZ, c[0x0][0x2c8], PT ;  /* 0x0000b200ff007a0c */ /* 0x000fe40003f45070 */
[----:B------:R-:W-:Y:S02]  /*0380*/  ISETP.NE.AND.EX P0, PT, RZ, c[0x0][0x2dc], PT, P0 ;  /* 0x0000b700ff007a0c */ /* 0x000fe40003f05300 */
[----:B------:R-:W-:Y:S02]  /*0390*/  ISETP.NE.AND.EX P2, PT, RZ, c[0x0][0x2cc], PT, P2 ;  /* 0x0000b300ff007a0c */ /* 0x000fe40003f45320 */
[----:B------:R-:W-:-:S09]  /*03a0*/  ISETP.NE.U32.AND P4, PT, RZ, c[0x0][0x2d0], PT ;  /* 0x0000b400ff007a0c */ /* 0x000fd20003f85070 */
[----:B------:R-:W-:Y:S02]  /*03b0*/  @P0 IMAD.WIDE R2, R39, R9, c[0x0][0x2d8] ;  /* 0x0000b60027020625 */ /* 0x000fe400078e0209 */
[----:B-1----:R-:W2:Y:S01]  /*03c0*/  @P2 LDG.E R0, [R6.64] ;  /* 0x0000001006002981 */ /* 0x002ea2000c1e1900 */
[----:B------:R-:W-:-:S03]  /*03d0*/  ISETP.NE.AND.EX P4, PT, RZ, c[0x0][0x2d4], PT, P4 ;  /* 0x0000b500ff007a0c */ /* 0x000fc60003f85340 */
[----:B------:R-:W3:Y:S01]  /*03e0*/  @P0 LDG.E R2, [R2.64] ;  /* 0x0000001002020981 */ /* 0x000ee2000c1e1900 */
[----:B------:R-:W-:Y:S01]  /*03f0*/  CS2R R14, SRZ ;  /* 0x00000000000e7805 */ /* 0x000fe2000001ff00 */
[----:B------:R-:W-:-:S05]  /*0400*/  IMAD.WIDE R4, R39, R9, c[0x0][0x2d0] ;  /* 0x0000b40027047625 */ /* 0x000fca00078e0209 */
[----:B------:R1:W5:Y:S04]  /*0410*/  @P2 LDG.E R14, [R6.64] ;  /* 0x00000010060e2981 */ /* 0x000368000c1e1900 */
[----:B------:R1:W5:Y:S01]  /*0420*/  @P4 LDG.E R15, [R4.64] ;  /* 0x00000010040f4981 */ /* 0x000362000c1e1900 */
[----:B------:R-:W-:Y:S01]  /*0430*/  ULDC UR14, c[0x0][0x168] ;  /* 0x00005a00000e7ab9 */ /* 0x000fe20000000800 */
[----:B------:R-:W-:Y:S02]  /*0440*/  IMAD.MOV.U32 R8, RZ, RZ, RZ ;  /* 0x000000ffff087224 */ /* 0x000fe400078e00ff */
[----:B------:R-:W-:Y:S02]  /*0450*/  IMAD.MOV.U32 R13, RZ, RZ, c[0x0][0x198] ;  /* 0x00006600ff0d7624 */ /* 0x000fe400078e00ff */
[----:B--2---:R-:W-:Y:S01]  /*0460*/  @P2 IMAD R0, R39, 0x40, R0 ;  /* 0x0000004027002824 */ /* 0x004fe200078e0200 */
[----:B---3--:R2:W3:Y:S04]  /*0470*/  @P0 R2UR UR14, R2 ;  /* 0x00000000020e03c2 */ /* 0x0084e800000e0000 */
[----:B--2---:R-:W-:-:S04]  /*0480*/  @P2 SHF.R.S32.HI R2, RZ, 0x1f, R0 ;  /* 0x0000001fff022819 */ /* 0x004fc80000011400 */
[----:B------:R-:W-:-:S04]  /*0490*/  @P2 LEA.HI R0, R2, R0, RZ, 0x6 ;  /* 0x0000000002002211 */ /* 0x000fc800078f30ff */
[----:B------:R-:W-:Y:S01]  /*04a0*/  @P2 LOP3.LUT R8, R0, 0xffffffc0, RZ, 0xc0, !PT ;  /* 0xffffffc000082812 */ /* 0x000fe200078ec0ff */
[----:B------:R-:W-:Y:S05]  /*04b0*/  @P0 BRA `(.L_x_1128) ;  /* 0x0000006000000947 */ /* 0x000fea0003800000 */
[----:B-1-3--:R-:W-:Y:S05]  /*04c0*/  @!P2 BRA `(.L_x_1128) ;  /* 0x000000500000a947 */ /* 0x00afea0003800000 */
[----:B------:R-:W2:Y:S04]  /*04d0*/  LDG.E R2, [R6.64] ;  /* 0x0000001006027981 */ /* 0x000ea8000c1e1900 */
[----:B------:R-:W3:Y:S01]  /*04e0*/  LDG.E R0, [R6.64+0x4] ;  /* 0x0000041006007981 */ /* 0x000ee2000c1e1900 */
[----:B--2---:R-:W1:Y:S08]  /*04f0*/  R2UR UR14, R2 ;  /* 0x00000000020e73c2 */ /* 0x004e7000000e0000 */
[----:B---3--:R-:W1:Y:S02]  /*0500*/  R2UR UR4, R0 ;  /* 0x00000000000473c2 */ /* 0x008e6400000e0000 */
[----:B-1----:R-:W-:-:S06]  /*0510*/  UIADD3 UR14, -UR14, UR4, URZ ;  /* 0x000000040e0e7290 */ /* 0x002fcc000fffe13f */
.L_x_1128:
[----:B-1-3--:R-:W-:-:S04]  /*0520*/  ISETP.NE.U32.AND P0, PT, RZ, c[0x0][0x2e0], PT ;  /* 0x0000b800ff007a0c */ /* 0x00afc80003f05070 */
[----:B------:R-:W-:-:S13]  /*0530*/  ISETP.NE.AND.EX P0, PT, RZ, c[0x0][0x2e4], PT, P0 ;  /* 0x0000b900ff007a0c */ /* 0x000fda0003f05300 */
[----:B------:R-:W-:Y:S05]  /*0540*/  @!P0 BRA `(.L_x_1129) ;  /* 0x0000003000008947 */ /* 0x000fea0003800000 */
[----:B------:R-:W-:-:S05]  /*0550*/  IMAD.WIDE R2, R39, R9, c[0x0][0x2e0] ;  /* 0x0000b80027027625 */ /* 0x000fca00078e0209 */
[----:B------:R1:W5:Y:S01]  /*0560*/  LDG.E R13, [R2.64] ;  /* 0x00000010020d7981 */ /* 0x000362000c1e1900 */
[----:B------:R-:W-:Y:S05]  /*0570*/  BRA `(.L_x_1130) ;  /* 0x0000004000007947 */ /* 0x000fea0003800000 */
.L_x_1129:
[----:B------:R-:W-:Y:S05]  /*0580*/  @!P4 BRA `(.L_x_1130) ;  /* 0x000000300000c947 */ /* 0x000fea0003800000 */
[----:B------:R-:W2:Y:S04]  /*0590*/  LDG.E R0, [R4.64] ;  /* 0x0000001004007981 */ /* 0x000ea8000c1e1900 */
[----:B------:R-:W2:Y:S02]  /*05a0*/  LDG.E R2, [R4.64+0x4] ;  /* 0x0000041004027981 */ /* 0x000ea4000c1e1900 */
[----:B--2---:R-:W-:Y:S02]  /*05b0*/  IADD3 R13, -R0, R2, RZ ;  /* 0x00000002000d7210 */ /* 0x004fe40007ffe1ff */
.L_x_1130:
[----:B------:R-:W-:Y:S01]  /*05c0*/  UISETP.GE.AND UP0, UPT, UR14, 0x1, UPT ;  /* 0x000000010e00788c */ /* 0x000fe2000bf06270 */
[----:B------:R-:W-:Y:S01]  /*05d0*/  PLOP3.LUT P0, PT, PT, PT, PT, 0x80, 0x0 ;  /* 0x000000000000781c */ /* 0x000fe20003f0f070 */
[----:B------:R-:W-:Y:S01]  /*05e0*/  CS2R R10, SRZ ;  /* 0x00000000000a7805 */ /* 0x000fe2000001ff00 */
[----:B------:R-:W-:Y:S01]  /*05f0*/  IMAD.MOV.U32 R154, RZ, RZ, RZ ;  /* 0x000000ffff9a7224 */ /* 0x000fe200078e00ff */
[----:B------:R-:W-:Y:S01]  /*0600*/  CS2R R158, SRZ ;  /* 0x00000000009e7805 */ /* 0x000fe2000001ff00 */
[----:B------:R-:W-:Y:S01]  /*0610*/  IMAD.MOV.U32 R152, RZ, RZ, RZ ;  /* 0x000000ffff987224 */ /* 0x000fe200078e00ff */
[----:B------:R-:W-:Y:S01]  /*0620*/  PLOP3.LUT P1, PT, PT, PT, UP0, 0x80, 0x0 ;  /* 0x000000000000781c */ /* 0x000fe20003f2f008 */
[----:B------:R-:W-:Y:S01]  /*0630*/  CS2R R156, SRZ ;  /* 0x00000000009c7805 */ /* 0x000fe2000001ff00 */
        /* <DEDUP_REMOVED lines=76> */
[--C-:B------:R-:W-:Y:S01]  /*0b00*/  SHF.R.S32.HI R34, RZ, 0x1f, R36.reuse ;  /* 0x0000001fff227819 */ /* 0x100fe20000011424 */
[----:B------:R-:W-:Y:S01]  /*0b10*/  IMAD.SHL.U32 R5, R35, 0x4, RZ ;  /* 0x0000000423057824 */ /* 0x000fe200078e00ff */
[-C--:B------:R-:W-:Y:S01]  /*0b20*/  IADD3 R28, P0, R0, R35.reuse, RZ ;  /* 0x00000023001c7210 */ /* 0x080fe20007f1e0ff */
[----:B------:R-:W-:Y:S01]  /*0b30*/  IMAD.MOV.U32 R12, RZ, RZ, R36 ;  /* 0x000000ffff0c7224 */ /* 0x000fe200078e0024 */
[----:B------:R-:W-:Y:S01]  /*0b40*/  ISETP.NE.AND P3, PT, R3, 0x1, PT ;  /* 0x000000010300780c */ /* 0x000fe20003f65270 */
[----:B------:R-:W-:Y:S01]  /*0b50*/  IMAD R4, R34, c[0x0][0x270], RZ ;  /* 0x00009c0022047a24 */ /* 0x000fe200078e02ff */
[----:B------:R-:W-:Y:S01]  /*0b60*/  LEA.HI.X.SX32 R29, R0, R2, 0x1, P0 ;  /* 0x00000002001d7211 */ /* 0x000fe200000f0eff */
[----:B------:R-:W-:Y:S01]  /*0b70*/  IMAD R7, R34, c[0x0][0x288], RZ ;  /* 0x0000a20022077a24 */ /* 0x000fe200078e02ff */
[----:B------:R-:W-:Y:S01]  /*0b80*/  SHF.R.S32.HI R0, RZ, 0x1f, R8 ;  /* 0x0000001fff007819 */ /* 0x000fe20000011408 */
[----:B-----5:R-:W-:Y:S01]  /*0b90*/  IMAD R32, R37, -0x80, R13 ;  /* 0xffffff8025207824 */ /* 0x020fe200078e020d */
[C---:B------:R-:W-:Y:S01]  /*0ba0*/  IADD3 R2, P0, R5.reuse, R8, RZ ;  /* 0x0000000805027210 */ /* 0x040fe20007f1e0ff */
[C---:B------:R-:W-:Y:S01]  /*0bb0*/  IMAD R7, R36.reuse, c[0x0][0x28c], R7 ;  /* 0x0000a30024077a24 */ /* 0x040fe200078e0207 */
[----:B------:R-:W-:Y:S01]  /*0bc0*/  SHF.R.S32.HI R33, RZ, 0x1f, R35 ;  /* 0x0000001fff217819 */ /* 0x000fe20000011423 */
[----:B------:R-:W-:Y:S01]  /*0bd0*/  ULDC.64 UR4, c[0x0][0x1d8] ;  /* 0x0000760000047ab9 */ /* 0x000fe20000000a00 */
[----:B------:R-:W-:Y:S01]  /*0be0*/  LEA.HI.X.SX32 R3, R5, R0, 0x1, P0 ;  /* 0x0000000005037211 */ /* 0x000fe200000f0eff */
[C---:B------:R-:W-:Y:S01]  /*0bf0*/  IMAD R0, R36.reuse, c[0x0][0x274], R4 ;  /* 0x00009d0024007a24 */ /* 0x040fe200078e0204 */
[----:B------:R-:W-:Y:S01]  /*0c00*/  LEA.HI R9, R33, R35, RZ, 0x3 ;  /* 0x0000002321097211 */ /* 0x000fe200078f18ff */
[----:B------:R-:W-:Y:S01]  /*0c10*/  @P3 IMAD.HI.U32 R10, R36, c[0x0][0x24c], RZ ;  /* 0x00009300240a3a27 */ /* 0x000fe200078e00ff */
[----:B------:R-:W-:-:S02]  /*0c20*/  SHF.R.S32.HI R23, RZ, 0x1f, R39 ;  /* 0x0000001fff177819 */ /* 0x000fc40000011427 */
[----:B------:R-:W-:Y:S01]  /*0c30*/  SHF.R.S32.HI R38, RZ, 0x3, R9 ;  /* 0x00000003ff267819 */ /* 0x000fe20000011409 */
[C---:B------:R-:W-:Y:S01]  /*0c40*/  IMAD.WIDE.U32 R4, R36.reuse, c[0x0][0x270], R2 ;  /* 0x00009c0024047a25 */ /* 0x040fe200078e0002 */
[----:B------:R-:W-:Y:S02]  /*0c50*/  @P3 SHF.R.U32.HI R12, RZ, c[0x0][0x250], R10 ;  /* 0x00009400ff0c3a19 */ /* 0x000fe4000001160a */
[----:B------:R-:W-:Y:S01]  /*0c60*/  SHF.R.S32.HI R11, RZ, 0x1f, R38 ;  /* 0x0000001fff0b7819 */ /* 0x000fe20000011426 */
[----:B------:R-:W-:Y:S01]  /*0c70*/  IMAD.WIDE.U32 R2, R36, c[0x0][0x288], R2 ;  /* 0x0000a20024027a25 */ /* 0x000fe200078e0002 */
[C---:B------:R-:W-:Y:S01]  /*0c80*/  IADD3 R8, P1, R38.reuse, R14, RZ ;  /* 0x0000000e26087210 */ /* 0x040fe20007f3e0ff */
[----:B------:R-:W-:Y:S01]  /*0c90*/  STL [R1], R38 ;  /* 0x0000002601007387 */ /* 0x000fe20000100800 */
[----:B------:R-:W-:Y:S01]  /*0ca0*/  IADD3 R6, P0, R38, R15, RZ ;  /* 0x0000000f26067210 */ /* 0x000fe20007f1e0ff */
[----:B------:R-:W-:Y:S01]  /*0cb0*/  IMAD.IADD R5, R5, 0x1, R0 ;  /* 0x0000000105057824 */ /* 0x000fe200078e0200 */
[----:B------:R-:W-:Y:S01]  /*0cc0*/  LOP3.LUT R0, R9, 0xfffffff8, RZ, 0xc0, !PT ;  /* 0xfffffff809007812 */ /* 0x000fe200078ec0ff */
[----:B------:R-:W-:Y:S01]  /*0cd0*/  IMAD.IADD R3, R3, 0x1, R7 ;  /* 0x0000000103037824 */ /* 0x000fe200078e0207 */
[----:B------:R-:W-:-:S02]  /*0ce0*/  LEA.HI.X.SX32 R10, R14, R11, 0x1, P1 ;  /* 0x0000000b0e0a7211 */ /* 0x000fc400008f0eff */
[----:B------:R-:W-:Y:S01]  /*0cf0*/  LEA.HI.X.SX32 R7, R15, R11, 0x1, P0 ;  /* 0x0000000b0f077211 */ /* 0x000fe200000f0eff */
[----:B------:R-:W-:Y:S01]  /*0d00*/  IMAD.SHL.U32 R11, R38, 0x40, RZ ;  /* 0x00000040260b7824 */ /* 0x000fe200078e00ff */
[----:B------:R-:W-:Y:S01]  /*0d10*/  LEA.HI R9, R33, R35, RZ, 0x6 ;  /* 0x0000002321097211 */ /* 0x000fe200078f30ff */
[----:B------:R-:W-:Y:S01]  /*0d20*/  IMAD.IADD R27, R35, 0x1, -R0 ;  /* 0x00000001231b7824 */ /* 0x000fe200078e0a00 */
[----:B------:R-:W-:Y:S01]  /*0d30*/  SEL R25, R23, RZ, !P2 ;  /* 0x000000ff17197207 */ /* 0x000fe20005000000 */
[----:B------:R-:W-:Y:S01]  /*0d40*/  IMAD.WIDE R14, R37, 0x80, R6 ;  /* 0x00000080250e7825 */ /* 0x000fe200078e0206 */
[----:B------:R-:W-:Y:S02]  /*0d50*/  SHF.R.S32.HI R26, RZ, 0x6, R9 ;  /* 0x00000006ff1a7819 */ /* 0x000fe40000011409 */
[----:B------:R-:W-:Y:S01]  /*0d60*/  LOP3.LUT R0, R11, 0x1c0, RZ, 0xc0, !PT ;  /* 0x000001c00b007812 */ /* 0x000fe200078ec0ff */
[----:B------:R-:W-:Y:S01]  /*0d70*/  IMAD.SHL.U32 R16, R27, 0x8, RZ ;  /* 0x000000081b107824 */ /* 0x000fe200078e00ff */
[----:B------:R-:W-:Y:S01]  /*0d80*/  SEL R30, R39, RZ, !P2 ;  /* 0x000000ff271e7207 */ /* 0x000fe20005000000 */
[----:B------:R-:W-:-:S02]  /*0d90*/  IMAD.SHL.U32 R218, R26, 0x200, RZ ;  /* 0x000002001ada7824 */ /* 0x000fc400078e00ff */
[C---:B------:R-:W-:Y:S01]  /*0da0*/  IMAD R7, R25.reuse, c[0x0][0x278], RZ ;  /* 0x00009e0019077a24 */ /* 0x040fe200078e02ff */
[----:B------:R-:W-:Y:S01]  /*0db0*/  LOP3.LUT R9, R0, 0x38, R16, 0xf8, !PT ;  /* 0x0000003800097812 */ /* 0x000fe200078ef810 */
[----:B------:R-:W-:Y:S01]  /*0dc0*/  IMAD R6, R25, c[0x0][0x290], RZ ;  /* 0x0000a40019067a24 */ /* 0x000fe200078e02ff */
[----:B------:R-:W-:Y:S01]  /*0dd0*/  SHF.R.U32.HI R0, RZ, 0x3, R0 ;  /* 0x00000003ff007819 */ /* 0x000fe20000011600 */
[C---:B------:R-:W-:Y:S01]  /*0de0*/  IMAD R22, R30.reuse, c[0x0][0x27c], R7 ;  /* 0x00009f001e167a24 */ /* 0x040fe200078e0207 */
[----:B------:R-:W-:Y:S01]  /*0df0*/  SHF.R.S32.HI R17, RZ, 0x1f, R16 ;  /* 0x0000001fff117819 */ /* 0x000fe20000011410 */
[----:B------:R-:W-:Y:S01]  /*0e00*/  IMAD R18, R30, c[0x0][0x294], R6 ;  /* 0x0000a5001e127a24 */ /* 0x000fe200078e0206 */
[----:B------:R-:W-:Y:S01]  /*0e10*/  LOP3.LUT R31, R218, R9, R0, 0xf6, !PT ;  /* 0x00000009da1f7212 */ /* 0x000fe200078ef600 */
[----:B------:R-:W-:Y:S01]  /*0e20*/  IMAD R7, R10, c[0x0][0x208], RZ ;  /* 0x000082000a077a24 */ /* 0x000fe200078e02ff */
[----:B------:R-:W-:Y:S01]  /*0e30*/  SHF.R.S32.HI R0, RZ, 0x1f, R12 ;  /* 0x0000001fff007819 */ /* 0x000fe2000001140c */
[----:B------:R-:W-:-:S04]  /*0e40*/  IMAD.WIDE.U32 R2, R30, c[0x0][0x290], R2 ;  /* 0x0000a4001e027a25 */ /* 0x000fc800078e0002 */
[----:B------:R-:W-:Y:S01]  /*0e50*/  IMAD R6, R0, c[0x0][0x1e0], RZ ;  /* 0x0000780000067a24 */ /* 0x000fe200078e02ff */
[----:B------:R-:W-:Y:S01]  /*0e60*/  LEA R40, P0, R2, c[0x0][0x280], 0x2 ;  /* 0x0000a00002287a11 */ /* 0x000fe200078010ff */
[----:B------:R-:W-:Y:S02]  /*0e70*/  IMAD R0, R0, c[0x0][0x1b0], RZ ;  /* 0x00006c0000007a24 */ /* 0x000fe400078e02ff */
[----:B------:R-:W-:Y:S02]  /*0e80*/  IMAD R20, R8, c[0x0][0x20c], R7 ;  /* 0x0000830008147a24 */ /* 0x000fe400078e0207 */
[----:B------:R-:W-:Y:S02]  /*0e90*/  IMAD R21, R12, c[0x0][0x1e4], R6 ;  /* 0x000079000c157a24 */ /* 0x000fe400078e0206 */
[----:B------:R-:W-:-:S04]  /*0ea0*/  IMAD.WIDE.U32 R6, R30, c[0x0][0x278], R4 ;  /* 0x00009e001e067a25 */ /* 0x000fc800078e0004 */
[----:B------:R-:W-:Y:S01]  /*0eb0*/  IMAD R24, R12, c[0x0][0x1b4], R0 ;  /* 0x00006d000c187a24 */ /* 0x000fe200078e0200 */
[----:B------:R-:W-:Y:S01]  /*0ec0*/  LEA R42, P1, R6, c[0x0][0x258], 0x2 ;  /* 0x00009600062a7a11 */ /* 0x000fe200078210ff */
[----:B------:R-:W-:Y:S02]  /*0ed0*/  IMAD.IADD R0, R7, 0x1, R22 ;  /* 0x0000000107007824 */ /* 0x000fe400078e0216 */
[----:B------:R-:W-:Y:S02]  /*0ee0*/  IMAD.IADD R18, R3, 0x1, R18 ;  /* 0x0000000103127824 */ /* 0x000fe400078e0212 */
[----:B------:R-:W-:Y:S01]  /*0ef0*/  IMAD R9, R10, c[0x0][0x178], RZ ;  /* 0x00005e000a097a24 */ /* 0x000fe200078e02ff */
[----:B------:R-:W-:Y:S01]  /*0f00*/  LEA.HI.X R43, R6, c[0x0][0x25c], R0, 0x2, P1 ;  /* 0x00009700062b7a11 */ /* 0x000fe200008f1400 */
[----:B------:R-:W-:Y:S01]  /*0f10*/  IMAD.WIDE.U32 R4, R8, c[0x0][0x178], R16 ;  /* 0x00005e0008047a25 */ /* 0x000fe200078e0010 */
[----:B------:R-:W-:Y:S02]  /*0f20*/  LEA.HI.X R41, R2, c[0x0][0x284], R18, 0x2, P0 ;  /* 0x0000a10002297a11 */ /* 0x000fe400000f1412 */
[----:B------:R-:W-:Y:S01]  /*0f30*/  SEL R0, R23, RZ, !P4 ;  /* 0x000000ff17007207 */ /* 0x000fe20006000000 */
[----:B------:R-:W-:Y:S01]  /*0f40*/  IMAD R19, R8, c[0x0][0x17c], R9 ;  /* 0x00005f0008137a24 */ /* 0x000fe200078e0209 */
[----:B------:R-:W-:Y:S01]  /*0f50*/  STL.64 [R1+0x28], R42 ;  /* 0x0000282a01007387 */ /* 0x000fe20000100a00 */
[----:B------:R-:W-:-:S03]  /*0f60*/  IMAD.WIDE.U32 R10, R12, c[0x0][0x1e0], R16 ;  /* 0x000078000c0a7a25 */ /* 0x000fc600078e0010 */
[----:B------:R-:W-:Y:S01]  /*0f70*/  STL.64 [R1+0x20], R40 ;  /* 0x0000202801007387 */ /* 0x000fe20000100a00 */
[----:B------:R-:W-:Y:S02]  /*0f80*/  IMAD.IADD R7, R5, 0x1, R19 ;  /* 0x0000000105077824 */ /* 0x000fe400078e0213 */
[--C-:B------:R-:W-:Y:S01]  /*0f90*/  IMAD.WIDE.U32 R8, R8, c[0x0][0x208], R16.reuse ;  /* 0x0000820008087a25 */ /* 0x100fe200078e0010 */
[----:B------:R-:W2:Y:S03]  /*0fa0*/  LDL.LU R19, [R1+0x18] ;  /* 0x0000180001137983 */ /* 0x000ea60000300800 */
[----:B------:R-:W-:-:S04]  /*0fb0*/  IMAD.WIDE.U32 R12, R12, c[0x0][0x1b0], R16 ;  /* 0x00006c000c0c7a25 */ /* 0x000fc800078e0010 */
[----:B------:R-:W-:Y:S02]  /*0fc0*/  IMAD.IADD R3, R11, 0x1, R21 ;  /* 0x000000010b037824 */ /* 0x000fe400078e0215 */
[----:B------:R-:W-:Y:S02]  /*0fd0*/  IMAD R11, R34, c[0x0][0x180], RZ ;  /* 0x00006000220b7a24 */ /* 0x000fe400078e02ff */
[----:B------:R-:W-:Y:S02]  /*0fe0*/  IMAD.MOV.U32 R6, RZ, RZ, R4 ;  /* 0x000000ffff067224 */ /* 0x000fe400078e0004 */
[----:B------:R-:W-:Y:S02]  /*0ff0*/  IMAD.MOV.U32 R4, RZ, RZ, R8 ;  /* 0x000000ffff047224 */ /* 0x000fe400078e0008 */
[----:B------:R-:W-:Y:S02]  /*1000*/  IMAD.MOV.U32 R8, RZ, RZ, R12 ;  /* 0x000000ffff087224 */ /* 0x000fe400078e000c */
[----:B------:R-:W-:Y:S01]  /*1010*/  IMAD.MOV.U32 R2, RZ, RZ, R10 ;  /* 0x000000ffff027224 */ /* 0x000fe200078e000a */
[----:B------:R-:W-:Y:S01]  /*1020*/  SEL R10, R39, RZ, !P4 ;  /* 0x000000ff270a7207 */ /* 0x000fe20006000000 */
[----:B------:R-:W-:-:S02]  /*1030*/  IMAD R12, R36, c[0x0][0x184], R11 ;  /* 0x00006100240c7a24 */ /* 0x000fc400078e020b */
[----:B------:R-:W-:Y:S02]  /*1040*/  IMAD.IADD R5, R9, 0x1, R20 ;  /* 0x0000000109057824 */ /* 0x000fe400078e0214 */
[C---:B------:R-:W-:Y:S02]  /*1050*/  IMAD R11, R0.reuse, c[0x0][0x1e8], RZ ;  /* 0x00007a00000b7a24 */ /* 0x040fe400078e02ff */
[----:B------:R-:W-:Y:S02]  /*1060*/  IMAD.IADD R9, R13, 0x1, R24 ;  /* 0x000000010d097824 */ /* 0x000fe400078e0218 */
[----:B------:R-:W-:Y:S02]  /*1070*/  IMAD R0, R0, c[0x0][0x1b8], RZ ;  /* 0x00006e0000007a24 */ /* 0x000fe400078e02ff */
[----:B------:R-:W-:-:S04]  /*1080*/  IMAD.WIDE.U32 R6, R36, c[0x0][0x180], R6 ;  /* 0x0000600024067a25 */ /* 0x000fc800078e0006 */
[C---:B------:R-:W-:Y:S02]  /*1090*/  IMAD R11, R10.reuse, c[0x0][0x1ec], R11 ;  /* 0x00007b000a0b7a24 */ /* 0x040fe400078e020b */
[----:B------:R-:W-:-:S04]  /*10a0*/  IMAD.WIDE.U32 R2, R10, c[0x0][0x1e8], R2 ;  /* 0x00007a000a027a25 */ /* 0x000fc800078e0002 */
[C---:B------:R-:W-:Y:S02]  /*10b0*/  IMAD R18, R10.reuse, c[0x0][0x1bc], R0 ;  /* 0x00006f000a127a24 */ /* 0x040fe400078e0200 */
[----:B------:R-:W-:-:S04]  /*10c0*/  IMAD.WIDE.U32 R8, R10, c[0x0][0x1b8], R8 ;  /* 0x00006e000a087a25 */ /* 0x000fc800078e0008 */
[----:B------:R-:W-:Y:S02]  /*10d0*/  IMAD R10, R25, c[0x0][0x188], RZ ;  /* 0x00006200190a7a24 */ /* 0x000fe400078e02ff */
[----:B------:R-:W-:Y:S02]  /*10e0*/  IMAD.IADD R7, R7, 0x1, R12 ;  /* 0x0000000107077824 */ /* 0x000fe400078e020c */
[----:B------:R-:W-:Y:S02]  /*10f0*/  IMAD R13, R34, c[0x0][0x210], RZ ;  /* 0x00008400220d7a24 */ /* 0x000fe400078e02ff */
[----:B------:R-:W-:Y:S02]  /*1100*/  IMAD R12, R30, c[0x0][0x18c], R10 ;  /* 0x000063001e0c7a24 */ /* 0x000fe400078e020a */
[----:B------:R-:W-:Y:S02]  /*1110*/  IMAD R10, R15, c[0x0][0x1d8], RZ ;  /* 0x000076000f0a7a24 */ /* 0x000fe400078e02ff */
[----:B------:R-:W-:-:S02]  /*1120*/  IMAD R13, R36, c[0x0][0x214], R13 ;  /* 0x00008500240d7a24 */ /* 0x000fc400078e020d */
[----:B------:R-:W-:-:S04]  /*1130*/  IMAD.WIDE.U32 R4, R36, c[0x0][0x210], R4 ;  /* 0x0000840024047a25 */ /* 0x000fc800078e0004 */
[----:B------:R-:W-:Y:S02]  /*1140*/  IMAD.IADD R9, R9, 0x1, R18 ;  /* 0x0000000109097824 */ /* 0x000fe400078e0212 */
[----:B------:R-:W-:Y:S02]  /*1150*/  IMAD.IADD R3, R3, 0x1, R11 ;  /* 0x0000000103037824 */ /* 0x000fe400078e020b */
[----:B------:R-:W-:Y:S02]  /*1160*/  IMAD R0, R25, c[0x0][0x218], RZ ;  /* 0x0000860019007a24 */ /* 0x000fe400078e02ff */
[----:B------:R-:W-:Y:S02]  /*1170*/  IMAD R18, R14, c[0x0][0x1dc], R10 ;  /* 0x000077000e127a24 */ /* 0x000fe400078e020a */
[----:B------:R-:W-:-:S04]  /*1180*/  IMAD.WIDE.U32 R10, R30, c[0x0][0x188], R6 ;  /* 0x000062001e0a7a25 */ /* 0x000fc800078e0006 */
[----:B------:R-:W-:Y:S02]  /*1190*/  IMAD.IADD R5, R5, 0x1, R13 ;  /* 0x0000000105057824 */ /* 0x000fe400078e020d */
[----:B------:R-:W-:Y:S02]  /*11a0*/  IMAD R13, R30, c[0x0][0x21c], R0 ;  /* 0x000087001e0d7a24 */ /* 0x000fe400078e0200 */
[----:B------:R-:W-:Y:S01]  /*11b0*/  IMAD.WIDE.U32 R6, R14, c[0x0][0x1d8], R2 ;  /* 0x000076000e067a25 */ /* 0x000fe200078e0002 */
[----:B------:R-:W-:-:S03]  /*11c0*/  LEA R22, P2, R10, c[0x0][0x160], 0x1 ;  /* 0x000058000a167a11 */ /* 0x000fc600078408ff */
[----:B------:R-:W-:Y:S02]  /*11d0*/  IMAD.IADD R0, R11, 0x1, R12 ;  /* 0x000000010b007824 */ /* 0x000fe400078e020c */
[----:B------:R-:W-:Y:S01]  /*11e0*/  IMAD.IADD R3, R7, 0x1, R18 ;  /* 0x0000000107037824 */ /* 0x000fe200078e0212 */
[----:B------:R-:W-:Y:S01]  /*11f0*/  IADD3 R18, R16, 0x40, RZ ;  /* 0x0000004010127810 */ /* 0x000fe20007ffe0ff */
[----:B------:R-:W-:Y:S01]  /*1200*/  IMAD.WIDE.U32 R4, R30, c[0x0][0x218], R4 ;  /* 0x000086001e047a25 */ /* 0x000fe200078e0004 */
[----:B------:R-:W-:Y:S02]  /*1210*/  LEA.HI.X R23, R10, c[0x0][0x164], R0, 0x1, P2 ;  /* 0x000059000a177a11 */ /* 0x000fe400010f0c00 */
[----:B------:R-:W-:Y:S01]  /*1220*/  ISETP.GE.AND P4, PT, R16, c[0x0][0x1cc], PT ;  /* 0x0000730010007a0c */ /* 0x000fe20003f86270 */
[----:B------:R-:W-:Y:S02]  /*1230*/  IMAD R15, R15, c[0x0][0x1a8], RZ ;  /* 0x00006a000f0f7a24 */ /* 0x000fe400078e02ff */
[----:B------:R-:W-:Y:S01]  /*1240*/  IMAD.IADD R0, R32, 0x1, -R38 ;  /* 0x0000000120007824 */ /* 0x000fe200078e0a26 */
[----:B------:R-:W-:Y:S01]  /*1250*/  ISETP.GE.AND P3, PT, R18, c[0x0][0x1cc], PT ;  /* 0x0000730012007a0c */ /* 0x000fe20003f66270 */
[----:B------:R-:W-:Y:S01]  /*1260*/  IMAD.IADD R5, R5, 0x1, R13 ;  /* 0x0000000105057824 */ /* 0x000fe200078e020d */
[----:B------:R-:W-:Y:S01]  /*1270*/  LEA R20, P1, R4, c[0x0][0x1f0], 0x1 ;  /* 0x00007c0004147a11 */ /* 0x000fe200078208ff */
[----:B------:R-:W-:Y:S01]  /*1280*/  IMAD R15, R14, c[0x0][0x1ac], R15 ;  /* 0x00006b000e0f7a24 */ /* 0x000fe200078e020f */
[----:B------:R-:W-:Y:S01]  /*1290*/  LEA R2, P0, R6, c[0x0][0x1c0], 0x1 ;  /* 0x0000700006027a11 */ /* 0x000fe200078008ff */
[----:B------:R-:W-:Y:S01]  /*12a0*/  IMAD.WIDE.U32 R12, R14, c[0x0][0x1a8], R8 ;  /* 0x00006a000e0c7a25 */ /* 0x000fe200078e0008 */
[----:B------:R-:W-:-:S02]  /*12b0*/  ISETP.LT.OR P2, PT, R0, 0x1, P4 ;  /* 0x000000010000780c */ /* 0x000fc40002741670 */
[----:B------:R-:W-:Y:S01]  /*12c0*/  ISETP.LT.OR P6, PT, R0, 0x1, P3 ;  /* 0x000000010000780c */ /* 0x000fe20001fc1670 */
[----:B------:R-:W-:Y:S01]  /*12d0*/  USHF.L.U32 UR7, UR4, 0x6, URZ ;  /* 0x0000000604077899 */ /* 0x000fe2000800063f */
[----:B------:R-:W-:Y:S01]  /*12e0*/  LEA.HI.X R21, R4, c[0x0][0x1f4], R5, 0x1, P1 ;  /* 0x00007d0004157a11 */ /* 0x000fe200008f0c05 */
[----:B------:R-:W-:Y:S01]  /*12f0*/  IMAD.IADD R5, R13, 0x1, R15 ;  /* 0x000000010d057824 */ /* 0x000fe200078e020f */
[----:B------:R-:W-:Y:S01]  /*1300*/  LEA.HI.X R3, R6, c[0x0][0x1c4], R3, 0x1, P0 ;  /* 0x0000710006037a11 */ /* 0x000fe200000f0c03 */
[----:B------:R-:W-:Y:S01]  /*1310*/  UMOV UR10, 0x6 ;  /* 0x00000006000a7882 */ /* 0x000fe20000000000 */
[----:B------:R-:W-:Y:S02]  /*1320*/  LEA R6, P0, R12, c[0x0][0x190], 0x1 ;  /* 0x000064000c067a11 */ /* 0x000fe400078008ff */
[----:B------:R-:W-:Y:S01]  /*1330*/  ISETP.LT.OR P5, PT, R0, 0x21, P4 ;  /* 0x000000210000780c */ /* 0x000fe200027a1670 */
[----:B------:R-:W-:Y:S01]  /*1340*/  USHF.L.U64.HI UR6, UR4, UR10, UR5 ;  /* 0x0000000a04067299 */ /* 0x000fe20008010205 */
[----:B------:R-:W-:Y:S01]  /*1350*/  IMAD.SHL.U32 R8, R31, 0x2, RZ ;  /* 0x000000021f087824 */ /* 0x000fe200078e00ff */
[----:B------:R-:W-:Y:S01]  /*1360*/  LEA.HI.X R7, R12, c[0x0][0x194], R5, 0x1, P0 ;  /* 0x000065000c077a11 */ /* 0x000fe200000f0c05 */
[----:B------:R-:W-:Y:S01]  /*1370*/  IMAD.U32 R12, RZ, RZ, UR7 ;  /* 0x00000007ff0c7e24 */ /* 0x000fe2000f8e00ff */
[----:B------:R-:W-:Y:S01]  /*1380*/  IADD3 R4, P1, R2, UR7, RZ ;  /* 0x0000000702047c10 */ /* 0x000fe2000ff3e0ff */
[----:B------:R-:W-:Y:S01]  /*1390*/  UIADD3 UR9, UP0, UR7, 0x80, URZ ;  /* 0x0000008007097890 */ /* 0x000fe2000ff1e03f */
[----:B------:R-:W-:Y:S01]  /*13a0*/  @!PT LDS RZ, [RZ] ;  /* 0x00000000fffff984 */ /* 0x000fe20000000800 */
[----:B------:R-:W-:Y:S01]  /*13b0*/  @!PT LDS RZ, [RZ] ;  /* 0x00000000fffff984 */ /* 0x000fe20000000800 */
[----:B------:R-:W-:Y:S01]  /*13c0*/  @!PT LDS RZ, [RZ] ;  /* 0x00000000fffff984 */ /* 0x000fe20000000800 */
[----:B------:R1:W-:Y:S01]  /*13d0*/  LDGSTS.E.BYPASS.LTC128B.128 [R8+0x8080], [R2.64], !P2 ;  /* 0x0808000002087fae */ /* 0x0003e2000d101d50 */
[----:B------:R-:W-:Y:S01]  /*13e0*/  ULDC.64 UR4, c[0x0][0x1a8] ;  /* 0x00006a0000047ab9 */ /* 0x000fe20000000a00 */
[----:B------:R-:W-:-:S02]  /*13f0*/  IADD3.X R5, R3, UR6, RZ, P1, !PT ;  /* 0x0000000603057c10 */ /* 0x000fc40008ffe4ff */
[----:B------:R-:W-:Y:S01]  /*1400*/  IADD3 R12, P2, P1, R12, 0x80, R2 ;  /* 0x000000800c0c7810 */ /* 0x000fe2000795e002 */
[----:B------:R1:W-:Y:S01]  /*1410*/  LDGSTS.E.BYPASS.LTC128B.128 [R8+0xc080], [R2.64+0x80], !P6 ;  /* 0x0c08008002087fae */ /* 0x0003e2000f101d50 */
[C---:B------:R-:W-:Y:S01]  /*1420*/  ISETP.LT.OR P6, PT, R0.reuse, 0x21, P3 ;  /* 0x000000210000780c */ /* 0x040fe20001fc1670 */
[----:B------:R-:W-:Y:S01]  /*1430*/  UIADD3.X UR8, URZ, UR6, URZ, UP0, !UPT ;  /* 0x000000063f087290 */ /* 0x000fe200087fe43f */
[----:B------:R-:W-:Y:S01]  /*1440*/  IADD3.X R13, RZ, UR6, R3, P2, P1 ;  /* 0x00000006ff0d7c10 */ /* 0x000fe200097e2403 */
[----:B------:R3:W-:Y:S01]  /*1450*/  LDGSTS.E.BYPASS.LTC128B.128 [R8+0x9080], [R4.64], !P5 ;  /* 0x0908000004087fae */ /* 0x0007e2000e901d50 */
[C---:B------:R-:W-:Y:S02]  /*1460*/  ISETP.LT.OR P5, PT, R0.reuse, 0x41, P4 ;  /* 0x000000410000780c */ /* 0x040fe400027a1670 */
[C---:B------:R-:W-:Y:S02]  /*1470*/  ISETP.LT.OR P2, PT, R0.reuse, 0x41, P3 ;  /* 0x000000410000780c */ /* 0x040fe40001f41670 */
[----:B------:R-:W-:-:S02]  /*1480*/  ISETP.LT.OR P1, PT, R0, 0x61, P4 ;  /* 0x000000610000780c */ /* 0x000fc40002721670 */
[----:B------:R-:W-:Y:S02]  /*1490*/  ISETP.LT.OR P4, PT, R0, 0x61, P3 ;  /* 0x000000610000780c */ /* 0x000fe40001f81670 */
[----:B------:R-:W-:Y:S01]  /*14a0*/  ISETP.GE.AND P3, PT, R16, c[0x0][0x19c], PT ;  /* 0x0000670010007a0c */ /* 0x000fe20003f66270 */
[----:B------:R4:W-:Y:S01]  /*14b0*/  LDGSTS.E.BYPASS.LTC128B.128 [R8+0xd080], [R12.64], !P6 ;  /* 0x0d0800000c087fae */ /* 0x0009e2000f101d50 */
[----:B-1----:R-:W-:-:S04]  /*14c0*/  IADD3 R2, P0, R4, UR7, RZ ;  /* 0x0000000704027c10 */ /* 0x002fc8000ff1e0ff */
[C---:B------:R-:W-:Y:S02]  /*14d0*/  IADD3.X R3, R5.reuse, UR6, RZ, P0, !PT ;  /* 0x0000000605037c10 */ /* 0x040fe400087fe4ff */
[----:B------:R-:W-:Y:S02]  /*14e0*/  IADD3 R10, P0, R4, UR9, RZ ;  /* 0x00000009040a7c10 */ /* 0x000fe4000ff1e0ff */
[----:B------:R-:W-:Y:S01]  /*14f0*/  ISETP.LT.OR P6, PT, R0, 0x1, P3 ;  /* 0x000000010000780c */ /* 0x000fe20001fc1670 */
[----:B------:R1:W-:Y:S01]  /*1500*/  LDGSTS.E.BYPASS.LTC128B.128 [R8+0xa080], [R2.64], !P5 ;  /* 0x0a08000002087fae */ /* 0x0003e2000e901d50 */
[----:B------:R-:W-:Y:S02]  /*1510*/  IADD3.X R11, R5, UR8, RZ, P0, !PT ;  /* 0x00000008050b7c10 */ /* 0x000fe400087fe4ff */
[----:B---3--:R-:W-:-:S03]  /*1520*/  IADD3 R4, P0, R2, UR7, RZ ;  /* 0x0000000702047c10 */ /* 0x008fc6000ff1e0ff */
[----:B------:R3:W-:Y:S01]  /*1530*/  LDGSTS.E.BYPASS.LTC128B.128 [R8+0xe080], [R10.64], !P2 ;  /* 0x0e0800000a087fae */ /* 0x0007e2000d101d50 */
[----:B------:R-:W-:Y:S01]  /*1540*/  IADD3.X R5, R3, UR6, RZ, P0, !PT ;  /* 0x0000000603057c10 */ /* 0x000fe200087fe4ff */
[----:B------:R-:W-:Y:S01]  /*1550*/  USHF.L.U32 UR6, UR4, 0x6, URZ ;  /* 0x0000000604067899 */ /* 0x000fe2000800063f */
[----:B------:R-:W-:Y:S01]  /*1560*/  ISETP.GE.AND P2, PT, R18, c[0x0][0x19c], PT ;  /* 0x0000670012007a0c */ /* 0x000fe20003f46270 */
[----:B------:R-:W-:Y:S02]  /*1570*/  USHF.L.U64.HI UR5, UR4, UR10, UR5 ;  /* 0x0000000a04057299 */ /* 0x000fe40008010205 */
[----:B------:R4:W-:Y:S01]  /*1580*/  LDGSTS.E.BYPASS.LTC128B.128 [R8+0xb080], [R4.64], !P1 ;  /* 0x0b08000004087fae */ /* 0x0009e2000c901d50 */
[----:B------:R-:W-:Y:S02]  /*1590*/  ISETP.LT.OR P5, PT, R0, 0x1, P2 ;  /* 0x000000010000780c */ /* 0x000fe400017a1670 */
[----:B-1----:R-:W-:-:S04]  /*15a0*/  IADD3 R2, P0, R2, UR9, RZ ;  /* 0x0000000902027c10 */ /* 0x002fc8000ff1e0ff */
[----:B------:R-:W-:Y:S01]  /*15b0*/  IADD3.X R3, R3, UR8, RZ, P0, !PT ;  /* 0x0000000803037c10 */ /* 0x000fe200087fe4ff */
[----:B---3--:R-:W-:-:S04]  /*15c0*/  IMAD.U32 R10, RZ, RZ, UR6 ;  /* 0x00000006ff0a7e24 */ /* 0x008fc8000f8e00ff */
[----:B------:R1:W-:Y:S01]  /*15d0*/  LDGSTS.E.BYPASS.LTC128B.128 [R8+0xf080], [R2.64], !P4 ;  /* 0x0f08000002087fae */ /* 0x0003e2000e101d50 */
[----:B------:R-:W-:-:S03]  /*15e0*/  IADD3 R10, P1, P0, R10, 0x80, R6 ;  /* 0x000000800a0a7810 */ /* 0x000fc6000783e006 */
[----:B------:R3:W-:Y:S01]  /*15f0*/  LDGSTS.E.BYPASS.LTC128B.128 [R8+0x80], [R6.64], !P6 ;  /* 0x0008000006087fae */ /* 0x0007e2000f101d50 */
[----:B------:R-:W-:Y:S02]  /*1600*/  ISETP.GE.AND P6, PT, R18, c[0x0][0x16c], PT ;  /* 0x00005b0012007a0c */ /* 0x000fe40003fc6270 */
[C---:B------:R-:W-:Y:S01]  /*1610*/  ISETP.LT.OR P4, PT, R0.reuse, 0x21, P3 ;  /* 0x000000210000780c */ /* 0x040fe20001f81670 */
[----:B------:R3:W-:Y:S01]  /*1620*/  LDGSTS.E.BYPASS.LTC128B.128 [R8+0x4080], [R6.64+0x80], !P5 ;  /* 0x0408008006087fae */ /* 0x0007e2000e901d50 */
[----:B------:R-:W-:Y:S02]  /*1630*/  IADD3.X R11, RZ, UR5, R7, P1, P0 ;  /* 0x00000005ff0b7c10 */ /* 0x000fe40008fe0407 */
[----:B------:R-:W-:Y:S02]  /*1640*/  ISETP.LT.OR P1, PT, R0, 0x21, P2 ;  /* 0x000000210000780c */ /* 0x000fe40001721670 */
[----:B----4-:R-:W-:-:S04]  /*1650*/  IADD3 R4, P0, R6, UR6, RZ ;  /* 0x0000000606047c10 */ /* 0x010fc8000ff1e0ff */
[----:B------:R-:W-:Y:S01]  /*1660*/  IADD3.X R5, R7, UR5, RZ, P0, !PT ;  /* 0x0000000507057c10 */ /* 0x000fe200087fe4ff */
[----:B------:R-:W-:Y:S01]  /*1670*/  UIADD3 UR4, UP0, UR6, 0x80, URZ ;  /* 0x0000008006047890 */ /* 0x000fe2000ff1e03f */
[----:B------:R-:W-:-:S03]  /*1680*/  ISETP.GE.AND P5, PT, R16, c[0x0][0x16c], PT ;  /* 0x00005b0010007a0c */ /* 0x000fc60003fa6270 */
[----:B------:R4:W-:Y:S04]  /*1690*/  LDGSTS.E.BYPASS.LTC128B.128 [R8+0x1080], [R4.64], !P4 ;  /* 0x0108000004087fae */ /* 0x0009e8000e101d50 */
[----:B------:R3:W-:Y:S01]  /*16a0*/  LDGSTS.E.BYPASS.LTC128B.128 [R8+0x5080], [R10.64], !P1 ;  /* 0x050800000a087fae */ /* 0x0007e2000c901d50 */
[----:B-1----:R-:W-:Y:S02]  /*16b0*/  IADD3 R2, P0, R4, UR6, RZ ;  /* 0x0000000604027c10 */ /* 0x002fe4000ff1e0ff */
[C---:B------:R-:W-:Y:S01]  /*16c0*/  ISETP.LT.OR P1, PT, R0.reuse, 0x41, P2 ;  /* 0x000000410000780c */ /* 0x040fe20001721670 */
[----:B------:R-:W-:Y:S01]  /*16d0*/  UIADD3.X UR7, URZ, UR5, URZ, UP0, !UPT ;  /* 0x000000053f077290 */ /* 0x000fe200087fe43f */
[C---:B------:R-:W-:Y:S02]  /*16e0*/  ISETP.LT.OR P4, PT, R0.reuse, 0x41, P3 ;  /* 0x000000410000780c */ /* 0x040fe40001f81670 */
[----:B------:R-:W-:-:S02]  /*16f0*/  ISETP.LT.OR P3, PT, R0, 0x61, P3 ;  /* 0x000000610000780c */ /* 0x000fc40001f61670 */
[----:B------:R-:W-:Y:S02]  /*1700*/  IADD3.X R3, R5, UR5, RZ, P0, !PT ;  /* 0x0000000505037c10 */ /* 0x000fe400087fe4ff */
[----:B------:R-:W-:-:S07]  /*1710*/  IADD3 R9, -R38, UR14, RZ ;  /* 0x0000000e26097c10 */ /* 0x000fce000fffe1ff */
[----:B------:R1:W-:Y:S01]  /*1720*/  LDGSTS.E.BYPASS.LTC128B.128 [R8+0x2080], [R2.64], !P4 ;  /* 0x0208000002087fae */ /* 0x0003e2000e101d50 */
[----:B----4-:R-:W-:-:S04]  /*1730*/  IADD3 R4, P0, R4, UR4, RZ ;  /* 0x0000000404047c10 */ /* 0x010fc8000ff1e0ff */
[----:B------:R-:W-:Y:S02]  /*1740*/  IADD3.X R5, R5, UR7, RZ, P0, !PT ;  /* 0x0000000705057c10 */ /* 0x000fe400087fe4ff */
[----:B---3--:R-:W-:Y:S02]  /*1750*/  IADD3 R6, P0, R2, UR6, RZ ;  /* 0x0000000602067c10 */ /* 0x008fe4000ff1e0ff */
[----:B------:R-:W-:Y:S01]  /*1760*/  P2R R10, PR, RZ, 0x20 ;  /* 0x00000020ff0a7803 */ /* 0x000fe20000000000 */
[----:B------:R3:W-:Y:S01]  /*1770*/  LDGSTS.E.BYPASS.LTC128B.128 [R8+0x6080], [R4.64], !P1 ;  /* 0x0608000004087fae */ /* 0x0007e2000c901d50 */
[----:B------:R-:W-:Y:S02]  /*1780*/  ISETP.GE.AND P4, PT, R16, c[0x0][0x1fc], PT ;  /* 0x00007f0010007a0c */ /* 0x000fe40003f86270 */
[----:B-1----:R-:W-:Y:S02]  /*1790*/  IADD3 R2, P1, R2, UR4, RZ ;  /* 0x0000000402027c10 */ /* 0x002fe4000ff3e0ff */
[----:B--2---:R-:W-:-:S04]  /*17a0*/  LOP3.LUT R19, R19, 0xfffffffe, RZ, 0xc0, !PT ;  /* 0xfffffffe13137812 */ /* 0x004fc800078ec0ff */
[----:B------:R-:W-:Y:S02]  /*17b0*/  @P6 LOP3.LUT R19, R19, 0x1, RZ, 0xfc, !PT ;  /* 0x0000000113136812 */ /* 0x000fe400078efcff */
[----:B------:R-:W-:Y:S02]  /*17c0*/  ISETP.LT.OR P6, PT, R0, 0x61, P2 ;  /* 0x000000610000780c */ /* 0x000fe400017c1670 */
[----:B------:R-:W-:Y:S02]  /*17d0*/  LOP3.LUT P2, RZ, R19, 0x1, RZ, 0xc0, !PT ;  /* 0x0000000113ff7812 */ /* 0x000fe4000784c0ff */
[----:B------:R-:W-:Y:S02]  /*17e0*/  SEL R0, RZ, 0x1, P5 ;  /* 0x00000001ff007807 */ /* 0x000fe40002800000 */
[----:B------:R-:W-:-:S05]  /*17f0*/  SEL R7, RZ, 0x2, P2 ;  /* 0x00000002ff077807 */ /* 0x000fca0001000000 */
[----:B------:R-:W-:Y:S01]  /*1800*/  IMAD.IADD R0, R7, 0x1, R0 ;  /* 0x0000000107007824 */ /* 0x000fe200078e0200 */
[----:B------:R-:W-:Y:S01]  /*1810*/  IADD3.X R7, R3, UR5, RZ, P0, !PT ;  /* 0x0000000503077c10 */ /* 0x000fe200087fe4ff */
[----:B------:R-:W-:-:S03]  /*1820*/  ULDC.64 UR4, c[0x0][0x178] ;  /* 0x00005e0000047ab9 */ /* 0x000fc60000000a00 */
[C---:B------:R-:W-:Y:S01]  /*1830*/  LOP3.LUT P0, RZ, R0.reuse, 0x1, RZ, 0xc0, !PT ;  /* 0x0000000100ff7812 */ /* 0x040fe2000780c0ff */
[----:B------:R1:W-:Y:S01]  /*1840*/  LDGSTS.E.BYPASS.LTC128B.128 [R8+0x3080], [R6.64], !P3 ;  /* 0x0308000006087fae */ /* 0x0003e2000d901d50 */
[----:B------:R-:W-:Y:S02]  /*1850*/  LOP3.LUT P5, RZ, R0, 0x2, RZ, 0xc0, !PT ;  /* 0x0000000200ff7812 */ /* 0x000fe400078ac0ff */
[C---:B------:R-:W-:Y:S02]  /*1860*/  ISETP.LT.OR P2, PT, R9.reuse, 0x1, !P0 ;  /* 0x000000010900780c */ /* 0x040fe40004741670 */
[----:B------:R-:W-:Y:S01]  /*1870*/  ISETP.LT.OR P3, PT, R9, 0x1, !P5 ;  /* 0x000000010900780c */ /* 0x000fe20006f61670 */
[----:B------:R-:W-:Y:S01]  /*1880*/  USHF.L.U32 UR11, UR4, 0x6, URZ ;  /* 0x00000006040b7899 */ /* 0x000fe2000800063f */
[----:B------:R-:W-:Y:S01]  /*1890*/  IADD3.X R3, R3, UR7, RZ, P1, !PT ;  /* 0x0000000703037c10 */ /* 0x000fe20008ffe4ff */
[----:B------:R-:W-:Y:S01]  /*18a0*/  USHF.L.U64.HI UR10, UR4, UR10, UR5 ;  /* 0x0000000a040a7299 */ /* 0x000fe20008010205 */
[----:B------:R-:W-:-:S02]  /*18b0*/  ISETP.LT.OR P5, PT, R9, 0x21, !P0 ;  /* 0x000000210900780c */ /* 0x000fc400047a1670 */
[----:B------:R-:W-:Y:S01]  /*18c0*/  LEA.HI R11, R33, R35, RZ, 0x4 ;  /* 0x00000023210b7211 */ /* 0x000fe200078f20ff */
[----:B------:R2:W-:Y:S01]  /*18d0*/  LDGSTS.E.BYPASS.LTC128B.128 [R8+0x7080], [R2.64], !P6 ;  /* 0x0708000002087fae */ /* 0x0005e2000f101d50 */
[----:B------:R-:W-:Y:S01]  /*18e0*/  ISETP.GE.AND P6, PT, R18, c[0x0][0x1fc], PT ;  /* 0x00007f0012007a0c */ /* 0x000fe20003fc6270 */
[----:B------:R-:W-:Y:S02]  /*18f0*/  ULDC.64 UR4, c[0x0][0x208] ;  /* 0x0000820000047ab9 */ /* 0x000fe40000000a00 */
[----:B------:R-:W0:Y:S04]  /*1900*/  LDGDEPBAR ;  /* 0x00000000000079af */ /* 0x000e280000000000 */
[----:B------:R4:W-:Y:S04]  /*1910*/  LDGSTS.E.BYPASS.LTC128B.128 [R8+0x10080], [R22.64], !P2 ;  /* 0x1008000016087fae */ /* 0x0009e8000d101d50 */
[----:B------:R4:W-:Y:S01]  /*1920*/  LDGSTS.E.BYPASS.LTC128B.128 [R8+0x12080], [R22.64+0x80], !P3 ;  /* 0x1208008016087fae */ /* 0x0009e2000d901d50 */
[----:B------:R-:W-:-:S02]  /*1930*/  LOP3.LUT P3, RZ, R0, 0x2, RZ, 0xc0, !PT ;  /* 0x0000000200ff7812 */ /* 0x000fc4000786c0ff */
[----:B------:R-:W-:Y:S02]  /*1940*/  SEL R0, RZ, 0x1, P4 ;  /* 0x00000001ff007807 */ /* 0x000fe40002000000 */
[----:B-1----:R-:W-:Y:S01]  /*1950*/  SEL R6, RZ, 0x2, P6 ;  /* 0x00000002ff067807 */ /* 0x002fe20003000000 */
[----:B--2---:R-:W-:-:S05]  /*1960*/  IMAD.U32 R2, RZ, RZ, UR11 ;  /* 0x0000000bff027e24 */ /* 0x004fca000f8e00ff */
[----:B------:R-:W-:Y:S01]  /*1970*/  IADD3 R2, P2, P1, R2, 0x80, R22 ;  /* 0x0000008002027810 */ /* 0x000fe2000795e016 */
[----:B------:R-:W-:-:S03]  /*1980*/  IMAD.IADD R0, R6, 0x1, R0 ;  /* 0x0000000106007824 */ /* 0x000fc600078e0200 */
[----:B------:R-:W-:Y:S02]  /*1990*/  IADD3.X R3, RZ, UR10, R23, P2, P1 ;  /* 0x0000000aff037c10 */ /* 0x000fe400097e2417 */
[----:B------:R-:W-:Y:S02]  /*19a0*/  ISETP.LT.OR P2, PT, R9, 0x21, !P3 ;  /* 0x000000210900780c */ /* 0x000fe40005f41670 */
[----:B------:R-:W-:Y:S02]  /*19b0*/  ISETP.GT.AND P3, PT, R35, 0xf, PT ;  /* 0x0000000f2300780c */ /* 0x000fe40003f64270 */
[----:B---3--:R-:W-:Y:S02]  /*19c0*/  IADD3 R4, P0, R22, UR11, RZ ;  /* 0x0000000b16047c10 */ /* 0x008fe4000ff1e0ff */
[----:B------:R-:W-:Y:S02]  /*19d0*/  LOP3.LUT P1, RZ, R0, 0x1, RZ, 0xc0, !PT ;  /* 0x0000000100ff7812 */ /* 0x000fe4000782c0ff */
[----:B------:R-:W-:-:S02]  /*19e0*/  IADD3.X R5, R23, UR10, RZ, P0, !PT ;  /* 0x0000000a17057c10 */ /* 0x000fc400087fe4ff */
[----:B------:R-:W-:-:S03]  /*19f0*/  ISETP.LT.OR P0, PT, R9, 0x1, !P1 ;  /* 0x000000010900780c */ /* 0x000fc60004f01670 */
[----:B------:R1:W-:Y:S04]  /*1a00*/  LDGSTS.E.BYPASS.LTC128B.128 [R8+0x11080], [R4.64], !P5 ;  /* 0x1108000004087fae */ /* 0x0003e8000e901d50 */
[----:B------:R2:W-:Y:S01]  /*1a10*/  LDGSTS.E.BYPASS.LTC128B.128 [R8+0x13080], [R2.64], !P2 ;  /* 0x1308000002087fae */ /* 0x0005e2000d101d50 */
[----:B------:R-:W-:Y:S01]  /*1a20*/  ISETP.NE.AND P5, PT, R10, RZ, PT ;  /* 0x000000ff0a00720c */ /* 0x000fe20003fa5270 */
[----:B------:R-:W-:Y:S01]  /*1a30*/  IMAD R10, R34, c[0x0][0x238], RZ ;  /* 0x00008e00220a7a24 */ /* 0x000fe200078e02ff */
[----:B------:R-:W-:Y:S01]  /*1a40*/  USHF.L.U32 UR7, UR4, 0x5, URZ ;  /* 0x0000000504077899 */ /* 0x000fe2000800063f */
[----:B------:R-:W-:Y:S01]  /*1a50*/  ISETP.LT.OR P1, PT, R9, 0x21, !P1 ;  /* 0x000000210900780c */ /* 0x000fe20004f21670 */
[----:B------:R-:W-:Y:S01]  /*1a60*/  UMOV UR6, 0x5 ;  /* 0x0000000500067882 */ /* 0x000fe20000000000 */
[----:B------:R-:W-:Y:S01]  /*1a70*/  IMAD R10, R36, c[0x0][0x23c], R10 ;  /* 0x00008f00240a7a24 */ /* 0x000fe200078e020a */
[----:B------:R-:W-:Y:S01]  /*1a80*/  USHF.L.U64.HI UR5, UR4, UR6, UR5 ;  /* 0x0000000604057299 */ /* 0x000fe20008010205 */
[----:B--2---:R-:W-:Y:S01]  /*1a90*/  @!P3 IMAD.SHL.U32 R2, R35, 0x10, RZ ;  /* 0x000000102302b824 */ /* 0x004fe200078e00ff */
[----:B-1----:R-:W-:-:S04]  /*1aa0*/  LOP3.LUT R5, R11, 0xfffffff0, RZ, 0xc0, !PT ;  /* 0xfffffff00b057812 */ /* 0x002fc800078ec0ff */
[----:B------:R1:W-:Y:S04]  /*1ab0*/  @!P3 LDGSTS.E.BYPASS.LTC128B.128 [R2+0x20080], [R42.64] ;  /* 0x200800002a02bfae */ /* 0x0003e8000b901d50 */
[----:B------:R-:W0:Y:S04]  /*1ac0*/  LDGDEPBAR ;  /* 0x00000000000079af */ /* 0x000e280000000000 */
[----:B------:R2:W-:Y:S01]  /*1ad0*/  LDGSTS.E.BYPASS.LTC128B.128 [R8+0x18080], [R20.64], !P0 ;  /* 0x1808000014087fae */ /* 0x0005e2000c101d50 */
[----:B------:R-:W-:Y:S01]  /*1ae0*/  LOP3.LUT P0, RZ, R0, 0x2, RZ, 0xc0, !PT ;  /* 0x0000000200ff7812 */ /* 0x000fe2000780c0ff */
[----:B------:R-:W-:Y:S01]  /*1af0*/  IMAD.IADD R5, R35, 0x1, -R5 ;  /* 0x0000000123057824 */ /* 0x000fe200078e0a05 */
[----:B------:R-:W-:-:S02]  /*1b00*/  SHF.R.S32.HI R0, RZ, 0x4, R11 ;  /* 0x00000004ff007819 */ /* 0x000fc4000001140b */
[----:B------:R-:W-:Y:S02]  /*1b10*/  ISETP.LT.OR P2, PT, R9, 0x1, !P0 ;  /* 0x000000010900780c */ /* 0x000fe40004741670 */
[----:B------:R-:W-:Y:S02]  /*1b20*/  LEA.HI R11, R11, R0, RZ, 0x1 ;  /* 0x000000000b0b7211 */ /* 0x000fe400078f08ff */
[----:B------:R-:W-:Y:S02]  /*1b30*/  ISETP.LT.OR P0, PT, R9, 0x21, !P0 ;  /* 0x000000210900780c */ /* 0x000fe40004701670 */
[----:B------:R-:W-:Y:S01]  /*1b40*/  SHF.R.S32.HI R9, RZ, 0x1f, R5 ;  /* 0x0000001fff097819 */ /* 0x000fe20000011405 */
[----:B------:R-:W-:Y:S01]  /*1b50*/  USHF.L.U32 UR4, UR7, 0x1, URZ ;  /* 0x0000000107047899 */ /* 0x000fe2000800063f */
[----:B------:R-:W-:Y:S01]  /*1b60*/  LOP3.LUT R11, R11, 0xfffffffe, RZ, 0xc0, !PT ;  /* 0xfffffffe0b0b7812 */ /* 0x000fe200078ec0ff */
[----:B------:R-:W-:Y:S01]  /*1b70*/  USHF.L.U64.HI UR5, UR7, 0x1, UR5 ;  /* 0x0000000107057899 */ /* 0x000fe20008010205 */
[----:B------:R-:W-:-:S03]  /*1b80*/  LEA.HI R15, R33, R35, RZ, 0x5 ;  /* 0x00000023210f7211 */ /* 0x000fc600078f28ff */
[----:B------:R2:W-:Y:S01]  /*1b90*/  LDGSTS.E.BYPASS.LTC128B.128 [R8+0x1a080], [R20.64+0x80], !P2 ;  /* 0x1a08008014087fae */ /* 0x0005e2000d101d50 */
[----:B-1----:R-:W-:-:S04]  /*1ba0*/  IMAD.WIDE.U32 R2, R36, c[0x0][0x238], R28 ;  /* 0x00008e0024027a25 */ /* 0x002fc800078e001c */
[----:B------:R-:W-:Y:S01]  /*1bb0*/  IMAD.IADD R3, R3, 0x1, R10 ;  /* 0x0000000103037824 */ /* 0x000fe200078e020a */
[----:B------:R-:W-:Y:S01]  /*1bc0*/  LEA.HI R10, R9, R5, RZ, 0x3 ;  /* 0x00000005090a7211 */ /* 0x000fe200078f18ff */
[----:B------:R-:W-:Y:S01]  /*1bd0*/  IMAD.IADD R212, R0, 0x1, -R11 ;  /* 0x0000000100d47824 */ /* 0x000fe200078e0a0b */
[----:B------:R-:W-:Y:S02]  /*1be0*/  IADD3 R6, P2, R20, UR4, RZ ;  /* 0x0000000414067c10 */ /* 0x000fe4000ff5e0ff */
[----:B------:R-:W-:Y:S02]  /*1bf0*/  LOP3.LUT R0, R10, 0xfffffff8, RZ, 0xc0, !PT ;  /* 0xfffffff80a007812 */ /* 0x000fe400078ec0ff */
[----:B------:R-:W-:Y:S02]  /*1c00*/  IADD3.X R7, R21, UR5, RZ, P2, !PT ;  /* 0x0000000515077c10 */ /* 0x000fe400097fe4ff */
[----:B------:R-:W-:Y:S01]  /*1c10*/  SHF.R.S32.HI R4, RZ, 0x5, R15 ;  /* 0x00000005ff047819 */ /* 0x000fe2000001140f */
[----:B------:R-:W-:-:S02]  /*1c20*/  IMAD.IADD R5, R5, 0x1, -R0 ;  /* 0x0000000105057824 */ /* 0x000fc400078e0a00 */
[----:B------:R-:W-:Y:S01]  /*1c30*/  @!P3 IMAD.SHL.U32 R0, R35, 0x10, RZ ;  /* 0x000000102300b824 */ /* 0x000fe200078e00ff */
[----:B------:R4:W-:Y:S01]  /*1c40*/  LDGSTS.E.BYPASS.LTC128B.128 [R8+0x19080], [R6.64], !P1 ;  /* 0x1908000006087fae */ /* 0x0009e2000c901d50 */
[----:B------:R-:W-:-:S03]  /*1c50*/  LEA.HI R12, R15, R4, RZ, 0x1 ;  /* 0x000000040f0c7211 */ /* 0x000fc600078f08ff */
[----:B------:R-:W-:Y:S04]  /*1c60*/  STL.64 [R1+0x8], R22 ;  /* 0x0000081601007387 */ /* 0x000fe80000100a00 */
[----:B------:R4:W-:Y:S01]  /*1c70*/  LDGSTS.E.BYPASS.LTC128B.128 [R8+0x1b080], [R6.64+0x80], !P0 ;  /* 0x1b08008006087fae */ /* 0x0009e2000c101d50 */
[----:B------:R-:W-:-:S03]  /*1c80*/  LOP3.LUT R12, R12, 0xfffffffe, RZ, 0xc0, !PT ;  /* 0xfffffffe0c0c7812 */ /* 0x000fc600078ec0ff */
[----:B------:R2:W-:Y:S04]  /*1c90*/  STL.64 [R1+0x10], R20 ;  /* 0x0000101401007387 */ /* 0x0005e80000100a00 */
[----:B------:R1:W-:Y:S01]  /*1ca0*/  @!P3 LDGSTS.E.BYPASS.LTC128B.128 [R0+0x20280], [R40.64] ;  /* 0x202800002800bfae */ /* 0x0003e2000b901d50 */
[----:B------:R-:W-:Y:S02]  /*1cb0*/  IMAD R9, R25, c[0x0][0x240], RZ ;  /* 0x0000900019097a24 */ /* 0x000fe400078e02ff */
[----:B------:R-:W-:Y:S02]  /*1cc0*/  IMAD.IADD R13, R4, 0x1, -R12 ;  /* 0x00000001040d7824 */ /* 0x000fe400078e0a0c */
[----:B--2---:R-:W-:Y:S01]  /*1cd0*/  IMAD.WIDE.U32 R20, R30, c[0x0][0x240], R2 ;  /* 0x000090001e147a25 */ /* 0x004fe200078e0002 */
[----:B------:R4:W-:Y:S03]  /*1ce0*/  STL [R1+0x18], R19 ;  /* 0x0000181301007387 */ /* 0x0009e60000100800 */
[----:B-1----:R-:W-:Y:S01]  /*1cf0*/  IMAD.SHL.U32 R0, R26, 0x8, RZ ;  /* 0x000000081a007824 */ /* 0x002fe200078e00ff */
[----:B------:R-:W-:Y:S01]  /*1d00*/  UISETP.GE.AND UP0, UPT, UR14, 0x41, UPT ;  /* 0x000000410e00788c */ /* 0x000fe2000bf06270 */
[----:B------:R-:W-:Y:S01]  /*1d10*/  IMAD.SHL.U32 R3, R5, 0x40, RZ ;  /* 0x0000004005037824 */ /* 0x000fe200078e00ff */
[----:B------:R-:W0:Y:S01]  /*1d20*/  LDGDEPBAR ;  /* 0x00000000000079af */ /* 0x000e220000000000 */
[----:B------:R-:W-:Y:S01]  /*1d30*/  IMAD.SHL.U32 R2, R212, 0x8, RZ ;  /* 0x00000008d4027824 */ /* 0x000fe200078e00ff */
[----:B------:R-:W-:Y:S01]  /*1d40*/  LOP3.LUT R14, R0, 0x18, RZ, 0xc0, !PT ;  /* 0x00000018000e7812 */ /* 0x000fe200078ec0ff */
[----:B------:R-:W-:Y:S01]  /*1d50*/  IMAD.SHL.U32 R0, R212, 0x20, RZ ;  /* 0x00000020d4007824 */ /* 0x000fe200078e00ff */
[----:B------:R-:W-:Y:S01]  /*1d60*/  LOP3.LUT R3, R3, 0x1c0, RZ, 0xc0, !PT ;  /* 0x000001c003037812 */ /* 0x000fe200078ec0ff */
[----:B------:R-:W-:-:S02]  /*1d70*/  IMAD.SHL.U32 R4, R10, 0x40, RZ ;  /* 0x000000400a047824 */ /* 0x000fc400078e00ff */
[----:B------:R-:W-:Y:S01]  /*1d80*/  IMAD R12, R30, c[0x0][0x244], R9 ;  /* 0x000091001e0c7a24 */ /* 0x000fe200078e0209 */
[----:B------:R-:W-:Y:S01]  /*1d90*/  LOP3.LUT R11, R3, 0x8, R2, 0xf8, !PT ;  /* 0x00000008030b7812 */ /* 0x000fe200078ef802 */
[----:B------:R4:W-:Y:S01]  /*1da0*/  STL.64 [R1+0x30], R20 ;  /* 0x0000301401007387 */ /* 0x0009e20000100a00 */
[--C-:B------:R-:W-:Y:S02]  /*1db0*/  SHF.R.U32.HI R9, RZ, 0x3, R3.reuse ;  /* 0x00000003ff097819 */ /* 0x100fe40000011603 */
[----:B------:R-:W-:Y:S01]  /*1dc0*/  LOP3.LUT R10, R14, 0x20, R0, 0xf8, !PT ;  /* 0x000000200e0a7812 */ /* 0x000fe200078ef800 */
[----:B------:R-:W-:Y:S01]  /*1dd0*/  IMAD.SHL.U32 R0, R13, 0x400, RZ ;  /* 0x000004000d007824 */ /* 0x000fe200078e00ff */
[----:B------:R-:W-:Y:S01]  /*1de0*/  LOP3.LUT R2, R4, 0xfffffe00, RZ, 0xc0, !PT ;  /* 0xfffffe0004027812 */ /* 0x000fe200078ec0ff */
[----:B------:R-:W0:Y:S01]  /*1df0*/  LDGDEPBAR ;  /* 0x00000000000079af */ /* 0x000e220000000000 */
[----:B------:R-:W-:Y:S02]  /*1e00*/  LOP3.LUT R4, R11, R9, RZ, 0x3c, !PT ;  /* 0x000000090b047212 */ /* 0x000fe400078e3cff */
[----:B------:R-:W-:-:S02]  /*1e10*/  LOP3.LUT R3, R9, R10, R3, 0x1e, !PT ;  /* 0x0000000a09037212 */ /* 0x000fc400078e1e03 */
[-C--:B------:R-:W-:Y:S01]  /*1e20*/  IADD3 R215, R4, R2.reuse, R0 ;  /* 0x0000000204d77210 */ /* 0x080fe20007ffe000 */
[----:B------:R-:W-:Y:S01]  /*1e30*/  IMAD.IADD R4, R21, 0x1, R12 ;  /* 0x0000000115047824 */ /* 0x000fe200078e020c */
[----:B------:R-:W-:Y:S02]  /*1e40*/  LOP3.LUT R222, R3, R2, RZ, 0xfc, !PT ;  /* 0x0000000203de7212 */ /* 0x000fe400078efcff */
[C---:B------:R-:W-:Y:S02]  /*1e50*/  IADD3 R2, R8.reuse, 0x18080, RZ ;  /* 0x0001808008027810 */ /* 0x040fe40007ffe0ff */
[----:B------:R-:W-:Y:S01]  /*1e60*/  IADD3 R3, R8, 0x10080, RZ ;  /* 0x0001008008037810 */ /* 0x000fe20007ffe0ff */
[----:B------:R4:W-:Y:S04]  /*1e70*/  STL [R1+0x38], R4 ;  /* 0x0000380401007387 */ /* 0x0009e80000100800 */
[----:B------:R4:W-:Y:S04]  /*1e80*/  STL [R1+0x3c], R2 ;  /* 0x00003c0201007387 */ /* 0x0009e80000100800 */
[----:B------:R4:W-:Y:S01]  /*1e90*/  STL [R1+0x40], R3 ;  /* 0x0000400301007387 */ /* 0x0009e20000100800 */
[----:B------:R-:W-:-:S13]  /*1ea0*/  PLOP3.LUT P0, PT, PT, PT, UP0, 0x80, 0x0 ;  /* 0x000000000000781c */ /* 0x000fda0003f0f008 */
[----:B------:R-:W-:Y:S05]  /*1eb0*/  @!P0 BRA `(.L_x_1132) ;  /* 0x0000015000008947 */ /* 0x000fea0003800000 */
[----:B----4-:R-:W-:Y:S01]  /*1ec0*/  IADD3 R2, P0, R6, UR4, RZ ;  /* 0x0000000406027c10 */ /* 0x010fe2000ff1e0ff */
[----:B------:R-:W-:Y:S01]  /*1ed0*/  IMAD.U32 R4, RZ, RZ, UR14 ;  /* 0x0000000eff047e24 */ /* 0x000fe2000f8e00ff */
[----:B------:R-:W-:Y:S01]  /*1ee0*/  ISETP.GE.AND P1, PT, R16, c[0x0][0x1fc], PT ;  /* 0x00007f0010007a0c */ /* 0x000fe20003f26270 */
[----:B------:R-:W-:Y:S01]  /*1ef0*/  BSSY B0, `(.L_x_1132) ;  /* 0x0000011000007945 */ /* 0x000fe20003800000 */
[----:B------:R-:W-:Y:S02]  /*1f00*/  IADD3.X R3, R7, UR5, RZ, P0, !PT ;  /* 0x0000000507037c10 */ /* 0x000fe400087fe4ff */
[----:B------:R-:W-:Y:S02]  /*1f10*/  IADD3 R6, P0, R2, UR4, RZ ;  /* 0x0000000402067c10 */ /* 0x000fe4000ff1e0ff */
[----:B------:R-:W-:Y:S02]  /*1f20*/  IADD3 R4, R4, -0x40, -R38 ;  /* 0xffffffc004047810 */ /* 0x000fe40007ffe826 */
[----:B------:R-:W-:-:S02]  /*1f30*/  IADD3.X R7, R3, UR5, RZ, P0, !PT ;  /* 0x0000000503077c10 */ /* 0x000fc400087fe4ff */
        /* <DEDUP_REMOVED lines=10> */
[----:B-1----:R-:W-:-:S05]  /*1fe0*/  SHF.L.U32 R2, R35, 0x4, RZ ;  /* 0x0000000423027819 */ /* 0x002fca00000006ff */
[----:B------:R1:W-:Y:S02]  /*1ff0*/  LDGSTS.E.BYPASS.LTC128B.128 [R2+0x20380], [R40.64+0x100] ;  /* 0x2038010028027fae */ /* 0x0003e4000b901d50 */
.L_x_1133:
[----:B------:R-:W-:Y:S05]  /*2000*/  BSYNC B0 ;  /* 0x0000000000007941 */ /* 0x000fea0003800000 */
.L_x_1132:
[----:B-1--4-:R-:W-:Y:S01]  /*2010*/  LEA.HI R7, R33, R35, RZ, 0x2 ;  /* 0x0000002321077211 */ /* 0x012fe200078f10ff */
[----:B------:R-:W-:Y:S01]  /*2020*/  IMAD.SHL.U32 R3, R38, 0x8, RZ ;  /* 0x0000000826037824 */ /* 0x000fe200078e00ff */
[----:B------:R-:W-:Y:S01]  /*2030*/  LOP3.LUT R6, R15, 0xffffffe0, RZ, 0xc0, !PT ;  /* 0xffffffe00f067812 */ /* 0x000fe200078ec0ff */
[----:B------:R-:W-:Y:S01]  /*2040*/  IMAD.SHL.U32 R13, R13, 0x10, RZ ;  /* 0x000000100d0d7824 */ /* 0x000fe200078e00ff */
[----:B------:R-:W-:Y:S01]  /*2050*/  LOP3.LUT R2, R7, 0x3ffffffc, RZ, 0xc0, !PT ;  /* 0x3ffffffc07027812 */ /* 0x000fe200078ec0ff */
[----:B------:R-:W-:Y:S01]  /*2060*/  IMAD.MOV.U32 R216, RZ, RZ, 0x20 ;  /* 0x00000020ffd87424 */ /* 0x000fe200078e00ff */
[--C-:B------:R-:W-:Y:S01]  /*2070*/  SHF.R.S32.HI R4, RZ, 0x2, R7.reuse ;  /* 0x00000002ff047819 */ /* 0x100fe20000011407 */
[C---:B------:R-:W-:Y:S01]  /*2080*/  IMAD.IADD R6, R35.reuse, 0x1, -R6 ;  /* 0x0000000123067824 */ /* 0x040fe200078e0a06 */
[----:B------:R-:W-:Y:S01]  /*2090*/  SHF.R.S32.HI R7, RZ, 0x1f, R7 ;  /* 0x0000001fff077819 */ /* 0x000fe20000011407 */
[----:B------:R-:W-:Y:S01]  /*20a0*/  IMAD.IADD R11, R35, 0x1, -R2 ;  /* 0x00000001230b7824 */ /* 0x000fe200078e0a02 */
[----:B------:R-:W-:Y:S01]  /*20b0*/  LOP3.LUT R3, R3, 0x8, RZ, 0xc0, !PT ;  /* 0x0000000803037812 */ /* 0x000fe200078ec0ff */
[----:B------:R-:W-:Y:S01]  /*20c0*/  IMAD.SHL.U32 R2, R27, 0x40, RZ ;  /* 0x000000401b027824 */ /* 0x000fe200078e00ff */
[----:B------:R-:W-:Y:S01]  /*20d0*/  LEA.HI R7, R7, R4, RZ, 0x3 ;  /* 0x0000000407077211 */ /* 0x000fe200078f18ff */
[----:B------:R-:W-:Y:S01]  /*20e0*/  IMAD R11, R11, 0x2, R0 ;  /* 0x000000020b0b7824 */ /* 0x000fe200078e0200 */
[----:B------:R-:W-:Y:S01]  /*20f0*/  SHF.R.S32.HI R9, RZ, 0x1f, R26 ;  /* 0x0000001fff097819 */ /* 0x000fe2000001141a */
[----:B------:R-:W0:Y:S01]  /*2100*/  LDGDEPBAR ;  /* 0x00000000000079af */ /* 0x000e220000000000 */
[----:B------:R-:W-:Y:S01]  /*2110*/  LOP3.LUT R2, R2, 0x1c0, RZ, 0xc0, !PT ;  /* 0x000001c002027812 */ /* 0x000fe200078ec0ff */
[----:B------:R-:W-:Y:S01]  /*2120*/  IMAD.MOV.U32 R217, RZ, RZ, 0x40 ;  /* 0x00000040ffd97424 */ /* 0x000fe200078e00ff */
[----:B------:R-:W-:Y:S01]  /*2130*/  LEA.HI R9, R9, R26, RZ, 0x2 ;  /* 0x0000001a09097211 */ /* 0x000fe200078f10ff */
[----:B------:R-:W-:Y:S01]  /*2140*/  IMAD.MOV.U32 R227, RZ, RZ, 0x20 ;  /* 0x00000020ffe37424 */ /* 0x000fe200078e00ff */
[----:B------:R-:W-:Y:S01]  /*2150*/  SHF.R.U32.HI R8, RZ, 0x3, R2 ;  /* 0x00000003ff087819 */ /* 0x000fe20000011602 */
[----:B------:R-:W-:Y:S01]  /*2160*/  IMAD R218, R212, 0x800, R218 ;  /* 0x00000800d4da7824 */ /* 0x000fe200078e02da */
[----:B------:R-:W-:Y:S01]  /*2170*/  LOP3.LUT R10, R2, 0x10, R13, 0xf8, !PT ;  /* 0x00000010020a7812 */ /* 0x000fe200078ef80d */
[----:B------:R-:W-:Y:S01]  /*2180*/  IMAD.MOV.U32 R223, RZ, RZ, 0x10 ;  /* 0x00000010ffdf7424 */ /* 0x000fe200078e00ff */
[----:B------:R-:W-:Y:S01]  /*2190*/  LOP3.LUT R12, R8, R3, R2, 0x1e, !PT ;  /* 0x00000003080c7212 */ /* 0x000fe200078e1e02 */
[----:B------:R-:W-:Y:S01]  /*21a0*/  UIADD3 UR6, UR14, 0x3f, URZ ;  /* 0x0000003f0e067890 */ /* 0x000fe2000fffe03f */
[----:B------:R-:W-:Y:S01]  /*21b0*/  LOP3.LUT R2, R7, 0xfffffff8, RZ, 0xc0, !PT ;  /* 0xfffffff807027812 */ /* 0x000fe200078ec0ff */
[----:B------:R-:W-:Y:S01]  /*21c0*/  IMAD.MOV.U32 R221, RZ, RZ, 0x40 ;  /* 0x00000040ffdd7424 */ /* 0x000fe200078e00ff */
[----:B------:R-:W-:Y:S01]  /*21d0*/  LOP3.LUT R0, R9, 0xfffffffc, RZ, 0xc0, !PT ;  /* 0xfffffffc09007812 */ /* 0x000fe200078ec0ff */
[----:B------:R-:W-:Y:S01]  /*21e0*/  IMAD.IADD R218, R12, 0x1, R218 ;  /* 0x000000010cda7824 */ /* 0x000fe200078e02da */
[----:B------:R-:W-:Y:S01]  /*21f0*/  SHF.R.S32.HI R7, RZ, 0x1f, R6 ;  /* 0x0000001fff077819 */ /* 0x000fe20000011406 */
[----:B------:R-:W-:Y:S01]  /*2200*/  IMAD.IADD R4, R4, 0x1, -R2 ;  /* 0x0000000104047824 */ /* 0x000fe200078e0a02 */
[----:B------:R-:W-:Y:S01]  /*2210*/  LOP3.LUT R10, R8, R10, R3, 0x1e, !PT ;  /* 0x0000000a080a7212 */ /* 0x000fe200078e1e03 */
[----:B------:R-:W-:Y:S01]  /*2220*/  IMAD.IADD R3, R26, 0x1, -R0 ;  /* 0x000000011a037824 */ /* 0x000fe200078e0a00 */
[----:B------:R-:W-:Y:S01]  /*2230*/  LEA.HI R0, R7, R6, RZ, 0x2 ;  /* 0x0000000607007211 */ /* 0x000fe200078f10ff */
[----:B------:R-:W-:Y:S01]  /*2240*/  IMAD.SHL.U32 R2, R4, 0x40, RZ ;  /* 0x0000004004027824 */ /* 0x000fe200078e00ff */
[----:B------:R-:W-:Y:S01]  /*2250*/  LOP3.LUT P0, RZ, R27, 0x2, RZ, 0xc0, !PT ;  /* 0x000000021bff7812 */ /* 0x000fe2000780c0ff */
[----:B------:R-:W-:Y:S01]  /*2260*/  IMAD R7, R3, -0x8, R32 ;  /* 0xfffffff803077824 */ /* 0x000fe200078e0220 */
[----:B------:R-:W-:Y:S01]  /*2270*/  LOP3.LUT R3, R0, 0xfffffffc, RZ, 0xc0, !PT ;  /* 0xfffffffc00037812 */ /* 0x000fe200078ec0ff */
[----:B------:R-:W-:Y:S01]  /*2280*/  IMAD R212, R212, 0x200, R10 ;  /* 0x00000200d4d47824 */ /* 0x000fe200078e020a */
[----:B------:R-:W-:Y:S01]  /*2290*/  LOP3.LUT R2, R2, 0x1c0, RZ, 0xc0, !PT ;  /* 0x000001c002027812 */ /* 0x000fe200078ec0ff */
[----:B------:R-:W-:Y:S01]  /*22a0*/  USHF.R.S32.HI UR4, URZ, 0x1f, UR6 ;  /* 0x0000001f3f047899 */ /* 0x000fe20008011406 */
[----:B------:R-:W-:Y:S01]  /*22b0*/  LEA.HI.SX32 R8, R0, R13, 0x1e ;  /* 0x0000000d00087211 */ /* 0x000fe200078ff2ff */
[----:B------:R-:W-:Y:S01]  /*22c0*/  IMAD.IADD R6, R6, 0x1, -R3 ;  /* 0x0000000106067824 */ /* 0x000fe200078e0a03 */
[----:B------:R-:W-:Y:S01]  /*22d0*/  SHF.R.U32.HI R0, RZ, 0x3, R2 ;  /* 0x00000003ff007819 */ /* 0x000fe20000011602 */
[----:B------:R-:W-:Y:S01]  /*22e0*/  IMAD.SHL.U32 R219, R218, 0x2, RZ ;  /* 0x00000002dadb7824 */ /* 0x000fe200078e00ff */
[----:B------:R-:W-:Y:S01]  /*22f0*/  SEL R216, R216, 0xffffffe0, !P0 ;  /* 0xffffffe0d8d87807 */ /* 0x000fe20004000000 */
[----:B------:R1:W-:Y:S01]  /*2300*/  STL [R1+0x1c], R8 ;  /* 0x00001c0801007387 */ /* 0x0003e20000100800 */
[----:B------:R-:W-:Y:S01]  /*2310*/  LOP3.LUT R2, R0, R2, R14, 0x1e, !PT ;  /* 0x0000000200027212 */ /* 0x000fe200078e1e0e */
[----:B------:R-:W-:Y:S01]  /*2320*/  IMAD.SHL.U32 R213, R212, 0x2, RZ ;  /* 0x00000002d4d57824 */ /* 0x000fe200078e00ff */
[----:B------:R-:W-:Y:S01]  /*2330*/  LOP3.LUT P0, RZ, R4, 0x4, RZ, 0xc0, !PT ;  /* 0x0000000404ff7812 */ /* 0x000fe2000780c0ff */
[----:B------:R-:W-:Y:S01]  /*2340*/  IMAD R216, R218, 0x2, R216 ;  /* 0x00000002dad87824 */ /* 0x000fe200078e02d8 */
[----:B------:R-:W-:Y:S01]  /*2350*/  LOP3.LUT P1, RZ, R27, 0x4, RZ, 0xc0, !PT ;  /* 0x000000041bff7812 */ /* 0x000fe2000782c0ff */
[----:B------:R-:W-:Y:S01]  /*2360*/  IMAD.IADD R2, R2, 0x1, R11 ;  /* 0x0000000102027824 */ /* 0x000fe200078e020b */
[----:B------:R-:W-:Y:S01]  /*2370*/  ULEA.HI UR4, UR4, UR6, URZ, 0x6 ;  /* 0x0000000604047291 */ /* 0x000fe2000f8f303f */
[----:B------:R-:W-:Y:S01]  /*2380*/  IMAD R234, R6, -0x2, R7 ;  /* 0xfffffffe06ea7824 */ /* 0x000fe200078e0207 */
[----:B------:R-:W-:Y:S01]  /*2390*/  SEL R217, R217, 0xffffffc0, !P1 ;  /* 0xffffffc0d9d97807 */ /* 0x000fe20004800000 */
[----:B------:R-:W-:Y:S01]  /*23a0*/  CS2R R166, SRZ ;  /* 0x0000000000a67805 */ /* 0x000fe2000001ff00 */
[----:B------:R-:W-:Y:S01]  /*23b0*/  LEA R232, R2, 0x20480, 0x1 ;  /* 0x0002048002e87811 */ /* 0x000fe200078e08ff */
[----:B------:R-:W-:Y:S01]  /*23c0*/  CS2R R164, SRZ ;  /* 0x0000000000a47805 */ /* 0x000fe2000001ff00 */
[C---:B------:R-:W-:Y:S01]  /*23d0*/  LOP3.LUT P1, RZ, R5.reuse, 0x4, RZ, 0xc0, !PT ;  /* 0x0000000405ff7812 */ /* 0x040fe2000782c0ff */
[--C-:B------:R-:W-:Y:S01]  /*23e0*/  IMAD R218, R218, 0x2, R217.reuse ;  /* 0x00000002dada7824 */ /* 0x100fe200078e02d9 */
[----:B------:R-:W-:Y:S01]  /*23f0*/  IADD3 R233, R232, 0x40, RZ ;  /* 0x00000040e8e97810 */ /* 0x000fe20007ffe0ff */
[----:B------:R-:W-:Y:S01]  /*2400*/  IMAD R212, R212, 0x2, R217 ;  /* 0x00000002d4d47824 */ /* 0x000fe200078e02d9 */
[----:B------:R-:W-:Y:S01]  /*2410*/  @P0 IADD3 R233, R232, -0x40, RZ ;  /* 0xffffffc0e8e90810 */ /* 0x000fe20007ffe0ff */
[----:B------:R-:W-:Y:S01]  /*2420*/  CS2R R162, SRZ ;  /* 0x0000000000a27805 */ /* 0x000fe2000001ff00 */
[----:B------:R-:W-:Y:S01]  /*2430*/  LOP3.LUT P0, RZ, R5, 0x2, RZ, 0xc0, !PT ;  /* 0x0000000205ff7812 */ /* 0x000fe2000780c0ff */
[----:B------:R-:W-:Y:S01]  /*2440*/  CS2R R160, SRZ ;  /* 0x0000000000a07805 */ /* 0x000fe2000001ff00 */
[----:B------:R-:W-:Y:S01]  /*2450*/  SEL R220, R227, 0xffffffe0, !P1 ;  /* 0xffffffe0e3dc7807 */ /* 0x000fe20004800000 */
[----:B------:R-:W-:Y:S01]  /*2460*/  CS2R R158, SRZ ;  /* 0x00000000009e7805 */ /* 0x000fe2000001ff00 */
[----:B------:R-:W-:Y:S01]  /*2470*/  SEL R223, R223, 0xfffffff0, !P0 ;  /* 0xfffffff0dfdf7807 */ /* 0x000fe20004000000 */
[----:B------:R-:W-:Y:S01]  /*2480*/  CS2R R156, SRZ ;  /* 0x00000000009c7805 */ /* 0x000fe2000001ff00 */
[----:B------:R-:W-:Y:S01]  /*2490*/  CS2R R154, SRZ ;  /* 0x00000000009a7805 */ /* 0x000fe2000001ff00 */
        /* <DEDUP_REMOVED lines=61> */
[----:B------:R-:W-:Y:S01]  /*2870*/  UMOV UR5, URZ ;  /* 0x0000003f00057c82 */ /* 0x000fe20008000000 */
[----:B------:R-:W-:Y:S01]  /*2880*/  IMAD.IADD R226, R223, 0x1, R224 ;  /* 0x00000001dfe27824 */ /* 0x000fe200078e02e0 */
[----:B------:R-:W-:-:S02]  /*2890*/  UMOV UR13, 0x1 ;  /* 0x00000001000d7882 */ /* 0x000fc40000000000 */
[----:B------:R-:W-:Y:S02]  /*28a0*/  UMOV UR8, URZ ;  /* 0x0000003f00087c82 */ /* 0x000fe40008000000 */
[----:B------:R-:W-:Y:S02]  /*28b0*/  USHF.R.S32.HI UR9, URZ, 0x6, UR4 ;  /* 0x000000063f097899 */ /* 0x000fe40008011404 */
[----:B-1----:R-:W-:Y:S02]  /*28c0*/  UMOV UR12, URZ ;  /* 0x0000003f000c7c82 */ /* 0x002fe40008000000 */
.L_x_1136:
        /* <DEDUP_REMOVED lines=8> */
[----:B------:R-:W-:Y:S01]  /*2950*/  LEA R3, R2, R223, 0xd ;  /* 0x000000df02037211 */ /* 0x000fe200078e68ff */
[----:B------:R-:W-:Y:S01]  /*2960*/  IMAD.U32 R231, RZ, RZ, UR5 ;  /* 0x00000005ffe77e24 */ /* 0x000fe2000f8e00ff */
[----:B------:R-:W-:Y:S02]  /*2970*/  SHF.L.U32 R0, R0, 0x1, RZ ;  /* 0x0000000100007819 */ /* 0x000fe400000006ff */
[----:B------:R-:W-:Y:S01]  /*2980*/  LEA R12, R12, R220, 0xd ;  /* 0x000000dc0c0c7211 */ /* 0x000fe200078e68ff */
[C---:B------:R-:W-:Y:S01]  /*2990*/  IMAD.IADD R2, R215.reuse, 0x1, R3 ;  /* 0x00000001d7027824 */ /* 0x040fe200078e0203 */
[----:B------:R-:W-:Y:S02]  /*29a0*/  IADD3 R3, R215, R3, R220 ;  /* 0x00000003d7037210 */ /* 0x000fe40007ffe0dc */
[----:B------:R-:W-:Y:S02]  /*29b0*/  PLOP3.LUT P1, PT, PT, PT, UP0, 0x80, 0x0 ;  /* 0x000000000000781c */ /* 0x000fe40003f2f008 */
[----:B------:R-:W-:Y:S01]  /*29c0*/  SHF.L.U32 R205, R2, 0x1, RZ ;  /* 0x0000000102cd7819 */ /* 0x000fe200000006ff */
[----:B------:R-:W-:Y:S01]  /*29d0*/  IMAD.U32 R2, RZ, RZ, UR5 ;  /* 0x00000005ff027e24 */ /* 0x000fe2000f8e00ff */
[----:B------:R-:W-:Y:S03]  /*29e0*/  SHF.L.U32 R3, R3, 0x1, RZ ;  /* 0x0000000103037819 */ /* 0x000fe600000006ff */
[----:B------:R-:W-:Y:S01]  /*29f0*/  IMAD R2, R2, 0x2000, R224 ;  /* 0x0000200002027824 */ /* 0x000fe200078e02e0 */
[----:B------:R-:W-:Y:S03]  /*2a00*/  LDSM.16.M88.4 R16, [R219+0x80] ;  /* 0x00008000db10783b */ /* 0x000fe60000000200 */
[----:B------:R-:W-:Y:S01]  /*2a10*/  IMAD.SHL.U32 R204, R2, 0x2, RZ ;  /* 0x0000000202cc7824 */ /* 0x000fe200078e00ff */
[----:B------:R-:W-:Y:S01]  /*2a20*/  MOV R2, UR5 ;  /* 0x0000000500027c02 */ /* 0x000fe20008000f00 */
[----:B------:R-:W1:Y:S04]  /*2a30*/  LDSM.16.M88.4 R32, [R0+0x10080] ;  /* 0x010080000020783b */ /* 0x000e680000000200 */
[----:B------:R-:W-:Y:S01]  /*2a40*/  IMAD R2, R2, 0x2000, R226 ;  /* 0x0000200002027824 */ /* 0x000fe200078e02e2 */
[----:B------:R-:W2:Y:S03]  /*2a50*/  LDSM.16.M88.4 R28, [R0+0x11080] ;  /* 0x01108000001c783b */ /* 0x000ea60000000200 */
[----:B------:R-:W-:Y:S02]  /*2a60*/  IMAD.SHL.U32 R2, R2, 0x2, RZ ;  /* 0x0000000202027824 */ /* 0x000fe400078e00ff */
[----:B------:R-:W3:Y:S05]  /*2a70*/  LDSM.16.M88.4 R36, [R219+0x2080] ;  /* 0x00208000db24783b */ /* 0x000eea0000000200 */
[----:B------:R-:W-:Y:S05]  /*2a80*/  LDSM.16.M88.4 R172, [R216+0x80] ;  /* 0x00008000d8ac783b */ /* 0x000fea0000000200 */
[----:B------:R-:W4:Y:S05]  /*2a90*/  LDSM.16.M88.4 R168, [R205+0x10080] ;  /* 0x01008000cda8783b */ /* 0x000f2a0000000200 */
[----:B------:R-:W3:Y:S05]  /*2aa0*/  LDSM.16.M88.4 R176, [R205+0x11080] ;  /* 0x01108000cdb0783b */ /* 0x000eea0000000200 */
[----:B------:R-:W3:Y:S05]  /*2ab0*/  LDSM.16.M88.4 R180, [R216+0x2080] ;  /* 0x00208000d8b4783b */ /* 0x000eea0000000200 */
[----:B------:R-:W-:Y:S01]  /*2ac0*/  LDSM.16.M88.4 R188, [R218+0x80] ;  /* 0x00008000dabc783b */ /* 0x000fe20000000200 */
[-C--:B-1----:R-:W-:Y:S04]  /*2ad0*/  HMMA.16816.F32 R4, R32, R16.reuse, RZ ;  /* 0x000000102004723c */ /* 0x082fe800000018ff */
[----:B------:R-:W-:Y:S05]  /*2ae0*/  LDSM.16.M88.4 R192, [R204+0x11080] ;  /* 0x01108000ccc0783b */ /* 0x000fea0000000200 */
[----:B------:R-:W5:Y:S01]  /*2af0*/  LDL R206, [R1+0x1c] ;  /* 0x00001c0001ce7983 */ /* 0x000f620000100800 */
[C---:B--2---:R-:W-:Y:S04]  /*2b00*/  HMMA.16816.F32 R8, R28.reuse, R16, RZ ;  /* 0x000000101c08723c */ /* 0x044fe800000018ff */
[----:B------:R-:W-:Y:S03]  /*2b10*/  LDSM.16.M88.4 R196, [R217+0x80] ;  /* 0x00008000d9c4783b */ /* 0x000fe60000000200 */
[----:B------:R-:W-:Y:S02]  /*2b20*/  IADD3 R16, R215, R12, RZ ;  /* 0x0000000cd7107210 */ /* 0x000fe40007ffe0ff */
[----:B------:R-:W-:Y:S01]  /*2b30*/  LDSM.16.M88.4 R200, [R2+0x11080] ;  /* 0x0110800002c8783b */ /* 0x000fe20000000200 */
[-C--:B------:R-:W-:Y:S02]  /*2b40*/  HMMA.16816.F32 R12, R28, R18.reuse, RZ ;  /* 0x000000121c0c723c */ /* 0x080fe400000018ff */
[----:B------:R-:W-:Y:S06]  /*2b50*/  SHF.L.U32 R214, R16, 0x1, RZ ;  /* 0x0000000110d67819 */ /* 0x000fec00000006ff */
[C---:B------:R-:W-:Y:S01]  /*2b60*/  HMMA.16816.F32 R16, R32.reuse, R18, RZ ;  /* 0x000000122010723c */ /* 0x040fe200000018ff */
[----:B------:R-:W1:Y:S07]  /*2b70*/  LDSM.16.M88.4 R184, [R214+0x10080] ;  /* 0x01008000d6b8783b */ /* 0x000e6e0000000200 */
[-C--:B---3--:R-:W-:Y:S08]  /*2b80*/  HMMA.16816.F32 R20, R32, R36.reuse, RZ ;  /* 0x000000242014723c */ /* 0x088ff000000018ff */
[C---:B------:R-:W-:Y:S08]  /*2b90*/  HMMA.16816.F32 R24, R28.reuse, R36, RZ ;  /* 0x000000241c18723c */ /* 0x040ff000000018ff */
[-C--:B------:R-:W-:Y:S08]  /*2ba0*/  HMMA.16816.F32 R28, R28, R38.reuse, RZ ;  /* 0x000000261c1c723c */ /* 0x080ff000000018ff */
[----:B------:R-:W-:Y:S01]  /*2bb0*/  HMMA.16816.F32 R32, R32, R38, RZ ;  /* 0x000000262020723c */ /* 0x000fe200000018ff */
[----:B------:R-:W2:Y:S07]  /*2bc0*/  LDSM.16.M88.4 R36, [R218+0x2080] ;  /* 0x00208000da24783b */ /* 0x000eae0000000200 */
[-C--:B----4-:R-:W-:Y:S08]  /*2bd0*/  HMMA.16816.F32 R4, R168, R172.reuse, R4 ;  /* 0x000000aca804723c */ /* 0x090ff00000001804 */
[C---:B------:R-:W-:Y:S08]  /*2be0*/  HMMA.16816.F32 R8, R176.reuse, R172, R8 ;  /* 0x000000acb008723c */ /* 0x040ff00000001808 */
[-C--:B------:R-:W-:Y:S08]  /*2bf0*/  HMMA.16816.F32 R12, R176, R174.reuse, R12 ;  /* 0x000000aeb00c723c */ /* 0x080ff0000000180c */
[C---:B------:R-:W-:Y:S01]  /*2c00*/  HMMA.16816.F32 R16, R168.reuse, R174, R16 ;  /* 0x000000aea810723c */ /* 0x040fe20000001810 */
[----:B------:R-:W3:Y:S07]  /*2c10*/  LDSM.16.M88.4 R172, [R3+0x10080] ;  /* 0x0100800003ac783b */ /* 0x000eee0000000200 */
[-C--:B------:R-:W-:Y:S08]  /*2c20*/  HMMA.16816.F32 R20, R168, R180.reuse, R20 ;  /* 0x000000b4a814723c */ /* 0x080ff00000001814 */
[C---:B------:R-:W-:Y:S08]  /*2c30*/  HMMA.16816.F32 R24, R176.reuse, R180, R24 ;  /* 0x000000b4b018723c */ /* 0x040ff00000001818 */
[-C--:B------:R-:W-:Y:S01]  /*2c40*/  HMMA.16816.F32 R28, R176, R182.reuse, R28 ;  /* 0x000000b6b01c723c */ /* 0x080fe2000000181c */
[----:B------:R-:W-:Y:S07]  /*2c50*/  LDSM.16.M88.4 R176, [R219+0x4080] ;  /* 0x00408000dbb0783b */ /* 0x000fee0000000200 */
[----:B------:R-:W-:Y:S01]  /*2c60*/  HMMA.16816.F32 R32, R168, R182, R32 ;  /* 0x000000b6a820723c */ /* 0x000fe20000001820 */
[----:B------:R-:W4:Y:S05]  /*2c70*/  LDSM.16.M88.4 R168, [R217+0x2080] ;  /* 0x00208000d9a8783b */ /* 0x000f2a0000000200 */
[----:B------:R-:W-:Y:S02]  /*2c80*/  LDSM.16.M88.4 R180, [R0+0x13080] ;  /* 0x0130800000b4783b */ /* 0x000fe40000000200 */
[-C--:B-1----:R-:W-:Y:S08]  /*2c90*/  HMMA.16816.F32 R4, R184, R188.reuse, R4 ;  /* 0x000000bcb804723c */ /* 0x082ff00000001804 */
[C---:B------:R-:W-:Y:S08]  /*2ca0*/  HMMA.16816.F32 R8, R192.reuse, R188, R8 ;  /* 0x000000bcc008723c */ /* 0x040ff00000001808 */
[-C--:B------:R-:W-:Y:S08]  /*2cb0*/  HMMA.16816.F32 R12, R192, R190.reuse, R12 ;  /* 0x000000bec00c723c */ /* 0x080ff0000000180c */
[C---:B------:R-:W-:Y:S08]  /*2cc0*/  HMMA.16816.F32 R16, R184.reuse, R190, R16 ;  /* 0x000000beb810723c */ /* 0x040ff00000001810 */
[-C--:B--2---:R-:W-:Y:S08]  /*2cd0*/  HMMA.16816.F32 R20, R184, R36.reuse, R20 ;  /* 0x00000024b814723c */ /* 0x084ff00000001814 */
[C---:B------:R-:W-:Y:S08]  /*2ce0*/  HMMA.16816.F32 R24, R192.reuse, R36, R24 ;  /* 0x00000024c018723c */ /* 0x040ff00000001818 */
[-C--:B------:R-:W-:Y:S01]  /*2cf0*/  HMMA.16816.F32 R28, R192, R38.reuse, R28 ;  /* 0x00000026c01c723c */ /* 0x080fe2000000181c */
[----:B------:R-:W-:Y:S07]  /*2d00*/  LDSM.16.M88.4 R192, [R216+0x4080] ;  /* 0x00408000d8c0783b */ /* 0x000fee0000000200 */
[----:B------:R-:W-:Y:S01]  /*2d10*/  HMMA.16816.F32 R32, R184, R38, R32 ;  /* 0x00000026b820723c */ /* 0x000fe20000001820 */
[----:B------:R-:W1:Y:S05]  /*2d20*/  LDSM.16.M88.4 R36, [R0+0x12080] ;  /* 0x012080000024783b */ /* 0x000e6a0000000200 */
[----:B------:R-:W2:Y:S02]  /*2d30*/  LDSM.16.M88.4 R184, [R219+0x6080] ;  /* 0x00608000dbb8783b */ /* 0x000ea40000000200 */
[-C--:B---3--:R-:W-:Y:S08]  /*2d40*/  HMMA.16816.F32 R4, R172, R196.reuse, R4 ;  /* 0x000000c4ac04723c */ /* 0x088ff00000001804 */
[C---:B------:R-:W-:Y:S07]  /*2d50*/  HMMA.16816.F32 R8, R200.reuse, R196, R8 ;  /* 0x000000c4c808723c */ /* 0x040fee0000001808 */
[----:B------:R-:W-:Y:S01]  /*2d60*/  MOV R196, UR5 ;  /* 0x0000000500c47c02 */ /* 0x000fe20008000f00 */
[-C--:B------:R-:W-:Y:S04]  /*2d70*/  HMMA.16816.F32 R12, R200, R198.reuse, R12 ;  /* 0x000000c6c80c723c */ /* 0x080fe8000000180c */
[----:B------:R-:W-:Y:S04]  /*2d80*/  IMAD R196, R196, 0x2000, R225 ;  /* 0x00002000c4c47824 */ /* 0x000fe800078e02e1 */
[C---:B------:R-:W-:Y:S04]  /*2d90*/  HMMA.16816.F32 R16, R172.reuse, R198, R16 ;  /* 0x000000c6ac10723c */ /* 0x040fe80000001810 */
[----:B------:R-:W-:Y:S04]  /*2da0*/  SHF.L.U32 R196, R196, 0x1, RZ ;  /* 0x00000001c4c47819 */ /* 0x000fe800000006ff */
[-C--:B----4-:R-:W-:Y:S01]  /*2db0*/  HMMA.16816.F32 R20, R172, R168.reuse, R20 ;  /* 0x000000a8ac14723c */ /* 0x090fe20000001814 */
[----:B------:R-:W3:Y:S05]  /*2dc0*/  LDSM.16.M88.4 R188, [R196+0x12080] ;  /* 0x01208000c4bc783b */ /* 0x000eea0000000200 */
[----:B------:R-:W4:Y:S02]  /*2dd0*/  LDSM.16.M88.4 R196, [R196+0x13080] ;  /* 0x01308000c4c4783b */ /* 0x000f240000000200 */
[C---:B------:R-:W-:Y:S08]  /*2de0*/  HMMA.16816.F32 R24, R200.reuse, R168, R24 ;  /* 0x000000a8c818723c */ /* 0x040ff00000001818 */
[-C--:B------:R-:W-:Y:S01]  /*2df0*/  HMMA.16816.F32 R28, R200, R170.reuse, R28 ;  /* 0x000000aac81c723c */ /* 0x080fe2000000181c */
[----:B------:R-:W2:Y:S07]  /*2e00*/  LDSM.16.M88.4 R200, [R216+0x6080] ;  /* 0x00608000d8c8783b */ /* 0x000eae0000000200 */
[----:B------:R-:W-:Y:S01]  /*2e10*/  HMMA.16816.F32 R32, R172, R170, R32 ;  /* 0x000000aaac20723c */ /* 0x000fe20000001820 */
[----:B------:R-:W-:Y:S05]  /*2e20*/  LDSM.16.M88.4 R172, [R218+0x4080] ;  /* 0x00408000daac783b */ /* 0x000fea0000000200 */
[----:B------:R-:W3:Y:S02]  /*2e30*/  LDSM.16.M88.4 R168, [R204+0x12080] ;  /* 0x01208000cca8783b */ /* 0x000ee40000000200 */
        /* <DEDUP_REMOVED lines=8> */
[----:B------:R-:W2:Y:S03]  /*2ec0*/  LDSM.16.M88.4 R180, [R218+0x6080] ;  /* 0x00608000dab4783b */ /* 0x000ea60000000200 */
[----:B-----5:R-:W-:Y:S04]  /*2ed0*/  LEA R231, R231, R206, 0x6 ;  /* 0x000000cee7e77211 */ /* 0x020fe800078e30ff */
[----:B------:R-:W-:Y:S01]  /*2ee0*/  HMMA.16816.F32 R32, R36, R186, R32 ;  /* 0x000000ba2420723c */ /* 0x000fe20000001820 */
[----:B------:R-:W-:Y:S03]  /*2ef0*/  LDSM.16.M88.4 R184, [R217+0x4080] ;  /* 0x00408000d9b8783b */ /* 0x000fe60000000200 */
[----:B------:R-:W-:Y:S02]  /*2f00*/  IMAD.SHL.U32 R231, R231, 0x4, RZ ;  /* 0x00000004e7e77824 */ /* 0x000fe400078e00ff */
[----:B------:R-:W5:Y:S02]  /*2f10*/  LDSM.16.M88.4 R36, [R2+0x12080] ;  /* 0x012080000224783b */ /* 0x000f640000000200 */
[-C--:B---3--:R-:W-:Y:S03]  /*2f20*/  HMMA.16816.F32 R4, R188, R192.reuse, R4 ;  /* 0x000000c0bc04723c */ /* 0x088fe60000001804 */
[----:B------:R-:W-:Y:S05]  /*2f30*/  LDS R228, [R231+0x200a0] ;  /* 0x0200a000e7e47984 */ /* 0x000fea0000000800 */
[C---:B----4-:R-:W-:Y:S01]  /*2f40*/  HMMA.16816.F32 R8, R196.reuse, R192, R8 ;  /* 0x000000c0c408723c */ /* 0x050fe20000001808 */
[----:B------:R-:W-:Y:S05]  /*2f50*/  LDS R229, [R231+0x20100] ;  /* 0x02010000e7e57984 */ /* 0x000fea0000000800 */
[----:B------:R-:W-:Y:S02]  /*2f60*/  LDS R230, [R231+0x20120] ;  /* 0x02012000e7e67984 */ /* 0x000fe40000000800 */
[-C--:B------:R-:W-:Y:S08]  /*2f70*/  HMMA.16816.F32 R12, R196, R194.reuse, R12 ;  /* 0x000000c2c40c723c */ /* 0x080ff0000000180c */
[C---:B------:R-:W-:Y:S08]  /*2f80*/  HMMA.16816.F32 R16, R188.reuse, R194, R16 ;  /* 0x000000c2bc10723c */ /* 0x040ff00000001810 */
[-C--:B------:R-:W-:Y:S08]  /*2f90*/  HMMA.16816.F32 R20, R188, R200.reuse, R20 ;  /* 0x000000c8bc14723c */ /* 0x080ff00000001814 */
[C---:B------:R-:W-:Y:S08]  /*2fa0*/  HMMA.16816.F32 R24, R196.reuse, R200, R24 ;  /* 0x000000c8c418723c */ /* 0x040ff00000001818 */
[-C--:B------:R-:W-:Y:S08]  /*2fb0*/  HMMA.16816.F32 R28, R196, R202.reuse, R28 ;  /* 0x000000cac41c723c */ /* 0x080ff0000000181c */
[----:B------:R-:W-:Y:S01]  /*2fc0*/  HMMA.16816.F32 R32, R188, R202, R32 ;  /* 0x000000cabc20723c */ /* 0x000fe20000001820 */
[----:B------:R-:W3:Y:S05]  /*2fd0*/  LDSM.16.M88.4 R188, [R2+0x13080] ;  /* 0x0130800002bc783b */ /* 0x000eea0000000200 */
[----:B------:R-:W-:Y:S02]  /*2fe0*/  LDS R2, [R231+0x20080] ;  /* 0x02008000e7027984 */ /* 0x000fe40000000800 */
[-C--:B------:R-:W-:Y:S08]  /*2ff0*/  HMMA.16816.F32 R4, R168, R172.reuse, R4 ;  /* 0x000000aca804723c */ /* 0x080ff00000001804 */
[C---:B-1----:R-:W-:Y:S08]  /*3000*/  HMMA.16816.F32 R8, R176.reuse, R172, R8 ;  /* 0x000000acb008723c */ /* 0x042ff00000001808 */
[-C--:B------:R-:W-:Y:S08]  /*3010*/  HMMA.16816.F32 R12, R176, R174.reuse, R12 ;  /* 0x000000aeb00c723c */ /* 0x080ff0000000180c */
[C---:B------:R-:W-:Y:S01]  /*3020*/  HMMA.16816.F32 R16, R168.reuse, R174, R16 ;  /* 0x000000aea810723c */ /* 0x040fe20000001810 */
[----:B------:R-:W1:Y:S01]  /*3030*/  LDSM.16.M88.4 R172, [R217+0x6080] ;  /* 0x00608000d9ac783b */ /* 0x000e620000000200 */
[----:B------:R-:W-:Y:S04]  /*3040*/  DEPBAR.LE SB0, 0x1 ;  /* 0x000080400000791a */ /* 0x000fe80000000000 */
[----:B------:R-:W-:Y:S02]  /*3050*/  BAR.SYNC.DEFER_BLOCKING 0x0 ;  /* 0x0000000000007b1d */ /* 0x000fe40000010000 */
[-C--:B--2---:R-:W-:Y:S08]  /*3060*/  HMMA.16816.F32 R20, R168, R180.reuse, R20 ;  /* 0x000000b4a814723c */ /* 0x084ff00000001814 */
[C---:B------:R-:W-:Y:S08]  /*3070*/  HMMA.16816.F32 R24, R176.reuse, R180, R24 ;  /* 0x000000b4b018723c */ /* 0x040ff00000001818 */
[-C--:B------:R-:W-:Y:S01]  /*3080*/  HMMA.16816.F32 R28, R176, R182.reuse, R28 ;  /* 0x000000b6b01c723c */ /* 0x080fe2000000181c */
[----:B------:R2:W4:Y:S07]  /*3090*/  LDSM.16.M88.4 R196, [R205+0x18080] ;  /* 0x01808000cdc4783b */ /* 0x00052e0000000200 */
[----:B------:R-:W-:Y:S01]  /*30a0*/  HMMA.16816.F32 R32, R168, R182, R32 ;  /* 0x000000b6a820723c */ /* 0x000fe20000001820 */
[----:B------:R2:W2:Y:S07]  /*30b0*/  LDSM.16.M88.4 R168, [R0+0x18080] ;  /* 0x0180800000a8783b */ /* 0x0004ae0000000200 */
[-C--:B-----5:R-:W-:Y:S01]  /*30c0*/  HMMA.16816.F32 R4, R36, R184.reuse, R4 ;  /* 0x000000b82404723c */ /* 0x0a0fe20000001804 */
[----:B------:R1:W2:Y:S05]  /*30d0*/  LDSM.16.M88.4 R180, [R0+0x19080] ;  /* 0x0190800000b4783b */ /* 0x0002aa0000000200 */
[----:B------:R-:W2:Y:S02]  /*30e0*/  LDSM.16.M88.4 R204, [R205+0x19080] ;  /* 0x01908000cdcc783b */ /* 0x000ea40000000200 */
[C---:B---3--:R-:W-:Y:S03]  /*30f0*/  HMMA.16816.F32 R8, R188.reuse, R184, R8 ;  /* 0x000000b8bc08723c */ /* 0x048fe60000001808 */
[----:B------:R3:W2:Y:S05]  /*3100*/  LDSM.16.M88.4 R176, [R219+0x8080] ;  /* 0x00808000dbb0783b */ /* 0x0006aa0000000200 */
[-C--:B------:R-:W-:Y:S01]  /*3110*/  HMMA.16816.F32 R12, R188, R186.reuse, R12 ;  /* 0x000000babc0c723c */ /* 0x080fe2000000180c */
[----:B------:R3:W2:Y:S05]  /*3120*/  LDSM.16.M88.4 R192, [R219+0xa080] ;  /* 0x00a08000dbc0783b */ /* 0x0006aa0000000200 */
[----:B------:R3:W2:Y:S02]  /*3130*/  LDSM.16.M88.4 R200, [R216+0x8080] ;  /* 0x00808000d8c8783b */ /* 0x0006a40000000200 */
[C---:B------:R-:W-:Y:S03]  /*3140*/  HMMA.16816.F32 R16, R36.reuse, R186, R16 ;  /* 0x000000ba2410723c */ /* 0x040fe60000001810 */
[----:B------:R3:W2:Y:S05]  /*3150*/  LDSM.16.M88.4 R208, [R216+0xa080] ;  /* 0x00a08000d8d0783b */ /* 0x0006aa0000000200 */
[-C--:B-1----:R-:W-:Y:S08]  /*3160*/  HMMA.16816.F32 R20, R36, R172.reuse, R20 ;  /* 0x000000ac2414723c */ /* 0x082ff00000001814 */
[C---:B------:R-:W-:Y:S08]  /*3170*/  HMMA.16816.F32 R24, R188.reuse, R172, R24 ;  /* 0x000000acbc18723c */ /* 0x040ff00000001818 */
[-C--:B------:R-:W-:Y:S08]  /*3180*/  HMMA.16816.F32 R28, R188, R174.reuse, R28 ;  /* 0x000000aebc1c723c */ /* 0x080ff0000000181c */
[----:B------:R-:W-:Y:S01]  /*3190*/  HMMA.16816.F32 R32, R36, R174, R32 ;  /* 0x000000ae2420723c */ /* 0x000fe20000001820 */
[----:B------:R-:W-:-:S07]  /*31a0*/  @P1 BRA `(.L_x_1134) ;  /* 0x0000036000001947 */ /* 0x000fce0003800000 */
[----:B---34-:R-:W3:Y:S01]  /*31b0*/  LDL.64 R238, [R1+0x8] ;  /* 0x0000080001ee7983 */ /* 0x018ee20000100a00 */
[----:B------:R-:W-:Y:S01]  /*31c0*/  ULDC.64 UR6, c[0x0][0x178] ;  /* 0x00005e0000067ab9 */ /* 0x000fe20000000a00 */
[----:B------:R-:W-:Y:S01]  /*31d0*/  IMAD.U32 R172, RZ, RZ, UR11 ;  /* 0x0000000bffac7e24 */ /* 0x000fe2000f8e00ff */
[----:B------:R-:W-:Y:S01]  /*31e0*/  UIMAD.WIDE.U32 UR18, UR15, UR6, URZ ;  /* 0x000000060f1272a5 */ /* 0x000fe2000f8e003f */
[----:B------:R-:W4:Y:S01]  /*31f0*/  LDL R235, [R1+0x40] ;  /* 0x0000400001eb7983 */ /* 0x000f220000100800 */
[----:B------:R-:W-:Y:S03]  /*3200*/  USHF.R.S32.HI UR4, URZ, 0x1f, UR15 ;  /* 0x0000001f3f047899 */ /* 0x000fe6000801140f */
[----:B------:R-:W5:Y:S01]  /*3210*/  LDL R240, [R1+0x18] ;  /* 0x0000180001f07983 */ /* 0x000f620000100800 */
[----:B------:R-:W-:Y:S01]  /*3220*/  IMAD.U32 R36, RZ, RZ, UR18 ;  /* 0x00000012ff247e24 */ /* 0x000fe2000f8e00ff */
[----:B------:R-:W-:Y:S01]  /*3230*/  UIMAD UR4, UR4, UR6, URZ ;  /* 0x00000006040472a4 */ /* 0x000fe2000f8e023f */
[----:B------:R-:W-:Y:S01]  /*3240*/  IMAD.U32 R37, RZ, RZ, UR18 ;  /* 0x00000012ff257e24 */ /* 0x000fe2000f8e00ff */
[----:B--2---:R-:W2:Y:S02]  /*3250*/  LDL.64 R236, [R1+0x28] ;  /* 0x0000280001ec7983 */ /* 0x004ea40000100a00 */
[----:B------:R-:W-:Y:S02]  /*3260*/  UIMAD UR4, UR15, UR7, UR4 ;  /* 0x000000070f0472a4 */ /* 0x000fe4000f8e0204 */
[----:B------:R-:W-:Y:S02]  /*3270*/  UIMAD UR15, UR15, -0x40, UR14 ;  /* 0xffffffc00f0f78a4 */ /* 0x000fe4000f8e020e */
[----:B------:R-:W-:Y:S06]  /*3280*/  UIADD3 UR4, UR19, UR4, URZ ;  /* 0x0000000413047290 */ /* 0x000fec000fffe03f */
[----:B------:R-:W-:Y:S01]  /*3290*/  IMAD.U32 R0, RZ, RZ, UR4 ;  /* 0x00000004ff007e24 */ /* 0x000fe2000f8e00ff */
[----:B---3--:R-:W-:Y:S02]  /*32a0*/  LEA R36, P1, R36, R238, 0x7 ;  /* 0x000000ee24247211 */ /* 0x008fe400078238ff */
[----:B------:R-:W1:Y:S02]  /*32b0*/  S2R R238, SR_TID.X ;  /* 0x0000000000ee7919 */ /* 0x000e640000002100 */
[----:B------:R-:W-:Y:S01]  /*32c0*/  LEA.HI.X R37, R37, R239, R0, 0x7, P1 ;  /* 0x000000ef25257211 */ /* 0x000fe200008f3c00 */
[----:B------:R-:W-:Y:S01]  /*32d0*/  IMAD.U32 R0, RZ, RZ, UR13 ;  /* 0x0000000dff007e24 */ /* 0x000fe2000f8e00ff */
[----:B------:R-:W3:Y:S01]  /*32e0*/  S2R R239, SR_TID.X ;  /* 0x0000000000ef7919 */ /* 0x000ee20000002100 */
[----:B------:R-:W-:Y:S02]  /*32f0*/  IADD3 R172, P2, P1, R172, 0x80, R36 ;  /* 0x00000080acac7810 */ /* 0x000fe4000795e024 */
[----:B----4-:R-:W-:Y:S02]  /*3300*/  IMAD R0, R0, 0x4000, R235 ;  /* 0x0000400000007824 */ /* 0x010fe400078e02eb */
[----:B------:R-:W-:Y:S01]  /*3310*/  IADD3.X R173, RZ, UR10, R37, P2, P1 ;  /* 0x0000000affad7c10 */ /* 0x000fe200097e2425 */
[----:B------:R-:W4:Y:S01]  /*3320*/  S2R R235, SR_TID.X ;  /* 0x0000000000eb7919 */ /* 0x000f220000002100 */
[----:B------:R-:W-:Y:S02]  /*3330*/  IADD3 R174, P1, R36, UR11, RZ ;  /* 0x0000000b24ae7c10 */ /* 0x000fe4000ff3e0ff */
[----:B-----5:R-:W-:Y:S02]  /*3340*/  LOP3.LUT P2, RZ, R240, 0x1, RZ, 0xc0, !PT ;  /* 0x00000001f0ff7812 */ /* 0x020fe4000784c0ff */
[----:B------:R-:W-:Y:S02]  /*3350*/  IADD3.X R175, R37, UR10, RZ, P1, !PT ;  /* 0x0000000a25af7c10 */ /* 0x000fe40008ffe4ff */
[----:B-1----:R-:W-:Y:S04]  /*3360*/  SHF.R.S32.HI R238, RZ, 0x1f, R238 ;  /* 0x0000001fffee7819 */ /* 0x002fe800000114ee */
[----:B---3--:R-:W-:Y:S04]  /*3370*/  LEA.HI R238, R238, R239, RZ, 0x3 ;  /* 0x000000efeeee7211 */ /* 0x008fe800078f18ff */
[----:B------:R-:W-:Y:S01]  /*3380*/  SHF.R.S32.HI R238, RZ, 0x3, R238 ;  /* 0x00000003ffee7819 */ /* 0x000fe200000114ee */
[----:B----4-:R-:W-:Y:S03]  /*3390*/  IMAD.SHL.U32 R235, R235, 0x4, RZ ;  /* 0x00000004ebeb7824 */ /* 0x010fe600078e00ff */
[----:B------:R-:W-:Y:S04]  /*33a0*/  IADD3 R38, -R238, UR15, RZ ;  /* 0x0000000fee267c10 */ /* 0x000fe8000fffe1ff */
[C---:B------:R-:W-:Y:S11]  /*33b0*/  ISETP.LT.OR P1, PT, R38.reuse, 0x1, P5 ;  /* 0x000000012600780c */ /* 0x040ff60002f21670 */
[----:B------:R-:W-:Y:S02]  /*33c0*/  @!UPT UIADD3 URZ, URZ, URZ, URZ ;  /* 0x0000003f3f3ff290 */ /* 0x000fe4000fffe03f */
        /* <DEDUP_REMOVED lines=14> */
[----:B------:R-:W-:Y:S04]  /*34b0*/  IMAD.U32 R36, RZ, RZ, UR13 ;  /* 0x0000000dff247e24 */ /* 0x000fe8000f8e00ff */
[----:B------:R-:W-:Y:S01]  /*34c0*/  @!P3 IMAD R38, R36, 0x40, R235 ;  /* 0x000000402426b824 */ /* 0x000fe200078e02eb */
[----:B------:R-:W-:Y:S03]  /*34d0*/  @!P3 LEA R36, R37, 0x40, 0x6 ;  /* 0x000000402524b811 */ /* 0x000fe600078e30ff */
[----:B------:R-:W-:Y:S02]  /*34e0*/  @!P3 IMAD.SHL.U32 R38, R38, 0x4, RZ ;  /* 0x000000042626b824 */ /* 0x000fe400078e00ff */
[----:B--2---:R-:W-:Y:S05]  /*34f0*/  @!P3 IMAD.WIDE R36, R36, 0x4, R236 ;  /* 0x000000042424b825 */ /* 0x004fea00078e02ec */
[----:B------:R3:W-:Y:S02]  /*3500*/  @!P3 LDGSTS.E.BYPASS.LTC128B.128 [R38+0x20080], [R36.64] ;  /* 0x200800002426bfae */ /* 0x0007e4000b901d50 */
.L_x_1134:
[----:B---34-:R-:W-:Y:S01]  /*3510*/  ISETP.GT.AND P1, PT, R234, RZ, PT ;  /* 0x000000ffea00720c */ /* 0x018fe20003f24270 */
[----:B------:R-:W-:Y:S01]  /*3520*/  USHF.L.U32 UR4, UR5, 0xd, URZ ;  /* 0x0000000d05047899 */ /* 0x000fe2000800063f */
[----:B------:R-:W0:Y:S01]  /*3530*/  LDGDEPBAR ;  /* 0x00000000000079af */ /* 0x000e220000000000 */
[----:B------:R-:W-:Y:S01]  /*3540*/  UIADD3 UR15, UR8, 0x2, URZ ;  /* 0x00000002080f7890 */ /* 0x000fe2000fffe03f */
[----:B------:R-:W-:Y:S01]  /*3550*/  FSEL R173, R6, -INF , P1 ;  /* 0xff80000006ad7808 */ /* 0x000fe20000800000 */
[----:B------:R-:W-:Y:S01]  /*3560*/  UIADD3 UR6, UR4, 0x10, URZ ;  /* 0x0000001004067890 */ /* 0x000fe2000fffe03f */
[----:B------:R-:W-:Y:S01]  /*3570*/  FSEL R175, R8, -INF , P1 ;  /* 0xff80000008af7808 */ /* 0x000fe20000800000 */
[----:B------:R-:W-:Y:S01]  /*3580*/  UISETP.GE.AND UP0, UPT, UR15, UR9, UPT ;  /* 0x000000090f00728c */ /* 0x000fe2000bf06270 */
[----:B------:R-:W-:Y:S01]  /*3590*/  FSEL R184, R10, -INF , P1 ;  /* 0xff8000000ab87808 */ /* 0x000fe20000800000 */
[----:B------:R-:W-:Y:S01]  /*35a0*/  FFMA.FTZ R244, R173, c[0x0][0x29c], -R228 ;  /* 0x0000a700adf47a23 */ /* 0x000fe200000108e4 */
[----:B------:R-:W-:Y:S01]  /*35b0*/  FSEL R39, R4, -INF , P1 ;  /* 0xff80000004277808 */ /* 0x000fe20000800000 */
[--C-:B------:R-:W-:Y:S01]  /*35c0*/  FFMA.FTZ R238, R175, c[0x0][0x29c], -R229.reuse ;  /* 0x0000a700afee7a23 */ /* 0x100fe200000108e5 */
[----:B------:R-:W-:Y:S04]  /*35d0*/  ISETP.GT.AND P1, PT, R234, 0x1, PT ;  /* 0x00000001ea00780c */ /* 0x000fe80003f24270 */
[----:B------:R-:W-:Y:S02]  /*35e0*/  FSEL R36, R5, -INF , P1 ;  /* 0xff80000005247808 */ /* 0x000fe40000800000 */
[----:B------:R-:W-:Y:S02]  /*35f0*/  FSEL R38, R7, -INF , P1 ;  /* 0xff80000007267808 */ /* 0x000fe40000800000 */
[-C--:B--2---:R-:W-:Y:S03]  /*3600*/  HMMA.16816.F32 R4, R168, R176.reuse, RZ ;  /* 0x000000b0a804723c */ /* 0x084fe600000018ff */
[----:B------:R-:W-:Y:S01]  /*3610*/  FSEL R174, R9, -INF , P1 ;  /* 0xff80000009ae7808 */ /* 0x000fe20000800000 */
[----:B------:R-:W-:Y:S01]  /*3620*/  FFMA.FTZ R189, R36, c[0x0][0x29c], -R2 ;  /* 0x0000a70024bd7a23 */ /* 0x000fe20000010802 */
[----:B------:R-:W-:Y:S01]  /*3630*/  FSEL R185, R11, -INF , P1 ;  /* 0xff8000000bb97808 */ /* 0x000fe20000800000 */
[----:B------:R-:W-:Y:S01]  /*3640*/  FFMA.FTZ R243, R38, c[0x0][0x29c], -R228 ;  /* 0x0000a70026f37a23 */ /* 0x000fe200000108e4 */
[----:B------:R-:W-:Y:S01]  /*3650*/  ISETP.GT.AND P1, PT, R234, 0x20, PT ;  /* 0x00000020ea00780c */ /* 0x000fe20003f24270 */
[C---:B------:R-:W-:Y:S02]  /*3660*/  HMMA.16816.F32 R8, R180.reuse, R176, RZ ;  /* 0x000000b0b408723c */ /* 0x040fe400000018ff */
[----:B------:R-:W-:Y:S02]  /*3670*/  MUFU.EX2 R189, R189 ;  /* 0x000000bd00bd7308 */ /* 0x000fe40000000800 */
[----:B------:R-:W-:Y:S01]  /*3680*/  FSEL R172, R12, -INF , P1 ;  /* 0xff8000000cac7808 */ /* 0x000fe20000800000 */
[--C-:B------:R-:W-:Y:S01]  /*3690*/  FFMA.FTZ R237, R174, c[0x0][0x29c], -R229.reuse ;  /* 0x0000a700aeed7a23 */ /* 0x100fe200000108e5 */
[----:B------:R-:W-:Y:S02]  /*36a0*/  FSEL R186, R14, -INF , P1 ;  /* 0xff8000000eba7808 */ /* 0x000fe40000800000 */
[----:B------:R-:W-:Y:S01]  /*36b0*/  FSEL R16, R16, -INF , P1 ;  /* 0xff80000010107808 */ /* 0x000fe20000800000 */
[--C-:B------:R-:W-:Y:S02]  /*36c0*/  FFMA.FTZ R236, R172, c[0x0][0x29c], -R229.reuse ;  /* 0x0000a700acec7a23 */ /* 0x100fe400000108e5 */
[----:B------:R-:W-:Y:S01]  /*36d0*/  LDSM.16.M88.4 R172, [R218+0x8080] ;  /* 0x00808000daac783b */ /* 0x000fe20000000200 */
[----:B------:R-:W-:Y:S01]  /*36e0*/  FSEL R18, R18, -INF , P1 ;  /* 0xff80000012127808 */ /* 0x000fe20000800000 */
[----:B------:R-:W-:Y:S01]  /*36f0*/  FFMA.FTZ R190, R16, c[0x0][0x29c], -R2 ;  /* 0x0000a70010be7a23 */ /* 0x000fe20000010802 */
[----:B------:R-:W-:Y:S03]  /*3700*/  ISETP.GT.AND P1, PT, R234, 0x21, PT ;  /* 0x00000021ea00780c */ /* 0x000fe60003f24270 */
[----:B------:R-:W-:Y:S01]  /*3710*/  FFMA.FTZ R191, R18, c[0x0][0x29c], -R228 ;  /* 0x0000a70012bf7a23 */ /* 0x000fe200000108e4 */
[----:B------:R-:W-:Y:S01]  /*3720*/  FSEL R187, R15, -INF , P1 ;  /* 0xff8000000fbb7808 */ /* 0x000fe20000800000 */
[----:B------:R-:W-:Y:S01]  /*3730*/  MUFU.EX2 R190, R190 ;  /* 0x000000be00be7308 */ /* 0x000fe20000000800 */
[----:B------:R-:W-:Y:S02]  /*3740*/  FSEL R37, R13, -INF , P1 ;  /* 0xff8000000d257808 */ /* 0x000fe40000800000 */
[-C--:B------:R-:W-:Y:S01]  /*3750*/  HMMA.16816.F32 R12, R180, R178.reuse, RZ ;  /* 0x000000b2b40c723c */ /* 0x080fe200000018ff */
[----:B------:R-:W-:Y:S02]  /*3760*/  FSEL R17, R17, -INF , P1 ;  /* 0xff80000011117808 */ /* 0x000fe40000800000 */
[----:B------:R-:W-:Y:S01]  /*3770*/  FSEL R0, R19, -INF , P1 ;  /* 0xff80000013007808 */ /* 0x000fe20000800000 */
[--C-:B------:R-:W-:Y:S01]  /*3780*/  FFMA.FTZ R235, R37, c[0x0][0x29c], -R229.reuse ;  /* 0x0000a70025eb7a23 */ /* 0x100fe200000108e5 */
[----:B------:R-:W-:Y:S01]  /*3790*/  ISETP.GT.AND P1, PT, R234, 0x40, PT ;  /* 0x00000040ea00780c */ /* 0x000fe20003f24270 */
[----:B------:R-:W-:Y:S01]  /*37a0*/  FFMA.FTZ R188, R17, c[0x0][0x29c], -R2 ;  /* 0x0000a70011bc7a23 */ /* 0x000fe20000010802 */
[----:B------:R-:W-:Y:S01]  /*37b0*/  MUFU.EX2 R191, R191 ;  /* 0x000000bf00bf7308 */ /* 0x000fe20000000800 */
[C---:B------:R-:W-:Y:S04]  /*37c0*/  HMMA.16816.F32 R16, R168.reuse, R178, RZ ;  /* 0x000000b2a810723c */ /* 0x040fe800000018ff */
[----:B------:R-:W-:Y:S01]  /*37d0*/  FSEL R20, R20, -INF , P1 ;  /* 0xff80000014147808 */ /* 0x000fe20000800000 */
[----:B------:R-:W-:Y:S01]  /*37e0*/  FFMA.FTZ R241, R0, c[0x0][0x29c], -R228 ;  /* 0x0000a70000f17a23 */ /* 0x000fe200000108e4 */
[----:B------:R-:W-:Y:S02]  /*37f0*/  FSEL R22, R22, -INF , P1 ;  /* 0xff80000016167808 */ /* 0x000fe40000800000 */
[----:B------:R-:W-:Y:S01]  /*3800*/  FSEL R24, R24, -INF , P1 ;  /* 0xff80000018187808 */ /* 0x000fe20000800000 */
[----:B------:R-:W-:Y:S03]  /*3810*/  FFMA.FTZ R247, R20, c[0x0][0x29c], -R2 ;  /* 0x0000a70014f77a23 */ /* 0x000fe60000010802 */
[----:B------:R-:W-:Y:S01]  /*3820*/  FSEL R26, R26, -INF , P1 ;  /* 0xff8000001a1a7808 */ /* 0x000fe20000800000 */
[----:B------:R-:W-:Y:S01]  /*3830*/  FFMA.FTZ R240, R22, c[0x0][0x29c], -R228 ;  /* 0x0000a70016f07a23 */ /* 0x000fe200000108e4 */
[----:B------:R-:W-:Y:S01]  /*3840*/  ISETP.GT.AND P1, PT, R234, 0x41, PT ;  /* 0x00000041ea00780c */ /* 0x000fe20003f24270 */
[--C-:B------:R-:W-:Y:S01]  /*3850*/  FFMA.FTZ R248, R24, c[0x0][0x29c], -R229.reuse ;  /* 0x0000a70018f87a23 */ /* 0x100fe200000108e5 */
[----:B------:R-:W-:Y:S02]  /*3860*/  MOV R177, R26 ;  /* 0x0000001a00b17202 */ /* 0x000fe40000000f00 */
[----:B------:R-:W-:Y:S02]  /*3870*/  FSEL R21, R21, -INF , P1 ;  /* 0xff80000015157808 */ /* 0x000fe40000800000 */
[----:B------:R-:W-:Y:S02]  /*3880*/  FSEL R23, R23, -INF , P1 ;  /* 0xff80000017177808 */ /* 0x000fe40000800000 */
[----:B------:R-:W-:Y:S01]  /*3890*/  FSEL R25, R25, -INF , P1 ;  /* 0xff80000019197808 */ /* 0x000fe20000800000 */
[----:B------:R-:W-:Y:S01]  /*38a0*/  FFMA.FTZ R246, R21, c[0x0][0x29c], -R2 ;  /* 0x0000a70015f67a23 */ /* 0x000fe20000010802 */
[----:B------:R-:W-:Y:S01]  /*38b0*/  FSEL R252, R27, -INF , P1 ;  /* 0xff8000001bfc7808 */ /* 0x000fe20000800000 */
[----:B------:R-:W-:Y:S01]  /*38c0*/  FFMA.FTZ R239, R23, c[0x0][0x29c], -R228 ;  /* 0x0000a70017ef7a23 */ /* 0x000fe200000108e4 */
[----:B------:R-:W-:Y:S01]  /*38d0*/  IADD3 R0, R215, UR4, RZ ;  /* 0x00000004d7007c10 */ /* 0x000fe2000fffe0ff */
[-C--:B------:R-:W-:Y:S01]  /*38e0*/  HMMA.16816.F32 R20, R168, R192.reuse, RZ ;  /* 0x000000c0a814723c */ /* 0x080fe200000018ff */
[----:B------:R-:W-:Y:S01]  /*38f0*/  ISETP.GT.AND P1, PT, R234, 0x60, PT ;  /* 0x00000060ea00780c */ /* 0x000fe20003f24270 */
[--C-:B------:R-:W-:Y:S01]  /*3900*/  FFMA.FTZ R249, R25, c[0x0][0x29c], -R229.reuse ;  /* 0x0000a70019f97a23 */ /* 0x100fe200000108e5 */
[----:B------:R-:W-:Y:S02]  /*3910*/  SHF.L.U32 R0, R0, 0x1, RZ ;  /* 0x0000000100007819 */ /* 0x000fe400000006ff */
[----:B------:R-:W-:Y:S02]  /*3920*/  FSEL R32, R32, -INF , P1 ;  /* 0xff80000020207808 */ /* 0x000fe40000800000 */
[----:B------:R-:W-:Y:S01]  /*3930*/  FSEL R34, R34, -INF , P1 ;  /* 0xff80000022227808 */ /* 0x000fe20000800000 */
[C---:B------:R-:W-:Y:S01]  /*3940*/  HMMA.16816.F32 R24, R180.reuse, R192, RZ ;  /* 0x000000c0b418723c */ /* 0x040fe200000018ff */
[----:B------:R-:W-:Y:S03]  /*3950*/  MUFU.EX2 R193, R240 ;  /* 0x000000f000c17308 */ /* 0x000fe60000000800 */
[----:B------:R-:W-:Y:S01]  /*3960*/  FSEL R251, R30, -INF , P1 ;  /* 0xff8000001efb7808 */ /* 0x000fe20000800000 */
[--C-:B------:R-:W-:Y:S01]  /*3970*/  FFMA.FTZ R30, R39, c[0x0][0x29c], -R2.reuse ;  /* 0x0000a700271e7a23 */ /* 0x100fe20000010802 */
[----:B------:R-:W-:Y:S01]  /*3980*/  FSEL R28, R28, -INF , P1 ;  /* 0xff8000001c1c7808 */ /* 0x000fe20000800000 */
[----:B------:R-:W-:Y:S01]  /*3990*/  FFMA.FTZ R245, R32, c[0x0][0x29c], -R2 ;  /* 0x0000a70020f57a23 */ /* 0x000fe20000010802 */
[----:B------:R-:W-:Y:S01]  /*39a0*/  ISETP.GT.AND P1, PT, R234, 0x61, PT ;  /* 0x00000061ea00780c */ /* 0x000fe20003f24270 */
[----:B------:R-:W-:Y:S02]  /*39b0*/  FFMA.FTZ R242, R34, c[0x0][0x29c], -R228 ;  /* 0x0000a70022f27a23 */ /* 0x000fe400000108e4 */
[----:B------:R-:W-:Y:S01]  /*39c0*/  MUFU.EX2 R192, R241 ;  /* 0x000000f100c07308 */ /* 0x000fe20000000800 */
[----:B------:R-:W-:Y:S01]  /*39d0*/  FSEL R33, R33, -INF , P1 ;  /* 0xff80000021217808 */ /* 0x000fe20000800000 */
[--C-:B------:R-:W-:Y:S01]  /*39e0*/  FFMA.FTZ R250, R28, c[0x0][0x29c], -R229.reuse ;  /* 0x0000a7001cfa7a23 */ /* 0x100fe200000108e5 */
[----:B------:R-:W-:Y:S02]  /*39f0*/  FSEL R35, R35, -INF , P1 ;  /* 0xff80000023237808 */ /* 0x000fe40000800000 */
[----:B------:R-:W-:Y:S01]  /*3a00*/  MOV R28, UR4 ;  /* 0x00000004001c7c02 */ /* 0x000fe20008000f00 */
[----:B------:R-:W-:Y:S01]  /*3a10*/  FFMA.FTZ R2, R33, c[0x0][0x29c], -R2 ;  /* 0x0000a70021027a23 */ /* 0x000fe20000010802 */
[----:B------:R-:W-:Y:S01]  /*3a20*/  FSEL R31, R31, -INF , P1 ;  /* 0xff8000001f1f7808 */ /* 0x000fe20000800000 */
[----:B------:R-:W-:Y:S01]  /*3a30*/  FFMA.FTZ R228, R35, c[0x0][0x29c], -R228 ;  /* 0x0000a70023e47a23 */ /* 0x000fe200000108e4 */
[----:B------:R-:W-:Y:S01]  /*3a40*/  FSEL R29, R29, -INF , P1 ;  /* 0xff8000001d1d7808 */ /* 0x000fe20000800000 */
[-C--:B------:R-:W-:Y:S01]  /*3a50*/  HMMA.16816.F32 R32, R180, R194.reuse, RZ ;  /* 0x000000c2b420723c */ /* 0x080fe200000018ff */
[----:B------:R-:W-:Y:S01]  /*3a60*/  LDSM.16.M88.4 R180, [R218+0xa080] ;  /* 0x00a08000dab4783b */ /* 0x000fe20000000200 */
[----:B------:R-:W-:Y:S02]  /*3a70*/  PLOP3.LUT P1, PT, PT, PT, UP0, 0x80, 0x0 ;  /* 0x000000000000781c */ /* 0x000fe40003f2f008 */
[----:B------:R-:W-:Y:S01]  /*3a80*/  MUFU.EX2 R228, R228 ;  /* 0x000000e400e47308 */ /* 0x000fe20000000800 */
[----:B------:R-:W-:Y:S03]  /*3a90*/  FFMA.FTZ R229, R29, c[0x0][0x29c], -R229 ;  /* 0x0000a7001de57a23 */ /* 0x000fe600000108e5 */
[----:B------:R-:W-:Y:S01]  /*3aa0*/  HMMA.16816.F32 R36, R168, R194, RZ ;  /* 0x000000c2a824723c */ /* 0x000fe200000018ff */
[----:B------:R-:W1:Y:S05]  /*3ab0*/  LDSM.16.M88.4 R168, [R214+0x18080] ;  /* 0x01808000d6a8783b */ /* 0x000e6a0000000200 */
[----:B------:R-:W-:Y:S02]  /*3ac0*/  MUFU.EX2 R195, R30 ;  /* 0x0000001e00c37308 */ /* 0x000fe40000000800 */
[-C--:B------:R-:W-:Y:S08]  /*3ad0*/  HMMA.16816.F32 R4, R196, R200.reuse, R4 ;  /* 0x000000c8c404723c */ /* 0x080ff00000001804 */
[C---:B------:R-:W-:Y:S01]  /*3ae0*/  HMMA.16816.F32 R8, R204.reuse, R200, R8 ;  /* 0x000000c8cc08723c */ /* 0x040fe20000001808 */
[----:B------:R-:W-:Y:S07]  /*3af0*/  MUFU.EX2 R194, R239 ;  /* 0x000000ef00c27308 */ /* 0x000fee0000000800 */
[-C--:B------:R-:W-:Y:S03]  /*3b00*/  HMMA.16816.F32 R12, R204, R202.reuse, R12 ;  /* 0x000000cacc0c723c */ /* 0x080fe6000000180c */
[----:B------:R-:W-:Y:S05]  /*3b10*/  MUFU.EX2 R200, R237 ;  /* 0x000000ed00c87308 */ /* 0x000fea0000000800 */
[C---:B------:R-:W-:Y:S05]  /*3b20*/  HMMA.16816.F32 R16, R196.reuse, R202, R16 ;  /* 0x000000cac410723c */ /* 0x040fea0000001810 */
[----:B------:R-:W-:Y:S02]  /*3b30*/  MUFU.EX2 R201, R236 ;  /* 0x000000ec00c97308 */ /* 0x000fe40000000800 */
[----:B------:R-:W-:Y:S01]  /*3b40*/  MOV R203, R177 ;  /* 0x000000b100cb7202 */ /* 0x000fe20000000f00 */
[-C--:B------:R-:W-:Y:S01]  /*3b50*/  HMMA.16816.F32 R20, R196, R208.reuse, R20 ;  /* 0x000000d0c414723c */ /* 0x080fe20000001814 */
[----:B------:R-:W2:Y:S06]  /*3b60*/  LDSM.16.M88.4 R176, [R214+0x19080] ;  /* 0x01908000d6b0783b */ /* 0x000eac0000000200 */
[----:B------:R-:W-:Y:S01]  /*3b70*/  MUFU.EX2 R202, R235 ;  /* 0x000000eb00ca7308 */ /* 0x000fe20000000800 */
[C---:B------:R-:W-:Y:S07]  /*3b80*/  HMMA.16816.F32 R24, R204.reuse, R208, R24 ;  /* 0x000000d0cc18723c */ /* 0x040fee0000001818 */
[----:B------:R-:W-:Y:S01]  /*3b90*/  MOV R209, R187 ;  /* 0x000000bb00d17202 */ /* 0x000fe20000000f00 */
[-C--:B------:R-:W-:Y:S01]  /*3ba0*/  HMMA.16816.F32 R32, R204, R210.reuse, R32 ;  /* 0x000000d2cc20723c */ /* 0x080fe20000001820 */
[----:B------:R-:W-:Y:S03]  /*3bb0*/  MUFU.EX2 R29, R188 ;  /* 0x000000bc001d7308 */ /* 0x000fe60000000800 */
[----:B------:R-:W-:Y:S03]  /*3bc0*/  MOV R208, R186 ;  /* 0x000000ba00d07202 */ /* 0x000fe60000000f00 */
[----:B------:R-:W-:Y:S01]  /*3bd0*/  MOV R207, R185 ;  /* 0x000000b900cf7202 */ /* 0x000fe20000000f00 */
[----:B------:R-:W-:Y:S03]  /*3be0*/  HMMA.16816.F32 R36, R196, R210, R36 ;  /* 0x000000d2c424723c */ /* 0x000fe60000001824 */
[----:B------:R-:W-:Y:S01]  /*3bf0*/  MUFU.EX2 R188, R243 ;  /* 0x000000f300bc7308 */ /* 0x000fe20000000800 */
[----:B------:R-:W-:Y:S02]  /*3c00*/  MOV R206, R184 ;  /* 0x000000b800ce7202 */ /* 0x000fe40000000f00 */
[----:B------:R-:W-:Y:S01]  /*3c10*/  LDSM.16.M88.4 R184, [R3+0x19080] ;  /* 0x0190800003b8783b */ /* 0x000fe20000000200 */
[----:B------:R-:W-:Y:S01]  /*3c20*/  SHF.L.U32 R204, R215, 0x1, RZ ;  /* 0x00000001d7cc7819 */ /* 0x000fe200000006ff */
[-C--:B-1----:R-:W-:Y:S05]  /*3c30*/  HMMA.16816.F32 R4, R168, R172.reuse, R4 ;  /* 0x000000aca804723c */ /* 0x082fea0000001804 */
[----:B------:R-:W-:Y:S03]  /*3c40*/  MUFU.EX2 R198, R238 ;  /* 0x000000ee00c67308 */ /* 0x000fe60000000800 */
[C---:B--2---:R-:W-:Y:S07]  /*3c50*/  HMMA.16816.F32 R8, R176.reuse, R172, R8 ;  /* 0x000000acb008723c */ /* 0x044fee0000001808 */
[----:B------:R-:W-:Y:S01]  /*3c60*/  MUFU.EX2 R196, R242 ;  /* 0x000000f200c47308 */ /* 0x000fe20000000800 */
[-C--:B------:R-:W-:Y:S08]  /*3c70*/  HMMA.16816.F32 R12, R176, R174.reuse, R12 ;  /* 0x000000aeb00c723c */ /* 0x080ff0000000180c */
[C---:B------:R-:W-:Y:S01]  /*3c80*/  HMMA.16816.F32 R16, R168.reuse, R174, R16 ;  /* 0x000000aea810723c */ /* 0x040fe20000001810 */
[----:B------:R-:W-:Y:S01]  /*3c90*/  LDSM.16.M88.4 R172, [R3+0x18080] ;  /* 0x0180800003ac783b */ /* 0x000fe20000000200 */
[----:B------:R-:W-:Y:S06]  /*3ca0*/  MUFU.EX2 R199, R248 ;  /* 0x000000f800c77308 */ /* 0x000fec0000000800 */
[-C--:B------:R-:W-:Y:S04]  /*3cb0*/  HMMA.16816.F32 R20, R168, R180.reuse, R20 ;  /* 0x000000b4a814723c */ /* 0x080fe80000001814 */
[----:B------:R-:W-:Y:S04]  /*3cc0*/  MUFU.EX2 R197, R249 ;  /* 0x000000f900c57308 */ /* 0x000fe80000000800 */
[C---:B------:R-:W-:Y:S06]  /*3cd0*/  HMMA.16816.F32 R24, R176.reuse, R180, R24 ;  /* 0x000000b4b018723c */ /* 0x040fec0000001818 */
[----:B------:R-:W-:Y:S02]  /*3ce0*/  MUFU.EX2 R30, R246 ;  /* 0x000000f6001e7308 */ /* 0x000fe40000000800 */
[-C--:B------:R-:W-:Y:S01]  /*3cf0*/  HMMA.16816.F32 R32, R176, R182.reuse, R32 ;  /* 0x000000b6b020723c */ /* 0x080fe20000001820 */
[----:B------:R-:W1:Y:S07]  /*3d00*/  LDSM.16.M88.4 R176, [R217+0x8080] ;  /* 0x00808000d9b0783b */ /* 0x000e6e0000000200 */
[----:B------:R-:W-:Y:S01]  /*3d10*/  HMMA.16816.F32 R36, R168, R182, R36 ;  /* 0x000000b6a824723c */ /* 0x000fe20000001824 */
[----:B------:R-:W2:Y:S01]  /*3d20*/  LDSM.16.M88.4 R168, [R217+0xa080] ;  /* 0x00a08000d9a8783b */ /* 0x000ea20000000200 */
[----:B------:R-:W-:Y:S07]  /*3d30*/  MUFU.EX2 R229, R229 ;  /* 0x000000e500e57308 */ /* 0x000fee0000000800 */
[----:B------:R-:W-:Y:S01]  /*3d40*/  LDSM.16.M88.4 R180, [R219+0xc080] ;  /* 0x00c08000dbb4783b */ /* 0x000fe20000000200 */
        /* <DEDUP_REMOVED lines=8> */
[----:B------:R2:W3:Y:S07]  /*3dd0*/  LDSM.16.M88.4 R184, [R0+0x1b080] ;  /* 0x01b0800000b8783b */ /* 0x0004ee0000000200 */
[----:B------:R-:W-:Y:S01]  /*3de0*/  HMMA.16816.F32 R36, R172, R170, R36 ;  /* 0x000000aaac24723c */ /* 0x000fe20000001824 */
[----:B------:R-:W4:Y:S07]  /*3df0*/  LDSM.16.M88.4 R168, [R219+0xe080] ;  /* 0x00e08000dba8783b */ /* 0x000f2e0000000200 */
[-C--:B-1----:R-:W-:Y:S01]  /*3e00*/  HMMA.16816.F32 R4, R176, R180.reuse, R4 ;  /* 0x000000b4b004723c */ /* 0x082fe20000001804 */
[----:B--2---:R-:W-:Y:S04]  /*3e10*/  MOV R0, UR6 ;  /* 0x0000000600007c02 */ /* 0x004fe80008000f00 */
[----:B------:R-:W-:Y:S01]  /*3e20*/  @P0 IADD3 R0, R28, -0x10, RZ ;  /* 0xfffffff01c000810 */ /* 0x000fe20007ffe0ff */
[--C-:B------:R-:W-:Y:S03]  /*3e30*/  FFMA.FTZ R28, R207, c[0x0][0x29c], -R230.reuse ;  /* 0x0000a700cf1c7a23 */ /* 0x100fe600000108e6 */
[----:B------:R-:W-:Y:S01]  /*3e40*/  IADD3 R0, R215, R0, RZ ;  /* 0x00000000d7007210 */ /* 0x000fe20007ffe0ff */
[C---:B---3--:R-:W-:Y:S08]  /*3e50*/  HMMA.16816.F32 R8, R184.reuse, R180, R8 ;  /* 0x000000b4b808723c */ /* 0x048ff00000001808 */
[-C--:B------:R-:W-:Y:S08]  /*3e60*/  HMMA.16816.F32 R12, R184, R182.reuse, R12 ;  /* 0x000000b6b80c723c */ /* 0x080ff0000000180c */
[C---:B------:R-:W-:Y:S01]  /*3e70*/  HMMA.16816.F32 R16, R176.reuse, R182, R16 ;  /* 0x000000b6b010723c */ /* 0x040fe20000001810 */
[----:B------:R-:W-:Y:S07]  /*3e80*/  LDSM.16.M88.4 R180, [R216+0xc080] ;  /* 0x00c08000d8b4783b */ /* 0x000fee0000000200 */
[-C--:B----4-:R-:W-:Y:S08]  /*3e90*/  HMMA.16816.F32 R20, R176, R168.reuse, R20 ;  /* 0x000000a8b014723c */ /* 0x090ff00000001814 */
[C---:B------:R-:W-:Y:S08]  /*3ea0*/  HMMA.16816.F32 R24, R184.reuse, R168, R24 ;  /* 0x000000a8b818723c */ /* 0x040ff00000001818 */
[-C--:B------:R-:W-:Y:S07]  /*3eb0*/  HMMA.16816.F32 R32, R184, R170.reuse, R32 ;  /* 0x000000aab820723c */ /* 0x080fee0000001820 */
[----:B------:R-:W-:Y:S01]  /*3ec0*/  SHF.L.U32 R184, R0, 0x1, RZ ;  /* 0x0000000100b87819 */ /* 0x000fe200000006ff */
[----:B------:R-:W-:Y:S01]  /*3ed0*/  HMMA.16816.F32 R36, R176, R170, R36 ;  /* 0x000000aab024723c */ /* 0x000fe20000001824 */
[----:B------:R-:W-:Y:S08]  /*3ee0*/  LDSM.16.M88.4 R168, [R216+0xe080] ;  /* 0x00e08000d8a8783b */ /* 0x000ff00000000200 */
[----:B------:R-:W1:Y:S08]  /*3ef0*/  LDSM.16.M88.4 R172, [R184+0x1a080] ;  /* 0x01a08000b8ac783b */ /* 0x000e700000000200 */
[----:B------:R-:W2:Y:S08]  /*3f00*/  LDSM.16.M88.4 R184, [R184+0x1b080] ;  /* 0x01b08000b8b8783b */ /* 0x000eb00000000200 */
[----:B------:R-:W-:Y:S08]  /*3f10*/  LDSM.16.M88.4 R176, [R214+0x1a080] ;  /* 0x01a08000d6b0783b */ /* 0x000ff00000000200 */
[----:B------:R-:W-:Y:S01]  /*3f20*/  LDS R0, [R231+0x202a0] ;  /* 0x0202a000e7007984 */ /* 0x000fe20000000800 */
[-C--:B-1----:R-:W-:Y:S08]  /*3f30*/  HMMA.16816.F32 R4, R172, R180.reuse, R4 ;  /* 0x000000b4ac04723c */ /* 0x082ff00000001804 */
[C---:B--2---:R-:W-:Y:S08]  /*3f40*/  HMMA.16816.F32 R8, R184.reuse, R180, R8 ;  /* 0x000000b4b808723c */ /* 0x044ff00000001808 */
        /* <DEDUP_REMOVED lines=20> */
[----:B------:R-:W-:Y:S01]  /*4090*/  LDSM.16.M88.4 R168, [R217+0xe080] ;  /* 0x00e08000d9a8783b */ /* 0x000fe20000000200 */
[----:B------:R3:W-:Y:S06]  /*40a0*/  MUFU.EX2 R178, R2 ;  /* 0x0000000200b27308 */ /* 0x0007ec0000000800 */
[-C--:B-1----:R-:W-:Y:S01]  /*40b0*/  HMMA.16816.F32 R4, R172, R180.reuse, R4 ;  /* 0x000000b4ac04723c */ /* 0x082fe20000001804 */
[----:B------:R-:W1:Y:S03]  /*40c0*/  LDS R3, [R231+0x20280] ;  /* 0x02028000e7037984 */ /* 0x000e660000000800 */
[----:B------:R-:W4:Y:S10]  /*40d0*/  MUFU.EX2 R179, R244 ;  /* 0x000000f400b37308 */ /* 0x000f340000000800 */
[----:B------:R-:W-:Y:S01]  /*40e0*/  MUFU.EX2 R176, R247 ;  /* 0x000000f700b07308 */ /* 0x000fe20000000800 */
[----:B---3--:R-:W-:Y:S01]  /*40f0*/  FFMA.FTZ R2, R206, c[0x0][0x29c], -R230 ;  /* 0x0000a700ce027a23 */ /* 0x008fe200000108e6 */
[----:B------:R-:W-:Y:S08]  /*4100*/  SEL R206, R227, 0xffffffe0, !P0 ;  /* 0xffffffe0e3ce7807 */ /* 0x000ff00004000000 */
[----:B------:R-:W3:Y:S01]  /*4110*/  MUFU.EX2 R177, R245 ;  /* 0x000000f500b17308 */ /* 0x000ee20000000800 */
[C---:B--2---:R-:W-:Y:S04]  /*4120*/  HMMA.16816.F32 R8, R184.reuse, R180, R8 ;  /* 0x000000b4b808723c */ /* 0x044fe80000001808 */
[--C-:B------:R-:W-:Y:S02]  /*4130*/  FADD.FTZ R6, R6, -R0.reuse ;  /* 0x8000000006067221 */ /* 0x100fe40000010000 */
[----:B------:R-:W-:Y:S02]  /*4140*/  FADD.FTZ R7, R7, -R0 ;  /* 0x8000000007077221 */ /* 0x000fe40000010000 */
[-C--:B------:R-:W-:Y:S01]  /*4150*/  HMMA.16816.F32 R12, R184, R182.reuse, R12 ;  /* 0x000000b6b80c723c */ /* 0x080fe2000000180c */
[----:B------:R2:W-:Y:S03]  /*4160*/  MUFU.EX2 R181, R2 ;  /* 0x0000000200b57308 */ /* 0x0005e60000000800 */
[----:B----4-:R-:W-:Y:S02]  /*4170*/  FMUL.FTZ R6, R179, R6 ;  /* 0x00000006b3067220 */ /* 0x010fe40000410000 */
[----:B------:R-:W-:Y:S02]  /*4180*/  FMUL.FTZ R7, R188, R7 ;  /* 0x00000007bc077220 */ /* 0x000fe40000410000 */
[C---:B------:R-:W-:Y:S03]  /*4190*/  HMMA.16816.F32 R16, R172.reuse, R182, R16 ;  /* 0x000000b6ac10723c */ /* 0x040fe60000001810 */
[----:B------:R3:W4:Y:S01]  /*41a0*/  MUFU.EX2 R180, R28 ;  /* 0x0000001c00b47308 */ /* 0x0007220000000800 */
[--C-:B-1----:R-:W-:Y:S02]  /*41b0*/  FADD.FTZ R4, R4, -R3.reuse ;  /* 0x8000000304047221 */ /* 0x102fe40000010000 */
[--C-:B------:R-:W-:Y:S02]  /*41c0*/  FADD.FTZ R5, R5, -R3.reuse ;  /* 0x8000000305057221 */ /* 0x100fe40000010000 */
[-C--:B------:R-:W-:Y:S04]  /*41d0*/  HMMA.16816.F32 R20, R172, R168.reuse, R20 ;  /* 0x000000a8ac14723c */ /* 0x080fe80000001814 */
[----:B------:R-:W-:Y:S01]  /*41e0*/  FMUL.FTZ R4, R195, R4 ;  /* 0x00000004c3047220 */ /* 0x000fe20000410000 */
[----:B------:R-:W-:Y:S01]  /*41f0*/  MUFU.EX2 R183, R250 ;  /* 0x000000fa00b77308 */ /* 0x000fe20000000800 */
[----:B------:R-:W-:Y:S02]  /*4200*/  FMUL.FTZ R5, R189, R5 ;  /* 0x00000005bd057220 */ /* 0x000fe40000410000 */
[C---:B------:R-:W-:Y:S01]  /*4210*/  HMMA.16816.F32 R24, R184.reuse, R168, R24 ;  /* 0x000000a8b818723c */ /* 0x040fe20000001818 */
[----:B--2---:R-:W1:Y:S03]  /*4220*/  LDS R2, [R231+0x20300] ;  /* 0x02030000e7027984 */ /* 0x004e660000000800 */
[----:B------:R-:W-:Y:S03]  /*4230*/  FFMA.FTZ R182, R251, c[0x0][0x29c], -R230 ;  /* 0x0000a700fbb67a23 */ /* 0x000fe600000108e6 */
[----:B------:R-:W-:Y:S01]  /*4240*/  F2FP.PACK_AB R168, R5, R4 ;  /* 0x0000000405a8723e */ /* 0x000fe200000000ff */
[-C--:B------:R-:W-:Y:S04]  /*4250*/  HMMA.16816.F32 R32, R184, R170.reuse, R32 ;  /* 0x000000aab820723c */ /* 0x080fe80000001820 */
[--C-:B------:R-:W-:Y:S01]  /*4260*/  FADD.FTZ R18, R18, -R0.reuse ;  /* 0x8000000012127221 */ /* 0x100fe20000010000 */
[----:B---3--:R-:W-:Y:S01]  /*4270*/  F2FP.PACK_AB R28, R178, R177 ;  /* 0x000000b1b21c723e */ /* 0x008fe200000000ff */
[--C-:B------:R-:W-:Y:S02]  /*4280*/  FADD.FTZ R19, R19, -R0.reuse ;  /* 0x8000000013137221 */ /* 0x100fe40000010000 */
[----:B------:R-:W-:Y:S04]  /*4290*/  HMMA.16816.F32 R36, R172, R170, R36 ;  /* 0x000000aaac24723c */ /* 0x000fe80000001824 */
[--C-:B------:R-:W-:Y:S02]  /*42a0*/  FADD.FTZ R22, R22, -R0.reuse ;  /* 0x8000000016167221 */ /* 0x100fe40000010000 */
[----:B------:R-:W-:Y:S02]  /*42b0*/  FADD.FTZ R23, R23, -R0 ;  /* 0x8000000017177221 */ /* 0x000fe40000010000 */
[--C-:B------:R-:W-:Y:S04]  /*42c0*/  FADD.FTZ R16, R16, -R3.reuse ;  /* 0x8000000310107221 */ /* 0x100fe80000010000 */
[--C-:B------:R-:W-:Y:S02]  /*42d0*/  FADD.FTZ R17, R17, -R3.reuse ;  /* 0x8000000311117221 */ /* 0x100fe40000010000 */
[--C-:B------:R-:W-:Y:S02]  /*42e0*/  FADD.FTZ R20, R20, -R3.reuse ;  /* 0x8000000314147221 */ /* 0x100fe40000010000 */
[--C-:B------:R-:W-:Y:S02]  /*42f0*/  FADD.FTZ R21, R21, -R3.reuse ;  /* 0x8000000315157221 */ /* 0x100fe40000010000 */
[--C-:B------:R-:W-:Y:S02]  /*4300*/  FFMA.FTZ R172, R209, c[0x0][0x29c], -R230.reuse ;  /* 0x0000a700d1ac7a23 */ /* 0x100fe400000108e6 */
[----:B------:R-:W-:Y:S02]  /*4310*/  FFMA.FTZ R171, R208, c[0x0][0x29c], -R230 ;  /* 0x0000a700d0ab7a23 */ /* 0x000fe400000108e6 */
[----:B------:R-:W-:Y:S02]  /*4320*/  FMUL.FTZ R20, R176, R20 ;  /* 0x00000014b0147220 */ /* 0x000fe40000410000 */
[--C-:B------:R-:W-:Y:S01]  /*4330*/  FADD.FTZ R38, R38, -R0.reuse ;  /* 0x8000000026267221 */ /* 0x100fe20000010000 */
[----:B------:R-:W-:Y:S01]  /*4340*/  MUFU.EX2 R173, R171 ;  /* 0x000000ab00ad7308 */ /* 0x000fe20000000800 */
[----:B------:R-:W-:Y:S02]  /*4350*/  FADD.FTZ R39, R39, -R0 ;  /* 0x8000000027277221 */ /* 0x000fe40000010000 */
[--C-:B------:R-:W-:Y:S01]  /*4360*/  FADD.FTZ R36, R36, -R3.reuse ;  /* 0x8000000324247221 */ /* 0x100fe20000010000 */
[----:B------:R-:W2:Y:S01]  /*4370*/  LDS R0, [R231+0x20320] ;  /* 0x02032000e7007984 */ /* 0x000ea20000000800 */
[----:B------:R-:W-:Y:S01]  /*4380*/  FADD.FTZ R37, R37, -R3 ;  /* 0x8000000325257221 */ /* 0x000fe20000010000 */
[----:B------:R-:W-:Y:S01]  /*4390*/  F2FP.PACK_AB R3, R188, R179 ;  /* 0x000000b3bc03723e */ /* 0x000fe200000000ff */
[C---:B------:R-:W-:Y:S01]  /*43a0*/  FMUL.FTZ R21, R30.reuse, R21 ;  /* 0x000000151e157220 */ /* 0x040fe20000410000 */
[----:B------:R-:W-:Y:S01]  /*43b0*/  F2FP.PACK_AB R30, R30, R176 ;  /* 0x000000b01e1e723e */ /* 0x000fe200000000ff */
[--C-:B------:R-:W-:Y:S01]  /*43c0*/  FFMA.FTZ R174, R203, c[0x0][0x29c], -R230.reuse ;  /* 0x0000a700cbae7a23 */ /* 0x100fe200000108e6 */
[----:B------:R-:W3:Y:S01]  /*43d0*/  MUFU.EX2 R172, R172 ;  /* 0x000000ac00ac7308 */ /* 0x000ee20000000800 */
[----:B------:R4:W-:Y:S01]  /*43e0*/  STS [R232+0x400], R3 ;  /* 0x00040003e8007388 */ /* 0x0009e20000000800 */
[--C-:B------:R-:W-:Y:S01]  /*43f0*/  FFMA.FTZ R175, R252, c[0x0][0x29c], -R230.reuse ;  /* 0x0000a700fcaf7a23 */ /* 0x100fe200000108e6 */
[----:B------:R-:W-:Y:S01]  /*4400*/  F2FP.PACK_AB R170, R21, R20 ;  /* 0x0000001415aa723e */ /* 0x000fe200000000ff */
[----:B------:R-:W-:Y:S01]  /*4410*/  FFMA.FTZ R230, R31, c[0x0][0x29c], -R230 ;  /* 0x0000a7001fe67a23 */ /* 0x000fe200000108e6 */
[----:B------:R-:W-:Y:S01]  /*4420*/  F2FP.PACK_AB R31, R189, R195 ;  /* 0x000000c3bd1f723e */ /* 0x000fe200000000ff */
[----:B------:R-:W-:Y:S01]  /*4430*/  FMUL.FTZ R4, R193, R22 ;  /* 0x00000016c1047220 */ /* 0x000fe20000410000 */
[----:B------:R-:W-:Y:S01]  /*4440*/  F2FP.PACK_AB R20, R192, R191 ;  /* 0x000000bfc014723e */ /* 0x000fe200000000ff */
[----:B------:R-:W-:Y:S02]  /*4450*/  FMUL.FTZ R21, R194, R23 ;  /* 0x00000017c2157220 */ /* 0x000fe40000410000 */
[C---:B------:R-:W-:Y:S01]  /*4460*/  FMUL.FTZ R17, R29.reuse, R17 ;  /* 0x000000111d117220 */ /* 0x040fe20000410000 */
[----:B------:R-:W-:Y:S01]  /*4470*/  F2FP.PACK_AB R29, R29, R190 ;  /* 0x000000be1d1d723e */ /* 0x000fe200000000ff */
[----:B------:R-:W-:Y:S01]  /*4480*/  STS [R232], R31 ;  /* 0x0000001fe8007388 */ /* 0x000fe20000000800 */
[----:B------:R-:W-:Y:S01]  /*4490*/  F2FP.PACK_AB R21, R21, R4 ;  /* 0x000000041515723e */ /* 0x000fe200000000ff */
[--C-:B-1----:R-:W-:Y:S01]  /*44a0*/  FADD.FTZ R4, R9, -R2.reuse ;  /* 0x8000000209047221 */ /* 0x102fe20000010000 */
[----:B------:R-:W-:Y:S01]  /*44b0*/  F2FP.PACK_AB R9, R200, R198 ;  /* 0x000000c6c809723e */ /* 0x000fe200000000ff */
[----:B------:R-:W-:Y:S01]  /*44c0*/  STS [R233], R29 ;  /* 0x0000001de9007388 */ /* 0x000fe20000000800 */
[----:B------:R-:W-:Y:S01]  /*44d0*/  FMUL.FTZ R36, R177, R36 ;  /* 0x00000024b1247220 */ /* 0x000fe20000410000 */
[----:B------:R-:W-:Y:S01]  /*44e0*/  MUFU.EX2 R171, R174 ;  /* 0x000000ae00ab7308 */ /* 0x000fe20000000800 */
[----:B------:R-:W-:Y:S01]  /*44f0*/  FMUL.FTZ R37, R178, R37 ;  /* 0x00000025b2257220 */ /* 0x000fe20000410000 */
[----:B------:R-:W-:Y:S01]  /*4500*/  STS [R233+0x400], R20 ;  /* 0x00040014e9007388 */ /* 0x000fe20000000800 */
[--C-:B------:R-:W-:Y:S02]  /*4510*/  FADD.FTZ R25, R25, -R2.reuse ;  /* 0x8000000219197221 */ /* 0x100fe40000010000 */
[--C-:B------:R-:W-:Y:S01]  /*4520*/  FADD.FTZ R33, R33, -R2.reuse ;  /* 0x8000000221217221 */ /* 0x100fe20000010000 */
[----:B------:R-:W-:Y:S01]  /*4530*/  STS [R232+0x1000], R9 ;  /* 0x00100009e8007388 */ /* 0x000fe20000000800 */
[--C-:B------:R-:W-:Y:S01]  /*4540*/  FADD.FTZ R8, R8, -R2.reuse ;  /* 0x8000000208087221 */ /* 0x100fe20000010000 */
[----:B----4-:R-:W-:Y:S01]  /*4550*/  F2FP.PACK_AB R3, R180, R181 ;  /* 0x000000b5b403723e */ /* 0x010fe200000000ff */
[--C-:B------:R-:W-:Y:S01]  /*4560*/  FADD.FTZ R12, R12, -R2.reuse ;  /* 0x800000020c0c7221 */ /* 0x100fe20000010000 */
[----:B------:R-:W-:Y:S01]  /*4570*/  F2FP.PACK_AB R23, R37, R36 ;  /* 0x000000242517723e */ /* 0x000fe200000000ff */
[--C-:B------:R-:W-:Y:S01]  /*4580*/  FADD.FTZ R13, R13, -R2.reuse ;  /* 0x800000020d0d7221 */ /* 0x100fe20000010000 */
[----:B------:R-:W1:Y:S01]  /*4590*/  MUFU.EX2 R37, R175 ;  /* 0x000000af00257308 */ /* 0x000e620000000800 */
[--C-:B------:R-:W-:Y:S01]  /*45a0*/  FADD.FTZ R24, R24, -R2.reuse ;  /* 0x8000000218187221 */ /* 0x100fe20000010000 */
[----:B------:R-:W-:Y:S01]  /*45b0*/  STS [R232+0x1400], R3 ;  /* 0x00140003e8007388 */ /* 0x000fe20000000800 */
[----:B------:R-:W-:Y:S01]  /*45c0*/  FADD.FTZ R32, R32, -R2 ;  /* 0x8000000220207221 */ /* 0x000fe20000010000 */
[----:B---3--:R-:W-:Y:S01]  /*45d0*/  F2FP.PACK_AB R2, R172, R173 ;  /* 0x000000adac02723e */ /* 0x008fe200000000ff */
[----:B------:R-:W-:Y:S02]  /*45e0*/  FMUL.FTZ R16, R190, R16 ;  /* 0x00000010be107220 */ /* 0x000fe40000410000 */
[----:B------:R-:W-:Y:S01]  /*45f0*/  FMUL.FTZ R5, R191, R18 ;  /* 0x00000012bf057220 */ /* 0x000fe20000410000 */
[----:B------:R-:W-:Y:S01]  /*4600*/  F2FP.PACK_AB R18, R194, R193 ;  /* 0x000000c1c212723e */ /* 0x000fe200000000ff */
[----:B------:R1:W-:Y:S01]  /*4610*/  STS [R233+0x1400], R2 ;  /* 0x00140002e9007388 */ /* 0x0003e20000000800 */
[----:B------:R-:W-:Y:S01]  /*4620*/  F2FP.PACK_AB R169, R17, R16 ;  /* 0x0000001011a9723e */ /* 0x000fe200000000ff */
[----:B------:R-:W-:Y:S01]  /*4630*/  MUFU.EX2 R36, R182 ;  /* 0x000000b600247308 */ /* 0x000fe20000000800 */
[----:B------:R-:W-:Y:S01]  /*4640*/  F2FP.PACK_AB R17, R7, R6 ;  /* 0x000000060711723e */ /* 0x000fe200000000ff */
[----:B------:R-:W-:Y:S01]  /*4650*/  FMUL.FTZ R19, R192, R19 ;  /* 0x00000013c0137220 */ /* 0x000fe20000410000 */
[----:B------:R-:W-:Y:S01]  /*4660*/  F2FP.PACK_AB R7, R202, R201 ;  /* 0x000000c9ca07723e */ /* 0x000fe200000000ff */
[----:B------:R-:W-:Y:S01]  /*4670*/  FMUL.FTZ R6, R200, R4 ;  /* 0x00000004c8067220 */ /* 0x000fe20000410000 */
[----:B------:R-:W-:Y:S01]  /*4680*/  F2FP.PACK_AB R16, R228, R196 ;  /* 0x000000c4e410723e */ /* 0x000fe200000000ff */
[--C-:B--2---:R-:W-:Y:S01]  /*4690*/  FADD.FTZ R10, R10, -R0.reuse ;  /* 0x800000000a0a7221 */ /* 0x104fe20000010000 */
[----:B------:R-:W-:Y:S01]  /*46a0*/  F2FP.PACK_AB R4, R197, R199 ;  /* 0x000000c7c504723e */ /* 0x000fe200000000ff */
[----:B------:R-:W-:Y:S01]  /*46b0*/  STS [R233+0x1000], R7 ;  /* 0x00100007e9007388 */ /* 0x000fe20000000800 */
[----:B------:R-:W-:Y:S01]  /*46c0*/  F2FP.PACK_AB R19, R19, R5 ;  /* 0x000000051313723e */ /* 0x000fe200000000ff */
[----:B------:R-:W2:Y:S01]  /*46d0*/  MUFU.EX2 R230, R230 ;  /* 0x000000e600e67308 */ /* 0x000ea20000000800 */
[----:B------:R-:W-:Y:S01]  /*46e0*/  F2FP.PACK_AB R5, R229, R183 ;  /* 0x000000b7e505723e */ /* 0x000fe200000000ff */
[----:B------:R-:W-:Y:S01]  /*46f0*/  STS [R232+0x2000], R30 ;  /* 0x0020001ee8007388 */ /* 0x000fe20000000800 */
[--C-:B------:R-:W-:Y:S02]  /*4700*/  FADD.FTZ R11, R11, -R0.reuse ;  /* 0x800000000b0b7221 */ /* 0x100fe40000010000 */
[----:B------:R-:W-:Y:S01]  /*4710*/  FMUL.FTZ R10, R181, R10 ;  /* 0x0000000ab50a7220 */ /* 0x000fe20000410000 */
[----:B------:R-:W-:Y:S01]  /*4720*/  STS [R232+0x2400], R18 ;  /* 0x00240012e8007388 */ /* 0x000fe20000000800 */
[----:B------:R-:W-:Y:S02]  /*4730*/  FMUL.FTZ R11, R180, R11 ;  /* 0x0000000bb40b7220 */ /* 0x000fe40000410000 */
[----:B------:R-:W-:Y:S01]  /*4740*/  FMUL.FTZ R38, R196, R38 ;  /* 0x00000026c4267220 */ /* 0x000fe20000410000 */
[----:B------:R-:W-:Y:S01]  /*4750*/  STS [R233+0x2000], R28 ;  /* 0x0020001ce9007388 */ /* 0x000fe20000000800 */
[----:B------:R-:W-:Y:S01]  /*4760*/  FMUL.FTZ R22, R228, R39 ;  /* 0x00000027e4167220 */ /* 0x000fe20000410000 */
[----:B-1----:R-:W-:Y:S02]  /*4770*/  F2FP.PACK_AB R2, R37, R171 ;  /* 0x000000ab2502723e */ /* 0x002fe400000000ff */
[----:B------:R-:W-:Y:S01]  /*4780*/  STS [R233+0x2400], R16 ;  /* 0x00240010e9007388 */ /* 0x000fe20000000800 */
[----:B------:R-:W-:Y:S01]  /*4790*/  FMUL.FTZ R39, R198, R8 ;  /* 0x00000008c6277220 */ /* 0x000fe20000410000 */
[----:B------:R-:W-:Y:S01]  /*47a0*/  F2FP.PACK_AB R22, R22, R38 ;  /* 0x000000261616723e */ /* 0x000fe200000000ff */
[--C-:B------:R-:W-:Y:S01]  /*47b0*/  FADD.FTZ R15, R15, -R0.reuse ;  /* 0x800000000f0f7221 */ /* 0x100fe20000010000 */
[----:B------:R2:W-:Y:S01]  /*47c0*/  STS [R232+0x3400], R2 ;  /* 0x00340002e8007388 */ /* 0x0005e20000000800 */
[--C-:B------:R-:W-:Y:S01]  /*47d0*/  FADD.FTZ R14, R14, -R0.reuse ;  /* 0x800000000e0e7221 */ /* 0x100fe20000010000 */
[----:B------:R-:W-:Y:S01]  /*47e0*/  F2FP.PACK_AB R6, R6, R39 ;  /* 0x000000270606723e */ /* 0x000fe200000000ff */
[----:B------:R-:W-:Y:S01]  /*47f0*/  FMUL.FTZ R38, R201, R12 ;  /* 0x0000000cc9267220 */ /* 0x000fe20000410000 */
[----:B------:R1:W-:Y:S01]  /*4800*/  STS [R232+0x3000], R4 ;  /* 0x00300004e8007388 */ /* 0x0003e20000000800 */
[----:B------:R-:W-:Y:S02]  /*4810*/  FMUL.FTZ R8, R202, R13 ;  /* 0x0000000dca087220 */ /* 0x000fe40000410000 */
[----:B------:R-:W-:Y:S01]  /*4820*/  FMUL.FTZ R14, R173, R14 ;  /* 0x0000000ead0e7220 */ /* 0x000fe20000410000 */
[----:B------:R-:W-:Y:S01]  /*4830*/  STS [R233+0x3000], R5 ;  /* 0x00300005e9007388 */ /* 0x000fe20000000800 */
[--C-:B------:R-:W-:Y:S01]  /*4840*/  FADD.FTZ R27, R27, -R0.reuse ;  /* 0x800000001b1b7221 */ /* 0x100fe20000010000 */
[----:B------:R-:W-:Y:S01]  /*4850*/  F2FP.PACK_AB R8, R8, R38 ;  /* 0x000000260808723e */ /* 0x000fe200000000ff */
[--C-:B------:R-:W-:Y:S02]  /*4860*/  FADD.FTZ R26, R26, -R0.reuse ;  /* 0x800000001a1a7221 */ /* 0x100fe40000010000 */
[----:B------:R-:W-:Y:S02]  /*4870*/  FMUL.FTZ R24, R199, R24 ;  /* 0x00000018c7187220 */ /* 0x000fe40000410000 */
[----:B------:R-:W-:Y:S02]  /*4880*/  FMUL.FTZ R12, R197, R25 ;  /* 0x00000019c50c7220 */ /* 0x000fe40000410000 */
[--C-:B------:R-:W-:Y:S02]  /*4890*/  FADD.FTZ R35, R35, -R0.reuse ;  /* 0x8000000023237221 */ /* 0x100fe40000010000 */
[----:B------:R-:W-:Y:S01]  /*48a0*/  FMUL.FTZ R26, R171, R26 ;  /* 0x0000001aab1a7220 */ /* 0x000fe20000410000 */
[----:B------:R-:W-:Y:S01]  /*48b0*/  F2FP.PACK_AB R12, R12, R24 ;  /* 0x000000180c0c723e */ /* 0x000fe200000000ff */
[----:B------:R-:W-:Y:S02]  /*48c0*/  FMUL.FTZ R3, R37, R27 ;  /* 0x0000001b25037220 */ /* 0x000fe40000410000 */
[----:B------:R-:W-:Y:S01]  /*48d0*/  FADD.FTZ R34, R34, -R0 ;  /* 0x8000000022227221 */ /* 0x000fe20000010000 */
[----:B--2---:R-:W-:Y:S01]  /*48e0*/  F2FP.PACK_AB R2, R230, R36 ;  /* 0x00000024e602723e */ /* 0x004fe200000000ff */
[----:B------:R-:W-:Y:S01]  /*48f0*/  FMUL.FTZ R32, R183, R32 ;  /* 0x00000020b7207220 */ /* 0x000fe20000410000 */
[----:B------:R-:W-:Y:S01]  /*4900*/  F2FP.PACK_AB R3, R3, R26 ;  /* 0x0000001a0303723e */ /* 0x000fe200000000ff */
[----:B------:R-:W-:Y:S02]  /*4910*/  FMUL.FTZ R13, R229, R33 ;  /* 0x00000021e50d7220 */ /* 0x000fe40000410000 */
[----:B------:R2:W-:Y:S01]  /*4920*/  STS [R233+0x3400], R2 ;  /* 0x00340002e9007388 */ /* 0x0005e20000000800 */
[----:B-1----:R-:W-:Y:S02]  /*4930*/  FMUL.FTZ R4, R172, R15 ;  /* 0x0000000fac047220 */ /* 0x002fe40000410000 */
[----:B------:R-:W-:Y:S01]  /*4940*/  FMUL.FTZ R34, R36, R34 ;  /* 0x0000002224227220 */ /* 0x000fe20000410000 */
[----:B------:R-:W-:Y:S01]  /*4950*/  BAR.SYNC.DEFER_BLOCKING 0x0 ;  /* 0x0000000000007b1d */ /* 0x000fe20000010000 */
[----:B------:R-:W-:Y:S01]  /*4960*/  FMUL.FTZ R0, R230, R35 ;  /* 0x00000023e6007220 */ /* 0x000fe20000410000 */
[----:B------:R-:W-:Y:S02]  /*4970*/  F2FP.PACK_AB R4, R4, R14 ;  /* 0x0000000e0404723e */ /* 0x000fe400000000ff */
[----:B------:R-:W-:Y:S02]  /*4980*/  F2FP.PACK_AB R13, R13, R32 ;  /* 0x000000200d0d723e */ /* 0x000fe400000000ff */
[----:B------:R-:W-:Y:S02]  /*4990*/  F2FP.PACK_AB R0, R0, R34 ;  /* 0x000000220000723e */ /* 0x000fe400000000ff */
[----:B--2---:R-:W-:Y:S01]  /*49a0*/  F2FP.PACK_AB R2, R11, R10 ;  /* 0x0000000a0b02723e */ /* 0x004fe200000000ff */
        /* <DEDUP_REMOVED lines=11> */
[----:B-1----:R-:W-:Y:S03]  /*4a60*/  IADD3 R2, R222, UR4, RZ ;  /* 0x00000004de027c10 */ /* 0x002fe6000fffe0ff */
        /* <DEDUP_REMOVED lines=8> */
[----:B-1----:R-:W-:Y:S07]  /*4af0*/  SHF.L.U32 R3, R215, 0x1, RZ ;  /* 0x00000001d7037819 */ /* 0x002fee00000006ff */
[----:B------:R-:W1:Y:S01]  /*4b00*/  LDSM.16.MT88.4 R12, [R212+0x20480] ;  /* 0x02048000d40c783b */ /* 0x000e620000004200 */
[----:B------:R-:W-:Y:S02]  /*4b10*/  IADD3 R205, R3, R206, RZ ;  /* 0x000000ce03cd7210 */ /* 0x000fe40007ffe0ff */
[----:B--2---:R-:W-:Y:S05]  /*4b20*/  SHF.L.U32 R0, R222, 0x1, RZ ;  /* 0x00000001de007819 */ /* 0x004fea00000006ff */
        /* <DEDUP_REMOVED lines=95> */
[----:B-12-4-:R-:W2:Y:S01]  /*5120*/  LDL R209, [R1] ;  /* 0x0000000001d17983 */ /* 0x016ea20000100800 */
[----:B------:R-:W-:Y:S01]  /*5130*/  ULDC.64 UR6, c[0x0][0x208] ;  /* 0x0000820000067ab9 */ /* 0x000fe20000000a00 */
[----:B------:R-:W-:Y:S01]  /*5140*/  IMAD.MOV.U32 R7, RZ, RZ, c[0x0][0x208] ;  /* 0x00008200ff077624 */ /* 0x000fe200078e00ff */
[----:B------:R-:W-:Y:S01]  /*5150*/  UIMAD.WIDE.U32 UR18, UR15, UR6, URZ ;  /* 0x000000060f1272a5 */ /* 0x000fe2000f8e003f */
[----:B------:R-:W3:Y:S01]  /*5160*/  LDL.64 R236, [R1+0x10] ;  /* 0x0000100001ec7983 */ /* 0x000ee20000100a00 */
[----:B------:R-:W-:Y:S01]  /*5170*/  IMAD.MOV.U32 R6, RZ, RZ, 0x6 ;  /* 0x00000006ff067424 */ /* 0x000fe200078e00ff */
[----:B------:R-:W-:Y:S01]  /*5180*/  USHF.R.S32.HI UR4, URZ, 0x1f, UR15 ;  /* 0x0000001f3f047899 */ /* 0x000fe2000801140f */
[C---:B------:R-:W-:Y:S01]  /*5190*/  IMAD.SHL.U32 R10, R7.reuse, 0x40, RZ ;  /* 0x00000040070a7824 */ /* 0x040fe200078e00ff */
[----:B------:R-:W4:Y:S01]  /*51a0*/  LDL R207, [R1+0x3c] ;  /* 0x00003c0001cf7983 */ /* 0x000f220000100800 */
[----:B------:R-:W-:Y:S01]  /*51b0*/  MOV R5, UR18 ;  /* 0x0000001200057c02 */ /* 0x000fe20008000f00 */
[----:B------:R-:W-:Y:S01]  /*51c0*/  UIMAD UR4, UR4, UR6, URZ ;  /* 0x00000006040472a4 */ /* 0x000fe2000f8e023f */
[----:B------:R-:W-:Y:S01]  /*51d0*/  IMAD.U32 R4, RZ, RZ, UR18 ;  /* 0x00000012ff047e24 */ /* 0x000fe2000f8e00ff */
[----:B------:R-:W-:Y:S02]  /*51e0*/  SHF.L.U64.HI R7, R7, R6, c[0x0][0x20c] ;  /* 0x0000830007077619 */ /* 0x000fe40000010206 */
[----:B------:R-:W-:Y:S02]  /*51f0*/  UIMAD UR4, UR15, UR7, UR4 ;  /* 0x000000070f0472a4 */ /* 0x000fe4000f8e0204 */
[----:B------:R-:W-:Y:S02]  /*5200*/  USHF.L.U32 UR15, UR15, 0x6, URZ ;  /* 0x000000060f0f7899 */ /* 0x000fe4000800063f */
[----:B------:R-:W-:Y:S04]  /*5210*/  UIADD3 UR4, UR19, UR4, URZ ;  /* 0x0000000413047290 */ /* 0x000fe8000fffe03f */
[----:B------:R-:W-:Y:S02]  /*5220*/  IMAD.U32 R6, RZ, RZ, UR15 ;  /* 0x0000000fff067e24 */ /* 0x000fe4000f8e00ff */
[----:B------:R-:W-:Y:S02]  /*5230*/  IMAD.U32 R3, RZ, RZ, UR4 ;  /* 0x00000004ff037e24 */ /* 0x000fe4000f8e00ff */
[----:B--2---:R-:W-:Y:S02]  /*5240*/  IMAD.MOV.U32 R211, RZ, RZ, R209 ;  /* 0x000000ffffd37224 */ /* 0x004fe400078e00d1 */
[----:B------:R-:W2:Y:S01]  /*5250*/  LDL.64 R208, [R1+0x20] ;  /* 0x0000200001d07983 */ /* 0x000ea20000100a00 */
[----:B---3--:R-:W-:Y:S02]  /*5260*/  LEA R4, P1, R4, R236, 0x7 ;  /* 0x000000ec04047211 */ /* 0x008fe400078238ff */
[----:B------:R-:W-:Y:S02]  /*5270*/  IADD3 R6, -R211, UR14, -R6 ;  /* 0x0000000ed3067c10 */ /* 0x000fe4000fffe906 */
[----:B------:R-:W-:Y:S01]  /*5280*/  LEA.HI.X R5, R5, R237, R3, 0x7, P1 ;  /* 0x000000ed05057211 */ /* 0x000fe200008f3c03 */
[----:B------:R-:W-:Y:S01]  /*5290*/  IMAD.U32 R3, RZ, RZ, UR12 ;  /* 0x0000000cff037e24 */ /* 0x000fe2000f8e00ff */
[C---:B------:R-:W-:Y:S03]  /*52a0*/  IADD3 R8, P2, P1, R10.reuse, 0x80, R4 ;  /* 0x000000800a087810 */ /* 0x040fe6000795e004 */
[----:B----4-:R-:W-:Y:S01]  /*52b0*/  IMAD R3, R3, 0x4000, R207 ;  /* 0x0000400003037824 */ /* 0x010fe200078e02cf */
[C---:B------:R-:W-:Y:S01]  /*52c0*/  IADD3.X R9, R7.reuse, RZ, R5, P2, P1 ;  /* 0x000000ff07097210 */ /* 0x040fe200017e2405 */
[----:B------:R-:W1:Y:S01]  /*52d0*/  S2R R207, SR_TID.X ;  /* 0x0000000000cf7919 */ /* 0x000e620000002100 */
[----:B------:R-:W-:Y:S04]  /*52e0*/  IADD3 R10, P1, R10, R4, RZ ;  /* 0x000000040a0a7210 */ /* 0x000fe80007f3e0ff */
[----:B------:R-:W-:Y:S02]  /*52f0*/  IADD3.X R11, R7, R5, RZ, P1, !PT ;  /* 0x00000005070b7210 */ /* 0x000fe40000ffe4ff */
[C---:B------:R-:W-:Y:S11]  /*5300*/  ISETP.LT.OR P1, PT, R6.reuse, 0x1, P4 ;  /* 0x000000010600780c */ /* 0x040ff60002721670 */
[----:B------:R-:W-:Y:S02]  /*5310*/  @!UPT UIADD3 URZ, URZ, URZ, URZ ;  /* 0x0000003f3f3ff290 */ /* 0x000fe4000fffe03f */
[----:B------:R-:W-:Y:S01]  /*5320*/  @!PT LDS RZ, [RZ] ;  /* 0x00000000fffff984 */ /* 0x000fe20000000800 */
[----:B------:R-:W-:Y:S01]  /*5330*/  @!PT LDS RZ, [RZ] ;  /* 0x00000000fffff984 */ /* 0x000fe20000000800 */
[----:B------:R-:W-:Y:S01]  /*5340*/  @!PT LDS RZ, [RZ] ;  /* 0x00000000fffff984 */ /* 0x000fe20000000800 */
[----:B------:R3:W-:Y:S01]  /*5350*/  LDGSTS.E.BYPASS.LTC128B.128 [R3], [R4.64], !P1 ;  /* 0x0000000004037fae */ /* 0x0007e2000c901d50 */
[C---:B------:R-:W-:Y:S02]  /*5360*/  ISETP.LT.OR P1, PT, R6.reuse, 0x1, P6 ;  /* 0x000000010600780c */ /* 0x040fe40003721670 */
[----:B-1----:R-:W-:Y:S11]  /*5370*/  SHF.L.U32 R207, R207, 0x2, RZ ;  /* 0x00000002cfcf7819 */ /* 0x002ff600000006ff */
[----:B------:R3:W-:Y:S01]  /*5380*/  LDGSTS.E.BYPASS.LTC128B.128 [R3+0x2000], [R4.64+0x80], !P1 ;  /* 0x0200008004037fae */ /* 0x0007e2000c901d50 */
[C---:B------:R-:W-:Y:S11]  /*5390*/  ISETP.LT.OR P1, PT, R6.reuse, 0x21, P4 ;  /* 0x000000210600780c */ /* 0x040ff60002721670 */
[----:B------:R-:W-:Y:S02]  /*53a0*/  @!UPT UIADD3 URZ, URZ, URZ, URZ ;  /* 0x0000003f3f3ff290 */ /* 0x000fe4000fffe03f */
[----:B------:R1:W-:Y:S01]  /*53b0*/  LDGSTS.E.BYPASS.LTC128B.128 [R3+0x1000], [R10.64], !P1 ;  /* 0x010000000a037fae */ /* 0x0003e2000c901d50 */
[----:B------:R-:W-:Y:S01]  /*53c0*/  ISETP.LT.OR P1, PT, R6, 0x21, P6 ;  /* 0x000000210600780c */ /* 0x000fe20003721670 */
[----:B---3--:R-:W-:Y:S11]  /*53d0*/  IMAD.U32 R4, RZ, RZ, UR12 ;  /* 0x0000000cff047e24 */ /* 0x008ff6000f8e00ff */
[----:B------:R-:W-:Y:S01]  /*53e0*/  @!UPT UIADD3 URZ, URZ, URZ, URZ ;  /* 0x0000003f3f3ff290 */ /* 0x000fe2000fffe03f */
[----:B------:R1:W-:Y:S01]  /*53f0*/  LDGSTS.E.BYPASS.LTC128B.128 [R3+0x3000], [R8.64], !P1 ;  /* 0x0300000008037fae */ /* 0x0003e2000c901d50 */
[----:B------:R-:W-:Y:S01]  /*5400*/  MOV R5, UR15 ;  /* 0x0000000f00057c02 */ /* 0x000fe20008000f00 */
[----:B------:R-:W-:Y:S04]  /*5410*/  @!P3 IMAD R4, R4, 0x40, R207 ;  /* 0x000000400404b824 */ /* 0x000fe800078e02cf */
[----:B------:R-:W-:Y:S02]  /*5420*/  @!P3 IMAD.SHL.U32 R6, R4, 0x4, RZ ;  /* 0x000000040406b824 */ /* 0x000fe400078e00ff */
[----:B--2---:R-:W-:Y:S05]  /*5430*/  @!P3 IMAD.WIDE R4, R5, 0x4, R208 ;  /* 0x000000040504b825 */ /* 0x004fea00078e02d0 */
[----:B------:R1:W-:Y:S02]  /*5440*/  @!P3 LDGSTS.E.BYPASS.LTC128B.128 [R6+0x20280], [R4.64] ;  /* 0x202800000406bfae */ /* 0x0003e4000b901d50 */
.L_x_1135:
[-C--:B-12-4-:R-:W-:Y:S01]  /*5450*/  HMMA.16816.F32 R4, R36, R16.reuse, RZ ;  /* 0x000000102404723c */ /* 0x096fe200000018ff */
[----:B------:R-:W-:Y:S01]  /*5460*/  LDSM.16.MT88.4 R184, [R0+0x1080] ;  /* 0x0010800000b8783b */ /* 0x000fe20000004200 */
[----:B------:R-:W-:Y:S02]  /*5470*/  USHF.L.U32 UR4, UR8, 0xd, URZ ;  /* 0x0000000d08047899 */ /* 0x000fe4000800063f */
[----:B------:R-:W-:Y:S01]  /*5480*/  IMAD.IADD R3, R204, 0x1, R221 ;  /* 0x00000001cc037824 */ /* 0x000fe200078e02dd */
[----:B------:R-:W-:Y:S01]  /*5490*/  UIADD3 UR8, UR8, 0x1, URZ ;  /* 0x0000000108087890 */ /* 0x000fe2000fffe03f */
[----:B------:R-:W-:Y:S01]  /*54a0*/  LDSM.16.MT88.4 R192, [R0+0x5080] ;  /* 0x0050800000c0783b */ /* 0x000fe20000004200 */
[----:B------:R-:W-:Y:S01]  /*54b0*/  UIADD3 UR7, UR5, 0x1, URZ ;  /* 0x0000000105077890 */ /* 0x000fe2000fffe03f */
[C---:B------:R-:W-:Y:S01]  /*54c0*/  HMMA.16816.F32 R8, R28.reuse, R16, RZ ;  /* 0x000000101c08723c */ /* 0x040fe200000018ff */
[----:B------:R-:W-:Y:S02]  /*54d0*/  UISETP.GE.AND UP0, UPT, UR8, UR9, UPT ;  /* 0x000000090800728c */ /* 0x000fe4000bf06270 */
[----:B------:R-:W1:Y:S01]  /*54e0*/  LDSM.16.M88.4 R180, [R3+0x24480] ;  /* 0x0244800003b4783b */ /* 0x000e620000000200 */
[----:B------:R-:W-:Y:S02]  /*54f0*/  UISETP.GE.AND UP3, UPT, UR5, 0x1, UPT ;  /* 0x000000010500788c */ /* 0x000fe4000bf66270 */
[----:B------:R-:W-:Y:S02]  /*5500*/  UIADD3 UR6, UR13, 0x1, URZ ;  /* 0x000000010d067890 */ /* 0x000fe4000fffe03f */
[-C--:B------:R-:W-:Y:S01]  /*5510*/  HMMA.16816.F32 R12, R28, R18.reuse, RZ ;  /* 0x000000121c0c723c */ /* 0x080fe200000018ff */
[----:B------:R-:W2:Y:S01]  /*5520*/  LDSM.16.M88.4 R188, [R3+0x25480] ;  /* 0x0254800003bc783b */ /* 0x000ea20000000200 */
[----:B------:R-:W-:Y:S02]  /*5530*/  UISETP.GE.AND UP2, UPT, UR13, 0x1, UPT ;  /* 0x000000010d00788c */ /* 0x000fe4000bf46270 */
[----:B------:R-:W-:Y:S02]  /*5540*/  UISETP.GE.AND UP1, UPT, UR12, 0x1, UPT ;  /* 0x000000010c00788c */ /* 0x000fe4000bf26270 */
[----:B------:R-:W3:Y:S01]  /*5550*/  LDL.64 R208, [R1+0x30] ;  /* 0x0000300001d07983 */ /* 0x000ee20000100a00 */
[----:B------:R-:W-:Y:S01]  /*5560*/  USEL UR5, UR7, URZ, !UP3 ;  /* 0x0000003f07057287 */ /* 0x000fe2000d800000 */
[C---:B------:R-:W-:Y:S01]  /*5570*/  HMMA.16816.F32 R16, R36.reuse, R18, RZ ;  /* 0x000000122410723c */ /* 0x040fe200000018ff */
[----:B------:R-:W-:Y:S02]  /*5580*/  USEL UR13, UR6, URZ, !UP2 ;  /* 0x0000003f060d7287 */ /* 0x000fe4000d000000 */
[----:B------:R-:W4:Y:S05]  /*5590*/  LDL R207, [R1+0x38] ;  /* 0x0000380001cf7983 */ /* 0x000f2a0000100800 */
[-C--:B------:R-:W-:Y:S01]  /*55a0*/  HMMA.16816.F32 R20, R36, R168.reuse, RZ ;  /* 0x000000a82414723c */ /* 0x080fe200000018ff */
[----:B------:R-:W0:Y:S07]  /*55b0*/  LDGDEPBAR ;  /* 0x00000000000079af */ /* 0x000e2e0000000000 */
[C---:B------:R-:W-:Y:S08]  /*55c0*/  HMMA.16816.F32 R24, R28.reuse, R168, RZ ;  /* 0x000000a81c18723c */ /* 0x040ff000000018ff */
[-C--:B------:R-:W-:Y:S08]  /*55d0*/  HMMA.16816.F32 R28, R28, R170.reuse, RZ ;  /* 0x000000aa1c1c723c */ /* 0x080ff000000018ff */
[----:B------:R-:W-:Y:S01]  /*55e0*/  HMMA.16816.F32 R32, R36, R170, RZ ;  /* 0x000000aa2420723c */ /* 0x000fe200000018ff */
[----:B------:R-:W-:Y:S07]  /*55f0*/  LDSM.16.MT88.4 R168, [R0+0x1880] ;  /* 0x0018800000a8783b */ /* 0x000fee0000004200 */
[-C--:B------:R-:W-:Y:S08]  /*5600*/  HMMA.16816.F32 R4, R172, R176.reuse, R4 ;  /* 0x000000b0ac04723c */ /* 0x080ff00000001804 */
[C---:B------:R-:W-:Y:S07]  /*5610*/  HMMA.16816.F32 R8, R196.reuse, R176, R8 ;  /* 0x000000b0c408723c */ /* 0x040fee0000001808 */
[----:B------:R-:W-:Y:S01]  /*5620*/  IMAD.IADD R176, R206, 0x1, R3 ;  /* 0x00000001ceb07824 */ /* 0x000fe200078e0203 */
[-C--:B------:R-:W-:Y:S04]  /*5630*/  HMMA.16816.F32 R12, R196, R178.reuse, R12 ;  /* 0x000000b2c40c723c */ /* 0x080fe8000000180c */
[----:B------:R-:W5:Y:S04]  /*5640*/  LDSM.16.M88.4 R36, [R176+0x24480] ;  /* 0x02448000b024783b */ /* 0x000f680000000200 */
[C---:B------:R-:W-:Y:S01]  /*5650*/  HMMA.16816.F32 R16, R172.reuse, R178, R16 ;  /* 0x000000b2ac10723c */ /* 0x040fe20000001810 */
[----:B------:R-:W2:Y:S07]  /*5660*/  LDSM.16.M88.4 R176, [R176+0x25480] ;  /* 0x02548000b0b0783b */ /* 0x000eae0000000200 */
[-C--:B------:R-:W-:Y:S08]  /*5670*/  HMMA.16816.F32 R20, R172, R200.reuse, R20 ;  /* 0x000000c8ac14723c */ /* 0x080ff00000001814 */
[C---:B------:R-:W-:Y:S08]  /*5680*/  HMMA.16816.F32 R24, R196.reuse, R200, R24 ;  /* 0x000000c8c418723c */ /* 0x040ff00000001818 */
[-C--:B------:R-:W-:Y:S01]  /*5690*/  HMMA.16816.F32 R28, R196, R202.reuse, R28 ;  /* 0x000000cac41c723c */ /* 0x080fe2000000181c */
[----:B------:R-:W5:Y:S07]  /*56a0*/  LDSM.16.MT88.4 R196, [R0+0x5880] ;  /* 0x0058800000c4783b */ /* 0x000f6e0000004200 */
[----:B------:R-:W-:Y:S01]  /*56b0*/  HMMA.16816.F32 R32, R172, R202, R32 ;  /* 0x000000caac20723c */ /* 0x000fe20000001820 */
[----:B------:R-:W-:Y:S05]  /*56c0*/  LDSM.16.M88.4 R172, [R204+0x26480] ;  /* 0x02648000ccac783b */ /* 0x000fea0000000200 */
[----:B------:R-:W-:Y:S02]  /*56d0*/  LDSM.16.M88.4 R200, [R3+0x27480] ;  /* 0x0274800003c8783b */ /* 0x000fe40000000200 */
[-C--:B-1----:R-:W-:Y:S08]  /*56e0*/  HMMA.16816.F32 R4, R180, R184.reuse, R4 ;  /* 0x000000b8b404723c */ /* 0x082ff00000001804 */
[C---:B--2---:R-:W-:Y:S08]  /*56f0*/  HMMA.16816.F32 R8, R188.reuse, R184, R8 ;  /* 0x000000b8bc08723c */ /* 0x044ff00000001808 */
[-C--:B------:R-:W-:Y:S08]  /*5700*/  HMMA.16816.F32 R12, R188, R186.reuse, R12 ;  /* 0x000000babc0c723c */ /* 0x080ff0000000180c */
[C---:B------:R-:W-:Y:S01]  /*5710*/  HMMA.16816.F32 R16, R180.reuse, R186, R16 ;  /* 0x000000bab410723c */ /* 0x040fe20000001810 */
[----:B------:R-:W1:Y:S07]  /*5720*/  LDSM.16.MT88.4 R184, [R0+0x2080] ;  /* 0x0020800000b8783b */ /* 0x000e6e0000004200 */
[-C--:B------:R-:W-:Y:S08]  /*5730*/  HMMA.16816.F32 R20, R180, R192.reuse, R20 ;  /* 0x000000c0b414723c */ /* 0x080ff00000001814 */
[C---:B------:R-:W-:Y:S08]  /*5740*/  HMMA.16816.F32 R24, R188.reuse, R192, R24 ;  /* 0x000000c0bc18723c */ /* 0x040ff00000001818 */
[-C--:B------:R-:W-:Y:S01]  /*5750*/  HMMA.16816.F32 R28, R188, R194.reuse, R28 ;  /* 0x000000c2bc1c723c */ /* 0x080fe2000000181c */
[----:B------:R-:W2:Y:S07]  /*5760*/  LDSM.16.M88.4 R188, [R204+0x27480] ;  /* 0x02748000ccbc783b */ /* 0x000eae0000000200 */
[----:B------:R-:W-:Y:S01]  /*5770*/  HMMA.16816.F32 R32, R180, R194, R32 ;  /* 0x000000c2b420723c */ /* 0x000fe20000001820 */
[----:B------:R-:W1:Y:S05]  /*5780*/  LDSM.16.MT88.4 R180, [R0+0x6080] ;  /* 0x0060800000b4783b */ /* 0x000e6a0000004200 */
[----:B------:R-:W-:Y:S02]  /*5790*/  LDSM.16.M88.4 R192, [R205+0x27480] ;  /* 0x02748000cdc0783b */ /* 0x000fe40000000200 */
[-C--:B-----5:R-:W-:Y:S08]  /*57a0*/  HMMA.16816.F32 R4, R36, R168.reuse, R4 ;  /* 0x000000a82404723c */ /* 0x0a0ff00000001804 */
[C---:B------:R-:W-:Y:S08]  /*57b0*/  HMMA.16816.F32 R8, R176.reuse, R168, R8 ;  /* 0x000000a8b008723c */ /* 0x040ff00000001808 */
[-C--:B------:R-:W-:Y:S08]  /*57c0*/  HMMA.16816.F32 R12, R176, R170.reuse, R12 ;  /* 0x000000aab00c723c */ /* 0x080ff0000000180c */
[C---:B------:R-:W-:Y:S01]  /*57d0*/  HMMA.16816.F32 R16, R36.reuse, R170, R16 ;  /* 0x000000aa2410723c */ /* 0x040fe20000001810 */
[----:B------:R-:W-:Y:S07]  /*57e0*/  LDSM.16.M88.4 R168, [R205+0x26480] ;  /* 0x02648000cda8783b */ /* 0x000fee0000000200 */
[-C--:B------:R-:W-:Y:S08]  /*57f0*/  HMMA.16816.F32 R20, R36, R196.reuse, R20 ;  /* 0x000000c42414723c */ /* 0x080ff00000001814 */
[C---:B------:R-:W-:Y:S08]  /*5800*/  HMMA.16816.F32 R24, R176.reuse, R196, R24 ;  /* 0x000000c4b018723c */ /* 0x040ff00000001818 */
[-C--:B------:R-:W-:Y:S01]  /*5810*/  HMMA.16816.F32 R28, R176, R198.reuse, R28 ;  /* 0x000000c6b01c723c */ /* 0x080fe2000000181c */
[----:B------:R-:W5:Y:S07]  /*5820*/  LDSM.16.MT88.4 R176, [R0+0x2880] ;  /* 0x0028800000b0783b */ /* 0x000f6e0000004200 */
[----:B------:R-:W-:Y:S01]  /*5830*/  HMMA.16816.F32 R32, R36, R198, R32 ;  /* 0x000000c62420723c */ /* 0x000fe20000001820 */
[----:B------:R-:W3:Y:S05]  /*5840*/  LDSM.16.MT88.4 R36, [R0+0x6880] ;  /* 0x006880000024783b */ /* 0x000eea0000004200 */
[----:B------:R-:W-:Y:S02]  /*5850*/  LDSM.16.MT88.4 R196, [R0+0x3080] ;  /* 0x0030800000c4783b */ /* 0x000fe40000004200 */
[-C--:B-1----:R-:W-:Y:S08]  /*5860*/  HMMA.16816.F32 R4, R172, R184.reuse, R4 ;  /* 0x000000b8ac04723c */ /* 0x082ff00000001804 */
[C---:B--2---:R-:W-:Y:S08]  /*5870*/  HMMA.16816.F32 R8, R188.reuse, R184, R8 ;  /* 0x000000b8bc08723c */ /* 0x044ff00000001808 */
[-C--:B------:R-:W-:Y:S08]  /*5880*/  HMMA.16816.F32 R12, R188, R186.reuse, R12 ;  /* 0x000000babc0c723c */ /* 0x080ff0000000180c */
[C---:B------:R-:W-:Y:S01]  /*5890*/  HMMA.16816.F32 R16, R172.reuse, R186, R16 ;  /* 0x000000baac10723c */ /* 0x040fe20000001810 */
[----:B------:R1:W2:Y:S07]  /*58a0*/  LDSM.16.M88.4 R184, [R3+0x26480] ;  /* 0x0264800003b8783b */ /* 0x0002ae0000000200 */
[-C--:B------:R-:W-:Y:S08]  /*58b0*/  HMMA.16816.F32 R20, R172, R180.reuse, R20 ;  /* 0x000000b4ac14723c */ /* 0x080ff00000001814 */
[C---:B------:R-:W-:Y:S08]  /*58c0*/  HMMA.16816.F32 R24, R188.reuse, R180, R24 ;  /* 0x000000b4bc18723c */ /* 0x040ff00000001818 */
[-C--:B------:R-:W-:Y:S01]  /*58d0*/  HMMA.16816.F32 R28, R188, R182.reuse, R28 ;  /* 0x000000b6bc1c723c */ /* 0x080fe2000000181c */
[----:B-1----:R-:W-:Y:S06]  /*58e0*/  IMAD.U32 R3, RZ, RZ, UR4 ;  /* 0x00000004ff037e24 */ /* 0x002fec000f8e00ff */
[----:B------:R-:W-:Y:S01]  /*58f0*/  IADD3 R188, R221, R204, R206 ;  /* 0x000000ccddbc7210 */ /* 0x000fe20007ffe0ce */
[----:B------:R-:W-:Y:S01]  /*5900*/  HMMA.16816.F32 R32, R172, R182, R32 ;  /* 0x000000b6ac20723c */ /* 0x000fe20000001820 */
[----:B------:R-:W1:Y:S05]  /*5910*/  LDSM.16.MT88.4 R172, [R0+0x7080] ;  /* 0x0070800000ac783b */ /* 0x000e6a0000004200 */
[----:B------:R-:W-:Y:S02]  /*5920*/  LDSM.16.MT88.4 R180, [R0+0x3880] ;  /* 0x0038800000b4783b */ /* 0x000fe40000004200 */
[-C--:B-----5:R-:W-:Y:S08]  /*5930*/  HMMA.16816.F32 R4, R168, R176.reuse, R4 ;  /* 0x000000b0a804723c */ /* 0x0a0ff00000001804 */
[C---:B------:R-:W-:Y:S08]  /*5940*/  HMMA.16816.F32 R8, R192.reuse, R176, R8 ;  /* 0x000000b0c008723c */ /* 0x040ff00000001808 */
[-C--:B------:R-:W-:Y:S08]  /*5950*/  HMMA.16816.F32 R12, R192, R178.reuse, R12 ;  /* 0x000000b2c00c723c */ /* 0x080ff0000000180c */
[C---:B------:R-:W-:Y:S01]  /*5960*/  HMMA.16816.F32 R16, R168.reuse, R178, R16 ;  /* 0x000000b2a810723c */ /* 0x040fe20000001810 */
[----:B------:R-:W5:Y:S05]  /*5970*/  LDSM.16.M88.4 R176, [R188+0x26480] ;  /* 0x02648000bcb0783b */ /* 0x000f6a0000000200 */
[----:B------:R-:W1:Y:S02]  /*5980*/  LDSM.16.M88.4 R188, [R188+0x27480] ;  /* 0x02748000bcbc783b */ /* 0x000e640000000200 */
[-C--:B---3--:R-:W-:Y:S08]  /*5990*/  HMMA.16816.F32 R20, R168, R36.reuse, R20 ;  /* 0x00000024a814723c */ /* 0x088ff00000001814 */
[C---:B------:R-:W-:Y:S08]  /*59a0*/  HMMA.16816.F32 R24, R192.reuse, R36, R24 ;  /* 0x00000024c018723c */ /* 0x040ff00000001818 */
[-C--:B------:R-:W-:Y:S08]  /*59b0*/  HMMA.16816.F32 R28, R192, R38.reuse, R28 ;  /* 0x00000026c01c723c */ /* 0x080ff0000000181c */
[----:B------:R-:W-:Y:S01]  /*59c0*/  HMMA.16816.F32 R32, R168, R38, R32 ;  /* 0x00000026a820723c */ /* 0x000fe20000001820 */
[----:B------:R3:W5:Y:S07]  /*59d0*/  LDSM.16.MT88.4 R36, [R0+0x7880] ;  /* 0x007880000024783b */ /* 0x00076e0000004200 */
[-C--:B--2---:R-:W-:Y:S08]  /*59e0*/  HMMA.16816.F32 R4, R184, R196.reuse, R4 ;  /* 0x000000c4b804723c */ /* 0x084ff00000001804 */
[C---:B------:R-:W-:Y:S08]  /*59f0*/  HMMA.16816.F32 R8, R200.reuse, R196, R8 ;  /* 0x000000c4c808723c */ /* 0x040ff00000001808 */
[-C--:B------:R-:W-:Y:S04]  /*5a00*/  HMMA.16816.F32 R12, R200, R198.reuse, R12 ;  /* 0x000000c6c80c723c */ /* 0x080fe8000000180c */
[----:B---3--:R-:W-:Y:S01]  /*5a10*/  IADD3 R0, P1, R208, UR4, RZ ;  /* 0x00000004d0007c10 */ /* 0x008fe2000ff3e0ff */
[----:B------:R-:W-:Y:S03]  /*5a20*/  UIADD3 UR4, UR12, 0x1, URZ ;  /* 0x000000010c047890 */ /* 0x000fe6000fffe03f */
[C---:B------:R-:W-:Y:S01]  /*5a30*/  HMMA.16816.F32 R16, R184.reuse, R198, R16 ;  /* 0x000000c6b810723c */ /* 0x040fe20000001810 */
[----:B------:R-:W-:Y:S03]  /*5a40*/  USEL UR12, UR4, URZ, !UP1 ;  /* 0x0000003f040c7287 */ /* 0x000fe6000c800000 */
[----:B----4-:R-:W-:Y:S02]  /*5a50*/  LEA.HI.X.SX32 R3, R3, R207, 0x1, P1 ;  /* 0x000000cf03037211 */ /* 0x010fe400008f0eff */
[C---:B------:R-:W-:Y:S02]  /*5a60*/  LEA R168, P1, R0.reuse, c[0x0][0x220], 0x2 ;  /* 0x0000880000a87a11 */ /* 0x040fe400078210ff */
[-C--:B-1----:R-:W-:Y:S04]  /*5a70*/  HMMA.16816.F32 R20, R184, R172.reuse, R20 ;  /* 0x000000acb814723c */ /* 0x082fe80000001814 */
[----:B------:R-:W-:Y:S02]  /*5a80*/  LEA.HI.X R169, R0, c[0x0][0x224], R3, 0x2, P1 ;  /* 0x0000890000a97a11 */ /* 0x000fe400008f1403 */
[----:B------:R-:W-:Y:S02]  /*5a90*/  PLOP3.LUT P1, PT, PT, PT, UP0, 0x80, 0x0 ;  /* 0x000000000000781c */ /* 0x000fe40003f2f008 */
[C---:B------:R-:W-:Y:S08]  /*5aa0*/  HMMA.16816.F32 R24, R200.reuse, R172, R24 ;  /* 0x000000acc818723c */ /* 0x040ff00000001818 */
[-C--:B------:R-:W-:Y:S08]  /*5ab0*/  HMMA.16816.F32 R28, R200, R174.reuse, R28 ;  /* 0x000000aec81c723c */ /* 0x080ff0000000181c */
[----:B------:R-:W-:Y:S01]  /*5ac0*/  HMMA.16816.F32 R32, R184, R174, R32 ;  /* 0x000000aeb820723c */ /* 0x000fe20000001820 */
[----:B------:R-:W-:Y:S07]  /*5ad0*/  LDSM.16.MT88.4 R172, [R212+0x26c80] ;  /* 0x026c8000d4ac783b */ /* 0x000fee0000004200 */
[-C--:B-----5:R-:W-:Y:S08]  /*5ae0*/  HMMA.16816.F32 R4, R176, R180.reuse, R4 ;  /* 0x000000b4b004723c */ /* 0x0a0ff00000001804 */
[C---:B------:R-:W-:Y:S08]  /*5af0*/  HMMA.16816.F32 R8, R188.reuse, R180, R8 ;  /* 0x000000b4bc08723c */ /* 0x040ff00000001808 */
[-C--:B------:R-:W-:Y:S07]  /*5b00*/  HMMA.16816.F32 R12, R188, R182.reuse, R12 ;  /* 0x000000b6bc0c723c */ /* 0x080fee000000180c */
[----:B------:R-:W-:Y:S01]  /*5b10*/  RED.E.ADD.F32.FTZ.RN.STRONG.GPU [R168.64], R4 ;  /* 0x00000004a800798e */ /* 0x000fe2000c10e790 */
[C---:B------:R-:W-:Y:S04]  /*5b20*/  HMMA.16816.F32 R16, R176.reuse, R182, R16 ;  /* 0x000000b6b010723c */ /* 0x040fe80000001810 */
[----:B------:R-:W-:Y:S04]  /*5b30*/  RED.E.ADD.F32.FTZ.RN.STRONG.GPU [R168.64+0x400], R5 ;  /* 0x00040005a800798e */ /* 0x000fe8000c10e790 */
[-C--:B------:R-:W-:Y:S01]  /*5b40*/  HMMA.16816.F32 R20, R176, R36.reuse, R20 ;  /* 0x00000024b014723c */ /* 0x080fe20000001814 */
        /* <DEDUP_REMOVED lines=34> */
[----:B------:R-:W-:Y:S05]  /*5d70*/  LDSM.16.MT88.4 R180, [R212+0x27c80] ;  /* 0x027c8000d4b4783b */ /* 0x000fea0000004200 */
[----:B------:R-:W-:Y:S01]  /*5d80*/  RED.E.ADD.F32.FTZ.RN.STRONG.GPU [R168.64+0x5c00], R27 ;  /* 0x005c001ba800798e */ /* 0x000fe2000c10e790 */
[C---:B-1----:R-:W-:Y:S04]  /*5d90*/  HMMA.16816.F32 R116, R20.reuse, R8, R116 ;  /* 0x000000081474723c */ /* 0x042fe80000001874 */
[----:B------:R-:W1:Y:S05]  /*5da0*/  LDSM.16.MT88.4 R24, [R2+0x12080] ;  /* 0x012080000218783b */ /* 0x000e6a0000004200 */
[----:B------:R-:W-:Y:S01]  /*5db0*/  RED.E.ADD.F32.FTZ.RN.STRONG.GPU [R168.64+0x6000], R32 ;  /* 0x00600020a800798e */ /* 0x000fe2000c10e790 */
[-C--:B------:R-:W-:Y:S04]  /*5dc0*/  HMMA.16816.F32 R120, R20, R10.reuse, R120 ;  /* 0x0000000a1478723c */ /* 0x080fe80000001878 */
[----:B------:R-:W-:Y:S04]  /*5dd0*/  RED.E.ADD.F32.FTZ.RN.STRONG.GPU [R168.64+0x6400], R33 ;  /* 0x00640021a800798e */ /* 0x000fe8000c10e790 */
[-C--:B------:R-:W-:Y:S01]  /*5de0*/  HMMA.16816.F32 R124, R16, R10.reuse, R124 ;  /* 0x0000000a107c723c */ /* 0x080fe2000000187c */
[----:B------:R-:W-:Y:S05]  /*5df0*/  RED.E.ADD.F32.FTZ.RN.STRONG.GPU [R168.64+0x6800], R34 ;  /* 0x00680022a800798e */ /* 0x000fea000c10e790 */
[----:B------:R-:W-:Y:S02]  /*5e00*/  RED.E.ADD.F32.FTZ.RN.STRONG.GPU [R168.64+0x6c00], R35 ;  /* 0x006c0023a800798e */ /* 0x000fe4000c10e790 */
[-C--:B------:R-:W-:Y:S03]  /*5e10*/  HMMA.16816.F32 R128, R12, R10.reuse, R128 ;  /* 0x0000000a0c80723c */ /* 0x080fe60000001880 */
[----:B------:R-:W2:Y:S05]  /*5e20*/  LDSM.16.MT88.4 R32, [R213+0x24c80] ;  /* 0x024c8000d520783b */ /* 0x000eaa0000004200 */
[C---:B------:R-:W-:Y:S01]  /*5e30*/  HMMA.16816.F32 R132, R4.reuse, R10, R132 ;  /* 0x0000000a0484723c */ /* 0x040fe20000001884 */
[----:B------:R-:W-:Y:S05]  /*5e40*/  LDSM.16.MT88.4 R8, [R2+0x12880] ;  /* 0x012880000208783b */ /* 0x000fea0000004200 */
[----:B------:R-:W-:Y:S02]  /*5e50*/  RED.E.ADD.F32.FTZ.RN.STRONG.GPU [R168.64+0x7000], R28 ;  /* 0x0070001ca800798e */ /* 0x000fe4000c10e790 */
[-C--:B-1----:R-:W-:Y:S03]  /*5e60*/  HMMA.16816.F32 R136, R4, R24.reuse, R136 ;  /* 0x000000180488723c */ /* 0x082fe60000001888 */
[----:B------:R-:W-:Y:S05]  /*5e70*/  RED.E.ADD.F32.FTZ.RN.STRONG.GPU [R168.64+0x7400], R29 ;  /* 0x0074001da800798e */ /* 0x000fea000c10e790 */
[----:B------:R-:W-:Y:S01]  /*5e80*/  RED.E.ADD.F32.FTZ.RN.STRONG.GPU [R168.64+0x7800], R30 ;  /* 0x0078001ea800798e */ /* 0x000fe2000c10e790 */
[-C--:B------:R-:W-:Y:S04]  /*5e90*/  HMMA.16816.F32 R140, R12, R24.reuse, R140 ;  /* 0x000000180c8c723c */ /* 0x080fe8000000188c */
[----:B------:R-:W-:Y:S04]  /*5ea0*/  RED.E.ADD.F32.FTZ.RN.STRONG.GPU [R168.64+0x7c00], R31 ;  /* 0x007c001fa800798e */ /* 0x000fe8000c10e790 */
[-C--:B------:R-:W-:Y:S01]  /*5eb0*/  HMMA.16816.F32 R144, R16, R24.reuse, R144 ;  /* 0x000000181090723c */ /* 0x080fe20000001890 */
[----:B------:R-:W1:Y:S05]  /*5ec0*/  LDSM.16.MT88.4 R168, [R212+0x24c80] ;  /* 0x024c8000d4a8783b */ /* 0x000e6a0000004200 */
[----:B------:R-:W3:Y:S02]  /*5ed0*/  LDSM.16.MT88.4 R28, [R213+0x26c80] ;  /* 0x026c8000d51c783b */ /* 0x000ee40000004200 */
        /* <DEDUP_REMOVED lines=10> */
[-C--:B--2---:R-:W-:Y:S08]  /*5f80*/  HMMA.16816.F32 R104, R32, R36.reuse, R104 ;  /* 0x000000242068723c */ /* 0x084ff00000001868 */
[-C--:B-1----:R-:W-:Y:S08]  /*5f90*/  HMMA.16816.F32 R108, R168, R36.reuse, R108 ;  /* 0x00000024a86c723c */ /* 0x082ff0000000186c */
[-C--:B---3--:R-:W-:Y:S08]  /*5fa0*/  HMMA.16816.F32 R112, R28, R36.reuse, R112 ;  /* 0x000000241c70723c */ /* 0x088ff00000001870 */
        /* <DEDUP_REMOVED lines=116> */
.L_x_1131:
[----:B------:R-:W-:Y:S05]  /*66f0*/  @P0 BRA `(.L_x_1137) ;  /* 0x00001ec000000947 */ /* 0x000fea0003800000 */
[----:B------:R-:W2:Y:S01]  /*6700*/  LDL R105, [R1+0x44] ;  /* 0x0000440001697983 */ /* 0x000ea20000100800 */
[----:B------:R-:W-:Y:S02]  /*6710*/  F2FP.PACK_AB R40, R41, R40 ;  /* 0x000000282928723e */ /* 0x000fe400000000ff */
[----:B------:R-:W-:Y:S01]  /*6720*/  F2FP.PACK_AB R42, R43, R42 ;  /* 0x0000002a2b2a723e */ /* 0x000fe200000000ff */
[----:B------:R-:W3:Y:S01]  /*6730*/  S2R R36, SR_TID.X ;  /* 0x0000000000247919 */ /* 0x000ee20000002100 */
        /* <DEDUP_REMOVED lines=12> */
[----:B---3--:R-:W-:Y:S02]  /*6800*/  SHF.R.S32.HI R35, RZ, 0x1f, R36 ;  /* 0x0000001fff237819 */ /* 0x008fe40000011424 */
[----:B------:R-:W-:Y:S02]  /*6810*/  F2FP.PACK_AB R56, R57, R56 ;  /* 0x000000383938723e */ /* 0x000fe400000000ff */
[----:B------:R-:W-:-:S02]  /*6820*/  LEA.HI R5, R35, R36, RZ, 0x2 ;  /* 0x0000002423057211 */ /* 0x000fc400078f10ff */
[CC--:B-1----:R-:W-:Y:S02]  /*6830*/  LEA.HI R2, R35.reuse, R36.reuse, RZ, 0x5 ;  /* 0x0000002423027211 */ /* 0x0c2fe400078f28ff */
[--C-:B------:R-:W-:Y:S02]  /*6840*/  SHF.R.S32.HI R7, RZ, 0x2, R5.reuse ;  /* 0x00000002ff077819 */ /* 0x100fe40000011405 */
[----:B------:R-:W-:Y:S02]  /*6850*/  SHF.R.S32.HI R0, RZ, 0x1f, R5 ;  /* 0x0000001fff007819 */ /* 0x000fe40000011405 */
[----:B------:R-:W-:Y:S02]  /*6860*/  SHF.R.S32.HI R3, RZ, 0x5, R2 ;  /* 0x00000005ff037819 */ /* 0x000fe40000011402 */
[----:B------:R-:W-:Y:S02]  /*6870*/  LEA.HI R0, R0, R7, RZ, 0x3 ;  /* 0x0000000700007211 */ /* 0x000fe400078f18ff */
[----:B------:R-:W-:-:S02]  /*6880*/  LEA.HI R6, R35, R36, RZ, 0x6 ;  /* 0x0000002423067211 */ /* 0x000fc400078f30ff */
[----:B------:R-:W-:Y:S02]  /*6890*/  LOP3.LUT R0, R0, 0xfffffff8, RZ, 0xc0, !PT ;  /* 0xfffffff800007812 */ /* 0x000fe400078ec0ff */
[----:B------:R-:W-:Y:S02]  /*68a0*/  SHF.R.U32.HI R6, RZ, 0x3, R6 ;  /* 0x00000003ff067819 */ /* 0x000fe40000011606 */
[----:B------:R-:W-:Y:S01]  /*68b0*/  LOP3.LUT R5, R5, 0x3ffffffc, RZ, 0xc0, !PT ;  /* 0x3ffffffc05057812 */ /* 0x000fe200078ec0ff */
[----:B------:R-:W-:Y:S01]  /*68c0*/  IMAD.IADD R7, R7, 0x1, -R0 ;  /* 0x0000000107077824 */ /* 0x000fe200078e0a00 */
[----:B------:R-:W-:Y:S02]  /*68d0*/  LEA.HI R0, R2, R3, RZ, 0x1 ;  /* 0x0000000302007211 */ /* 0x000fe400078f08ff */
[----:B------:R-:W-:Y:S01]  /*68e0*/  F2FP.PACK_AB R58, R59, R58 ;  /* 0x0000003a3b3a723e */ /* 0x000fe200000000ff */
[----:B------:R-:W-:Y:S01]  /*68f0*/  IMAD.SHL.U32 R2, R7, 0x40, RZ ;  /* 0x0000004007027824 */ /* 0x000fe200078e00ff */
[----:B------:R-:W-:-:S02]  /*6900*/  LOP3.LUT R4, R0, 0x1ffffe, RZ, 0xc0, !PT ;  /* 0x001ffffe00047812 */ /* 0x000fc400078ec0ff */
[----:B------:R-:W-:Y:S02]  /*6910*/  LOP3.LUT P0, RZ, R7, 0x4, RZ, 0xc0, !PT ;  /* 0x0000000407ff7812 */ /* 0x000fe4000780c0ff */
[----:B------:R-:W-:Y:S01]  /*6920*/  LOP3.LUT R0, R2, 0x1c0, RZ, 0xc0, !PT ;  /* 0x000001c002007812 */ /* 0x000fe200078ec0ff */
[----:B------:R-:W-:Y:S01]  /*6930*/  IMAD.IADD R3, R3, 0x1, -R4 ;  /* 0x0000000103037824 */ /* 0x000fe200078e0a04 */
[----:B------:R-:W-:Y:S01]  /*6940*/  F2FP.PACK_AB R72, R73, R72 ;  /* 0x000000484948723e */ /* 0x000fe200000000ff */
[----:B------:R-:W-:Y:S01]  /*6950*/  IMAD.IADD R2, R36, 0x1, -R5 ;  /* 0x0000000124027824 */ /* 0x000fe200078e0a05 */
[----:B------:R-:W-:Y:S02]  /*6960*/  LOP3.LUT R4, R0, 0x18, R6, 0xf8, !PT ;  /* 0x0000001800047812 */ /* 0x000fe400078ef806 */
[----:B------:R-:W-:Y:S01]  /*6970*/  SHF.R.U32.HI R0, RZ, 0x3, R0 ;  /* 0x00000003ff007819 */ /* 0x000fe20000011600 */
[----:B------:R-:W-:Y:S01]  /*6980*/  IMAD R2, R3, 0x200, R2 ;  /* 0x0000020003027824 */ /* 0x000fe200078e0202 */
[----:B------:R-:W-:-:S02]  /*6990*/  F2FP.PACK_AB R74, R75, R74 ;  /* 0x0000004a4b4a723e */ /* 0x000fc400000000ff */
[----:B------:R-:W-:Y:S02]  /*69a0*/  LOP3.LUT R0, R4, R0, RZ, 0x3c, !PT ;  /* 0x0000000004007212 */ /* 0x000fe400078e3cff */
[----:B------:R-:W-:Y:S02]  /*69b0*/  F2FP.PACK_AB R100, R101, R100 ;  /* 0x000000646564723e */ /* 0x000fe400000000ff */
[----:B------:R-:W-:Y:S01]  /*69c0*/  F2FP.PACK_AB R102, R103, R102 ;  /* 0x000000666766723e */ /* 0x000fe200000000ff */
[----:B------:R-:W-:Y:S01]  /*69d0*/  IMAD.U32 R0, R2, 0x2, R0 ;  /* 0x0000000202007824 */ /* 0x000fe200078e0000 */
[----:B------:R-:W-:Y:S02]  /*69e0*/  F2FP.PACK_AB R76, R77, R76 ;  /* 0x0000004c4d4c723e */ /* 0x000fe400000000ff */
[----:B------:R-:W-:Y:S01]  /*69f0*/  F2FP.PACK_AB R78, R79, R78 ;  /* 0x0000004e4f4e723e */ /* 0x000fe200000000ff */
[----:B------:R-:W-:Y:S01]  /*6a00*/  IMAD.SHL.U32 R0, R0, 0x2, RZ ;  /* 0x0000000200007824 */ /* 0x000fe200078e00ff */
[----:B------:R-:W-:Y:S01]  /*6a10*/  BAR.SYNC.DEFER_BLOCKING 0x1, 0x100 ;  /* 0x0044000000007b1d */ /* 0x000fe20000010000 */
[----:B------:R-:W-:-:S02]  /*6a20*/  F2FP.PACK_AB R96, R97, R96 ;  /* 0x000000606160723e */ /* 0x000fc400000000ff */
[----:B------:R-:W-:Y:S02]  /*6a30*/  F2FP.PACK_AB R98, R99, R98 ;  /* 0x000000626362723e */ /* 0x000fe400000000ff */
[C---:B------:R-:W-:Y:S02]  /*6a40*/  IADD3 R2, R0.reuse, 0x40, RZ ;  /* 0x0000004000027810 */ /* 0x040fe40007ffe0ff */
[----:B------:R-:W-:Y:S02]  /*6a50*/  @P0 IADD3 R2, R0, -0x40, RZ ;  /* 0xffffffc000020810 */ /* 0x000fe40007ffe0ff */
[----:B------:R-:W-:Y:S02]  /*6a60*/  F2FP.PACK_AB R80, R81, R80 ;  /* 0x000000505150723e */ /* 0x000fe400000000ff */
[----:B------:R-:W-:Y:S02]  /*6a70*/  F2FP.PACK_AB R82, R83, R82 ;  /* 0x000000525352723e */ /* 0x000fe400000000ff */
[----:B------:R-:W-:-:S02]  /*6a80*/  F2FP.PACK_AB R92, R93, R92 ;  /* 0x0000005c5d5c723e */ /* 0x000fc400000000ff */
[----:B------:R-:W-:Y:S02]  /*6a90*/  F2FP.PACK_AB R94, R95, R94 ;  /* 0x0000005e5f5e723e */ /* 0x000fe400000000ff */
[----:B------:R-:W-:Y:S02]  /*6aa0*/  F2FP.PACK_AB R84, R85, R84 ;  /* 0x000000545554723e */ /* 0x000fe400000000ff */
[----:B------:R-:W-:Y:S02]  /*6ab0*/  F2FP.PACK_AB R86, R87, R86 ;  /* 0x000000565756723e */ /* 0x000fe400000000ff */
        /* <DEDUP_REMOVED lines=34> */
[----:B-----5:R-:W-:Y:S01]  /*6ce0*/  F2FP.PACK_AB R15, R143, R142 ;  /* 0x0000008e8f0f723e */ /* 0x020fe200000000ff */
        /* <DEDUP_REMOVED lines=16> */
[----:B------:R-:W-:-:S03]  /*6df0*/  ISETP.NE.U32.AND P0, PT, RZ, c[0x0][0x358], PT ;  /* 0x0000d600ff007a0c */ /* 0x000fc60003f05070 */
[----:B------:R-:W-:Y:S01]  /*6e00*/  STS [R0+0xc480], R74 ;  /* 0x00c4804a00007388 */ /* 0x000fe20000000800 */
[----:B------:R-:W-:Y:S02]  /*6e10*/  ISETP.NE.AND.EX P1, PT, RZ, c[0x0][0x35c], PT, P0 ;  /* 0x0000d700ff007a0c */ /* 0x000fe40003f25300 */
[----:B------:R-:W-:Y:S01]  /*6e20*/  ISETP.NE.U32.AND P0, PT, RZ, c[0x0][0x360], PT ;  /* 0x0000d800ff007a0c */ /* 0x000fe20003f05070 */
[----:B------:R-:W-:Y:S03]  /*6e30*/  STS [R2+0xc080], R100 ;  /* 0x00c0806402007388 */ /* 0x000fe60000000800 */
        /* <DEDUP_REMOVED lines=43> */
[----:B-1----:R-:W-:-:S03]  /*70f0*/  IMAD.MOV.U32 R6, RZ, RZ, 0x4 ;  /* 0x00000004ff067424 */ /* 0x002fc600078e00ff */
[----:B------:R-:W-:Y:S04]  /*7100*/  STS [R0+0x7480], R12 ;  /* 0x0074800c00007388 */ /* 0x000fe80000000800 */
[----:B------:R-:W-:Y:S04]  /*7110*/  STS [R2+0x7080], R11 ;  /* 0x0070800b02007388 */ /* 0x000fe80000000800 */
[----:B------:R1:W-:Y:S01]  /*7120*/  STS [R2+0x7480], R10 ;  /* 0x0074800a02007388 */ /* 0x0003e20000000800 */
[----:B------:R-:W-:Y:S02]  /*7130*/  IMAD.MOV.U32 R8, RZ, RZ, c[0x0][0x2f0] ;  /* 0x0000bc00ff087624 */ /* 0x000fe400078e00ff */
        /* <DEDUP_REMOVED lines=13> */
.L_x_1138:
[CC--:B-1----:R-:W-:Y:S01]  /*7210*/  LEA.HI R2, R35.reuse, R36.reuse, RZ, 0x4 ;  /* 0x0000002423027211 */ /* 0x0c2fe200078f20ff */
[----:B------:R-:W1:Y:S01]  /*7220*/  S2R R9, SR_CTAID.X ;  /* 0x0000000000097919 */ /* 0x000e620000002500 */
[----:B------:R-:W-:Y:S01]  /*7230*/  LEA.HI R4, R35, R36, RZ, 0x7 ;  /* 0x0000002423047211 */ /* 0x000fe200078f38ff */
[----:B------:R-:W-:Y:S01]  /*7240*/  BSSY B0, `(.L_x_1139) ;  /* 0x0000041000007945 */ /* 0x000fe20003800000 */
[----:B------:R-:W-:Y:S01]  /*7250*/  LOP3.LUT R0, R2, 0xfffffff0, RZ, 0xc0, !PT ;  /* 0xfffffff002007812 */ /* 0x000fe200078ec0ff */
[----:B------:R-:W2:Y:S01]  /*7260*/  S2R R31, SR_CTAID.Y ;  /* 0x00000000001f7919 */ /* 0x000ea20000002600 */
[----:B------:R-:W-:Y:S01]  /*7270*/  SHF.R.S32.HI R14, RZ, 0x4, R2 ;  /* 0x00000004ff0e7819 */ /* 0x000fe20000011402 */
[----:B------:R-:W-:Y:S01]  /*7280*/  IMAD.SHL.U32 R4, R4, 0x4, RZ ;  /* 0x0000000404047824 */ /* 0x000fe200078e00ff */
[----:B------:R-:W-:Y:S01]  /*7290*/  SEL R28, R105, RZ, !P1 ;  /* 0x000000ff691c7207 */ /* 0x000fe20004800000 */
[----:B------:R-:W-:Y:S01]  /*72a0*/  IMAD.IADD R0, R36, 0x1, -R0 ;  /* 0x0000000124007824 */ /* 0x000fe200078e0a00 */
[C---:B------:R-:W-:Y:S01]  /*72b0*/  IADD3 R6, P0, R14.reuse, R6, RZ ;  /* 0x000000060e067210 */ /* 0x040fe20007f1e0ff */
[----:B------:R-:W-:-:S02]  /*72c0*/  IMAD.SHL.U32 R2, R14, 0x40, RZ ;  /* 0x000000400e027824 */ /* 0x000fc400078e00ff */
[----:B------:R-:W-:Y:S01]  /*72d0*/  IMAD.SHL.U32 R12, R0, 0x8, RZ ;  /* 0x00000008000c7824 */ /* 0x000fe200078e00ff */
[----:B------:R-:W-:Y:S02]  /*72e0*/  SHF.R.S32.HI R3, RZ, 0x1f, R0 ;  /* 0x0000001fff037819 */ /* 0x000fe40000011400 */
[----:B------:R-:W-:Y:S02]  /*72f0*/  LOP3.LUT R2, R2, 0x1c0, RZ, 0xc0, !PT ;  /* 0x000001c002027812 */ /* 0x000fe400078ec0ff */
[----:B------:R-:W-:Y:S02]  /*7300*/  LEA.HI R3, R3, R0, RZ, 0x3 ;  /* 0x0000000003037211 */ /* 0x000fe400078f18ff */
[----:B------:R-:W-:Y:S02]  /*7310*/  LOP3.LUT R5, R2, 0x38, R12, 0xf8, !PT ;  /* 0x0000003802057812 */ /* 0x000fe400078ef80c */
[----:B------:R-:W-:Y:S01]  /*7320*/  SHF.R.U32.HI R0, RZ, 0x3, R2 ;  /* 0x00000003ff007819 */ /* 0x000fe20000011602 */
[----:B------:R-:W-:Y:S01]  /*7330*/  IMAD.SHL.U32 R2, R3, 0x400, RZ ;  /* 0x0000040003027824 */ /* 0x000fe200078e00ff */
[----:B------:R-:W-:-:S02]  /*7340*/  LOP3.LUT R3, R4, 0x7ffffe00, RZ, 0xc0, !PT ;  /* 0x7ffffe0004037812 */ /* 0x000fc400078ec0ff */
[----:B------:R-:W-:Y:S01]  /*7350*/  LOP3.LUT R0, R5, R0, RZ, 0x3c, !PT ;  /* 0x0000000005007212 */ /* 0x000fe200078e3cff */
[----:B-1---5:R-:W-:Y:S01]  /*7360*/  IMAD R5, R9, -0x80, R8 ;  /* 0xffffff8009057824 */ /* 0x022fe200078e0208 */
[----:B------:R-:W-:Y:S02]  /*7370*/  LOP3.LUT R2, R2, 0x7fffe000, RZ, 0xc0, !PT ;  /* 0x7fffe00002027812 */ /* 0x000fe400078ec0ff */
[----:B--2---:R-:W-:Y:S02]  /*7380*/  SHF.R.S32.HI R84, RZ, 0x1f, R31 ;  /* 0x0000001fff547819 */ /* 0x004fe4000001141f */
[----:B------:R-:W-:Y:S02]  /*7390*/  IADD3 R0, R0, R2, R3 ;  /* 0x0000000200007210 */ /* 0x000fe40007ffe003 */
[----:B------:R-:W-:Y:S01]  /*73a0*/  IMNMX R15, R5, 0x80, PT ;  /* 0x00000080050f7817 */ /* 0x000fe20003800200 */
[----:B------:R-:W-:Y:S01]  /*73b0*/  IMAD R2, R84, c[0x0][0x338], RZ ;  /* 0x0000ce0054027a24 */ /* 0x000fe200078e02ff */
[----:B------:R-:W-:Y:S01]  /*73c0*/  SHF.R.S32.HI R13, RZ, 0x1f, R12 ;  /* 0x0000001fff0d7819 */ /* 0x000fe2000001140c */
[----:B------:R-:W-:Y:S01]  /*73d0*/  IMAD.SHL.U32 R0, R0, 0x2, RZ ;  /* 0x0000000200007824 */ /* 0x000fe200078e00ff */
[C---:B------:R-:W-:Y:S01]  /*73e0*/  ISETP.GE.AND P2, PT, R14.reuse, R15, PT ;  /* 0x0000000f0e00720c */ /* 0x040fe20003f46270 */
[C---:B------:R-:W-:Y:S01]  /*73f0*/  IMAD R8, R31.reuse, c[0x0][0x33c], R2 ;  /* 0x0000cf001f087a24 */ /* 0x040fe200078e0202 */
[----:B------:R-:W-:Y:S01]  /*7400*/  SHF.R.S32.HI R4, RZ, 0x1f, R105 ;  /* 0x0000001fff047819 */ /* 0x000fe20000011469 */
[----:B------:R-:W-:Y:S01]  /*7410*/  IMAD.WIDE.U32 R2, R31, c[0x0][0x338], R12 ;  /* 0x0000ce001f027a25 */ /* 0x000fe200078e000c */
[----:B------:R1:W2:Y:S01]  /*7420*/  LDS.128 R20, [R0+0x8880] ;  /* 0x0088800000147984 */ /* 0x0002a20000000c00 */
[----:B------:R-:W-:-:S02]  /*7430*/  LEA.HI.X.SX32 R7, R14, R7, 0x1, P0 ;  /* 0x000000070e077211 */ /* 0x000fc400000f0eff */
[----:B------:R-:W-:Y:S01]  /*7440*/  ISETP.GE.OR P0, PT, R12, c[0x0][0x324], P2 ;  /* 0x0000c9000c007a0c */ /* 0x000fe20001706670 */
[----:B------:R1:W3:Y:S01]  /*7450*/  LDS.128 R24, [R0+0x9080] ;  /* 0x0090800000187984 */ /* 0x0002e20000000c00 */
[----:B------:R-:W-:Y:S01]  /*7460*/  SEL R29, R4, RZ, !P1 ;  /* 0x000000ff041d7207 */ /* 0x000fe20004800000 */
[----:B------:R-:W-:Y:S01]  /*7470*/  IMAD.IADD R3, R3, 0x1, R8 ;  /* 0x0000000103037824 */ /* 0x000fe200078e0208 */
[----:B------:R-:W-:Y:S01]  /*7480*/  P2R R30, PR, RZ, 0x4 ;  /* 0x00000004ff1e7803 */ /* 0x000fe20000000000 */
[----:B------:R1:W4:Y:S01]  /*7490*/  LDS.128 R32, [R0+0x9880] ;  /* 0x0098800000207984 */ /* 0x0003220000000c00 */
[----:B------:R-:W-:-:S03]  /*74a0*/  IMAD.WIDE R6, R9, 0x80, R6 ;  /* 0x0000008009067825 */ /* 0x000fc600078e0206 */
[----:B------:R1:W1:Y:S01]  /*74b0*/  LDS.128 R36, [R0+0xa080] ;  /* 0x00a0800000247984 */ /* 0x0002620000000c00 */
[----:B------:R-:W-:Y:S02]  /*74c0*/  IMAD R4, R29, c[0x0][0x340], RZ ;  /* 0x0000d0001d047a24 */ /* 0x000fe400078e02ff */
[C---:B------:R-:W-:Y:S01]  /*74d0*/  IMAD.WIDE.U32 R10, R28.reuse, c[0x0][0x340], R2 ;  /* 0x0000d0001c0a7a25 */ /* 0x040fe200078e0002 */
[----:B------:R1:W1:Y:S03]  /*74e0*/  LDS.128 R40, [R0+0xa880] ;  /* 0x00a8800000287984 */ /* 0x0002660000000c00 */
        /* <DEDUP_REMOVED lines=13> */
[----:B--234-:R2:W3:Y:S01]  /*75c0*/  LDS.128 R16, [R0+0x8080] ;  /* 0x0080800000107984 */ /* 0x01c4e20000000c00 */
[----:B------:R-:W-:-:S05]  /*75d0*/  MOV R8, R10 ;  /* 0x0000000a00087202 */ /* 0x000fca0000000f00 */
[----:B------:R-:W-:-:S05]  /*75e0*/  IMAD.WIDE.U32 R2, R6, c[0x0][0x330], R8 ;  /* 0x0000cc0006027a25 */ /* 0x000fca00078e0008 */
[----:B------:R-:W-:Y:S01]  /*75f0*/  LEA R4, P0, R2, c[0x0][0x318], 0x1 ;  /* 0x0000c60002047a11 */ /* 0x000fe200078008ff */
[----:B-12---:R-:W-:-:S04]  /*7600*/  IMAD R0, R7, c[0x0][0x330], RZ ;  /* 0x0000cc0007007a24 */ /* 0x006fc800078e02ff */
[----:B------:R-:W-:-:S05]  /*7610*/  IMAD R0, R6, c[0x0][0x334], R0 ;  /* 0x0000cd0006007a24 */ /* 0x000fca00078e0200 */
[----:B------:R-:W-:-:S04]  /*7620*/  IADD3 R0, R3, R0, RZ ;  /* 0x0000000003007210 */ /* 0x000fc80007ffe0ff */
[----:B------:R-:W-:-:S05]  /*7630*/  LEA.HI.X R5, R2, c[0x0][0x31c], R0, 0x1, P0 ;  /* 0x0000c70002057a11 */ /* 0x000fca00000f0c00 */
[----:B---3--:R1:W-:Y:S02]  /*7640*/  STG.E.128 [R4.64], R16 ;  /* 0x0000001004007986 */ /* 0x0083e4000c101d10 */
.L_x_1140:
[----:B--234-:R-:W-:Y:S05]  /*7650*/  BSYNC B0 ;  /* 0x0000000000007941 */ /* 0x01cfea0003800000 */
.L_x_1139:
[----:B-1----:R-:W-:Y:S01]  /*7660*/  IADD3 R0, R14, 0x10, RZ ;  /* 0x000000100e007810 */ /* 0x002fe20007ffe0ff */
[----:B------:R-:W-:Y:S03]  /*7670*/  BSSY B0, `(.L_x_1141) ;  /* 0x0000010000007945 */ /* 0x000fe60003800000 */
[----:B------:R-:W-:-:S04]  /*7680*/  ISETP.GE.AND P0, PT, R0, R15, PT ;  /* 0x0000000f0000720c */ /* 0x000fc80003f06270 */
[----:B------:R-:W-:Y:S02]  /*7690*/  P2R R16, PR, RZ, 0x1 ;  /* 0x00000001ff107803 */ /* 0x000fe40000000000 */
        /* <DEDUP_REMOVED lines=13> */
.L_x_1142:
[----:B------:R-:W-:Y:S05]  /*7770*/  BSYNC B0 ;  /* 0x0000000000007941 */ /* 0x000fea0003800000 */
.L_x_1141:
        /* <DEDUP_REMOVED lines=16> */
.L_x_1144:
[----:B------:R-:W-:Y:S05]  /*7880*/  BSYNC B0 ;  /* 0x0000000000007941 */ /* 0x000fea0003800000 */
.L_x_1143:
        /* <DEDUP_REMOVED lines=16> */
.L_x_1146:
[----:B------:R-:W-:Y:S05]  /*7990*/  BSYNC B0 ;  /* 0x0000000000007941 */ /* 0x000fea0003800000 */
.L_x_1145:
        /* <DEDUP_REMOVED lines=16> */
.L_x_1148:
[----:B------:R-:W-:Y:S05]  /*7aa0*/  BSYNC B0 ;  /* 0x0000000000007941 */ /* 0x000fea0003800000 */
.L_x_1147:
        /* <DEDUP_REMOVED lines=16> */
.L_x_1150:
[----:B------:R-:W-:Y:S05]  /*7bb0*/  BSYNC B0 ;  /* 0x0000000000007941 */ /* 0x000fea0003800000 */
.L_x_1149:
        /* <DEDUP_REMOVED lines=16> */
.L_x_1152:
[----:B------:R-:W-:Y:S05]  /*7cc0*/  BSYNC B0 ;  /* 0x0000000000007941 */ /* 0x000fea0003800000 */
.L_x_1151:
        /* <DEDUP_REMOVED lines=16> */
.L_x_1154:
[----:B------:R-:W-:Y:S05]  /*7dd0*/  BSYNC B0 ;  /* 0x0000000000007941 */ /* 0x000fea0003800000 */
.L_x_1153:
[----:B------:R-:W-:Y:S01]  /*7de0*/  ISETP.NE.AND P0, PT, R30, RZ, PT ;  /* 0x000000ff1e00720c */ /* 0x000fe20003f05270 */
[----:B------:R-:W-:Y:S01]  /*7df0*/  IMAD R0, R84, c[0x0][0x308], RZ ;  /* 0x0000c20054007a24 */ /* 0x000fe200078e02ff */
[----:B------:R-:W-:Y:S01]  /*7e00*/  BSSY B0, `(.L_x_1155) ;  /* 0x0000012000007945 */ /* 0x000fe20003800000 */
[----:B-1----:R-:W-:Y:S01]  /*7e10*/  IMAD.WIDE.U32 R2, R31, c[0x0][0x308], R12 ;  /* 0x0000c2001f027a25 */ /* 0x002fe200078e000c */
[----:B------:R-:W-:-:S03]  /*7e20*/  ISETP.GE.OR P0, PT, R12, c[0x0][0x2f4], P0 ;  /* 0x0000bd000c007a0c */ /* 0x000fc60000706670 */
        /* <DEDUP_REMOVED lines=15> */
.L_x_1156:
[----:B------:R-:W-:Y:S05]  /*7f20*/  BSYNC B0 ;  /* 0x0000000000007941 */ /* 0x000fea0003800000 */
.L_x_1155:
[----:B------:R-:W-:Y:S01]  /*7f30*/  ISETP.NE.AND P0, PT, R16, RZ, PT ;  /* 0x000000ff1000720c */ /* 0x000fe20003f05270 */
[----:B------:R-:W-:Y:S03]  /*7f40*/  BSSY B0, `(.L_x_1157) ;  /* 0x000000e000007945 */ /* 0x000fe60003800000 */
        /* <DEDUP_REMOVED lines=13> */
.L_x_1158:
[----:B------:R-:W-:Y:S05]  /*8020*/  BSYNC B0 ;  /* 0x0000000000007941 */ /* 0x000fea0003800000 */
.L_x_1157:
        /* <DEDUP_REMOVED lines=14> */
.L_x_1160:
[----:B------:R-:W-:Y:S05]  /*8110*/  BSYNC B0 ;  /* 0x0000000000007941 */ /* 0x000fea0003800000 */
.L_x_1159:
        /* <DEDUP_REMOVED lines=14> */
.L_x_1162:
[----:B------:R-:W-:Y:S05]  /*8200*/  BSYNC B0 ;  /* 0x0000000000007941 */ /* 0x000fea0003800000 */
.L_x_1161:
        /* <DEDUP_REMOVED lines=14> */
.L_x_1164:
[----:B------:R-:W-:Y:S05]  /*82f0*/  BSYNC B0 ;  /* 0x0000000000007941 */ /* 0x000fea0003800000 */
.L_x_1163:
        /* <DEDUP_REMOVED lines=14> */
.L_x_1166:
[----:B------:R-:W-:Y:S05]  /*83e0*/  BSYNC B0 ;  /* 0x0000000000007941 */ /* 0x000fea0003800000 */
.L_x_1165:
        /* <DEDUP_REMOVED lines=14> */
.L_x_1168:
[----:B------:R-:W-:Y:S05]  /*84d0*/  BSYNC B0 ;  /* 0x0000000000007941 */ /* 0x000fea0003800000 */
.L_x_1167:
        /* <DEDUP_REMOVED lines=14> */
.L_x_1137:
[----:B------:R-:W2:Y:S01]  /*85c0*/  LDL R8, [R1+0x44] ;  /* 0x0000440001087983 */ /* 0x000ea20000100800 */
[----:B------:R-:W-:Y:S01]  /*85d0*/  ISETP.NE.U32.AND P0, PT, RZ, c[0x0][0x358], PT ;  /* 0x0000d600ff007a0c */ /* 0x000fe20003f05070 */
[----:B-1----:R-:W-:-:S03]  /*85e0*/  IMAD.MOV.U32 R2, RZ, RZ, 0x4 ;  /* 0x00000004ff027424 */ /* 0x002fc600078e00ff */
[----:B------:R-:W-:Y:S02]  /*85f0*/  ISETP.NE.AND.EX P1, PT, RZ, c[0x0][0x35c], PT, P0 ;  /* 0x0000d700ff007a0c */ /* 0x000fe40003f25300 */
[----:B------:R-:W-:-:S04]  /*8600*/  ISETP.NE.U32.AND P0, PT, RZ, c[0x0][0x360], PT ;  /* 0x0000d800ff007a0c */ /* 0x000fc80003f05070 */
[----:B------:R-:W-:Y:S01]  /*8610*/  ISETP.NE.AND.EX P0, PT, RZ, c[0x0][0x364], PT, P0 ;  /* 0x0000d900ff007a0c */ /* 0x000fe20003f05300 */
[----:B--2---:R-:W-:-:S06]  /*8620*/  IMAD.WIDE R4, R8, R2, c[0x0][0x358] ;  /* 0x0000d60008047625 */ /* 0x004fcc00078e0202 */
[----:B------:R-:W2:Y:S01]  /*8630*/  @P1 LDG.E R0, [R4.64] ;  /* 0x0000001004001981 */ /* 0x000ea2000c1e1900 */
[----:B------:R-:W-:-:S05]  /*8640*/  IMAD.MOV.U32 R6, RZ, RZ, c[0x0][0x2f0] ;  /* 0x0000bc00ff067624 */ /* 0x000fca00078e00ff */
        /* <DEDUP_REMOVED lines=10> */
.L_x_1169:
        /* <DEDUP_REMOVED lines=18> */
[--C-:B------:R-:W-:Y:S01]  /*8810*/  SHF.R.S32.HI R13, RZ, 0x1f, R12.reuse ;  /* 0x0000001fff0d7819 */ /* 0x100fe2000001140c */
[----:B------:R-:W-:Y:S01]  /*8820*/  IMAD R7, R20, c[0x0][0x30c], R7 ;  /* 0x0000c30014077a24 */ /* 0x000fe200078e0207 */
[----:B------:R-:W-:Y:S02]  /*8830*/  ISETP.GE.OR P0, PT, R12, c[0x0][0x2f4], P2 ;  /* 0x0000bd000c007a0c */ /* 0x000fe40001706670 */
[----:B------:R-:W-:Y:S01]  /*8840*/  SEL R17, R0, RZ, !P1 ;  /* 0x000000ff00117207 */ /* 0x000fe20004800000 */
[----:B------:R-:W-:Y:S01]  /*8850*/  IMAD.WIDE.U32 R4, R20, c[0x0][0x308], R12 ;  /* 0x0000c20014047a25 */ /* 0x000fe200078e000c */
[----:B------:R-:W-:-:S03]  /*8860*/  P2R R18, PR, RZ, 0x4 ;  /* 0x00000004ff127803 */ /* 0x000fc60000000000 */
[----:B------:R-:W-:Y:S02]  /*8870*/  IMAD.IADD R5, R7, 0x1, R5 ;  /* 0x0000000107057824 */ /* 0x000fe400078e0205 */
[----:B------:R-:W-:Y:S02]  /*8880*/  IMAD R8, R17, c[0x0][0x310], RZ ;  /* 0x0000c40011087a24 */ /* 0x000fe400078e02ff */
[----:B------:R-:W-:-:S04]  /*8890*/  IMAD.WIDE.U32 R10, R16, c[0x0][0x310], R4 ;  /* 0x0000c400100a7a25 */ /* 0x000fc800078e0004 */
[----:B------:R-:W-:Y:S02]  /*88a0*/  IMAD R8, R16, c[0x0][0x314], R8 ;  /* 0x0000c50010087a24 */ /* 0x000fe400078e0208 */
        /* <DEDUP_REMOVED lines=11> */
.L_x_1171:
[----:B------:R-:W-:Y:S05]  /*8960*/  BSYNC B0 ;  /* 0x0000000000007941 */ /* 0x000fea0003800000 */
.L_x_1170:
[----:B------:R-:W-:Y:S01]  /*8970*/  IADD3 R0, R14, 0x10, RZ ;  /* 0x000000100e007810 */ /* 0x000fe20007ffe0ff */
        /* <DEDUP_REMOVED lines=16> */
.L_x_1173:
[----:B------:R-:W-:Y:S05]  /*8a80*/  BSYNC B0 ;  /* 0x0000000000007941 */ /* 0x000fea0003800000 */
.L_x_1172:
        /* <DEDUP_REMOVED lines=16> */
.L_x_1175:
[----:B------:R-:W-:Y:S05]  /*8b90*/  BSYNC B0 ;  /* 0x0000000000007941 */ /* 0x000fea0003800000 */
.L_x_1174:
        /* <DEDUP_REMOVED lines=16> */
.L_x_1177:
[----:B------:R-:W-:Y:S05]  /*8ca0*/  BSYNC B0 ;  /* 0x0000000000007941 */ /* 0x000fea0003800000 */
.L_x_1176:
        /* <DEDUP_REMOVED lines=16> */
.L_x_1179:
[----:B------:R-:W-:Y:S05]  /*8db0*/  BSYNC B0 ;  /* 0x0000000000007941 */ /* 0x000fea0003800000 */
.L_x_1178:
        /* <DEDUP_REMOVED lines=16> */
.L_x_1181:
[----:B------:R-:W-:Y:S05]  /*8ec0*/  BSYNC B0 ;  /* 0x0000000000007941 */ /* 0x000fea0003800000 */
.L_x_1180:
        /* <DEDUP_REMOVED lines=16> */
.L_x_1183:
[----:B------:R-:W-:Y:S05]  /*8fd0*/  BSYNC B0 ;  /* 0x0000000000007941 */ /* 0x000fea0003800000 */
.L_x_1182:
        /* <DEDUP_REMOVED lines=16> */
.L_x_1185:
[----:B------:R-:W-:Y:S05]  /*90e0*/  BSYNC B0 ;  /* 0x0000000000007941 */ /* 0x000fea0003800000 */
.L_x_1184:
        /* <DEDUP_REMOVED lines=20> */
.L_x_1187:
[----:B------:R-:W-:Y:S05]  /*9230*/  BSYNC B0 ;  /* 0x0000000000007941 */ /* 0x000fea0003800000 */
.L_x_1186:
        /* <DEDUP_REMOVED lines=15> */
.L_x_1189:
[----:B------:R-:W-:Y:S05]  /*9330*/  BSYNC B0 ;  /* 0x0000000000007941 */ /* 0x000fea0003800000 */
.L_x_1188:
        /* <DEDUP_REMOVED lines=14> */
.L_x_1191:
[----:B------:R-:W-:Y:S05]  /*9420*/  BSYNC B0 ;  /* 0x0000000000007941 */ /* 0x000fea0003800000 */
.L_x_1190:
        /* <DEDUP_REMOVED lines=14> */
.L_x_1193:
[----:B------:R-:W-:Y:S05]  /*9510*/  BSYNC B0 ;  /* 0x0000000000007941 */ /* 0x000fea0003800000 */
.L_x_1192:
        /* <DEDUP_REMOVED lines=14> */
.L_x_1195:
[----:B------:R-:W-:Y:S05]  /*9600*/  BSYNC B0 ;  /* 0x0000000000007941 */ /* 0x000fea0003800000 */
.L_x_1194:
        /* <DEDUP_REMOVED lines=14> */
.L_x_1197:
[----:B------:R-:W-:Y:S05]  /*96f0*/  BSYNC B0 ;  /* 0x0000000000007941 */ /* 0x000fea0003800000 */
.L_x_1196:
        /* <DEDUP_REMOVED lines=14> */
.L_x_1199:
[----:B------:R-:W-:Y:S05]  /*97e0*/  BSYNC B0 ;  /* 0x0000000000007941 */ /* 0x000fea0003800000 */
.L_x_1198:
        /* <DEDUP_REMOVED lines=14> */
.L_x_1200:
        /* <DEDUP_REMOVED lines=11> */
.L_x_2321:


//--------------------- .text._ZN7cutlass13device_kernelIN5flash19enable_sm80_to_sm89INS1_16FlashAttnBwdSm80INS1_25CollectiveMainloopBwdSm80ILi2ELi2EN4cute5tupleIJNS5_1CILi64EEENS7_ILi128EEES9_EEENS_6half_tEfNS_4arch4Sm80ELb0ELb0ELb0ELb1ELb1ELb0ELb0ELb0ELi2ELi2ELi2ELi2ELb0EEENS1_21CollectiveEpilogueBwdISA_SB_SD_Li256ELb1ELb0ELi4EEENS1_19SingleTileSchedulerILb1ELb0ELb0ELi128EEEEEEEEEvNT_6ParamsE --------------------------
	.section	.text._ZN7cutlass13device_kernelIN5flash19enable_sm80_to_sm89INS1_16FlashAttnBwdSm80INS1_25CollectiveMainloopBwdSm80ILi2ELi2EN4cute5tupleIJNS5_1CILi64EEENS7_ILi128EEES9_EEENS_6half_tEfNS_4arch4Sm80ELb0ELb0ELb0ELb1ELb1ELb0ELb0ELb0ELi2ELi2ELi2ELi2ELb0EEENS1_21CollectiveEpilogueBwdISA_SB_SD_Li256ELb1ELb0ELi4EEENS1_19SingleTileSchedulerILb1ELb0ELb0ELi128EEEEEEEEEvNT_6ParamsE,"ax",@progbits
	.sectioninfo	@"SHI_REGISTERS=255"
	.align	128
.text._ZN7cutlass13device_kernelIN5flash19enable_sm80_to_sm89INS1_16FlashAttnBwdSm80INS1_25CollectiveMainloopBwdSm80ILi2ELi2EN4cute5tupleIJNS5_1CILi64EEENS7_ILi128EEES9_EEENS_6half_tEfNS_4arch4Sm80ELb0ELb0ELb0ELb1ELb1ELb0ELb0ELb0ELi2ELi2ELi2ELi2ELb0EEENS1_21CollectiveEpilogueBwdISA_SB_SD_Li256ELb1ELb0ELi4EEENS1_19SingleTileSchedulerILb1ELb0ELb0ELi128EEEEEEEEEvNT_6ParamsE:
        .type           _ZN7cutlass13device_kernelIN5flash19enable_sm80_to_sm89INS1_16FlashAttnBwdSm80INS1_25CollectiveMainloopBwdSm80ILi2ELi2EN4cute5tupleIJNS5_1CILi64EEENS7_ILi128EEES9_EEENS_6half_tEfNS_4arch4Sm80ELb0ELb0ELb0ELb1ELb1ELb0ELb0ELb0ELi2ELi2ELi2ELi2ELb0EEENS1_21CollectiveEpilogueBwdISA_SB_SD_Li256ELb1ELb0ELi4EEENS1_19SingleTileSchedulerILb1ELb0ELb0ELi128EEEEEEEEEvNT_6ParamsE,@function
        .size           _ZN7cutlass13device_kernelIN5flash19enable_sm80_to_sm89INS1_16FlashAttnBwdSm80INS1_25CollectiveMainloopBwdSm80ILi2ELi2EN4cute5tupleIJNS5_1CILi64EEENS7_ILi128EEES9_EEENS_6half_tEfNS_4arch4Sm80ELb0ELb0ELb0ELb1ELb1ELb0ELb0ELb0ELi2ELi2ELi2ELi2ELb0EEENS1_21CollectiveEpilogueBwdISA_SB_SD_Li256ELb1ELb0ELi4EEENS1_19SingleTileSchedulerILb1ELb0ELb0ELi128EEEEEEEEEvNT_6ParamsE,(.L_x_2322 - _ZN7cutlass13device_kernelIN5flash19enable_sm80_to_sm89INS1_16FlashAttnBwdSm80INS1_25CollectiveMainloopBwdSm80ILi2ELi2EN4cute5tupleIJNS5_1CILi64EEENS7_ILi128EEES9_EEENS_6half_tEfNS_4arch4Sm80ELb0ELb0ELb0ELb1ELb1ELb0ELb0ELb0ELi2ELi2ELi2ELi2ELb0EEENS1_21CollectiveEpilogueBwdISA_SB_SD_Li256ELb1ELb0ELi4EEENS1_19SingleTileSchedulerILb1ELb0ELb0ELi128EEEEEEEEEvNT_6ParamsE)
        .other          _ZN7cutlass13device_kernelIN5flash19enable_sm80_to_sm89INS1_16FlashAttnBwdSm80INS1_25CollectiveMainloopBwdSm80ILi2ELi2EN4cute5tupleIJNS5_1CILi64EEENS7_ILi128EEES9_EEENS_6half_tEfNS_4arch4Sm80ELb0ELb0ELb0ELb1ELb1ELb0ELb0ELb0ELi2ELi2ELi2ELi2ELb0EEENS1_21CollectiveEpilogueBwdISA_SB_SD_Li256ELb1ELb0ELi4EEENS1_19SingleTileSchedulerILb1ELb0ELb0ELi128EEEEEEEEEvNT_6ParamsE,@"STO_CUDA_ENTRY STV_DEFAULT"
_ZN7cutlass13device_kernelIN5flash19enable_sm80_to_sm89INS1_16FlashAttnBwdSm80INS1_25CollectiveMainloopBwdSm80ILi2ELi2EN4cute5tupleIJNS5_1CILi64EEENS7_ILi128EEES9_EEENS_6half_tEfNS_4arch4Sm80ELb0ELb0ELb0ELb1ELb1ELb0ELb0ELb0ELi2ELi2ELi2ELi2ELb0EEENS1_21CollectiveEpilogueBwdISA_SB_SD_Li256ELb1ELb0ELi4EEENS1_19SingleTileSchedulerILb1ELb0ELb0ELi128EEEEEEEEEvNT_6ParamsE:
        /* <DEDUP_REMOVED lines=18> */
.L_x_1202:
        /* <DEDUP_REMOVED lines=8> */
.L_x_1204:
[----:B------:R-:W-:Y:S02]  /*01a0*/  MOV R0, c[0x0][0x3a4] ;  /* 0x0000e90000007a02 */ /* 0x000fe40000000f00 */
.L_x_1203:
[----:B-1----:R-:W-:-:S05]  /*01b0*/  IMAD.SHL.U32 R2, R37, 0x80, RZ ;  /* 0x0000008025027824 */ /* 0x002fca00078e00ff */
[----:B-----5:R-:W-:-:S04]  /*01c0*/  ISETP.GE.AND P0, PT, R2, R0, PT ;  /* 0x000000000200720c */ /* 0x020fc80003f06270 */
[----:B------:R-:W-:-:S05]  /*01d0*/  SEL R0, R5, 0xffffffff, !P0 ;  /* 0xffffffff05007807 */ /* 0x000fca0004000000 */
[----:B------:R1:W-:Y:S01]  /*01e0*/  STL [R1+0x44], R0 ;  /* 0x0000440001007387 */ /* 0x0003e20000100800 */
[----:B------:R-:W-:Y:S05]  /*01f0*/  BRA `(.L_x_1205) ;  /* 0x0000012000007947 */ /* 0x000fea0003800000 */
.L_x_1201:
[----:B---34-:R-:W-:-:S04]  /*0200*/  ISETP.NE.U32.AND P0, PT, RZ, c[0x0][0x3c0], PT ;  /* 0x0000f000ff007a0c */ /* 0x018fc80003f05070 */
[----:B------:R-:W-:-:S13]  /*0210*/  ISETP.NE.AND.EX P0, PT, RZ, c[0x0][0x3c4], PT, P0 ;  /* 0x0000f100ff007a0c */ /* 0x000fda0003f05300 */
[----:B------:R-:W-:Y:S05]  /*0220*/  @!P0 BRA `(.L_x_1206) ;  /* 0x0000002000008947 */ /* 0x000fea0003800000 */
[----:B------:R1:W5:Y:S01]  /*0230*/  LDG.E R0, [R2.64] ;  /* 0x0000001002007981 */ /* 0x000362000c1e1900 */
[----:B------:R-:W-:Y:S05]  /*0240*/  BRA `(.L_x_1207) ;  /* 0x0000009000007947 */ /* 0x000fea0003800000 */
.L_x_1206:
        /* <DEDUP_REMOVED lines=8> */
.L_x_1208:
[----:B------:R-:W-:Y:S02]  /*02d0*/  MOV R0, c[0x0][0x3a4] ;  /* 0x0000e90000007a02 */ /* 0x000fe40000000f00 */
.L_x_1207:
[----:B-1----:R-:W-:-:S05]  /*02e0*/  IMAD.SHL.U32 R2, R37, 0x80, RZ ;  /* 0x0000008025027824 */ /* 0x002fca00078e00ff */
[----:B-----5:R-:W-:-:S04]  /*02f0*/  ISETP.GE.AND P0, PT, R2, R0, PT ;  /* 0x000000000200720c */ /* 0x020fc80003f06270 */
[----:B------:R-:W-:-:S05]  /*0300*/  SEL R0, R5, 0xffffffff, !P0 ;  /* 0xffffffff05007807 */ /* 0x000fca0004000000 */
[----:B------:R1:W-:Y:S04]  /*0310*/  STL [R1+0x44], R0 ;  /* 0x0000440001007387 */ /* 0x0003e80000100800 */
.L_x_1205:
        /* <DEDUP_REMOVED lines=32> */
.L_x_1209:
[----:B-1-3--:R-:W-:-:S04]  /*0520*/  ISETP.NE.U32.AND P0, PT, RZ, c[0x0][0x2e0], PT ;  /* 0x0000b800ff007a0c */ /* 0x00afc80003f05070 */
[----:B------:R-:W-:-:S13]  /*0530*/  ISETP.NE.AND.EX P0, PT, RZ, c[0x0][0x2e4], PT, P0 ;  /* 0x0000b900ff007a0c */ /* 0x000fda0003f05300 */
[----:B------:R-:W-:Y:S05]  /*0540*/  @!P0 BRA `(.L_x_1210) ;  /* 0x0000003000008947 */ /* 0x000fea0003800000 */
[----:B------:R-:W-:-:S05]  /*0550*/  IMAD.WIDE R2, R39, R9, c[0x0][0x2e0] ;  /* 0x0000b80027027625 */ /* 0x000fca00078e0209 */
[----:B------:R1:W5:Y:S01]  /*0560*/  LDG.E R13, [R2.64] ;  /* 0x00000010020d7981 */ /* 0x000362000c1e1900 */
[----:B------:R-:W-:Y:S05]  /*0570*/  BRA `(.L_x_1211) ;  /* 0x0000004000007947 */ /* 0x000fea0003800000 */
.L_x_1210:
[----:B------:R-:W-:Y:S05]  /*0580*/  @!P4 BRA `(.L_x_1211) ;  /* 0x000000300000c947 */ /* 0x000fea0003800000 */
[----:B------:R-:W2:Y:S04]  /*0590*/  LDG.E R0, [R4.64] ;  /* 0x0000001004007981 */ /* 0x000ea8000c1e1900 */
[----:B------:R-:W2:Y:S02]  /*05a0*/  LDG.E R2, [R4.64+0x4] ;  /* 0x0000041004027981 */ /* 0x000ea4000c1e1900 */
[----:B--2---:R-:W-:Y:S02]  /*05b0*/  IADD3 R13, -R0, R2, RZ ;  /* 0x00000002000d7210 */ /* 0x004fe40007ffe1ff */
.L_x_1211:
        /* <DEDUP_REMOVED lines=420> */
.L_x_1214:
[----:B------:R-:W-:Y:S05]  /*2000*/  BSYNC B0 ;  /* 0x0000000000007941 */ /* 0x000fea0003800000 */
.L_x_1213:
        /* <DEDUP_REMOVED lines=140> */
.L_x_1217:
        /* <DEDUP_REMOVED lines=196> */
.L_x_1215:
        /* <DEDUP_REMOVED lines=500> */
.L_x_1216:
        /* <DEDUP_REMOVED lines=298> */
.L_x_1212:
        /* <DEDUP_REMOVED lines=178> */
.L_x_1219:
        /* <DEDUP_REMOVED lines=68> */
.L_x_1221:
[----:B--234-:R-:W-:Y:S05]  /*7650*/  BSYNC B0 ;  /* 0x0000000000007941 */ /* 0x01cfea0003800000 */
.L_x_1220:
        /* <DEDUP_REMOVED lines=17> */
.L_x_1223:
[----:B------:R-:W-:Y:S05]  /*7770*/  BSYNC B0 ;  /* 0x0000000000007941 */ /* 0x000fea0003800000 */
.L_x_1222:
        /* <DEDUP_REMOVED lines=16> */
.L_x_1225:
[----:B------:R-:W-:Y:S05]  /*7880*/  BSYNC B0 ;  /* 0x0000000000007941 */ /* 0x000fea0003800000 */
.L_x_1224:
        /* <DEDUP_REMOVED lines=16> */
.L_x_1227:
[----:B------:R-:W-:Y:S05]  /*7990*/  BSYNC B0 ;  /* 0x0000000000007941 */ /* 0x000fea0003800000 */
.L_x_1226:
        /* <DEDUP_REMOVED lines=16> */
.L_x_1229:
[----:B------:R-:W-:Y:S05]  /*7aa0*/  BSYNC B0 ;  /* 0x0000000000007941 */ /* 0x000fea0003800000 */
.L_x_1228:
        /* <DEDUP_REMOVED lines=16> */
.L_x_1231:
[----:B------:R-:W-:Y:S05]  /*7bb0*/  BSYNC B0 ;  /* 0x0000000000007941 */ /* 0x000fea0003800000 */
.L_x_1230:
        /* <DEDUP_REMOVED lines=16> */
.L_x_1233:
[----:B------:R-:W-:Y:S05]  /*7cc0*/  BSYNC B0 ;  /* 0x0000000000007941 */ /* 0x000fea0003800000 */
.L_x_1232:
        /* <DEDUP_REMOVED lines=16> */
.L_x_1235:
[----:B------:R-:W-:Y:S05]  /*7dd0*/  BSYNC B0 ;  /* 0x0000000000007941 */ /* 0x000fea0003800000 */
.L_x_1234:
        /* <DEDUP_REMOVED lines=20> */
.L_x_1237:
[----:B------:R-:W-:Y:S05]  /*7f20*/  BSYNC B0 ;  /* 0x0000000000007941 */ /* 0x000fea0003800000 */
.L_x_1236:
        /* <DEDUP_REMOVED lines=15> */
.L_x_1239:
[----:B------:R-:W-:Y:S05]  /*8020*/  BSYNC B0 ;  /* 0x0000000000007941 */ /* 0x000fea0003800000 */
.L_x_1238:
        /* <DEDUP_REMOVED lines=14> */
.L_x_1241:
[----:B------:R-:W-:Y:S05]  /*8110*/  BSYNC B0 ;  /* 0x0000000000007941 */ /* 0x000fea0003800000 */
.L_x_1240:
        /* <DEDUP_REMOVED lines=14> */
.L_x_1243:
[----:B------:R-:W-:Y:S05]  /*8200*/  BSYNC B0 ;  /* 0x0000000000007941 */ /* 0x000fea0003800000 */
.L_x_1242:
        /* <DEDUP_REMOVED lines=14> */
.L_x_1245:
[----:B------:R-:W-:Y:S05]  /*82f0*/  BSYNC B0 ;  /* 0x0000000000007941 */ /* 0x000fea0003800000 */
.L_x_1244:
        /* <DEDUP_REMOVED lines=14> */
.L_x_1247:
[----:B------:R-:W-:Y:S05]  /*83e0*/  BSYNC B0 ;  /* 0x0000000000007941 */ /* 0x000fea0003800000 */
.L_x_1246:
        /* <DEDUP_REMOVED lines=14> */
.L_x_1249:
[----:B------:R-:W-:Y:S05]  /*84d0*/  BSYNC B0 ;  /* 0x0000000000007941 */ /* 0x000fea0003800000 */
.L_x_1248:
        /* <DEDUP_REMOVED lines=14> */
.L_x_1218:
        /* <DEDUP_REMOVED lines=19> */
.L_x_1250:
        /* <DEDUP_REMOVED lines=39> */
.L_x_1252:
[----:B------:R-:W-:Y:S05]  /*8960*/  BSYNC B0 ;  /* 0x0000000000007941 */ /* 0x000fea0003800000 */
.L_x_1251:
        /* <DEDUP_REMOVED lines=17> */
.L_x_1254:
[----:B------:R-:W-:Y:S05]  /*8a80*/  BSYNC B0 ;  /* 0x0000000000007941 */ /* 0x000fea0003800000 */
.L_x_1253:
        /* <DEDUP_REMOVED lines=16> */
.L_x_1256:
[----:B------:R-:W-:Y:S05]  /*8b90*/  BSYNC B0 ;  /* 0x0000000000007941 */ /* 0x000fea0003800000 */
.L_x_1255:
        /* <DEDUP_REMOVED lines=16> */
.L_x_1258:
[----:B------:R-:W-:Y:S05]  /*8ca0*/  BSYNC B0 ;  /* 0x0000000000007941 */ /* 0x000fea0003800000 */
.L_x_1257:
        /* <DEDUP_REMOVED lines=16> */
.L_x_1260:
[----:B------:R-:W-:Y:S05]  /*8db0*/  BSYNC B0 ;  /* 0x0000000000007941 */ /* 0x000fea0003800000 */
.L_x_1259:
        /* <DEDUP_REMOVED lines=16> */
.L_x_1262:
[----:B------:R-:W-:Y:S05]  /*8ec0*/  BSYNC B0 ;  /* 0x0000000000007941 */ /* 0x000fea0003800000 */
.L_x_1261:
        /* <DEDUP_REMOVED lines=16> */
.L_x_1264:
[----:B------:R-:W-:Y:S05]  /*8fd0*/  BSYNC B0 ;  /* 0x0000000000007941 */ /* 0x000fea0003800000 */
.L_x_1263:
        /* <DEDUP_REMOVED lines=16> */
.L_x_1266:
[----:B------:R-:W-:Y:S05]  /*90e0*/  BSYNC B0 ;  /* 0x0000000000007941 */ /* 0x000fea0003800000 */
.L_x_1265:
        /* <DEDUP_REMOVED lines=20> */
.L_x_1268:
[----:B------:R-:W-:Y:S05]  /*9230*/  BSYNC B0 ;  /* 0x0000000000007941 */ /* 0x000fea0003800000 */
.L_x_1267:
        /* <DEDUP_REMOVED lines=15> */
.L_x_1270:
[----:B------:R-:W-:Y:S05]  /*9330*/  BSYNC B0 ;  /* 0x0000000000007941 */ /* 0x000fea0003800000 */
.L_x_1269:
        /* <DEDUP_REMOVED lines=14> */
.L_x_1272:
[----:B------:R-:W-:Y:S05]  /*9420*/  BSYNC B0 ;  /* 0x0000000000007941 */ /* 0x000fea0003800000 */
.L_x_1271:
        /* <DEDUP_REMOVED lines=14> */
.L_x_1274:
[----:B------:R-:W-:Y:S05]  /*9510*/  BSYNC B0 ;  /* 0x0000000000007941 */ /* 0x000fea0003800000 */
.L_x_1273:
        /* <DEDUP_REMOVED lines=14> */
.L_x_1276:
[----:B------:R-:W-:Y:S05]  /*9600*/  BSYNC B0 ;  /* 0x0000000000007941 */ /* 0x000fea0003800000 */
.L_x_1275:
        /* <DEDUP_REMOVED lines=14> */
.L_x_1278:
[----:B------:R-:W-:Y:S05]  /*96f0*/  BSYNC B0 ;  /* 0x0000000000007941 */ /* 0x000fea0003800000 */
.L_x_1277:
        /* <DEDUP_REMOVED lines=14> */
.L_x_1280:
[----:B------:R-:W-:Y:S05]  /*97e0*/  BSYNC B0 ;  /* 0x0000000000007941 */ /* 0x000fea0003800000 */
.L_x_1279:
        /* <DEDUP_REMOVED lines=14> */
.L_x_1281:
        /* <DEDUP_REMOVED lines=11> */
.L_x_2322:


//--------------------- .text._ZN7cutlass13device_kernelIN5flash19enable_sm80_to_sm89INS1_16FlashAttnBwdSm80INS1_25CollectiveMainloopBwdSm80ILi2ELi2EN4cute5tupleIJNS5_1CILi64EEENS7_ILi128EEES9_EEENS_6half_tEfNS_4arch4Sm80ELb0ELb0ELb0ELb1ELb0ELb0ELb0ELb0ELi2ELi2ELi2ELi2ELb0EEENS1_24CollectiveEpilogueBwdGQAISA_fSD_Li256ELb1ELb0EEENS1_19SingleTileSchedulerILb1ELb0ELb0ELi128EEEEEEEEEvNT_6ParamsE --------------------------
	.section	.text._ZN7cutlass13device_kernelIN5flash19enable_sm80_to_sm89INS1_16FlashAttnBwdSm80INS1_25CollectiveMainloopBwdSm80ILi2ELi2EN4cute5tupleIJNS5_1CILi64EEENS7_ILi128EEES9_EEENS_6half_tEfNS_4arch4Sm80ELb0ELb0ELb0ELb1ELb0ELb0ELb0ELb0ELi2ELi2ELi2ELi2ELb0EEENS1_24CollectiveEpilogueBwdGQAISA_fSD_Li256ELb1ELb0EEENS1_19SingleTileSchedulerILb1ELb0ELb0ELi128EEEEEEEEEvNT_6ParamsE,"ax",@progbits
	.sectioninfo	@"SHI_REGISTERS=255"
	.align	128
.text._ZN7cutlass13device_kernelIN5flash19enable_sm80_to_sm89INS1_16FlashAttnBwdSm80INS1_25CollectiveMainloopBwdSm80ILi2ELi2EN4cute5tupleIJNS5_1CILi64EEENS7_ILi128EEES9_EEENS_6half_tEfNS_4arch4Sm80ELb0ELb0ELb0ELb1ELb0ELb0ELb0ELb0ELi2ELi2ELi2ELi2ELb0EEENS1_24CollectiveEpilogueBwdGQAISA_fSD_Li256ELb1ELb0EEENS1_19SingleTileSchedulerILb1ELb0ELb0ELi128EEEEEEEEEvNT_6ParamsE:
        .type           _ZN7cutlass13device_kernelIN5flash19enable_sm80_to_sm89INS1_16FlashAttnBwdSm80INS1_25CollectiveMainloopBwdSm80ILi2ELi2EN4cute5tupleIJNS5_1CILi64EEENS7_ILi128EEES9_EEENS_6half_tEfNS_4arch4Sm80ELb0ELb0ELb0ELb1ELb0ELb0ELb0ELb0ELi2ELi2ELi2ELi2ELb0EEENS1_24CollectiveEpilogueBwdGQAISA_fSD_Li256ELb1ELb0EEENS1_19SingleTileSchedulerILb1ELb0ELb0ELi128EEEEEEEEEvNT_6ParamsE,@function
        .size           _ZN7cutlass13device_kernelIN5flash19enable_sm80_to_sm89INS1_16FlashAttnBwdSm80INS1_25CollectiveMainloopBwdSm80ILi2ELi2EN4cute5tupleIJNS5_1CILi64EEENS7_ILi128EEES9_EEENS_6half_tEfNS_4arch4Sm80ELb0ELb0ELb0ELb1ELb0ELb0ELb0ELb0ELi2ELi2ELi2ELi2ELb0EEENS1_24CollectiveEpilogueBwdGQAISA_fSD_Li256ELb1ELb0EEENS1_19SingleTileSchedulerILb1ELb0ELb0ELi128EEEEEEEEEvNT_6ParamsE,(.L_x_2323 - _ZN7cutlass13device_kernelIN5flash19enable_sm80_to_sm89INS1_16FlashAttnBwdSm80INS1_25CollectiveMainloopBwdSm80ILi2ELi2EN4cute5tupleIJNS5_1CILi64EEENS7_ILi128EEES9_EEENS_6half_tEfNS_4arch4Sm80ELb0ELb0ELb0ELb1ELb0ELb0ELb0ELb0ELi2ELi2ELi2ELi2ELb0EEENS1_24CollectiveEpilogueBwdGQAISA_fSD_Li256ELb1ELb0EEENS1_19SingleTileSchedulerILb1ELb0ELb0ELi128EEEEEEEEEvNT_6ParamsE)
        .other          _ZN7cutlass13device_kernelIN5flash19enable_sm80_to_sm89INS1_16FlashAttnBwdSm80INS1_25CollectiveMainloopBwdSm80ILi2ELi2EN4cute5tupleIJNS5_1CILi64EEENS7_ILi128EEES9_EEENS_6half_tEfNS_4arch4Sm80ELb0ELb0ELb0ELb1ELb0ELb0ELb0ELb0ELi2ELi2ELi2ELi2ELb0EEENS1_24CollectiveEpilogueBwdGQAISA_fSD_Li256ELb1ELb0EEENS1_19SingleTileSchedulerILb1ELb0ELb0ELi128EEEEEEEEEvNT_6ParamsE,@"STO_CUDA_ENTRY STV_DEFAULT"
_ZN7cutlass13device_kernelIN5flash19enable_sm80_to_sm89INS1_16FlashAttnBwdSm80INS1_25CollectiveMainloopBwdSm80ILi2ELi2EN4cute5tupleIJNS5_1CILi64EEENS7_ILi128EEES9_EEENS_6half_tEfNS_4arch4Sm80ELb0ELb0ELb0ELb1ELb0ELb0ELb0ELb0ELi2ELi2ELi2ELi2ELb0EEENS1_24CollectiveEpilogueBwdGQAISA_fSD_Li256ELb1ELb0EEENS1_19SingleTileSchedulerILb1ELb0ELb0ELi128EEEEEEEEEvNT_6ParamsE:
        /* <DEDUP_REMOVED lines=18> */
.L_x_1283:
        /* <DEDUP_REMOVED lines=8> */
.L_x_1285:
[----:B------:R-:W-:Y:S02]  /*01a0*/  MOV R0, c[0x0][0x3ac] ;  /* 0x0000eb0000007a02 */ /* 0x000fe40000000f00 */
.L_x_1284:
[----:B-1----:R-:W-:-:S05]  /*01b0*/  IMAD.SHL.U32 R2, R18, 0x80, RZ ;  /* 0x0000008012027824 */ /* 0x002fca00078e00ff */
[----:B-----5:R-:W-:-:S04]  /*01c0*/  ISETP.GE.AND P0, PT, R2, R0, PT ;  /* 0x000000000200720c */ /* 0x020fc80003f06270 */
[----:B------:R-:W-:-:S05]  /*01d0*/  SEL R0, R5, 0xffffffff, !P0 ;  /* 0xffffffff05007807 */ /* 0x000fca0004000000 */
[----:B------:R1:W-:Y:S01]  /*01e0*/  STL [R1+0x44], R0 ;  /* 0x0000440001007387 */ /* 0x0003e20000100800 */
[----:B------:R-:W-:Y:S05]  /*01f0*/  BRA `(.L_x_1286) ;  /* 0x0000012000007947 */ /* 0x000fea0003800000 */
.L_x_1282:
[----:B---34-:R-:W-:-:S04]  /*0200*/  ISETP.NE.U32.AND P0, PT, RZ, c[0x0][0x3c8], PT ;  /* 0x0000f200ff007a0c */ /* 0x018fc80003f05070 */
[----:B------:R-:W-:-:S13]  /*0210*/  ISETP.NE.AND.EX P0, PT, RZ, c[0x0][0x3cc], PT, P0 ;  /* 0x0000f300ff007a0c */ /* 0x000fda0003f05300 */
[----:B------:R-:W-:Y:S05]  /*0220*/  @!P0 BRA `(.L_x_1287) ;  /* 0x0000002000008947 */ /* 0x000fea0003800000 */
[----:B------:R1:W5:Y:S01]  /*0230*/  LDG.E R0, [R2.64] ;  /* 0x0000001002007981 */ /* 0x000362000c1e1900 */
[----:B------:R-:W-:Y:S05]  /*0240*/  BRA `(.L_x_1288) ;  /* 0x0000009000007947 */ /* 0x000fea0003800000 */
.L_x_1287:
        /* <DEDUP_REMOVED lines=8> */
.L_x_1289:
[----:B------:R-:W-:Y:S02]  /*02d0*/  MOV R0, c[0x0][0x3ac] ;  /* 0x0000eb0000007a02 */ /* 0x000fe40000000f00 */
.L_x_1288:
[----:B-1----:R-:W-:-:S05]  /*02e0*/  IMAD.SHL.U32 R2, R18, 0x80, RZ ;  /* 0x0000008012027824 */ /* 0x002fca00078e00ff */
[----:B-----5:R-:W-:-:S04]  /*02f0*/  ISETP.GE.AND P0, PT, R2, R0, PT ;  /* 0x000000000200720c */ /* 0x020fc80003f06270 */
[----:B------:R-:W-:-:S05]  /*0300*/  SEL R0, R5, 0xffffffff, !P0 ;  /* 0xffffffff05007807 */ /* 0x000fca0004000000 */
[----:B------:R1:W-:Y:S04]  /*0310*/  STL [R1+0x44], R0 ;  /* 0x0000440001007387 */ /* 0x0003e80000100800 */
.L_x_1286:
        /* <DEDUP_REMOVED lines=8> */
[----:B------:R-:W-:-:S04]  /*03a0*/  ISETP.NE.U32.AND P4, PT, RZ, c[0x0][0x2d0], PT ;  /* 0x0000b400ff007a0c */ /* 0x000fc80003f85070 */
[----:B------:R-:W-:-:S05]  /*03b0*/  ISETP.NE.AND.EX P4, PT, RZ, c[0x0][0x2d4], PT, P4 ;  /* 0x0000b500ff007a0c */ /* 0x000fca0003f85340 */
[CC--:B------:R-:W-:Y:S02]  /*03c0*/  @P0 IMAD.WIDE R2, R168.reuse, R9.reuse, c[0x0][0x2d8] ;  /* 0x0000b600a8020625 */ /* 0x0c0fe400078e0209 */
[----:B-1----:R-:W2:Y:S04]  /*03d0*/  @P2 LDG.E R0, [R4.64] ;  /* 0x0000001004002981 */ /* 0x002ea8000c1e1900 */
[----:B------:R1:W3:Y:S04]  /*03e0*/  @P0 LDG.E R8, [R2.64] ;  /* 0x0000001002080981 */ /* 0x0002e8000c1e1900 */
[----:B------:R-:W4:Y:S01]  /*03f0*/  @P2 LDG.E R7, [R4.64] ;  /* 0x0000001004072981 */ /* 0x000f22000c1e1900 */
[----:B-1----:R-:W-:-:S05]  /*0400*/  IMAD.WIDE R2, R168, R9, c[0x0][0x2d0] ;  /* 0x0000b400a8027625 */ /* 0x002fca00078e0209 */
[----:B------:R-:W5:Y:S01]  /*0410*/  @P4 LDG.E R6, [R2.64] ;  /* 0x0000001002064981 */ /* 0x000f62000c1e1900 */
[----:B------:R-:W-:Y:S01]  /*0420*/  ULDC UR14, c[0x0][0x168] ;  /* 0x00005a00000e7ab9 */ /* 0x000fe20000000800 */
[----:B------:R-:W-:Y:S01]  /*0430*/  CS2R R10, SRZ ;  /* 0x00000000000a7805 */ /* 0x000fe2000001ff00 */
[----:B------:R-:W-:Y:S01]  /*0440*/  CS2R R14, SRZ ;  /* 0x00000000000e7805 */ /* 0x000fe2000001ff00 */
[----:B------:R-:W-:Y:S02]  /*0450*/  IMAD.MOV.U32 R17, RZ, RZ, c[0x0][0x198] ;  /* 0x00006600ff117624 */ /* 0x000fe400078e00ff */
[----:B--2---:R-:W-:Y:S01]  /*0460*/  @P2 IMAD R0, R168, 0x40, R0 ;  /* 0x00000040a8002824 */ /* 0x004fe200078e0200 */
[----:B---3--:R1:W2:Y:S01]  /*0470*/  @P0 R2UR UR14, R8 ;  /* 0x00000000080e03c2 */ /* 0x0082a200000e0000 */
[--C-:B----4-:R-:W-:Y:S01]  /*0480*/  @P2 SHF.R.S32.HI R11, RZ, 0x1f, R7.reuse ;  /* 0x0000001fff0b2819 */ /* 0x110fe20000011407 */
[----:B------:R-:W-:Y:S02]  /*0490*/  @P2 IMAD.MOV.U32 R10, RZ, RZ, R7 ;  /* 0x000000ffff0a2224 */ /* 0x000fe400078e0007 */
[----:B-1----:R-:W-:-:S04]  /*04a0*/  @P2 SHF.R.S32.HI R8, RZ, 0x1f, R0 ;  /* 0x0000001fff082819 */ /* 0x002fc80000011400 */
[----:B------:R-:W-:Y:S01]  /*04b0*/  @P2 LEA.HI R0, R8, R0, RZ, 0x6 ;  /* 0x0000000008002211 */ /* 0x000fe200078f30ff */
[----:B------:R-:W-:Y:S01]  /*04c0*/  IMAD.MOV.U32 R8, RZ, RZ, RZ ;  /* 0x000000ffff087224 */ /* 0x000fe200078e00ff */
[--C-:B-----5:R-:W-:Y:S01]  /*04d0*/  @P4 SHF.R.S32.HI R15, RZ, 0x1f, R6.reuse ;  /* 0x0000001fff0f4819 */ /* 0x120fe20000011406 */
[----:B------:R-:W-:Y:S01]  /*04e0*/  @P4 IMAD.MOV.U32 R14, RZ, RZ, R6 ;  /* 0x000000ffff0e4224 */ /* 0x000fe200078e0006 */
[----:B------:R-:W-:Y:S01]  /*04f0*/  @P2 LOP3.LUT R8, R0, 0xffffffc0, RZ, 0xc0, !PT ;  /* 0xffffffc000082812 */ /* 0x000fe200078ec0ff */
[----:B------:R-:W-:Y:S05]  /*0500*/  @P0 BRA `(.L_x_1290) ;  /* 0x0000006000000947 */ /* 0x000fea0003800000 */
[----:B--2---:R-:W-:Y:S05]  /*0510*/  @!P2 BRA `(.L_x_1290) ;  /* 0x000000500000a947 */ /* 0x004fea0003800000 */
[----:B------:R1:W2:Y:S04]  /*0520*/  LDG.E R0, [R4.64] ;  /* 0x0000001004007981 */ /* 0x0002a8000c1e1900 */
[----:B-1----:R-:W3:Y:S01]  /*0530*/  LDG.E R4, [R4.64+0x4] ;  /* 0x0000041004047981 */ /* 0x002ee2000c1e1900 */
[----:B--2---:R-:W1:Y:S08]  /*0540*/  R2UR UR14, R0 ;  /* 0x00000000000e73c2 */ /* 0x004e7000000e0000 */
[----:B---3--:R-:W1:Y:S02]  /*0550*/  R2UR UR4, R4 ;  /* 0x00000000040473c2 */ /* 0x008e6400000e0000 */
[----:B-1----:R-:W-:-:S06]  /*0560*/  UIADD3 UR14, -UR14, UR4, URZ ;  /* 0x000000040e0e7290 */ /* 0x002fcc000fffe13f */
.L_x_1290:
[----:B--2---:R-:W-:-:S04]  /*0570*/  ISETP.NE.U32.AND P0, PT, RZ, c[0x0][0x2e0], PT ;  /* 0x0000b800ff007a0c */ /* 0x004fc80003f05070 */
[----:B------:R-:W-:-:S13]  /*0580*/  ISETP.NE.AND.EX P0, PT, RZ, c[0x0][0x2e4], PT, P0 ;  /* 0x0000b900ff007a0c */ /* 0x000fda0003f05300 */
[----:B------:R-:W-:Y:S05]  /*0590*/  @!P0 BRA `(.L_x_1291) ;  /* 0x0000003000008947 */ /* 0x000fea0003800000 */
[----:B------:R-:W-:-:S05]  /*05a0*/  IMAD.WIDE R2, R168, R9, c[0x0][0x2e0] ;  /* 0x0000b800a8027625 */ /* 0x000fca00078e0209 */
[----:B------:R1:W5:Y:S01]  /*05b0*/  LDG.E R17, [R2.64] ;  /* 0x0000001002117981 */ /* 0x000362000c1e1900 */
[----:B------:R-:W-:Y:S05]  /*05c0*/  BRA `(.L_x_1292) ;  /* 0x0000004000007947 */ /* 0x000fea0003800000 */
.L_x_1291:
[----:B------:R-:W-:Y:S05]  /*05d0*/  @!P4 BRA `(.L_x_1292) ;  /* 0x000000300000c947 */ /* 0x000fea0003800000 */
[----:B------:R1:W2:Y:S04]  /*05e0*/  LDG.E R0, [R2.64] ;  /* 0x0000001002007981 */ /* 0x0002a8000c1e1900 */
[----:B-1----:R-:W2:Y:S02]  /*05f0*/  LDG.E R2, [R2.64+0x4] ;  /* 0x0000041002027981 */ /* 0x002ea4000c1e1900 */
[----:B--2---:R-:W-:Y:S02]  /*0600*/  IADD3 R17, -R0, R2, RZ ;  /* 0x0000000200117210 */ /* 0x004fe40007ffe1ff */
.L_x_1292:
[----:B------:R-:W-:Y:S01]  /*0610*/  UISETP.GE.AND UP0, UPT, UR14, 0x1, UPT ;  /* 0x000000010e00788c */ /* 0x000fe2000bf06270 */
[----:B------:R-:W-:Y:S01]  /*0620*/  PLOP3.LUT P0, PT, PT, PT, PT, 0x80, 0x0 ;  /* 0x000000000000781c */ /* 0x000fe20003f0f070 */
        /* <DEDUP_REMOVED lines=67> */
[--C-:B-1----:R-:W-:Y:S01]  /*0a60*/  SHF.R.S32.HI R2, RZ, 0x1f, R33.reuse ;  /* 0x0000001fff027819 */ /* 0x102fe20000011421 */
[----:B------:R-:W-:Y:S01]  /*0a70*/  IMAD.SHL.U32 R5, R33, 0x4, RZ ;  /* 0x0000000421057824 */ /* 0x000fe200078e00ff */
[--C-:B------:R-:W-:Y:S01]  /*0a80*/  SHF.R.S32.HI R35, RZ, 0x1f, R36.reuse ;  /* 0x0000001fff237819 */ /* 0x100fe20000011424 */
[----:B------:R-:W-:Y:S01]  /*0a90*/  IMAD.MOV.U32 R3, RZ, RZ, c[0x0][0x248] ;  /* 0x00009200ff037624 */ /* 0x000fe200078e00ff */
[CC--:B------:R-:W-:Y:S01]  /*0aa0*/  IADD3 R28, P0, R0.reuse, R33.reuse, RZ ;  /* 0x00000021001c7210 */ /* 0x0c0fe20007f1e0ff */
[----:B------:R-:W-:Y:S01]  /*0ab0*/  IMAD.MOV.U32 R12, RZ, RZ, R36 ;  /* 0x000000ffff0c7224 */ /* 0x000fe200078e0024 */
[----:B------:R-:W-:Y:S01]  /*0ac0*/  SHF.R.S32.HI R34, RZ, 0x1f, R33 ;  /* 0x0000001fff227819 */ /* 0x000fe20000011421 */
[C---:B------:R-:W-:Y:S01]  /*0ad0*/  IMAD R4, R35.reuse, c[0x0][0x270], RZ ;  /* 0x00009c0023047a24 */ /* 0x040fe200078e02ff */
[----:B------:R-:W-:Y:S01]  /*0ae0*/  LEA.HI.X.SX32 R29, R0, R2, 0x1, P0 ;  /* 0x00000002001d7211 */ /* 0x000fe200000f0eff */
[----:B------:R-:W-:Y:S01]  /*0af0*/  IMAD R7, R35, c[0x0][0x288], RZ ;  /* 0x0000a20023077a24 */ /* 0x000fe200078e02ff */
[----:B------:R-:W-:Y:S01]  /*0b00*/  SHF.R.S32.HI R0, RZ, 0x1f, R8 ;  /* 0x0000001fff007819 */ /* 0x000fe20000011408 */
[----:B-----5:R-:W-:Y:S01]  /*0b10*/  IMAD R32, R18, -0x80, R17 ;  /* 0xffffff8012207824 */ /* 0x020fe200078e0211 */
[----:B------:R-:W-:Y:S01]  /*0b20*/  IADD3 R2, P0, R5, R8, RZ ;  /* 0x0000000805027210 */ /* 0x000fe20007f1e0ff */
[C---:B------:R-:W-:Y:S01]  /*0b30*/  IMAD R7, R36.reuse, c[0x0][0x28c], R7 ;  /* 0x0000a30024077a24 */ /* 0x040fe200078e0207 */
[----:B------:R-:W-:Y:S01]  /*0b40*/  ISETP.NE.AND P3, PT, R3, 0x1, PT ;  /* 0x000000010300780c */ /* 0x000fe20003f65270 */
[----:B------:R-:W-:Y:S01]  /*0b50*/  ULDC.64 UR4, c[0x0][0x1d8] ;  /* 0x0000760000047ab9 */ /* 0x000fe20000000a00 */
[----:B------:R-:W-:Y:S01]  /*0b60*/  LEA.HI.X.SX32 R3, R5, R0, 0x1, P0 ;  /* 0x0000000005037211 */ /* 0x000fe200000f0eff */
[----:B------:R-:W-:Y:S01]  /*0b70*/  IMAD R0, R36, c[0x0][0x274], R4 ;  /* 0x00009d0024007a24 */ /* 0x000fe200078e0204 */
[-C--:B------:R-:W-:Y:S01]  /*0b80*/  LEA.HI R9, R34, R33.reuse, RZ, 0x3 ;  /* 0x0000002122097211 */ /* 0x080fe200078f18ff */
[----:B------:R-:W-:Y:S01]  /*0b90*/  USHF.L.U32 UR7, UR4, 0x6, URZ ;  /* 0x0000000604077899 */ /* 0x000fe2000800063f */
[----:B------:R-:W-:Y:S01]  /*0ba0*/  SHF.R.S32.HI R23, RZ, 0x1f, R168 ;  /* 0x0000001fff177819 */ /* 0x000fe200000114a8 */
[C---:B------:R-:W-:Y:S01]  /*0bb0*/  IMAD.WIDE.U32 R4, R36.reuse, c[0x0][0x270], R2 ;  /* 0x00009c0024047a25 */ /* 0x040fe200078e0002 */
[----:B------:R-:W-:Y:S01]  /*0bc0*/  SHF.R.S32.HI R37, RZ, 0x3, R9 ;  /* 0x00000003ff257819 */ /* 0x000fe20000011409 */
[----:B------:R-:W-:Y:S01]  /*0bd0*/  UMOV UR10, 0x6 ;  /* 0x00000006000a7882 */ /* 0x000fe20000000000 */
[----:B------:R-:W-:Y:S01]  /*0be0*/  SEL R25, R23, RZ, !P2 ;  /* 0x000000ff17197207 */ /* 0x000fe20005000000 */
[----:B------:R-:W-:Y:S01]  /*0bf0*/  IMAD.IADD R5, R5, 0x1, R0 ;  /* 0x0000000105057824 */ /* 0x000fe200078e0200 */
[----:B------:R-:W-:Y:S01]  /*0c00*/  SHF.R.S32.HI R13, RZ, 0x1f, R37 ;  /* 0x0000001fff0d7819 */ /* 0x000fe20000011425 */
[C---:B------:R-:W-:Y:S01]  /*0c10*/  @P3 IMAD.HI.U32 R16, R36.reuse, c[0x0][0x24c], RZ ;  /* 0x0000930024103a27 */ /* 0x040fe200078e00ff */
[----:B------:R-:W-:Y:S01]  /*0c20*/  IADD3 R8, P1, R37, R10, RZ ;  /* 0x0000000a25087210 */ /* 0x000fe20007f3e0ff */
[----:B------:R-:W-:Y:S01]  /*0c30*/  USHF.L.U64.HI UR6, UR4, UR10, UR5 ;  /* 0x0000000a04067299 */ /* 0x000fe20008010205 */
[----:B------:R-:W-:Y:S01]  /*0c40*/  LOP3.LUT R0, R9, 0xfffffff8, RZ, 0xc0, !PT ;  /* 0xfffffff809007812 */ /* 0x000fe200078ec0ff */
[----:B------:R-:W-:Y:S01]  /*0c50*/  IMAD.WIDE.U32 R2, R36, c[0x0][0x288], R2 ;  /* 0x0000a20024027a25 */ /* 0x000fe200078e0002 */
[----:B------:R-:W-:Y:S01]  /*0c60*/  LEA.HI R9, R34, R33, RZ, 0x6 ;  /* 0x0000002122097211 */ /* 0x000fe200078f30ff */
[----:B------:R-:W-:Y:S01]  /*0c70*/  UIADD3 UR9, UP0, UR7, 0x80, URZ ;  /* 0x0000008007097890 */ /* 0x000fe2000ff1e03f */
[----:B------:R-:W-:Y:S01]  /*0c80*/  @P3 SHF.R.U32.HI R12, RZ, c[0x0][0x250], R16 ;  /* 0x00009400ff0c3a19 */ /* 0x000fe20000011610 */
[----:B------:R-:W-:Y:S01]  /*0c90*/  IMAD.X R10, R13, 0x1, R11, P1 ;  /* 0x000000010d0a7824 */ /* 0x000fe200008e060b */
[----:B------:R-:W-:Y:S01]  /*0ca0*/  SHF.R.S32.HI R26, RZ, 0x6, R9 ;  /* 0x00000006ff1a7819 */ /* 0x000fe20000011409 */
[C---:B------:R-:W-:Y:S01]  /*0cb0*/  IMAD.SHL.U32 R11, R37.reuse, 0x40, RZ ;  /* 0x00000040250b7824 */ /* 0x040fe200078e00ff */
[----:B------:R-:W-:Y:S01]  /*0cc0*/  IADD3 R6, P0, R37, R14, RZ ;  /* 0x0000000e25067210 */ /* 0x000fe20007f1e0ff */
[----:B------:R-:W-:Y:S01]  /*0cd0*/  IMAD.IADD R27, R33, 0x1, -R0 ;  /* 0x00000001211b7824 */ /* 0x000fe200078e0a00 */
[----:B------:R-:W-:Y:S01]  /*0ce0*/  SEL R30, R168, RZ, !P2 ;  /* 0x000000ffa81e7207 */ /* 0x000fe20005000000 */
[----:B------:R-:W-:Y:S01]  /*0cf0*/  IMAD.IADD R3, R3, 0x1, R7 ;  /* 0x0000000103037824 */ /* 0x000fe200078e0207 */
[----:B------:R-:W-:Y:S01]  /*0d00*/  LOP3.LUT R0, R11, 0x1c0, RZ, 0xc0, !PT ;  /* 0x000001c00b007812 */ /* 0x000fe200078ec0ff */
[----:B------:R-:W-:Y:S01]  /*0d10*/  IMAD.SHL.U32 R16, R27, 0x8, RZ ;  /* 0x000000081b107824 */ /* 0x000fe200078e00ff */
[----:B------:R-:W-:Y:S01]  /*0d20*/  UIADD3.X UR8, URZ, UR6, URZ, UP0, !UPT ;  /* 0x000000063f087290 */ /* 0x000fe200087fe43f */
[----:B------:R-:W-:Y:S01]  /*0d30*/  IMAD.SHL.U32 R218, R26, 0x200, RZ ;  /* 0x000002001ada7824 */ /* 0x000fe200078e00ff */
[----:B------:R-:W-:Y:S01]  /*0d40*/  ULDC.64 UR4, c[0x0][0x1a8] ;  /* 0x00006a0000047ab9 */ /* 0x000fe20000000a00 */
[----:B------:R-:W-:Y:S01]  /*0d50*/  IMAD.X R7, R13, 0x1, R15, P0 ;  /* 0x000000010d077824 */ /* 0x000fe200000e060f */
[----:B------:R-:W-:Y:S01]  /*0d60*/  LOP3.LUT R9, R0, 0x38, R16, 0xf8, !PT ;  /* 0x0000003800097812 */ /* 0x000fe200078ef810 */
[----:B------:R-:W-:Y:S01]  /*0d70*/  IMAD.WIDE.U32 R2, R30, c[0x0][0x290], R2 ;  /* 0x0000a4001e027a25 */ /* 0x000fe200078e0002 */
[----:B------:R-:W-:Y:S01]  /*0d80*/  SHF.R.U32.HI R0, RZ, 0x3, R0 ;  /* 0x00000003ff007819 */ /* 0x000fe20000011600 */
[----:B------:R-:W-:Y:S01]  /*0d90*/  USHF.L.U64.HI UR5, UR4, UR10, UR5 ;  /* 0x0000000a04057299 */ /* 0x000fe20008010205 */
[----:B------:R-:W-:Y:S01]  /*0da0*/  SHF.R.S32.HI R17, RZ, 0x1f, R16 ;  /* 0x0000001fff117819 */ /* 0x000fe20000011410 */
[----:B------:R-:W-:Y:S01]  /*0db0*/  IMAD.WIDE R14, R18, 0x80, R6 ;  /* 0x00000080120e7825 */ /* 0x000fe200078e0206 */
[----:B------:R-:W-:Y:S01]  /*0dc0*/  LOP3.LUT R31, R218, R9, R0, 0xf6, !PT ;  /* 0x00000009da1f7212 */ /* 0x000fe200078ef600 */
[----:B------:R-:W-:Y:S01]  /*0dd0*/  STL [R1], R37 ;  /* 0x0000002501007387 */ /* 0x000fe20000100800 */
[----:B------:R-:W-:Y:S01]  /*0de0*/  SHF.R.S32.HI R0, RZ, 0x1f, R12 ;  /* 0x0000001fff007819 */ /* 0x000fe2000001140c */
[C---:B------:R-:W-:Y:S01]  /*0df0*/  IMAD R7, R25.reuse, c[0x0][0x278], RZ ;  /* 0x00009e0019077a24 */ /* 0x040fe200078e02ff */
[----:B------:R-:W-:Y:S01]  /*0e00*/  LEA R38, P0, R2, c[0x0][0x280], 0x2 ;  /* 0x0000a00002267a11 */ /* 0x000fe200078010ff */
[----:B------:R-:W-:-:S02]  /*0e10*/  IMAD R6, R25, c[0x0][0x290], RZ ;  /* 0x0000a40019067a24 */ /* 0x000fc400078e02ff */
[C---:B------:R-:W-:Y:S02]  /*0e20*/  IMAD R22, R30.reuse, c[0x0][0x27c], R7 ;  /* 0x00009f001e167a24 */ /* 0x040fe400078e0207 */
[----:B------:R-:W-:Y:S02]  /*0e30*/  IMAD R18, R30, c[0x0][0x294], R6 ;  /* 0x0000a5001e127a24 */ /* 0x000fe400078e0206 */
[----:B------:R-:W-:Y:S02]  /*0e40*/  IMAD R7, R10, c[0x0][0x208], RZ ;  /* 0x000082000a077a24 */ /* 0x000fe400078e02ff */
[C---:B------:R-:W-:Y:S02]  /*0e50*/  IMAD R6, R0.reuse, c[0x0][0x1e0], RZ ;  /* 0x0000780000067a24 */ /* 0x040fe400078e02ff */
[----:B------:R-:W-:Y:S02]  /*0e60*/  IMAD R0, R0, c[0x0][0x1b0], RZ ;  /* 0x00006c0000007a24 */ /* 0x000fe400078e02ff */
[----:B------:R-:W-:-:S02]  /*0e70*/  IMAD R20, R8, c[0x0][0x20c], R7 ;  /* 0x0000830008147a24 */ /* 0x000fc400078e0207 */
[----:B------:R-:W-:Y:S02]  /*0e80*/  IMAD R21, R12, c[0x0][0x1e4], R6 ;  /* 0x000079000c157a24 */ /* 0x000fe400078e0206 */
[----:B------:R-:W-:-:S04]  /*0e90*/  IMAD.WIDE.U32 R6, R30, c[0x0][0x278], R4 ;  /* 0x00009e001e067a25 */ /* 0x000fc800078e0004 */
[----:B------:R-:W-:Y:S01]  /*0ea0*/  IMAD R9, R10, c[0x0][0x178], RZ ;  /* 0x00005e000a097a24 */ /* 0x000fe200078e02ff */
[----:B------:R-:W-:Y:S01]  /*0eb0*/  LEA R40, P1, R6, c[0x0][0x258], 0x2 ;  /* 0x0000960006287a11 */ /* 0x000fe200078210ff */
[C---:B------:R-:W-:Y:S02]  /*0ec0*/  IMAD R24, R12.reuse, c[0x0][0x1b4], R0 ;  /* 0x00006d000c187a24 */ /* 0x040fe400078e0200 */
[----:B------:R-:W-:Y:S02]  /*0ed0*/  IMAD.IADD R0, R7, 0x1, R22 ;  /* 0x0000000107007824 */ /* 0x000fe400078e0216 */
[----:B------:R-:W-:-:S03]  /*0ee0*/  IMAD.WIDE.U32 R10, R12, c[0x0][0x1e0], R16 ;  /* 0x000078000c0a7a25 */ /* 0x000fc600078e0010 */
[----:B------:R-:W-:Y:S01]  /*0ef0*/  LEA.HI.X R41, R6, c[0x0][0x25c], R0, 0x2, P1 ;  /* 0x0000970006297a11 */ /* 0x000fe200008f1400 */
[C---:B------:R-:W-:Y:S01]  /*0f00*/  IMAD R19, R8.reuse, c[0x0][0x17c], R9 ;  /* 0x00005f0008137a24 */ /* 0x040fe200078e0209 */
[----:B------:R-:W-:Y:S01]  /*0f10*/  SEL R0, R23, RZ, !P4 ;  /* 0x000000ff17007207 */ /* 0x000fe20006000000 */
[C-C-:B------:R-:W-:Y:S02]  /*0f20*/  IMAD.WIDE.U32 R4, R8.reuse, c[0x0][0x178], R16.reuse ;  /* 0x00005e0008047a25 */ /* 0x140fe400078e0010 */
[----:B------:R-:W-:Y:S02]  /*0f30*/  STL.64 [R1+0x20], R40 ;  /* 0x0000202801007387 */ /* 0x000fe40000100a00 */
[----:B------:R-:W-:-:S04]  /*0f40*/  IMAD.WIDE.U32 R8, R8, c[0x0][0x208], R16 ;  /* 0x0000820008087a25 */ /* 0x000fc800078e0010 */
[----:B------:R-:W-:Y:S02]  /*0f50*/  IMAD.IADD R18, R3, 0x1, R18 ;  /* 0x0000000103127824 */ /* 0x000fe400078e0212 */
[----:B------:R-:W-:-:S03]  /*0f60*/  IMAD.WIDE.U32 R12, R12, c[0x0][0x1b0], R16 ;  /* 0x00006c000c0c7a25 */ /* 0x000fc600078e0010 */
[----:B------:R-:W-:Y:S01]  /*0f70*/  LEA.HI.X R39, R2, c[0x0][0x284], R18, 0x2, P0 ;  /* 0x0000a10002277a11 */ /* 0x000fe200000f1412 */
[----:B------:R-:W-:Y:S02]  /*0f80*/  IMAD.IADD R3, R11, 0x1, R21 ;  /* 0x000000010b037824 */ /* 0x000fe400078e0215 */
[----:B------:R-:W-:Y:S02]  /*0f90*/  IMAD R11, R35, c[0x0][0x180], RZ ;  /* 0x00006000230b7a24 */ /* 0x000fe400078e02ff */
[----:B------:R-:W-:Y:S01]  /*0fa0*/  IMAD.MOV.U32 R6, RZ, RZ, R4 ;  /* 0x000000ffff067224 */ /* 0x000fe200078e0004 */
[----:B------:R-:W-:Y:S01]  /*0fb0*/  STL.64 [R1+0x18], R38 ;  /* 0x0000182601007387 */ /* 0x000fe20000100a00 */
[----:B------:R-:W-:Y:S02]  /*0fc0*/  IMAD.MOV.U32 R4, RZ, RZ, R8 ;  /* 0x000000ffff047224 */ /* 0x000fe400078e0008 */
[----:B------:R-:W-:Y:S02]  /*0fd0*/  IMAD.MOV.U32 R8, RZ, RZ, R12 ;  /* 0x000000ffff087224 */ /* 0x000fe400078e000c */
[----:B------:R-:W-:-:S02]  /*0fe0*/  IMAD.IADD R7, R5, 0x1, R19 ;  /* 0x0000000105077824 */ /* 0x000fc400078e0213 */
[----:B------:R-:W-:Y:S01]  /*0ff0*/  IMAD.MOV.U32 R2, RZ, RZ, R10 ;  /* 0x000000ffff027224 */ /* 0x000fe200078e000a */
[----:B------:R-:W-:Y:S01]  /*1000*/  SEL R10, R168, RZ, !P4 ;  /* 0x000000ffa80a7207 */ /* 0x000fe20006000000 */
[----:B------:R-:W-:Y:S01]  /*1010*/  IMAD R12, R36, c[0x0][0x184], R11 ;  /* 0x00006100240c7a24 */ /* 0x000fe200078e020b */
[----:B------:R-:W-:Y:S01]  /*1020*/  ISETP.GE.AND P4, PT, R16, c[0x0][0x1cc], PT ;  /* 0x0000730010007a0c */ /* 0x000fe20003f86270 */
[----:B------:R-:W-:Y:S02]  /*1030*/  IMAD.IADD R5, R9, 0x1, R20 ;  /* 0x0000000109057824 */ /* 0x000fe400078e0214 */
[C---:B------:R-:W-:Y:S02]  /*1040*/  IMAD R11, R0.reuse, c[0x0][0x1e8], RZ ;  /* 0x00007a00000b7a24 */ /* 0x040fe400078e02ff */
[----:B------:R-:W-:Y:S02]  /*1050*/  IMAD.IADD R9, R13, 0x1, R24 ;  /* 0x000000010d097824 */ /* 0x000fe400078e0218 */
[----:B------:R-:W-:-:S02]  /*1060*/  IMAD R0, R0, c[0x0][0x1b8], RZ ;  /* 0x00006e0000007a24 */ /* 0x000fc400078e02ff */
        /* <DEDUP_REMOVED lines=17> */
[----:B------:R-:W-:Y:S01]  /*1180*/  IMAD.IADD R5, R5, 0x1, R13 ;  /* 0x0000000105057824 */ /* 0x000fe200078e020d */
[----:B------:R-:W-:Y:S01]  /*1190*/  LEA R22, P2, R10, c[0x0][0x160], 0x1 ;  /* 0x000058000a167a11 */ /* 0x000fe200078408ff */
[----:B------:R-:W-:Y:S02]  /*11a0*/  IMAD R13, R30, c[0x0][0x21c], R0 ;  /* 0x000087001e0d7a24 */ /* 0x000fe400078e0200 */
[----:B------:R-:W-:-:S04]  /*11b0*/  IMAD.WIDE.U32 R6, R14, c[0x0][0x1d8], R2 ;  /* 0x000076000e067a25 */ /* 0x000fc800078e0002 */
[----:B------:R-:W-:Y:S01]  /*11c0*/  IMAD.IADD R0, R11, 0x1, R12 ;  /* 0x000000010b007824 */ /* 0x000fe200078e020c */
[----:B------:R-:W-:Y:S01]  /*11d0*/  LEA R2, P0, R6, c[0x0][0x1c0], 0x1 ;  /* 0x0000700006027a11 */ /* 0x000fe200078008ff */
[----:B------:R-:W-:Y:S01]  /*11e0*/  IMAD.IADD R3, R7, 0x1, R18 ;  /* 0x0000000107037824 */ /* 0x000fe200078e0212 */
[----:B------:R-:W-:Y:S01]  /*11f0*/  IADD3 R18, R16, 0x40, RZ ;  /* 0x0000004010127810 */ /* 0x000fe20007ffe0ff */
[----:B------:R-:W-:Y:S01]  /*1200*/  IMAD.WIDE.U32 R4, R30, c[0x0][0x218], R4 ;  /* 0x000086001e047a25 */ /* 0x000fe200078e0004 */
[----:B------:R-:W-:Y:S02]  /*1210*/  LEA.HI.X R23, R10, c[0x0][0x164], R0, 0x1, P2 ;  /* 0x000059000a177a11 */ /* 0x000fe400010f0c00 */
[----:B------:R-:W-:Y:S01]  /*1220*/  ISETP.GE.AND P3, PT, R18, c[0x0][0x1cc], PT ;  /* 0x0000730012007a0c */ /* 0x000fe20003f66270 */
[----:B------:R-:W-:Y:S01]  /*1230*/  IMAD R15, R15, c[0x0][0x1a8], RZ ;  /* 0x00006a000f0f7a24 */ /* 0x000fe200078e02ff */
[----:B------:R-:W-:Y:S01]  /*1240*/  LEA R20, P1, R4, c[0x0][0x1f0], 0x1 ;  /* 0x00007c0004147a11 */ /* 0x000fe200078208ff */
[----:B------:R-:W-:Y:S01]  /*1250*/  IMAD.IADD R0, R32, 0x1, -R37 ;  /* 0x0000000120007824 */ /* 0x000fe200078e0a25 */
[----:B------:R-:W-:Y:S01]  /*1260*/  LEA.HI.X R3, R6, c[0x0][0x1c4], R3, 0x1, P0 ;  /* 0x0000710006037a11 */ /* 0x000fe200000f0c03 */
[----:B------:R-:W-:Y:S01]  /*1270*/  IMAD.IADD R5, R5, 0x1, R13 ;  /* 0x0000000105057824 */ /* 0x000fe200078e020d */
[----:B------:R-:W-:Y:S01]  /*1280*/  STL.64 [R1+0x8], R22 ;  /* 0x0000081601007387 */ /* 0x000fe20000100a00 */
[----:B------:R-:W-:Y:S01]  /*1290*/  IMAD R15, R14, c[0x0][0x1ac], R15 ;  /* 0x00006b000e0f7a24 */ /* 0x000fe200078e020f */
[----:B------:R-:W-:Y:S01]  /*12a0*/  ISETP.LT.OR P2, PT, R0, 0x1, P4 ;  /* 0x000000010000780c */ /* 0x000fe20002741670 */
[----:B------:R-:W-:Y:S01]  /*12b0*/  IMAD.WIDE.U32 R12, R14, c[0x0][0x1a8], R8 ;  /* 0x00006a000e0c7a25 */ /* 0x000fe200078e0008 */
[----:B------:R-:W-:-:S02]  /*12c0*/  ISETP.LT.OR P6, PT, R0, 0x1, P3 ;  /* 0x000000010000780c */ /* 0x000fc40001fc1670 */
[----:B------:R-:W-:Y:S01]  /*12d0*/  LEA.HI.X R21, R4, c[0x0][0x1f4], R5, 0x1, P1 ;  /* 0x00007d0004157a11 */ /* 0x000fe200008f0c05 */
[----:B------:R-:W-:Y:S01]  /*12e0*/  IMAD.IADD R5, R13, 0x1, R15 ;  /* 0x000000010d057824 */ /* 0x000fe200078e020f */
[----:B------:R-:W-:Y:S01]  /*12f0*/  LEA R6, P0, R12, c[0x0][0x190], 0x1 ;  /* 0x000064000c067a11 */ /* 0x000fe200078008ff */
[----:B------:R-:W-:Y:S01]  /*1300*/  IMAD.SHL.U32 R8, R31, 0x2, RZ ;  /* 0x000000021f087824 */ /* 0x000fe200078e00ff */
[----:B------:R-:W-:Y:S01]  /*1310*/  ISETP.LT.OR P5, PT, R0, 0x21, P4 ;  /* 0x000000210000780c */ /* 0x000fe200027a1670 */
[----:B------:R1:W-:Y:S01]  /*1320*/  STL.64 [R1+0x10], R20 ;  /* 0x0000101401007387 */ /* 0x0003e20000100a00 */
[----:B------:R-:W-:Y:S01]  /*1330*/  LEA.HI.X R7, R12, c[0x0][0x194], R5, 0x1, P0 ;  /* 0x000065000c077a11 */ /* 0x000fe200000f0c05 */
[----:B------:R-:W-:Y:S01]  /*1340*/  IMAD.U32 R12, RZ, RZ, UR7 ;  /* 0x00000007ff0c7e24 */ /* 0x000fe2000f8e00ff */
[----:B------:R-:W-:Y:S01]  /*1350*/  IADD3 R4, P1, R2, UR7, RZ ;  /* 0x0000000702047c10 */ /* 0x000fe2000ff3e0ff */
[----:B------:R-:W-:Y:S01]  /*1360*/  @!PT LDS RZ, [RZ] ;  /* 0x00000000fffff984 */ /* 0x000fe20000000800 */
[----:B------:R-:W-:Y:S01]  /*1370*/  @!PT LDS RZ, [RZ] ;  /* 0x00000000fffff984 */ /* 0x000fe20000000800 */
[----:B------:R-:W-:Y:S01]  /*1380*/  @!PT LDS RZ, [RZ] ;  /* 0x00000000fffff984 */ /* 0x000fe20000000800 */
[----:B------:R2:W-:Y:S01]  /*1390*/  LDGSTS.E.BYPASS.LTC128B.128 [R8+0x8080], [R2.64], !P2 ;  /* 0x0808000002087fae */ /* 0x0005e2000d101d50 */
[----:B------:R-:W-:-:S02]  /*13a0*/  IADD3 R9, -R37, UR14, RZ ;  /* 0x0000000e25097c10 */ /* 0x000fc4000fffe1ff */
[----:B------:R-:W-:Y:S01]  /*13b0*/  IADD3.X R5, R3, UR6, RZ, P1, !PT ;  /* 0x0000000603057c10 */ /* 0x000fe20008ffe4ff */
[----:B------:R2:W-:Y:S01]  /*13c0*/  LDGSTS.E.BYPASS.LTC128B.128 [R8+0xc080], [R2.64+0x80], !P6 ;  /* 0x0c08008002087fae */ /* 0x0005e2000f101d50 */
[----:B------:R-:W-:Y:S02]  /*13d0*/  IADD3 R12, P2, P1, R12, 0x80, R2 ;  /* 0x000000800c0c7810 */ /* 0x000fe4000795e002 */
[C---:B------:R-:W-:Y:S01]  /*13e0*/  ISETP.LT.OR P6, PT, R0.reuse, 0x21, P3 ;  /* 0x000000210000780c */ /* 0x040fe20001fc1670 */
[----:B------:R3:W-:Y:S01]  /*13f0*/  LDGSTS.E.BYPASS.LTC128B.128 [R8+0x9080], [R4.64], !P5 ;  /* 0x0908000004087fae */ /* 0x0007e2000e901d50 */
[----:B------:R-:W-:Y:S02]  /*1400*/  IADD3.X R13, RZ, UR6, R3, P2, P1 ;  /* 0x00000006ff0d7c10 */ /* 0x000fe400097e2403 */
[C---:B------:R-:W-:Y:S02]  /*1410*/  ISETP.LT.OR P5, PT, R0.reuse, 0x41, P4 ;  /* 0x000000410000780c */ /* 0x040fe400027a1670 */
[----:B------:R-:W-:-:S02]  /*1420*/  ISETP.LT.OR P2, PT, R0, 0x41, P3 ;  /* 0x000000410000780c */ /* 0x000fc40001f41670 */
[C---:B------:R-:W-:Y:S02]  /*1430*/  ISETP.LT.OR P1, PT, R0.reuse, 0x61, P4 ;  /* 0x000000610000780c */ /* 0x040fe40002721670 */
[----:B------:R-:W-:Y:S02]  /*1440*/  ISETP.LT.OR P4, PT, R0, 0x61, P3 ;  /* 0x000000610000780c */ /* 0x000fe40001f81670 */
[----:B------:R-:W-:Y:S01]  /*1450*/  ISETP.GE.AND P3, PT, R16, c[0x0][0x19c], PT ;  /* 0x0000670010007a0c */ /* 0x000fe20003f66270 */
[----:B------:R4:W-:Y:S01]  /*1460*/  LDGSTS.E.BYPASS.LTC128B.128 [R8+0xd080], [R12.64], !P6 ;  /* 0x0d0800000c087fae */ /* 0x0009e2000f101d50 */
[----:B------:R-:W-:Y:S02]  /*1470*/  LEA.HI R15, R34, R33, RZ, 0x5 ;  /* 0x00000021220f7211 */ /* 0x000fe400078f28ff */
[----:B------:R-:W-:Y:S02]  /*1480*/  ISETP.LT.OR P6, PT, R0, 0x1, P3 ;  /* 0x000000010000780c */ /* 0x000fe40001fc1670 */
[----:B--2---:R-:W-:-:S04]  /*1490*/  IADD3 R2, P0, R4, UR7, RZ ;  /* 0x0000000704027c10 */ /* 0x004fc8000ff1e0ff */
[----:B------:R-:W-:Y:S02]  /*14a0*/  IADD3.X R3, R5, UR6, RZ, P0, !PT ;  /* 0x0000000605037c10 */ /* 0x000fe400087fe4ff */
[----:B------:R-:W-:-:S03]  /*14b0*/  IADD3 R10, P0, R4, UR9, RZ ;  /* 0x00000009040a7c10 */ /* 0x000fc6000ff1e0ff */
[----:B------:R2:W-:Y:S01]  /*14c0*/  LDGSTS.E.BYPASS.LTC128B.128 [R8+0xa080], [R2.64], !P5 ;  /* 0x0a08000002087fae */ /* 0x0005e2000e901d50 */
[----:B------:R-:W-:Y:S02]  /*14d0*/  IADD3.X R11, R5, UR8, RZ, P0, !PT ;  /* 0x00000008050b7c10 */ /* 0x000fe400087fe4ff */
[----:B---3--:R-:W-:-:S03]  /*14e0*/  IADD3 R4, P0, R2, UR7, RZ ;  /* 0x0000000702047c10 */ /* 0x008fc6000ff1e0ff */
[----:B------:R3:W-:Y:S01]  /*14f0*/  LDGSTS.E.BYPASS.LTC128B.128 [R8+0xe080], [R10.64], !P2 ;  /* 0x0e0800000a087fae */ /* 0x0007e2000d101d50 */
[----:B------:R-:W-:Y:S01]  /*1500*/  IADD3.X R5, R3, UR6, RZ, P0, !PT ;  /* 0x0000000603057c10 */ /* 0x000fe200087fe4ff */
[----:B------:R-:W-:Y:S01]  /*1510*/  USHF.L.U32 UR6, UR4, 0x6, URZ ;  /* 0x0000000604067899 */ /* 0x000fe2000800063f */
[----:B------:R-:W-:-:S03]  /*1520*/  ISETP.GE.AND P2, PT, R18, c[0x0][0x19c], PT ;  /* 0x0000670012007a0c */ /* 0x000fc60003f46270 */
[----:B------:R1:W-:Y:S01]  /*1530*/  LDGSTS.E.BYPASS.LTC128B.128 [R8+0xb080], [R4.64], !P1 ;  /* 0x0b08000004087fae */ /* 0x0003e2000c901d50 */
[----:B------:R-:W-:Y:S01]  /*1540*/  ISETP.LT.OR P5, PT, R0, 0x1, P2 ;  /* 0x000000010000780c */ /* 0x000fe200017a1670 */
[----:B------:R-:W-:-:S04]  /*1550*/  UIADD3 UR4, UP0, UR6, 0x80, URZ ;  /* 0x0000008006047890 */ /* 0x000fc8000ff1e03f */
[----:B------:R-:W-:Y:S02]  /*1560*/  UIADD3.X UR7, URZ, UR5, URZ, UP0, !UPT ;  /* 0x000000053f077290 */ /* 0x000fe400087fe43f */
[----:B------:R-:W-:Y:S01]  /*1570*/  UISETP.GE.AND UP0, UPT, UR14, 0x41, UPT ;  /* 0x000000410e00788c */ /* 0x000fe2000bf06270 */
[----:B--2---:R-:W-:-:S04]  /*1580*/  IADD3 R2, P0, R2, UR9, RZ ;  /* 0x0000000902027c10 */ /* 0x004fc8000ff1e0ff */
[----:B------:R-:W-:Y:S01]  /*1590*/  IADD3.X R3, R3, UR8, RZ, P0, !PT ;  /* 0x0000000803037c10 */ /* 0x000fe200087fe4ff */
[----:B---3--:R-:W-:-:S04]  /*15a0*/  IMAD.U32 R10, RZ, RZ, UR6 ;  /* 0x00000006ff0a7e24 */ /* 0x008fc8000f8e00ff */
[----:B------:R2:W-:Y:S01]  /*15b0*/  LDGSTS.E.BYPASS.LTC128B.128 [R8+0xf080], [R2.64], !P4 ;  /* 0x0f08000002087fae */ /* 0x0005e2000e101d50 */
[----:B------:R-:W-:Y:S02]  /*15c0*/  ISETP.LT.OR P4, PT, R0, 0x21, P3 ;  /* 0x000000210000780c */ /* 0x000fe40001f81670 */
[----:B------:R-:W-:Y:S01]  /*15d0*/  IADD3 R10, P1, P0, R10, 0x80, R6 ;  /* 0x000000800a0a7810 */ /* 0x000fe2000783e006 */
[----:B------:R3:W-:Y:S01]  /*15e0*/  LDGSTS.E.BYPASS.LTC128B.128 [R8+0x80], [R6.64], !P6 ;  /* 0x0008000006087fae */ /* 0x0007e2000f101d50 */
[----:B------:R-:W-:Y:S02]  /*15f0*/  ISETP.GE.AND P6, PT, R18, c[0x0][0x16c], PT ;  /* 0x00005b0012007a0c */ /* 0x000fe40003fc6270 */
[----:B------:R-:W-:Y:S01]  /*1600*/  IADD3.X R11, RZ, UR5, R7, P1, P0 ;  /* 0x00000005ff0b7c10 */ /* 0x000fe20008fe0407 */
[----:B------:R3:W-:Y:S01]  /*1610*/  LDGSTS.E.BYPASS.LTC128B.128 [R8+0x4080], [R6.64+0x80], !P5 ;  /* 0x0408008006087fae */ /* 0x0007e2000e901d50 */
[----:B------:R-:W-:Y:S02]  /*1620*/  ISETP.LT.OR P1, PT, R0, 0x21, P2 ;  /* 0x000000210000780c */ /* 0x000fe40001721670 */
[----:B-1----:R-:W-:-:S02]  /*1630*/  IADD3 R4, P0, R6, UR6, RZ ;  /* 0x0000000606047c10 */ /* 0x002fc4000ff1e0ff */
[----:B------:R-:W-:Y:S02]  /*1640*/  P2R R19, PR, RZ, 0x40 ;  /* 0x00000040ff137803 */ /* 0x000fe40000000000 */
[----:B------:R-:W-:Y:S02]  /*1650*/  IADD3.X R5, R7, UR5, RZ, P0, !PT ;  /* 0x0000000507057c10 */ /* 0x000fe400087fe4ff */
[----:B------:R-:W-:Y:S01]  /*1660*/  ISETP.LT.OR P6, PT, R0, 0x61, P2 ;  /* 0x000000610000780c */ /* 0x000fe200017c1670 */
[----:B------:R1:W-:Y:S01]  /*1670*/  STL [R1+0x30], R19 ;  /* 0x0000301301007387 */ /* 0x0003e20000100800 */
[----:B------:R-:W-:-:S03]  /*1680*/  ISETP.GE.AND P5, PT, R16, c[0x0][0x16c], PT ;  /* 0x00005b0010007a0c */ /* 0x000fc60003fa6270 */
[----:B------:R1:W-:Y:S01]  /*1690*/  LDGSTS.E.BYPASS.LTC128B.128 [R8+0x1080], [R4.64], !P4 ;  /* 0x0108000004087fae */ /* 0x0003e2000e101d50 */
[C---:B------:R-:W-:Y:S02]  /*16a0*/  ISETP.LT.OR P4, PT, R0.reuse, 0x41, P3 ;  /* 0x000000410000780c */ /* 0x040fe40001f81670 */
[----:B------:R-:W-:Y:S01]  /*16b0*/  ISETP.LT.OR P3, PT, R0, 0x61, P3 ;  /* 0x000000610000780c */ /* 0x000fe20001f61670 */
[----:B------:R4:W-:Y:S01]  /*16c0*/  LDGSTS.E.BYPASS.LTC128B.128 [R8+0x5080], [R10.64], !P1 ;  /* 0x050800000a087fae */ /* 0x0009e2000c901d50 */
[----:B--2---:R-:W-:Y:S02]  /*16d0*/  IADD3 R2, P0, R4, UR6, RZ ;  /* 0x0000000604027c10 */ /* 0x004fe4000ff1e0ff */
[----:B------:R-:W-:Y:S02]  /*16e0*/  ISETP.LT.OR P1, PT, R0, 0x41, P2 ;  /* 0x000000410000780c */ /* 0x000fe40001721670 */
[----:B------:R-:W-:Y:S02]  /*16f0*/  ISETP.NE.AND P2, PT, R19, RZ, PT ;  /* 0x000000ff1300720c */ /* 0x000fe40003f45270 */
[----:B------:R-:W-:-:S02]  /*1700*/  IADD3.X R3, R5, UR5, RZ, P0, !PT ;  /* 0x0000000505037c10 */ /* 0x000fc400087fe4ff */
[----:B------:R-:W-:Y:S02]  /*1710*/  SEL R0, RZ, 0x1, P5 ;  /* 0x00000001ff007807 */ /* 0x000fe40002800000 */
[----:B---3--:R-:W-:Y:S01]  /*1720*/  SEL R7, RZ, 0x2, P2 ;  /* 0x00000002ff077807 */ /* 0x008fe20001000000 */
[----:B------:R2:W-:Y:S01]  /*1730*/  LDGSTS.E.BYPASS.LTC128B.128 [R8+0x2080], [R2.64], !P4 ;  /* 0x0208000002087fae */ /* 0x0005e2000e101d50 */
[----:B------:R-:W-:-:S03]  /*1740*/  ISETP.GE.AND P4, PT, R16, c[0x0][0x1fc], PT ;  /* 0x00007f0010007a0c */ /* 0x000fc60003f86270 */
[----:B------:R-:W-:Y:S01]  /*1750*/  IMAD.IADD R0, R7, 0x1, R0 ;  /* 0x0000000107007824 */ /* 0x000fe200078e0200 */
[----:B-1----:R-:W-:-:S04]  /*1760*/  IADD3 R4, P0, R4, UR4, RZ ;  /* 0x0000000404047c10 */ /* 0x002fc8000ff1e0ff */
[----:B------:R-:W-:Y:S02]  /*1770*/  IADD3.X R5, R5, UR7, RZ, P0, !PT ;  /* 0x0000000705057c10 */ /* 0x000fe400087fe4ff */
[----:B------:R-:W-:Y:S01]  /*1780*/  IADD3 R6, P0, R2, UR6, RZ ;  /* 0x0000000602067c10 */ /* 0x000fe2000ff1e0ff */
[----:B------:R-:W-:Y:S01]  /*1790*/  UMOV UR6, 0x5 ;  /* 0x0000000500067882 */ /* 0x000fe20000000000 */
[----:B----4-:R-:W-:Y:S01]  /*17a0*/  P2R R10, PR, RZ, 0x20 ;  /* 0x00000020ff0a7803 */ /* 0x010fe20000000000 */
[----:B------:R1:W-:Y:S01]  /*17b0*/  LDGSTS.E.BYPASS.LTC128B.128 [R8+0x6080], [R4.64], !P1 ;  /* 0x0608000004087fae */ /* 0x0003e2000c901d50 */
[----:B------:R-:W-:Y:S02]  /*17c0*/  IADD3.X R7, R3, UR5, RZ, P0, !PT ;  /* 0x0000000503077c10 */ /* 0x000fe400087fe4ff */
[C---:B------:R-:W-:Y:S02]  /*17d0*/  LOP3.LUT P0, RZ, R0.reuse, 0x1, RZ, 0xc0, !PT ;  /* 0x0000000100ff7812 */ /* 0x040fe4000780c0ff */
[----:B------:R-:W-:Y:S01]  /*17e0*/  LOP3.LUT P5, RZ, R0, 0x2, RZ, 0xc0, !PT ;  /* 0x0000000200ff7812 */ /* 0x000fe200078ac0ff */
[----:B------:R3:W-:Y:S01]  /*17f0*/  LDGSTS.E.BYPASS.LTC128B.128 [R8+0x3080], [R6.64], !P3 ;  /* 0x0308000006087fae */ /* 0x0007e2000d901d50 */
[----:B------:R-:W-:-:S02]  /*1800*/  ISETP.LT.OR P2, PT, R9, 0x1, !P0 ;  /* 0x000000010900780c */ /* 0x000fc40004741670 */
[C---:B------:R-:W-:Y:S02]  /*1810*/  ISETP.LT.OR P3, PT, R9.reuse, 0x1, !P5 ;  /* 0x000000010900780c */ /* 0x040fe40006f61670 */
[----:B--2---:R-:W-:Y:S01]  /*1820*/  IADD3 R2, P1, R2, UR4, RZ ;  /* 0x0000000402027c10 */ /* 0x004fe2000ff3e0ff */
[----:B------:R-:W-:Y:S01]  /*1830*/  ULDC.64 UR4, c[0x0][0x178] ;  /* 0x00005e0000047ab9 */ /* 0x000fe20000000a00 */
[----:B------:R-:W-:Y:S01]  /*1840*/  ISETP.LT.OR P5, PT, R9, 0x21, !P0 ;  /* 0x000000210900780c */ /* 0x000fe200047a1670 */
[----:B------:R-:W-:Y:S01]  /*1850*/  USHF.L.U32 UR11, UR4, 0x6, URZ ;  /* 0x00000006040b7899 */ /* 0x000fe2000800063f */
[----:B------:R-:W-:Y:S01]  /*1860*/  IADD3.X R3, R3, UR7, RZ, P1, !PT ;  /* 0x0000000703037c10 */ /* 0x000fe20008ffe4ff */
[----:B------:R-:W-:Y:S01]  /*1870*/  USHF.L.U64.HI UR10, UR4, UR10, UR5 ;  /* 0x0000000a040a7299 */ /* 0x000fe20008010205 */
[----:B------:R-:W-:Y:S02]  /*1880*/  LEA.HI R11, R34, R33, RZ, 0x4 ;  /* 0x00000021220b7211 */ /* 0x000fe400078f20ff */
[----:B------:R-:W-:Y:S01]  /*1890*/  ULDC.64 UR4, c[0x0][0x208] ;  /* 0x0000820000047ab9 */ /* 0x000fe20000000a00 */
[----:B------:R2:W-:Y:S01]  /*18a0*/  LDGSTS.E.BYPASS.LTC128B.128 [R8+0x7080], [R2.64], !P6 ;  /* 0x0708000002087fae */ /* 0x0005e2000f101d50 */
[----:B------:R-:W-:Y:S01]  /*18b0*/  ISETP.GE.AND P6, PT, R18, c[0x0][0x1fc], PT ;  /* 0x00007f0012007a0c */ /* 0x000fe20003fc6270 */
[----:B------:R-:W-:-:S02]  /*18c0*/  USHF.L.U32 UR7, UR4, 0x5, URZ ;  /* 0x0000000504077899 */ /* 0x000fc4000800063f */
[----:B------:R-:W0:Y:S01]  /*18d0*/  LDGDEPBAR ;  /* 0x00000000000079af */ /* 0x000e220000000000 */
[----:B------:R-:W-:Y:S01]  /*18e0*/  USHF.L.U64.HI UR5, UR4, UR6, UR5 ;  /* 0x0000000604057299 */ /* 0x000fe20008010205 */
[----:B-1----:R-:W-:Y:S02]  /*18f0*/  IADD3 R4, P0, R22, UR11, RZ ;  /* 0x0000000b16047c10 */ /* 0x002fe4000ff1e0ff */
[----:B------:R1:W-:Y:S01]  /*1900*/  LDGSTS.E.BYPASS.LTC128B.128 [R8+0x10080], [R22.64], !P2 ;  /* 0x1008000016087fae */ /* 0x0003e2000d101d50 */
[----:B------:R-:W-:Y:S01]  /*1910*/  USHF.L.U32 UR4, UR7, 0x1, URZ ;  /* 0x0000000107047899 */ /* 0x000fe2000800063f */
[----:B------:R-:W-:Y:S02]  /*1920*/  IADD3.X R5, R23, UR10, RZ, P0, !PT ;  /* 0x0000000a17057c10 */ /* 0x000fe400087fe4ff */
[----:B------:R1:W-:Y:S01]  /*1930*/  LDGSTS.E.BYPASS.LTC128B.128 [R8+0x12080], [R22.64+0x80], !P3 ;  /* 0x1208008016087fae */ /* 0x0003e2000d901d50 */
[----:B------:R-:W-:Y:S01]  /*1940*/  LOP3.LUT P3, RZ, R0, 0x2, RZ, 0xc0, !PT ;  /* 0x0000000200ff7812 */ /* 0x000fe2000786c0ff */
[----:B------:R-:W-:Y:S01]  /*1950*/  USHF.L.U64.HI UR5, UR7, 0x1, UR5 ;  /* 0x0000000107057899 */ /* 0x000fe20008010205 */
[----:B------:R-:W-:Y:S01]  /*1960*/  SEL R0, RZ, 0x1, P4 ;  /* 0x00000001ff007807 */ /* 0x000fe20002000000 */
[----:B------:R4:W-:Y:S01]  /*1970*/  LDGSTS.E.BYPASS.LTC128B.128 [R8+0x11080], [R4.64], !P5 ;  /* 0x1108000004087fae */ /* 0x0009e2000e901d50 */
[----:B---3--:R-:W-:-:S02]  /*1980*/  SEL R6, RZ, 0x2, P6 ;  /* 0x00000002ff067807 */ /* 0x008fc40003000000 */
[----:B------:R-:W-:Y:S01]  /*1990*/  ISETP.NE.AND P5, PT, R10, RZ, PT ;  /* 0x000000ff0a00720c */ /* 0x000fe20003fa5270 */
[----:B------:R-:W-:Y:S02]  /*19a0*/  IMAD R10, R35, c[0x0][0x238], RZ ;  /* 0x00008e00230a7a24 */ /* 0x000fe400078e02ff */
[----:B------:R-:W-:Y:S02]  /*19b0*/  IMAD.IADD R0, R6, 0x1, R0 ;  /* 0x0000000106007824 */ /* 0x000fe400078e0200 */
[----:B------:R-:W-:Y:S02]  /*19c0*/  IMAD R10, R36, c[0x0][0x23c], R10 ;  /* 0x00008f00240a7a24 */ /* 0x000fe400078e020a */
[----:B--2---:R-:W-:-:S05]  /*19d0*/  IMAD.U32 R2, RZ, RZ, UR11 ;  /* 0x0000000bff027e24 */ /* 0x004fca000f8e00ff */
[----:B------:R-:W-:-:S04]  /*19e0*/  IADD3 R2, P2, P1, R2, 0x80, R22 ;  /* 0x0000008002027810 */ /* 0x000fc8000795e016 */
[----:B------:R-:W-:Y:S02]  /*19f0*/  IADD3.X R3, RZ, UR10, R23, P2, P1 ;  /* 0x0000000aff037c10 */ /* 0x000fe400097e2417 */
[----:B------:R-:W-:Y:S02]  /*1a00*/  ISETP.LT.OR P2, PT, R9, 0x21, !P3 ;  /* 0x000000210900780c */ /* 0x000fe40005f41670 */
[----:B------:R-:W-:Y:S02]  /*1a10*/  ISETP.GT.AND P3, PT, R33, 0xf, PT ;  /* 0x0000000f2100780c */ /* 0x000fe40003f64270 */
[----:B------:R-:W-:Y:S02]  /*1a20*/  LOP3.LUT P1, RZ, R0, 0x1, RZ, 0xc0, !PT ;  /* 0x0000000100ff7812 */ /* 0x000fe4000782c0ff */
[----:B----4-:R-:W-:Y:S02]  /*1a30*/  LOP3.LUT R5, R11, 0xfffffff0, RZ, 0xc0, !PT ;  /* 0xfffffff00b057812 */ /* 0x010fe400078ec0ff */
[----:B------:R-:W-:-:S02]  /*1a40*/  ISETP.LT.OR P0, PT, R9, 0x1, !P1 ;  /* 0x000000010900780c */ /* 0x000fc40004f01670 */
[----:B------:R-:W-:Y:S01]  /*1a50*/  ISETP.LT.OR P1, PT, R9, 0x21, !P1 ;  /* 0x000000210900780c */ /* 0x000fe20004f21670 */
[----:B------:R-:W-:Y:S01]  /*1a60*/  IMAD.IADD R5, R33, 0x1, -R5 ;  /* 0x0000000121057824 */ /* 0x000fe200078e0a05 */
[----:B------:R-:W-:Y:S01]  /*1a70*/  SHF.R.S32.HI R4, RZ, 0x5, R15 ;  /* 0x00000005ff047819 */ /* 0x000fe2000001140f */
[----:B------:R2:W-:Y:S03]  /*1a80*/  LDGSTS.E.BYPASS.LTC128B.128 [R8+0x13080], [R2.64], !P2 ;  /* 0x1308000002087fae */ /* 0x0005e6000d101d50 */
[----:B------:R-:W-:-:S04]  /*1a90*/  LEA.HI R12, R15, R4, RZ, 0x1 ;  /* 0x000000040f0c7211 */ /* 0x000fc800078f08ff */
[----:B------:R-:W-:-:S05]  /*1aa0*/  LOP3.LUT R12, R12, 0xfffffffe, RZ, 0xc0, !PT ;  /* 0xfffffffe0c0c7812 */ /* 0x000fca00078ec0ff */
[----:B------:R-:W-:Y:S02]  /*1ab0*/  IMAD.IADD R13, R4, 0x1, -R12 ;  /* 0x00000001040d7824 */ /* 0x000fe400078e0a0c */
[----:B--2---:R-:W-:-:S05]  /*1ac0*/  @!P3 IMAD.SHL.U32 R2, R33, 0x10, RZ ;  /* 0x000000102102b824 */ /* 0x004fca00078e00ff */
[----:B------:R2:W-:Y:S04]  /*1ad0*/  @!P3 LDGSTS.E.BYPASS.LTC128B.128 [R2+0x20080], [R40.64] ;  /* 0x200800002802bfae */ /* 0x0005e8000b901d50 */
[----:B------:R-:W0:Y:S04]  /*1ae0*/  LDGDEPBAR ;  /* 0x00000000000079af */ /* 0x000e280000000000 */
[----:B------:R3:W-:Y:S01]  /*1af0*/  LDGSTS.E.BYPASS.LTC128B.128 [R8+0x18080], [R20.64], !P0 ;  /* 0x1808000014087fae */ /* 0x0007e2000c101d50 */
[----:B------:R-:W-:Y:S02]  /*1b00*/  LOP3.LUT P0, RZ, R0, 0x2, RZ, 0xc0, !PT ;  /* 0x0000000200ff7812 */ /* 0x000fe4000780c0ff */
[----:B------:R-:W-:-:S02]  /*1b10*/  SHF.R.S32.HI R0, RZ, 0x4, R11 ;  /* 0x00000004ff007819 */ /* 0x000fc4000001140b */
[----:B------:R-:W-:Y:S02]  /*1b20*/  ISETP.LT.OR P2, PT, R9, 0x1, !P0 ;  /* 0x000000010900780c */ /* 0x000fe40004741670 */
[----:B------:R-:W-:Y:S02]  /*1b30*/  LEA.HI R11, R11, R0, RZ, 0x1 ;  /* 0x000000000b0b7211 */ /* 0x000fe400078f08ff */
[----:B------:R-:W-:Y:S02]  /*1b40*/  ISETP.LT.OR P0, PT, R9, 0x21, !P0 ;  /* 0x000000210900780c */ /* 0x000fe40004701670 */
[----:B------:R-:W-:Y:S02]  /*1b50*/  SHF.R.S32.HI R9, RZ, 0x1f, R5 ;  /* 0x0000001fff097819 */ /* 0x000fe40000011405 */
[----:B------:R-:W-:-:S05]  /*1b60*/  LOP3.LUT R11, R11, 0xfffffffe, RZ, 0xc0, !PT ;  /* 0xfffffffe0b0b7812 */ /* 0x000fca00078ec0ff */
[----:B------:R3:W-:Y:S01]  /*1b70*/  LDGSTS.E.BYPASS.LTC128B.128 [R8+0x1a080], [R20.64+0x80], !P2 ;  /* 0x1a08008014087fae */ /* 0x0007e2000d101d50 */
[----:B--2---:R-:W-:Y:S01]  /*1b80*/  IMAD.WIDE.U32 R2, R36, c[0x0][0x238], R28 ;  /* 0x00008e0024027a25 */ /* 0x004fe200078e001c */
[----:B------:R-:W-:-:S03]  /*1b90*/  IADD3 R6, P2, R20, UR4, RZ ;  /* 0x0000000414067c10 */ /* 0x000fc6000ff5e0ff */
[----:B------:R-:W-:Y:S01]  /*1ba0*/  IMAD.IADD R3, R3, 0x1, R10 ;  /* 0x0000000103037824 */ /* 0x000fe200078e020a */
[----:B------:R-:W-:Y:S01]  /*1bb0*/  LEA.HI R10, R9, R5, RZ, 0x3 ;  /* 0x00000005090a7211 */ /* 0x000fe200078f18ff */
[----:B------:R-:W-:Y:S01]  /*1bc0*/  IMAD.IADD R212, R0, 0x1, -R11 ;  /* 0x0000000100d47824 */ /* 0x000fe200078e0a0b */
[----:B------:R-:W-:Y:S01]  /*1bd0*/  IADD3.X R7, R21, UR5, RZ, P2, !PT ;  /* 0x0000000515077c10 */ /* 0x000fe200097fe4ff */
[----:B------:R-:W-:Y:S01]  /*1be0*/  IMAD R9, R25, c[0x0][0x240], RZ ;  /* 0x0000900019097a24 */ /* 0x000fe200078e02ff */
[C---:B------:R-:W-:Y:S01]  /*1bf0*/  LOP3.LUT R0, R10.reuse, 0xfffffff8, RZ, 0xc0, !PT ;  /* 0xfffffff80a007812 */ /* 0x040fe200078ec0ff */
[----:B------:R-:W-:Y:S02]  /*1c00*/  IMAD.SHL.U32 R4, R10, 0x40, RZ ;  /* 0x000000400a047824 */ /* 0x000fe400078e00ff */
[----:B------:R1:W-:Y:S01]  /*1c10*/  LDGSTS.E.BYPASS.LTC128B.128 [R8+0x19080], [R6.64], !P1 ;  /* 0x1908000006087fae */ /* 0x0003e2000c901d50 */
[----:B------:R-:W-:Y:S02]  /*1c20*/  IMAD R12, R30, c[0x0][0x244], R9 ;  /* 0x000091001e0c7a24 */ /* 0x000fe400078e0209 */
[----:B------:R-:W-:Y:S01]  /*1c30*/  IMAD.IADD R5, R5, 0x1, -R0 ;  /* 0x0000000105057824 */ /* 0x000fe200078e0a00 */
[----:B------:R1:W-:Y:S01]  /*1c40*/  LDGSTS.E.BYPASS.LTC128B.128 [R8+0x1b080], [R6.64+0x80], !P0 ;  /* 0x1b08008006087fae */ /* 0x0003e2000c101d50 */
[----:B------:R-:W-:Y:S01]  /*1c50*/  @!P3 IMAD.SHL.U32 R0, R33, 0x10, RZ ;  /* 0x000000102100b824 */ /* 0x000fe200078e00ff */
[----:B------:R-:W-:-:S04]  /*1c60*/  PLOP3.LUT P0, PT, PT, PT, UP0, 0x80, 0x0 ;  /* 0x000000000000781c */ /* 0x000fc80003f0f008 */
[----:B------:R2:W-:Y:S01]  /*1c70*/  @!P3 LDGSTS.E.BYPASS.LTC128B.128 [R0+0x20280], [R38.64] ;  /* 0x202800002600bfae */ /* 0x0005e2000b901d50 */
[----:B---3--:R-:W-:-:S03]  /*1c80*/  IMAD.WIDE.U32 R20, R30, c[0x0][0x240], R2 ;  /* 0x000090001e147a25 */ /* 0x008fc600078e0002 */
[----:B------:R-:W0:Y:S01]  /*1c90*/  LDGDEPBAR ;  /* 0x00000000000079af */ /* 0x000e220000000000 */
[----:B------:R-:W-:-:S03]  /*1ca0*/  IMAD.SHL.U32 R3, R5, 0x40, RZ ;  /* 0x0000004005037824 */ /* 0x000fc600078e00ff */
[----:B------:R1:W-:Y:S01]  /*1cb0*/  STL.64 [R1+0x28], R20 ;  /* 0x0000281401007387 */ /* 0x0003e20000100a00 */
[----:B------:R-:W-:Y:S01]  /*1cc0*/  IMAD.SHL.U32 R2, R212, 0x8, RZ ;  /* 0x00000008d4027824 */ /* 0x000fe200078e00ff */
[----:B------:R-:W-:Y:S02]  /*1cd0*/  LOP3.LUT R3, R3, 0x1c0, RZ, 0xc0, !PT ;  /* 0x000001c003037812 */ /* 0x000fe400078ec0ff */
[----:B------:R-:W0:Y:S02]  /*1ce0*/  LDGDEPBAR ;  /* 0x00000000000079af */ /* 0x000e240000000000 */
[----:B------:R-:W-:Y:S02]  /*1cf0*/  LOP3.LUT R11, R3, 0x8, R2, 0xf8, !PT ;  /* 0x00000008030b7812 */ /* 0x000fe400078ef802 */
[----:B------:R-:W-:Y:S02]  /*1d00*/  SHF.R.U32.HI R9, RZ, 0x3, R3 ;  /* 0x00000003ff097819 */ /* 0x000fe40000011603 */
[----:B------:R-:W-:-:S02]  /*1d10*/  LOP3.LUT R2, R4, 0xfffffe00, RZ, 0xc0, !PT ;  /* 0xfffffe0004027812 */ /* 0x000fc400078ec0ff */
[----:B------:R-:W-:Y:S01]  /*1d20*/  LOP3.LUT R4, R11, R9, RZ, 0x3c, !PT ;  /* 0x000000090b047212 */ /* 0x000fe200078e3cff */
[----:B--2---:R-:W-:-:S05]  /*1d30*/  IMAD.SHL.U32 R0, R26, 0x8, RZ ;  /* 0x000000081a007824 */ /* 0x004fca00078e00ff */
[----:B------:R-:W-:Y:S01]  /*1d40*/  LOP3.LUT R14, R0, 0x18, RZ, 0xc0, !PT ;  /* 0x00000018000e7812 */ /* 0x000fe200078ec0ff */
[----:B------:R-:W-:-:S05]  /*1d50*/  IMAD.SHL.U32 R0, R212, 0x20, RZ ;  /* 0x00000020d4007824 */ /* 0x000fca00078e00ff */
[----:B------:R-:W-:Y:S01]  /*1d60*/  LOP3.LUT R10, R14, 0x20, R0, 0xf8, !PT ;  /* 0x000000200e0a7812 */ /* 0x000fe200078ef800 */
[----:B------:R-:W-:-:S03]  /*1d70*/  IMAD.SHL.U32 R0, R13, 0x400, RZ ;  /* 0x000004000d007824 */ /* 0x000fc600078e00ff */
[----:B------:R-:W-:Y:S02]  /*1d80*/  LOP3.LUT R3, R9, R10, R3, 0x1e, !PT ;  /* 0x0000000a09037212 */ /* 0x000fe400078e1e03 */
        /* <DEDUP_REMOVED lines=8> */
[----:B------:R-:W-:Y:S05]  /*1e10*/  @!P0 BRA `(.L_x_1294) ;  /* 0x0000015000008947 */ /* 0x000fea0003800000 */
[----:B-1----:R-:W-:Y:S01]  /*1e20*/  IADD3 R2, P0, R6, UR4, RZ ;  /* 0x0000000406027c10 */ /* 0x002fe2000ff1e0ff */
[----:B------:R-:W-:Y:S01]  /*1e30*/  IMAD.U32 R4, RZ, RZ, UR14 ;  /* 0x0000000eff047e24 */ /* 0x000fe2000f8e00ff */
[----:B------:R-:W-:Y:S01]  /*1e40*/  ISETP.GE.AND P1, PT, R16, c[0x0][0x1fc], PT ;  /* 0x00007f0010007a0c */ /* 0x000fe20003f26270 */
[----:B------:R-:W-:Y:S01]  /*1e50*/  BSSY B0, `(.L_x_1294) ;  /* 0x0000011000007945 */ /* 0x000fe20003800000 */
[----:B------:R-:W-:-:S02]  /*1e60*/  IADD3.X R3, R7, UR5, RZ, P0, !PT ;  /* 0x0000000507037c10 */ /* 0x000fc400087fe4ff */
[----:B------:R-:W-:Y:S02]  /*1e70*/  IADD3 R6, P0, R2, UR4, RZ ;  /* 0x0000000402067c10 */ /* 0x000fe4000ff1e0ff */
[----:B------:R-:W-:Y:S02]  /*1e80*/  IADD3 R4, R4, -0x40, -R37 ;  /* 0xffffffc004047810 */ /* 0x000fe40007ffe825 */
        /* <DEDUP_REMOVED lines=13> */
.L_x_1295:
[----:B------:R-:W-:Y:S05]  /*1f60*/  BSYNC B0 ;  /* 0x0000000000007941 */ /* 0x000fea0003800000 */
.L_x_1294:
[----:B-1----:R-:W-:Y:S01]  /*1f70*/  LEA.HI R7, R34, R33, RZ, 0x2 ;  /* 0x0000002122077211 */ /* 0x002fe200078f10ff */
        /* <DEDUP_REMOVED lines=139> */
.L_x_1298:
        /* <DEDUP_REMOVED lines=167> */
[----:B-----5:R-:W-:Y:S02]  /*32a0*/  ISETP.NE.AND P2, PT, R240, RZ, PT ;  /* 0x000000fff000720c */ /* 0x020fe40003f45270 */
        /* <DEDUP_REMOVED lines=28> */
.L_x_1296:
        /* <DEDUP_REMOVED lines=500> */
.L_x_1297:
        /* <DEDUP_REMOVED lines=298> */
.L_x_1293:
        /* <DEDUP_REMOVED lines=10> */
[----:B------:R-:W-:Y:S01]  /*66f0*/  IMAD.MOV.U32 R2, RZ, RZ, c[0x0][0x338] ;  /* 0x0000ce00ff027624 */ /* 0x000fe200078e00ff */
[----:B---3--:R-:W-:Y:S01]  /*6700*/  USHF.L.U32 UR5, UR5, 0xe, URZ ;  /* 0x0000000e05057899 */ /* 0x008fe2000800063f */
[----:B----4-:R-:W-:Y:S01]  /*6710*/  SHF.R.S32.HI R6, RZ, 0x1f, R5 ;  /* 0x0000001fff067819 */ /* 0x010fe20000011405 */
[----:B------:R-:W-:Y:S02]  /*6720*/  BAR.SYNC.DEFER_BLOCKING 0x1, 0x100 ;  /* 0x0044000000007b1d */ /* 0x000fe40000010000 */
[----:B------:R-:W-:Y:S01]  /*6730*/  ISETP.NE.AND P1, PT, R2, 0x1, PT ;  /* 0x000000010200780c */ /* 0x000fe20003f25270 */
[----:B------:R-:W-:-:S12]  /*6740*/  USHF.R.S32.HI UR4, URZ, 0x1f, UR5 ;  /* 0x0000001f3f047899 */ /* 0x000fd80008011405 */
[----:B-1----:R-:W-:-:S04]  /*6750*/  @P1 IMAD.HI.U32 R4, R3, c[0x0][0x33c], RZ ;  /* 0x0000cf0003041a27 */ /* 0x002fc800078e00ff */
[----:B--2---:R-:W-:-:S05]  /*6760*/  @P0 IMAD R0, R9, 0x80, R0 ;  /* 0x0000008009000824 */ /* 0x004fca00078e0200 */
[----:B------:R-:W-:-:S04]  /*6770*/  @P0 SHF.R.S32.HI R2, RZ, 0x1f, R0 ;  /* 0x0000001fff020819 */ /* 0x000fc80000011400 */
[----:B------:R-:W-:Y:S01]  /*6780*/  @P0 LEA.HI R2, R2, R0, RZ, 0x7 ;  /* 0x0000000002020211 */ /* 0x000fe200078f38ff */
[----:B------:R-:W-:Y:S01]  /*6790*/  IMAD.MOV.U32 R0, RZ, RZ, R3 ;  /* 0x000000ffff007224 */ /* 0x000fe200078e0003 */
[----:B------:R-:W-:Y:S02]  /*67a0*/  @P1 SHF.R.U32.HI R0, RZ, c[0x0][0x340], R4 ;  /* 0x0000d000ff001a19 */ /* 0x000fe40000011604 */
[----:B------:R-:W-:Y:S02]  /*67b0*/  @P0 SHF.L.U32 R2, R2, 0x7, RZ ;  /* 0x0000000702020819 */ /* 0x000fe400000006ff */
[----:B------:R-:W-:Y:S02]  /*67c0*/  SHF.R.S32.HI R4, RZ, 0x1f, R0 ;  /* 0x0000001fff047819 */ /* 0x000fe40000011400 */
[----:B------:R-:W-:-:S04]  /*67d0*/  @P0 LOP3.LUT R2, R2, 0xffffc000, RZ, 0xc0, !PT ;  /* 0xffffc00002020812 */ /* 0x000fc800078ec0ff */
        /* <DEDUP_REMOVED lines=12> */
[----:B------:R-:W-:Y:S01]  /*68a0*/  SEL R6, R9, RZ, !P0 ;  /* 0x000000ff09067207 */ /* 0x000fe20004000000 */
[----:B------:R-:W-:Y:S01]  /*68b0*/  IMAD.IADD R5, R5, 0x1, R7 ;  /* 0x0000000105057824 */ /* 0x000fe200078e0207 */
[----:B------:R-:W-:Y:S01]  /*68c0*/  IADD3 R3, R3, R8, RZ ;  /* 0x0000000803037210 */ /* 0x000fe20007ffe0ff */
[C---:B------:R-:W-:Y:S02]  /*68d0*/  IMAD R10, R0.reuse, c[0x0][0x330], RZ ;  /* 0x0000cc00000a7a24 */ /* 0x040fe400078e02ff */
[----:B------:R-:W-:Y:S02]  /*68e0*/  IMAD R0, R0, c[0x0][0x308], RZ ;  /* 0x0000c20000007a24 */ /* 0x000fe400078e02ff */
[----:B------:R-:W-:-:S02]  /*68f0*/  IMAD R10, R6, c[0x0][0x334], R10 ;  /* 0x0000cd00060a7a24 */ /* 0x000fc400078e020a */
[----:B------:R-:W-:-:S04]  /*6900*/  IMAD.WIDE.U32 R8, R6, c[0x0][0x330], R4 ;  /* 0x0000cc0006087a25 */ /* 0x000fc800078e0004 */
[----:B------:R-:W-:Y:S01]  /*6910*/  IMAD R0, R6, c[0x0][0x30c], R0 ;  /* 0x0000c30006007a24 */ /* 0x000fe200078e0200 */
[----:B------:R-:W-:Y:S01]  /*6920*/  LEA R4, P1, R8, c[0x0][0x310], 0x2 ;  /* 0x0000c40008047a11 */ /* 0x000fe200078210ff */
[----:B------:R-:W-:-:S04]  /*6930*/  IMAD.WIDE.U32 R6, R6, c[0x0][0x308], R2 ;  /* 0x0000c20006067a25 */ /* 0x000fc800078e0002 */
[----:B------:R-:W-:Y:S01]  /*6940*/  IMAD.IADD R3, R9, 0x1, R10 ;  /* 0x0000000109037824 */ /* 0x000fe200078e020a */
[----:B------:R-:W-:Y:S02]  /*6950*/  IADD3 R0, R7, R0, RZ ;  /* 0x0000000007007210 */ /* 0x000fe40007ffe0ff */
[----:B------:R-:W-:Y:S02]  /*6960*/  LEA R2, P0, R6, c[0x0][0x2e8], 0x2 ;  /* 0x0000ba0006027a11 */ /* 0x000fe400078010ff */
[----:B------:R-:W-:Y:S02]  /*6970*/  LEA.HI.X R5, R8, c[0x0][0x314], R3, 0x2, P1 ;  /* 0x0000c50008057a11 */ /* 0x000fe400008f1403 */
[----:B------:R-:W-:-:S03]  /*6980*/  LEA.HI.X R3, R6, c[0x0][0x2ec], R0, 0x2, P0 ;  /* 0x0000bb0006037a11 */ /* 0x000fc600000f1400 */
        /* <DEDUP_REMOVED lines=129> */
.L_x_1299:
        /* <DEDUP_REMOVED lines=14> */
.L_x_2323:


//--------------------- .text._ZN7cutlass13device_kernelIN5flash19enable_sm80_to_sm89INS1_16FlashAttnBwdSm80INS1_25CollectiveMainloopBwdSm80ILi2ELi2EN4cute5tupleIJNS5_1CILi64EEENS7_ILi128EEES9_EEENS_6half_tEfNS_4arch4Sm80ELb0ELb0ELb0ELb1ELb1ELb0ELb0ELb0ELi2ELi2ELi2ELi2ELb0EEENS1_24CollectiveEpilogueBwdGQAISA_fSD_Li256ELb1ELb1EEENS1_19SingleTileSchedulerILb1ELb0ELb0ELi128EEEEEEEEEvNT_6ParamsE --------------------------
	.section	.text._ZN7cutlass13device_kernelIN5flash19enable_sm80_to_sm89INS1_16FlashAttnBwdSm80INS1_25CollectiveMainloopBwdSm80ILi2ELi2EN4cute5tupleIJNS5_1CILi64EEENS7_ILi128EEES9_EEENS_6half_tEfNS_4arch4Sm80ELb0ELb0ELb0ELb1ELb1ELb0ELb0ELb0ELi2ELi2ELi2ELi2ELb0EEENS1_24CollectiveEpilogueBwdGQAISA_fSD_Li256ELb1ELb1EEENS1_19SingleTileSchedulerILb1ELb0ELb0ELi128EEEEEEEEEvNT_6ParamsE,"ax",@progbits
	.sectioninfo	@"SHI_REGISTERS=255"
	.align	128
.text._ZN7cutlass13device_kernelIN5flash19enable_sm80_to_sm89INS1_16FlashAttnBwdSm80INS1_25CollectiveMainloopBwdSm80ILi2ELi2EN4cute5tupleIJNS5_1CILi64EEENS7_ILi128EEES9_EEENS_6half_tEfNS_4arch4Sm80ELb0ELb0ELb0ELb1ELb1ELb0ELb0ELb0ELi2ELi2ELi2ELi2ELb0EEENS1_24CollectiveEpilogueBwdGQAISA_fSD_Li256ELb1ELb1EEENS1_19SingleTileSchedulerILb1ELb0ELb0ELi128EEEEEEEEEvNT_6ParamsE:
        .type           _ZN7cutlass13device_kernelIN5flash19enable_sm80_to_sm89INS1_16FlashAttnBwdSm80INS1_25CollectiveMainloopBwdSm80ILi2ELi2EN4cute5tupleIJNS5_1CILi64EEENS7_ILi128EEES9_EEENS_6half_tEfNS_4arch4Sm80ELb0ELb0ELb0ELb1ELb1ELb0ELb0ELb0ELi2ELi2ELi2ELi2ELb0EEENS1_24CollectiveEpilogueBwdGQAISA_fSD_Li256ELb1ELb1EEENS1_19SingleTileSchedulerILb1ELb0ELb0ELi128EEEEEEEEEvNT_6ParamsE,@function
        .size           _ZN7cutlass13device_kernelIN5flash19enable_sm80_to_sm89INS1_16FlashAttnBwdSm80INS1_25CollectiveMainloopBwdSm80ILi2ELi2EN4cute5tupleIJNS5_1CILi64EEENS7_ILi128EEES9_EEENS_6half_tEfNS_4arch4Sm80ELb0ELb0ELb0ELb1ELb1ELb0ELb0ELb0ELi2ELi2ELi2ELi2ELb0EEENS1_24CollectiveEpilogueBwdGQAISA_fSD_Li256ELb1ELb1EEENS1_19SingleTileSchedulerILb1ELb0ELb0ELi128EEEEEEEEEvNT_6ParamsE,(.L_x_2324 - _ZN7cutlass13device_kernelIN5flash19enable_sm80_to_sm89INS1_16FlashAttnBwdSm80INS1_25CollectiveMainloopBwdSm80ILi2ELi2EN4cute5tupleIJNS5_1CILi64EEENS7_ILi128EEES9_EEENS_6half_tEfNS_4arch4Sm80ELb0ELb0ELb0ELb1ELb1ELb0ELb0ELb0ELi2ELi2ELi2ELi2ELb0EEENS1_24CollectiveEpilogueBwdGQAISA_fSD_Li256ELb1ELb1EEENS1_19SingleTileSchedulerILb1ELb0ELb0ELi128EEEEEEEEEvNT_6ParamsE)
        .other          _ZN7cutlass13device_kernelIN5flash19enable_sm80_to_sm89INS1_16FlashAttnBwdSm80INS1_25CollectiveMainloopBwdSm80ILi2ELi2EN4cute5tupleIJNS5_1CILi64EEENS7_ILi128EEES9_EEENS_6half_tEfNS_4arch4Sm80ELb0ELb0ELb0ELb1ELb1ELb0ELb0ELb0ELi2ELi2ELi2ELi2ELb0EEENS1_24CollectiveEpilogueBwdGQAISA_fSD_Li256ELb1ELb1EEENS1_19SingleTileSchedulerILb1ELb0ELb0ELi128EEEEEEEEEvNT_6ParamsE,@"STO_CUDA_ENTRY STV_DEFAULT"
_ZN7cutlass13device_kernelIN5flash19enable_sm80_to_sm89INS1_16FlashAttnBwdSm80INS1_25CollectiveMainloopBwdSm80ILi2ELi2EN4cute5tupleIJNS5_1CILi64EEENS7_ILi128EEES9_EEENS_6half_tEfNS_4arch4Sm80ELb0ELb0ELb0ELb1ELb1ELb0ELb0ELb0ELi2ELi2ELi2ELi2ELb0EEENS1_24CollectiveEpilogueBwdGQAISA_fSD_Li256ELb1ELb1EEENS1_19SingleTileSchedulerILb1ELb0ELb0ELi128EEEEEEEEEvNT_6ParamsE:
        /* <DEDUP_REMOVED lines=18> */
.L_x_1301:
        /* <DEDUP_REMOVED lines=8> */
.L_x_1303:
[----:B------:R-:W-:Y:S02]  /*01a0*/  MOV R0, c[0x0][0x3ac] ;  /* 0x0000eb0000007a02 */ /* 0x000fe40000000f00 */
.L_x_1302:
[----:B-1----:R-:W-:-:S05]  /*01b0*/  IMAD.SHL.U32 R2, R18, 0x80, RZ ;  /* 0x0000008012027824 */ /* 0x002fca00078e00ff */
[----:B-----5:R-:W-:-:S04]  /*01c0*/  ISETP.GE.AND P0, PT, R2, R0, PT ;  /* 0x000000000200720c */ /* 0x020fc80003f06270 */
[----:B------:R-:W-:-:S05]  /*01d0*/  SEL R0, R5, 0xffffffff, !P0 ;  /* 0xffffffff05007807 */ /* 0x000fca0004000000 */
[----:B------:R1:W-:Y:S01]  /*01e0*/  STL [R1+0x44], R0 ;  /* 0x0000440001007387 */ /* 0x0003e20000100800 */
[----:B------:R-:W-:Y:S05]  /*01f0*/  BRA `(.L_x_1304) ;  /* 0x0000012000007947 */ /* 0x000fea0003800000 */
.L_x_1300:
[----:B---34-:R-:W-:-:S04]  /*0200*/  ISETP.NE.U32.AND P0, PT, RZ, c[0x0][0x3c8], PT ;  /* 0x0000f200ff007a0c */ /* 0x018fc80003f05070 */
[----:B------:R-:W-:-:S13]  /*0210*/  ISETP.NE.AND.EX P0, PT, RZ, c[0x0][0x3cc], PT, P0 ;  /* 0x0000f300ff007a0c */ /* 0x000fda0003f05300 */
[----:B------:R-:W-:Y:S05]  /*0220*/  @!P0 BRA `(.L_x_1305) ;  /* 0x0000002000008947 */ /* 0x000fea0003800000 */
[----:B------:R1:W5:Y:S01]  /*0230*/  LDG.E R0, [R2.64] ;  /* 0x0000001002007981 */ /* 0x000362000c1e1900 */
[----:B------:R-:W-:Y:S05]  /*0240*/  BRA `(.L_x_1306) ;  /* 0x0000009000007947 */ /* 0x000fea0003800000 */
.L_x_1305:
        /* <DEDUP_REMOVED lines=8> */
.L_x_1307:
[----:B------:R-:W-:Y:S02]  /*02d0*/  MOV R0, c[0x0][0x3ac] ;  /* 0x0000eb0000007a02 */ /* 0x000fe40000000f00 */
.L_x_1306:
[----:B-1----:R-:W-:-:S05]  /*02e0*/  IMAD.SHL.U32 R2, R18, 0x80, RZ ;  /* 0x0000008012027824 */ /* 0x002fca00078e00ff */
[----:B-----5:R-:W-:-:S04]  /*02f0*/  ISETP.GE.AND P0, PT, R2, R0, PT ;  /* 0x000000000200720c */ /* 0x020fc80003f06270 */
[----:B------:R-:W-:-:S05]  /*0300*/  SEL R0, R5, 0xffffffff, !P0 ;  /* 0xffffffff05007807 */ /* 0x000fca0004000000 */
[----:B------:R1:W-:Y:S04]  /*0310*/  STL [R1+0x44], R0 ;  /* 0x0000440001007387 */ /* 0x0003e80000100800 */
.L_x_1304:
        /* <DEDUP_REMOVED lines=37> */
.L_x_1308:
[----:B--2---:R-:W-:-:S04]  /*0570*/  ISETP.NE.U32.AND P0, PT, RZ, c[0x0][0x2e0], PT ;  /* 0x0000b800ff007a0c */ /* 0x004fc80003f05070 */
[----:B------:R-:W-:-:S13]  /*0580*/  ISETP.NE.AND.EX P0, PT, RZ, c[0x0][0x2e4], PT, P0 ;  /* 0x0000b900ff007a0c */ /* 0x000fda0003f05300 */
[----:B------:R-:W-:Y:S05]  /*0590*/  @!P0 BRA `(.L_x_1309) ;  /* 0x0000003000008947 */ /* 0x000fea0003800000 */
[----:B------:R-:W-:-:S05]  /*05a0*/  IMAD.WIDE R2, R168, R9, c[0x0][0x2e0] ;  /* 0x0000b800a8027625 */ /* 0x000fca00078e0209 */
[----:B------:R1:W5:Y:S01]  /*05b0*/  LDG.E R17, [R2.64] ;  /* 0x0000001002117981 */ /* 0x000362000c1e1900 */
[----:B------:R-:W-:Y:S05]  /*05c0*/  BRA `(.L_x_1310) ;  /* 0x0000004000007947 */ /* 0x000fea0003800000 */
.L_x_1309:
[----:B------:R-:W-:Y:S05]  /*05d0*/  @!P4 BRA `(.L_x_1310) ;  /* 0x000000300000c947 */ /* 0x000fea0003800000 */
[----:B------:R1:W2:Y:S04]  /*05e0*/  LDG.E R0, [R2.64] ;  /* 0x0000001002007981 */ /* 0x0002a8000c1e1900 */
[----:B-1----:R-:W2:Y:S02]  /*05f0*/  LDG.E R2, [R2.64+0x4] ;  /* 0x0000041002027981 */ /* 0x002ea4000c1e1900 */
[----:B--2---:R-:W-:Y:S02]  /*0600*/  IADD3 R17, -R0, R2, RZ ;  /* 0x0000000200117210 */ /* 0x004fe40007ffe1ff */
.L_x_1310:
        /* <DEDUP_REMOVED lines=405> */
.L_x_1313:
[----:B------:R-:W-:Y:S05]  /*1f60*/  BSYNC B0 ;  /* 0x0000000000007941 */ /* 0x000fea0003800000 */
.L_x_1312:
        /* <DEDUP_REMOVED lines=140> */
.L_x_1316:
        /* <DEDUP_REMOVED lines=196> */
.L_x_1314:
        /* <DEDUP_REMOVED lines=500> */
.L_x_1315:
        /* <DEDUP_REMOVED lines=298> */
.L_x_1311:
        /* <DEDUP_REMOVED lines=37> */
[----:B----4-:R-:W-:-:S05]  /*68a0*/  @P0 IMAD R2, R11, 0x80, R2 ;  /* 0x000000800b020824 */ /* 0x010fca00078e0202 */
[----:B------:R-:W-:-:S04]  /*68b0*/  @P0 SHF.R.S32.HI R3, RZ, 0x1f, R2 ;  /* 0x0000001fff030819 */ /* 0x000fc80000011402 */
[----:B------:R-:W-:-:S05]  /*68c0*/  @P0 LEA.HI R2, R3, R2, RZ, 0x7 ;  /* 0x0000000203020211 */ /* 0x000fca00078f38ff */
[----:B------:R-:W-:-:S05]  /*68d0*/  @P0 IMAD.SHL.U32 R2, R2, 0x80, RZ ;  /* 0x0000008002020824 */ /* 0x000fca00078e00ff */
[----:B------:R-:W-:-:S04]  /*68e0*/  @P0 LOP3.LUT R8, R2, 0xffffc000, RZ, 0xc0, !PT ;  /* 0xffffc00002080812 */ /* 0x000fc800078ec0ff */
[----:B------:R-:W-:Y:S02]  /*68f0*/  @P0 SHF.R.S32.HI R9, RZ, 0x1f, R8 ;  /* 0x0000001fff090819 */ /* 0x000fe40000011408 */
[----:B------:R-:W-:Y:S01]  /*6900*/  @!P0 CS2R R8, SRZ ;  /* 0x0000000000088805 */ /* 0x000fe2000001ff00 */
[----:B------:R-:W-:Y:S05]  /*6910*/  @P2 BRA `(.L_x_1318) ;  /* 0x0000005000002947 */ /* 0x000fea0003800000 */
.L_x_1319:
[----:B------:R-:W2:Y:S01]  /*6920*/  LDG.E.STRONG.GPU R0, [R4.64] ;  /* 0x0000001004007981 */ /* 0x000ea2000c1ef900 */
[----:B------:R-:W-:Y:S01]  /*6930*/  YIELD ;  /* 0x0000000000007946 */ /* 0x000fe20003800000 */
[----:B--2---:R-:W-:Y:S01]  /*6940*/  ISETP.NE.AND P0, PT, R0, R6, PT ;  /* 0x000000060000720c */ /* 0x004fe20003f05270 */
[----:B------:R-:W-:-:S12]  /*6950*/  CCTL.IVALL ;  /* 0x00000000ff00798f */ /* 0x000fd80002000000 */
[----:B------:R-:W-:Y:S05]  /*6960*/  @P0 BRA `(.L_x_1319) ;  /* 0xffffffb000000947 */ /* 0x000fea000383ffff */
.L_x_1318:
[----:B------:R-:W-:Y:S05]  /*6970*/  BSYNC B0 ;  /* 0x0000000000007941 */ /* 0x000fea0003800000 */
.L_x_1317:
[----:B-----5:R-:W-:Y:S01]  /*6980*/  MOV R17, 0xffffffff ;  /* 0xffffffff00117802 */ /* 0x020fe20000000f00 */
[----:B------:R-:W-:Y:S05]  /*6990*/  BRA.CONV ~URZ, `(.L_x_1320) ;  /* 0x000000237f007947 */ /* 0x000fea000b800000 */
[----:B------:R-:W-:Y:S02]  /*69a0*/  MOV R2, 0x69c0 ;  /* 0x000069c000027802 */ /* 0x000fe40000000f00 */
[----:B------:R-:W-:Y:S05]  /*69b0*/  CALL.REL.NOINC `($__internal_7_$__cuda_sm70_warpsync) ;  /* 0x00000c9000007944 */ /* 0x000fea0003c00000 */
.L_x_1320:
[----:B------:R-:W-:Y:S01]  /*69c0*/  USHF.L.U32 UR5, UR6, 0xe, URZ ;  /* 0x0000000e06057899 */ /* 0x000fe2000800063f */
[----:B------:R-:W-:Y:S01]  /*69d0*/  SHF.R.S32.HI R2, RZ, 0x1f, R10 ;  /* 0x0000001fff027819 */ /* 0x000fe2000001140a */
[----:B------:R-:W-:Y:S01]  /*69e0*/  IMAD R0, R13, c[0x0][0x328], RZ ;  /* 0x0000ca000d007a24 */ /* 0x000fe200078e02ff */
[----:B------:R-:W-:-:S06]  /*69f0*/  NOP ;  /* 0x0000000000007918 */ /* 0x000fcc0000000000 */
[----:B------:R-:W-:Y:S01]  /*6a00*/  USHF.R.S32.HI UR4, URZ, 0x1f, UR5 ;  /* 0x0000001f3f047899 */ /* 0x000fe20008011405 */
[----:B------:R-:W-:Y:S01]  /*6a10*/  IADD3 R10, P1, P0, R8, UR5, R10 ;  /* 0x00000005080a7c10 */ /* 0x000fe2000f83e00a */
[----:B------:R-:W-:Y:S02]  /*6a20*/  IMAD R0, R7, c[0x0][0x32c], R0 ;  /* 0x0000cb0007007a24 */ /* 0x000fe400078e0200 */
[----:B------:R-:W-:Y:S02]  /*6a30*/  IMAD R8, R16, c[0x0][0x330], RZ ;  /* 0x0000cc0010087a24 */ /* 0x000fe400078e02ff */
[----:B------:R-:W-:-:S05]  /*6a40*/  IADD3.X R11, R9, UR4, R2, P1, P0 ;  /* 0x00000004090b7c10 */ /* 0x000fca0008fe0402 */
        /* <DEDUP_REMOVED lines=73> */
[----:B------:R-:W-:Y:S05]  /*6ee0*/  CALL.REL.NOINC `($__internal_7_$__cuda_sm70_warpsync) ;  /* 0x0000076000007944 */ /* 0x000fea0003c00000 */
.L_x_1321:
        /* <DEDUP_REMOVED lines=12> */
.L_x_1323:
[----:B------:R-:W-:Y:S05]  /*6fb0*/  BSYNC B0 ;  /* 0x0000000000007941 */ /* 0x000fea0003800000 */
.L_x_1322:
[----:B--2---:R-:W-:Y:S01]  /*6fc0*/  IADD3 R4, P0, R14, c[0x0][0x348], RZ ;  /* 0x0000d2000e047a10 */ /* 0x004fe20007f1e0ff */
[----:B------:R-:W-:Y:S03]  /*6fd0*/  BSSY B0, `(.L_x_1324) ;  /* 0x0000008000007945 */ /* 0x000fe60003800000 */
[----:B------:R-:W-:Y:S01]  /*6fe0*/  IADD3.X R5, R15, c[0x0][0x34c], RZ, P0, !PT ;  /* 0x0000d3000f057a10 */ /* 0x000fe200007fe4ff */
[----:B------:R-:W-:Y:S05]  /*6ff0*/  @P2 BRA `(.L_x_1325) ;  /* 0x0000005000002947 */ /* 0x000fea0003800000 */
.L_x_1326:
[----:B------:R-:W2:Y:S01]  /*7000*/  LDG.E.STRONG.GPU R0, [R4.64] ;  /* 0x0000001004007981 */ /* 0x000ea2000c1ef900 */
[----:B------:R-:W-:Y:S01]  /*7010*/  YIELD ;  /* 0x0000000000007946 */ /* 0x000fe20003800000 */
[----:B--2---:R-:W-:Y:S01]  /*7020*/  ISETP.NE.AND P0, PT, R0, R6, PT ;  /* 0x000000060000720c */ /* 0x004fe20003f05270 */
[----:B------:R-:W-:-:S12]  /*7030*/  CCTL.IVALL ;  /* 0x00000000ff00798f */ /* 0x000fd80002000000 */
[----:B------:R-:W-:Y:S05]  /*7040*/  @P0 BRA `(.L_x_1326) ;  /* 0xffffffb000000947 */ /* 0x000fea000383ffff */
.L_x_1325:
[----:B------:R-:W-:Y:S05]  /*7050*/  BSYNC B0 ;  /* 0x0000000000007941 */ /* 0x000fea0003800000 */
.L_x_1324:
[----:B------:R-:W-:Y:S05]  /*7060*/  BRA.CONV ~URZ, `(.L_x_1327) ;  /* 0x000000237f007947 */ /* 0x000fea000b800000 */
[----:B-1----:R-:W-:Y:S02]  /*7070*/  MOV R2, 0x7090 ;  /* 0x0000709000027802 */ /* 0x002fe40000000f00 */
[----:B------:R-:W-:Y:S05]  /*7080*/  CALL.REL.NOINC `($__internal_7_$__cuda_sm70_warpsync) ;  /* 0x000005c000007944 */ /* 0x000fea0003c00000 */
.L_x_1327:
        /* <DEDUP_REMOVED lines=80> */
.L_x_1328:
        /* <DEDUP_REMOVED lines=12> */
        .weak           $__internal_7_$__cuda_sm70_warpsync
        .type           $__internal_7_$__cuda_sm70_warpsync,@function
        .size           $__internal_7_$__cuda_sm70_warpsync,(.L_x_2324 - $__internal_7_$__cuda_sm70_warpsync)
$__internal_7_$__cuda_sm70_warpsync:
[----:B------:R-:W-:Y:S01]  /*7650*/  MOV R3, 0x0 ;  /* 0x0000000000037802 */ /* 0x000fe20000000f00 */
[----:B------:R-:W-:Y:S04]  /*7660*/  WARPSYNC R17 ;  /* 0x0000001100007348 */ /* 0x000fe80003800000 */
[----:B------:R-:W-:Y:S05]  /*7670*/  RET.REL.NODEC R2 `(_ZN7cutlass13device_kernelIN5flash19enable_sm80_to_sm89INS1_16FlashAttnBwdSm80INS1_25CollectiveMainloopBwdSm80ILi2ELi2EN4cute5tupleIJNS5_1CILi64EEENS7_ILi128EEES9_EEENS_6half_tEfNS_4arch4Sm80ELb0ELb0ELb0ELb1ELb1ELb0ELb0ELb0ELi2ELi2ELi2ELi2ELb0EEENS1_24CollectiveEpilogueBwdGQAISA_fSD_Li256ELb1ELb1EEENS1_19SingleTileSchedulerILb1ELb0ELb0ELi128EEEEEEEEEvNT_6ParamsE) ;  /* 0xffff898002007950 */ /* 0x000fea0003c3ffff */
.L_x_1329:
        /* <DEDUP_REMOVED lines=16> */
.L_x_2324:


//--------------------- .text._ZN7cutlass13device_kernelIN5flash19enable_sm80_to_sm89INS1_16FlashAttnBwdSm80INS1_25CollectiveMainloopBwdSm80ILi2ELi2EN4cute5tupleIJNS5_1CILi64EEENS7_ILi128EEES9_EEENS_6half_tEfNS_4arch4Sm80ELb0ELb1ELb0ELb0ELb0ELb0ELb0ELb0ELi2ELi2ELi2ELi2ELb0EEENS1_21CollectiveEpilogueBwdISA_SB_SD_Li256ELb0ELb0ELi4EEENS1_19SingleTileSchedulerILb0ELb0ELb0ELi128EEEEEEEEEvNT_6ParamsE --------------------------
	.section	.text._ZN7cutlass13device_kernelIN5flash19enable_sm80_to_sm89INS1_16FlashAttnBwdSm80INS1_25CollectiveMainloopBwdSm80ILi2ELi2EN4cute5tupleIJNS5_1CILi64EEENS7_ILi128EEES9_EEENS_6half_tEfNS_4arch4Sm80ELb0ELb1ELb0ELb0ELb0ELb0ELb0ELb0ELi2ELi2ELi2ELi2ELb0EEENS1_21CollectiveEpilogueBwdISA_SB_SD_Li256ELb0ELb0ELi4EEENS1_19SingleTileSchedulerILb0ELb0ELb0ELi128EEEEEEEEEvNT_6ParamsE,"ax",@progbits
	.sectioninfo	@"SHI_REGISTERS=255"
	.align	128
.text._ZN7cutlass13device_kernelIN5flash19enable_sm80_to_sm89INS1_16FlashAttnBwdSm80INS1_25CollectiveMainloopBwdSm80ILi2ELi2EN4cute5tupleIJNS5_1CILi64EEENS7_ILi128EEES9_EEENS_6half_tEfNS_4arch4Sm80ELb0ELb1ELb0ELb0ELb0ELb0ELb0ELb0ELi2ELi2ELi2ELi2ELb0EEENS1_21CollectiveEpilogueBwdISA_SB_SD_Li256ELb0ELb0ELi4EEENS1_19SingleTileSchedulerILb0ELb0ELb0ELi128EEEEEEEEEvNT_6ParamsE:
        .type           _ZN7cutlass13device_kernelIN5flash19enable_sm80_to_sm89INS1_16FlashAttnBwdSm80INS1_25CollectiveMainloopBwdSm80ILi2ELi2EN4cute5tupleIJNS5_1CILi64EEENS7_ILi128EEES9_EEENS_6half_tEfNS_4arch4Sm80ELb0ELb1ELb0ELb0ELb0ELb0ELb0ELb0ELi2ELi2ELi2ELi2ELb0EEENS1_21CollectiveEpilogueBwdISA_SB_SD_Li256ELb0ELb0ELi4EEENS1_19SingleTileSchedulerILb0ELb0ELb0ELi128EEEEEEEEEvNT_6ParamsE,@function
        .size           _ZN7cutlass13device_kernelIN5flash19enable_sm80_to_sm89INS1_16FlashAttnBwdSm80INS1_25CollectiveMainloopBwdSm80ILi2ELi2EN4cute5tupleIJNS5_1CILi64EEENS7_ILi128EEES9_EEENS_6half_tEfNS_4arch4Sm80ELb0ELb1ELb0ELb0ELb0ELb0ELb0ELb0ELi2ELi2ELi2ELi2ELb0EEENS1_21CollectiveEpilogueBwdISA_SB_SD_Li256ELb0ELb0ELi4EEENS1_19SingleTileSchedulerILb0ELb0ELb0ELi128EEEEEEEEEvNT_6ParamsE,(.L_x_2326 - _ZN7cutlass13device_kernelIN5flash19enable_sm80_to_sm89INS1_16FlashAttnBwdSm80INS1_25CollectiveMainloopBwdSm80ILi2ELi2EN4cute5tupleIJNS5_1CILi64EEENS7_ILi128EEES9_EEENS_6half_tEfNS_4arch4Sm80ELb0ELb1ELb0ELb0ELb0ELb0ELb0ELb0ELi2ELi2ELi2ELi2ELb0EEENS1_21CollectiveEpilogueBwdISA_SB_SD_Li256ELb0ELb0ELi4EEENS1_19SingleTileSchedulerILb0ELb0ELb0ELi128EEEEEEEEEvNT_6ParamsE)
        .other          _ZN7cutlass13device_kernelIN5flash19enable_sm80_to_sm89INS1_16FlashAttnBwdSm80INS1_25CollectiveMainloopBwdSm80ILi2ELi2EN4cute5tupleIJNS5_1CILi64EEENS7_ILi128EEES9_EEENS_6half_tEfNS_4arch4Sm80ELb0ELb1ELb0ELb0ELb0ELb0ELb0ELb0ELi2ELi2ELi2ELi2ELb0EEENS1_21CollectiveEpilogueBwdISA_SB_SD_Li256ELb0ELb0ELi4EEENS1_19SingleTileSchedulerILb0ELb0ELb0ELi128EEEEEEEEEvNT_6ParamsE,@"STO_CUDA_ENTRY STV_DEFAULT"
_ZN7cutlass13device_kernelIN5flash19enable_sm80_to_sm89INS1_16FlashAttnBwdSm80INS1_25CollectiveMainloopBwdSm80ILi2ELi2EN4cute5tupleIJNS5_1CILi64EEENS7_ILi128EEES9_EEENS_6half_tEfNS_4arch4Sm80ELb0ELb1ELb0ELb0ELb0ELb0ELb0ELb0ELi2ELi2ELi2ELi2ELb0EEENS1_21CollectiveEpilogueBwdISA_SB_SD_Li256ELb0ELb0ELi4EEENS1_19SingleTileSchedulerILb0ELb0ELb0ELi128EEEEEEEEEvNT_6ParamsE:
[----:B------:R-:W-:-:S03]  /*0000*/  MOV R1, c[0x0][0x28] ;  /* 0x00000a0000017a02 */ /* 0x000fc60000000f00 */
[----:B------:R-:W1:Y:S01]  /*0010*/  S2UR UR9, SR_CTAID.Z ;  /* 0x00000000000979c3 */ /* 0x000e620000002700 */
[----:B------:R-:W-:Y:S02]  /*0020*/  IADD3 R1, R1, -0x50, RZ ;  /* 0xffffffb001017810 */ /* 0x000fe40007ffe0ff */
[----:B-1----:R-:W-:-:S13]  /*0030*/  ISETP.LE.AND P0, PT, RZ, UR9, PT ;  /* 0x00000009ff007c0c */ /* 0x002fda000bf03270 */
[----:B------:R-:W-:Y:S05]  /*0040*/  @!P0 EXIT ;  /* 0x000000000000894d */ /* 0x000fea0003800000 */
[----:B------:R-:W1:Y:S01]  /*0050*/  S2R R6, SR_TID.X ;  /* 0x0000000000067919 */ /* 0x000e620000002100 */
[----:B------:R-:W2:Y:S01]  /*0060*/  S2UR UR8, SR_CTAID.X ;  /* 0x00000000000879c3 */ /* 0x000ea20000002500 */
[----:B------:R-:W-:Y:S02]  /*0070*/  ULDC UR6, c[0x0][0x168] ;  /* 0x00005a0000067ab9 */ /* 0x000fe40000000800 */
[----:B------:R-:W-:-:S04]  /*0080*/  UIADD3 UR6, UR6, 0x3f, URZ ;  /* 0x0000003f06067890 */ /* 0x000fc8000fffe03f */
[----:B------:R-:W-:Y:S01]  /*0090*/  USHF.R.S32.HI UR5, URZ, 0x1f, UR6 ;  /* 0x0000001f3f057899 */ /* 0x000fe20008011406 */
[----:B------:R-:W3:Y:S03]  /*00a0*/  S2UR UR4, SR_CTAID.Y ;  /* 0x00000000000479c3 */ /* 0x000ee60000002600 */
[----:B------:R-:W-:-:S04]  /*00b0*/  ULEA.HI UR5, UR5, UR6, URZ, 0x6 ;  /* 0x0000000605057291 */ /* 0x000fc8000f8f303f */
[----:B------:R-:W-:Y:S01]  /*00c0*/  USHF.R.S32.HI UR12, URZ, 0x6, UR5 ;  /* 0x000000063f0c7899 */ /* 0x000fe20008011405 */
[----:B-1----:R1:W-:Y:S01]  /*00d0*/  STL [R1+0x20], R6 ;  /* 0x0000200601007387 */ /* 0x0023e20000100800 */
[----:B--2---:R-:W-:Y:S02]  /*00e0*/  ISETP.LE.AND P0, PT, RZ, UR8, PT ;  /* 0x00000008ff007c0c */ /* 0x004fe4000bf03270 */
[----:B---3--:R-:W-:-:S11]  /*00f0*/  MOV R224, UR4 ;  /* 0x0000000400e07c02 */ /* 0x008fd60008000f00 */
[----:B------:R-:W-:Y:S05]  /*0100*/  @!P0 BRA `(.L_x_1330) ;  /* 0x000000c000008947 */ /* 0x000fea0003800000 */
[----:B------:R-:W-:Y:S02]  /*0110*/  ULDC UR4, c[0x0][0x168] ;  /* 0x00005a0000047ab9 */ /* 0x000fe40000000800 */
[----:B------:R-:W-:-:S04]  /*0120*/  ULEA UR4, UR8, UR4, 0x7 ;  /* 0x0000000408047291 */ /* 0x000fc8000f8e383f */
[----:B------:R-:W-:-:S03]  /*0130*/  UIADD3 UR5, UR4, 0xbf, URZ ;  /* 0x000000bf04057890 */ /* 0x000fc6000fffe03f */
[----:B------:R-:W-:Y:S02]  /*0140*/  ULDC UR4, c[0x0][0x198] ;  /* 0x0000660000047ab9 */ /* 0x000fe40000000800 */
        /* <DEDUP_REMOVED lines=8> */
.L_x_1330:
[----:B------:R-:W-:Y:S01]  /*01d0*/  USHF.L.U32 UR11, UR8, 0x7, URZ ;  /* 0x00000007080b7899 */ /* 0x000fe2000800063f */
[----:B------:R-:W-:Y:S01]  /*01e0*/  PLOP3.LUT P1, PT, PT, PT, PT, 0x80, 0x0 ;  /* 0x000000000000781c */ /* 0x000fe20003f2f070 */
[----:B------:R-:W-:Y:S01]  /*01f0*/  ULDC UR5, c[0x0][0x168] ;  /* 0x00005a0000057ab9 */ /* 0x000fe20000000800 */
[----:B------:R-:W-:Y:S01]  /*0200*/  CS2R R166, SRZ ;  /* 0x0000000000a67805 */ /* 0x000fe2000001ff00 */
[----:B------:R-:W-:Y:S01]  /*0210*/  UIADD3 UR5, UR11, UR5, URZ ;  /* 0x000000050b057290 */ /* 0x000fe2000fffe03f */
[----:B------:R-:W-:Y:S01]  /*0220*/  CS2R R164, SRZ ;  /* 0x0000000000a47805 */ /* 0x000fe2000001ff00 */
[----:B------:R-:W-:Y:S01]  /*0230*/  ULDC UR4, c[0x0][0x198] ;  /* 0x0000660000047ab9 */ /* 0x000fe20000000800 */
[----:B------:R-:W-:Y:S01]  /*0240*/  IMAD.MOV.U32 R9, RZ, RZ, RZ ;  /* 0x000000ffff097224 */ /* 0x000fe200078e00ff */
[----:B------:R-:W-:Y:S01]  /*0250*/  UIADD3 UR4, UR5, -UR4, URZ ;  /* 0x8000000405047290 */ /* 0x000fe2000fffe03f */
[----:B------:R-:W-:Y:S01]  /*0260*/  MOV R170, RZ ;  /* 0x000000ff00aa7202 */ /* 0x000fe20000000f00 */
[----:B------:R-:W-:Y:S01]  /*0270*/  ULDC.64 UR16, c[0x0][0x118] ;  /* 0x0000460000107ab9 */ /* 0x000fe20000000a00 */
[----:B------:R-:W-:Y:S01]  /*0280*/  IMAD.MOV.U32 R11, RZ, RZ, RZ ;  /* 0x000000ffff0b7224 */ /* 0x000fe200078e00ff */
[----:B------:R-:W-:Y:S01]  /*0290*/  CS2R R12, SRZ ;  /* 0x00000000000c7805 */ /* 0x000fe2000001ff00 */
[----:B------:R-:W-:Y:S01]  /*02a0*/  IMAD.MOV.U32 R168, RZ, RZ, RZ ;  /* 0x000000ffffa87224 */ /* 0x000fe200078e00ff */
[----:B------:R-:W-:Y:S01]  /*02b0*/  MOV R174, RZ ;  /* 0x000000ff00ae7202 */ /* 0x000fe20000000f00 */
[----:B------:R-:W-:Y:S01]  /*02c0*/  IMAD.U32 R0, RZ, RZ, UR4 ;  /* 0x00000004ff007e24 */ /* 0x000fe2000f8e00ff */
[----:B------:R-:W-:Y:S01]  /*02d0*/  CS2R R14, SRZ ;  /* 0x00000000000e7805 */ /* 0x000fe2000001ff00 */
[----:B------:R-:W-:Y:S01]  /*02e0*/  IMAD.MOV.U32 R172, RZ, RZ, RZ ;  /* 0x000000ffffac7224 */ /* 0x000fe200078e00ff */
[----:B------:R-:W-:Y:S01]  /*02f0*/  MOV R176, RZ ;  /* 0x000000ff00b07202 */ /* 0x000fe20000000f00 */
[----:B------:R-:W-:Y:S01]  /*0300*/  IMAD.MOV.U32 R178, RZ, RZ, RZ ;  /* 0x000000ffffb27224 */ /* 0x000fe200078e00ff */
[----:B------:R-:W-:Y:S01]  /*0310*/  IADD3 R0, R0, -c[0x0][0x2a4], RZ ;  /* 0x8000a90000007a10 */ /* 0x000fe20007ffe0ff */
[----:B------:R-:W-:Y:S01]  /*0320*/  CS2R R16, SRZ ;  /* 0x0000000000107805 */ /* 0x000fe2000001ff00 */
[----:B------:R-:W-:Y:S01]  /*0330*/  IMAD.MOV.U32 R162, RZ, RZ, RZ ;  /* 0x000000ffffa27224 */ /* 0x000fe200078e00ff */
[----:B------:R-:W-:Y:S01]  /*0340*/  MOV R160, RZ ;  /* 0x000000ff00a07202 */ /* 0x000fe20000000f00 */
[----:B------:R-:W-:Y:S01]  /*0350*/  CS2R R18, SRZ ;  /* 0x0000000000127805 */ /* 0x000fe2000001ff00 */
[----:B------:R-:W-:Y:S01]  /*0360*/  SHF.R.S32.HI R2, RZ, 0x1f, R0 ;  /* 0x0000001fff027819 */ /* 0x000fe20000011400 */
[----:B------:R-:W-:Y:S01]  /*0370*/  IMAD.MOV.U32 R158, RZ, RZ, RZ ;  /* 0x000000ffff9e7224 */ /* 0x000fe200078e00ff */
[----:B------:R-:W-:Y:S01]  /*0380*/  MOV R156, RZ ;  /* 0x000000ff009c7202 */ /* 0x000fe20000000f00 */
[----:B------:R-:W-:Y:S01]  /*0390*/  CS2R R20, SRZ ;  /* 0x0000000000147805 */ /* 0x000fe2000001ff00 */
[----:B------:R-:W-:Y:S01]  /*03a0*/  LEA.HI R0, R2, R0, RZ, 0x6 ;  /* 0x0000000002007211 */ /* 0x000fe200078f30ff */
[----:B------:R-:W-:Y:S01]  /*03b0*/  IMAD.MOV.U32 R154, RZ, RZ, RZ ;  /* 0x000000ffff9a7224 */ /* 0x000fe200078e00ff */
[----:B------:R-:W-:Y:S01]  /*03c0*/  MOV R152, RZ ;  /* 0x000000ff00987202 */ /* 0x000fe20000000f00 */
[----:B------:R-:W-:Y:S01]  /*03d0*/  CS2R R22, SRZ ;  /* 0x0000000000167805 */ /* 0x000fe2000001ff00 */
[----:B------:R-:W2:Y:S01]  /*03e0*/  R2UR UR10, R0 ;  /* 0x00000000000a73c2 */ /* 0x000ea200000e0000 */
[----:B------:R-:W-:Y:S01]  /*03f0*/  IMAD.MOV.U32 R150, RZ, RZ, RZ ;  /* 0x000000ffff967224 */ /* 0x000fe200078e00ff */
[----:B------:R-:W-:Y:S01]  /*0400*/  MOV R148, RZ ;  /* 0x000000ff00947202 */ /* 0x000fe20000000f00 */
[----:B------:R-:W-:Y:S01]  /*0410*/  CS2R R24, SRZ ;  /* 0x0000000000187805 */ /* 0x000fe2000001ff00 */
        /* <DEDUP_REMOVED lines=20> */
[----:B--2---:R-:W-:Y:S01]  /*0560*/  USHF.R.S32.HI UR10, URZ, 0x6, UR10 ;  /* 0x000000063f0a7899 */ /* 0x004fe2000801140a */
[----:B------:R-:W-:Y:S01]  /*0570*/  CS2R R38, SRZ ;  /* 0x0000000000267805 */ /* 0x000fe2000001ff00 */
[----:B------:R-:W-:Y:S01]  /*0580*/  IMAD.MOV.U32 R118, RZ, RZ, RZ ;  /* 0x000000ffff767224 */ /* 0x000fe200078e00ff */
[----:B------:R-:W-:Y:S01]  /*0590*/  MOV R116, RZ ;  /* 0x000000ff00747202 */ /* 0x000fe20000000f00 */
        /* <DEDUP_REMOVED lines=38> */
[----:B------:R-:W-:Y:S01]  /*0800*/  SHF.R.S32.HI R23, RZ, 0x1f, R224 ;  /* 0x0000001fff177819 */ /* 0x000fe200000114e0 */
[--C-:B------:R-:W-:Y:S01]  /*0810*/  IMAD.MOV.U32 R40, RZ, RZ, R6.reuse ;  /* 0x000000ffff287224 */ /* 0x100fe200078e0006 */
[----:B------:R-:W-:Y:S01]  /*0820*/  USHF.L.U32 UR13, UR10, 0x6, URZ ;  /* 0x000000060a0d7899 */ /* 0x000fe2000800063f */
[----:B------:R-:W-:Y:S01]  /*0830*/  IMAD.MOV.U32 R40, RZ, RZ, R6 ;  /* 0x000000ffff287224 */ /* 0x000fe200078e0006 */
[----:B------:R-:W-:Y:S01]  /*0840*/  ISETP.NE.AND P0, PT, R0, 0x1, PT ;  /* 0x000000010000780c */ /* 0x000fe20003f05270 */
[----:B------:R-:W-:Y:S01]  /*0850*/  IMAD.MOV.U32 R4, RZ, RZ, R224 ;  /* 0x000000ffff047224 */ /* 0x000fe200078e00e0 */
[----:B------:R-:W-:Y:S01]  /*0860*/  ULDC.64 UR6, c[0x0][0x278] ;  /* 0x00009e0000067ab9 */ /* 0x000fe20000000a00 */
[----:B------:R-:W-:Y:S01]  /*0870*/  IMAD.SHL.U32 R28, R40, 0x4, RZ ;  /* 0x00000004281c7824 */ /* 0x000fe200078e00ff */
[----:B------:R-:W-:Y:S01]  /*0880*/  SHF.R.S32.HI R32, RZ, 0x1f, R40 ;  /* 0x0000001fff207819 */ /* 0x000fe20000011428 */
[----:B------:R-:W-:Y:S01]  /*0890*/  IMAD.MOV.U32 R41, RZ, RZ, R7 ;  /* 0x000000ffff297224 */ /* 0x000fe200078e0007 */
[----:B------:R-:W-:Y:S01]  /*08a0*/  UIMAD.WIDE.U32 UR14, UR9, UR6, URZ ;  /* 0x00000006090e72a5 */ /* 0x000fe2000f8e003f */
[----:B------:R-:W-:Y:S01]  /*08b0*/  IMAD.U32 R7, RZ, RZ, UR13 ;  /* 0x0000000dff077e24 */ /* 0x000fe2000f8e00ff */
[----:B------:R-:W-:Y:S01]  /*08c0*/  LEA.HI R31, R32, R40, RZ, 0x3 ;  /* 0x00000028201f7211 */ /* 0x000fe200078f18ff */
[----:B------:R-:W-:Y:S01]  /*08d0*/  USHF.R.S32.HI UR18, URZ, 0x1f, UR9 ;  /* 0x0000001f3f127899 */ /* 0x000fe20008011409 */
[----:B------:R-:W-:Y:S01]  /*08e0*/  SHF.R.S32.HI R29, RZ, 0x1f, R28 ;  /* 0x0000001fff1d7819 */ /* 0x000fe2000001141c */
[----:B------:R-:W-:Y:S01]  /*08f0*/  ULDC.64 UR4, c[0x0][0x1e8] ;  /* 0x00007a0000047ab9 */ /* 0x000fe20000000a00 */
[----:B------:R-:W-:Y:S01]  /*0900*/  LOP3.LUT R5, R31, 0xfffffff8, RZ, 0xc0, !PT ;  /* 0xfffffff81f057812 */ /* 0x000fe200078ec0ff */
[----:B------:R-:W-:Y:S01]  /*0910*/  @P0 IMAD.HI.U32 R0, R224, c[0x0][0x24c], RZ ;  /* 0x00009300e0000a27 */ /* 0x000fe200078e00ff */
[----:B------:R-:W-:Y:S01]  /*0920*/  SHF.R.S32.HI R34, RZ, 0x3, R31 ;  /* 0x00000003ff227819 */ /* 0x000fe2000001141f */
[----:B------:R-:W-:Y:S01]  /*0930*/  UIMAD UR4, UR18, UR4, URZ ;  /* 0x00000004120472a4 */ /* 0x000fe2000f8e023f */
[----:B------:R-:W-:Y:S01]  /*0940*/  STL.64 [R1+0x8], R28 ;  /* 0x0000081c01007387 */ /* 0x000fe20000100a00 */
[----:B------:R-:W-:Y:S01]  /*0950*/  IMAD.IADD R26, R40, 0x1, -R5 ;  /* 0x00000001281a7824 */ /* 0x000fe200078e0a05 */
[----:B------:R-:W-:Y:S01]  /*0960*/  @P0 SHF.R.U32.HI R4, RZ, c[0x0][0x250], R0 ;  /* 0x00009400ff040a19 */ /* 0x000fe20000011600 */
[----:B------:R-:W-:Y:S01]  /*0970*/  IMAD R0, R23, c[0x0][0x270], RZ ;  /* 0x00009c0017007a24 */ /* 0x000fe200078e02ff */
[----:B------:R-:W-:Y:S01]  /*0980*/  SHF.R.S32.HI R35, RZ, 0x1f, R34 ;  /* 0x0000001fff237819 */ /* 0x000fe20000011422 */
[----:B------:R-:W-:Y:S01]  /*0990*/  IMAD.SHL.U32 R16, R26, 0x8, RZ ;  /* 0x000000081a107824 */ /* 0x000fe200078e00ff */
[----:B-1----:R-:W-:Y:S01]  /*09a0*/  SHF.R.S32.HI R6, RZ, 0x1f, R4 ;  /* 0x0000001fff067819 */ /* 0x002fe20000011404 */
[C---:B------:R-:W-:Y:S01]  /*09b0*/  IMAD R0, R224.reuse, c[0x0][0x274], R0 ;  /* 0x00009d00e0007a24 */ /* 0x040fe200078e0200 */
[----:B------:R-:W-:Y:S01]  /*09c0*/  UIMAD UR19, UR18, UR6, URZ ;  /* 0x00000006121372a4 */ /* 0x000fe2000f8e023f */
[----:B------:R-:W-:Y:S01]  /*09d0*/  IMAD.WIDE.U32 R2, R224, c[0x0][0x270], R28 ;  /* 0x00009c00e0027a25 */ /* 0x000fe200078e001c */
[----:B------:R-:W-:Y:S01]  /*09e0*/  SHF.R.S32.HI R17, RZ, 0x1f, R16 ;  /* 0x0000001fff117819 */ /* 0x000fe20000011410 */
[----:B------:R-:W-:Y:S01]  /*09f0*/  UIMAD UR6, UR9, UR5, UR4 ;  /* 0x00000005090672a4 */ /* 0x000fe2000f8e0204 */
[----:B------:R-:W-:Y:S01]  /*0a00*/  ISETP.GE.AND P6, PT, R16, c[0x0][0x1cc], PT ;  /* 0x0000730010007a0c */ /* 0x000fe20003fc6270 */
[----:B------:R-:W-:Y:S01]  /*0a10*/  IMAD.IADD R11, R3, 0x1, R0 ;  /* 0x00000001030b7824 */ /* 0x000fe200078e0200 */
[----:B------:R-:W-:Y:S01]  /*0a20*/  IADD3 R21, P1, P0, R7, UR14, R2 ;  /* 0x0000000e07157c10 */ /* 0x000fe2000f83e002 */
[----:B------:R-:W-:Y:S01]  /*0a30*/  IMAD R0, R6, c[0x0][0x1e0], RZ ;  /* 0x0000780006007a24 */ /* 0x000fe200078e02ff */
[----:B------:R-:W-:Y:S01]  /*0a40*/  ULDC.64 UR4, c[0x0][0x1b8] ;  /* 0x00006e0000047ab9 */ /* 0x000fe20000000a00 */
[----:B------:R-:W-:Y:S01]  /*0a50*/  IMAD R5, R35, c[0x0][0x178], RZ ;  /* 0x00005e0023057a24 */ /* 0x000fe200078e02ff */
[----:B------:R-:W-:Y:S01]  /*0a60*/  UIMAD UR4, UR18, UR4, URZ ;  /* 0x00000004120472a4 */ /* 0x000fe2000f8e023f */
[C---:B------:R-:W-:Y:S01]  /*0a70*/  IMAD R0, R4.reuse, c[0x0][0x1e4], R0 ;  /* 0x0000790004007a24 */ /* 0x040fe200078e0200 */
[----:B------:R-:W-:Y:S01]  /*0a80*/  UIMAD UR7, UR9, UR7, UR19 ;  /* 0x00000007090772a4 */ /* 0x000fe2000f8e0213 */
[----:B------:R-:W-:Y:S01]  /*0a90*/  IMAD.WIDE.U32 R2, R4, c[0x0][0x1e0], R16 ;  /* 0x0000780004027a25 */ /* 0x000fe200078e0010 */
[----:B------:R-:W-:Y:S01]  /*0aa0*/  UIMAD UR21, UR9, UR5, UR4 ;  /* 0x00000005091572a4 */ /* 0x000fe2000f8e0204 */
[----:B------:R-:W-:Y:S01]  /*0ab0*/  IADD3 R33, R16, 0x40, RZ ;  /* 0x0000004010217810 */ /* 0x000fe20007ffe0ff */
[----:B------:R-:W-:Y:S01]  /*0ac0*/  UIADD3 UR19, UR15, UR7, URZ ;  /* 0x000000070f137290 */ /* 0x000fe2000fffe03f */
[----:B------:R-:W-:Y:S01]  /*0ad0*/  IMAD R8, R6, c[0x0][0x1b0], RZ ;  /* 0x00006c0006087a24 */ /* 0x000fe200078e02ff */
[----:B------:R-:W-:Y:S01]  /*0ae0*/  ULDC.64 UR4, c[0x0][0x188] ;  /* 0x0000620000047ab9 */ /* 0x000fe20000000a00 */
[----:B------:R-:W-:Y:S01]  /*0af0*/  IMAD R10, R34, c[0x0][0x17c], R5 ;  /* 0x00005f00220a7a24 */ /* 0x000fe200078e0205 */
[----:B------:R-:W-:Y:S01]  /*0b00*/  UIMAD UR4, UR18, UR4, URZ ;  /* 0x00000004120472a4 */ /* 0x000fe2000f8e023f */
[----:B------:R-:W-:Y:S01]  /*0b10*/  IMAD.IADD R5, R3, 0x1, R0 ;  /* 0x0000000103057824 */ /* 0x000fe200078e0200 */
[----:B------:R-:W-:Y:S01]  /*0b20*/  USHF.R.S32.HI UR22, URZ, 0x1f, UR10 ;  /* 0x0000001f3f167899 */ /* 0x000fe2000801140a */
[C---:B------:R-:W-:Y:S01]  /*0b30*/  IMAD R3, R4.reuse, c[0x0][0x1b4], R8 ;  /* 0x00006d0004037a24 */ /* 0x040fe200078e0208 */
[----:B------:R-:W-:Y:S01]  /*0b40*/  UIMAD UR7, UR9, UR5, UR4 ;  /* 0x00000005090772a4 */ /* 0x000fe2000f8e0204 */
[----:B------:R-:W-:Y:S01]  /*0b50*/  IMAD.WIDE.U32 R8, R4, c[0x0][0x1b0], R16 ;  /* 0x00006c0004087a25 */ /* 0x000fe200078e0010 */
[----:B------:R-:W-:Y:S01]  /*0b60*/  USHF.R.S32.HI UR20, URZ, 0x1f, UR13 ;  /* 0x0000001f3f147899 */ /* 0x000fe2000801140d */
[----:B------:R-:W-:Y:S01]  /*0b70*/  ISETP.GE.AND P5, PT, R33, c[0x0][0x1cc], PT ;  /* 0x0000730021007a0c */ /* 0x000fe20003fa6270 */
[----:B------:R-:W-:Y:S01]  /*0b80*/  ULDC.64 UR4, c[0x0][0x178] ;  /* 0x00005e0000047ab9 */ /* 0x000fe20000000a00 */
[----:B------:R-:W-:Y:S01]  /*0b90*/  IMAD.MOV.U32 R4, RZ, RZ, R2 ;  /* 0x000000ffff047224 */ /* 0x000fe200078e0002 */
[----:B------:R-:W-:Y:S01]  /*0ba0*/  UIMAD.WIDE.U32 UR24, UR10, UR4, URZ ;  /* 0x000000040a1872a5 */ /* 0x000fe2000f8e003f */
[----:B------:R-:W-:Y:S01]  /*0bb0*/  IMAD.U32 R0, RZ, RZ, UR9 ;  /* 0x00000009ff007e24 */ /* 0x000fe2000f8e00ff */
[----:B------:R-:W-:Y:S01]  /*0bc0*/  UMOV UR23, 0x6 ;  /* 0x0000000600177882 */ /* 0x000fe20000000000 */
[----:B------:R-:W-:Y:S01]  /*0bd0*/  IMAD.WIDE.U32 R6, R34, c[0x0][0x178], R16 ;  /* 0x00005e0022067a25 */ /* 0x000fe200078e0010 */
[----:B------:R-:W-:Y:S01]  /*0be0*/  STL.64 [R1+0x18], R34 ;  /* 0x0000182201007387 */ /* 0x000fe20000100a00 */
[----:B------:R-:W-:-:S02]  /*0bf0*/  LOP3.LUT R242, R242, 0xfffffffe, RZ, 0xc0, !PT ;  /* 0xfffffffef2f27812 */ /* 0x000fc400078ec0ff */
[----:B------:R-:W-:Y:S01]  /*0c00*/  IMAD.MOV.U32 R2, RZ, RZ, R8 ;  /* 0x000000ffff027224 */ /* 0x000fe200078e0008 */
[----:B------:R-:W-:Y:S01]  /*0c10*/  LEA.HI R24, R32, R40, RZ, 0x5 ;  /* 0x0000002820187211 */ /* 0x000fe200078f28ff */
[----:B------:R-:W-:Y:S02]  /*0c20*/  IMAD.IADD R3, R9, 0x1, R3 ;  /* 0x0000000109037824 */ /* 0x000fe400078e0203 */
[----:B------:R-:W-:Y:S02]  /*0c30*/  IMAD.U32 R8, RZ, RZ, UR9 ;  /* 0x00000009ff087e24 */ /* 0x000fe4000f8e00ff */
[----:B------:R-:W-:-:S04]  /*0c40*/  IMAD.WIDE.U32 R4, R0, c[0x0][0x1e8], R4 ;  /* 0x00007a0000047a25 */ /* 0x000fc800078e0004 */
[----:B------:R-:W-:Y:S02]  /*0c50*/  IMAD.IADD R7, R7, 0x1, R10 ;  /* 0x0000000107077824 */ /* 0x000fe400078e020a */
[----:B------:R-:W-:Y:S02]  /*0c60*/  IMAD R0, R23, c[0x0][0x180], RZ ;  /* 0x0000600017007a24 */ /* 0x000fe400078e02ff */
[----:B------:R-:W-:Y:S02]  /*0c70*/  IMAD.U32 R12, RZ, RZ, UR8 ;  /* 0x00000008ff0c7e24 */ /* 0x000fe4000f8e00ff */
[----:B------:R-:W-:-:S04]  /*0c80*/  IMAD.WIDE.U32 R2, R8, c[0x0][0x1b8], R2 ;  /* 0x00006e0008027a25 */ /* 0x000fc800078e0002 */
[C---:B------:R-:W-:Y:S01]  /*0c90*/  IMAD R0, R224.reuse, c[0x0][0x184], R0 ;  /* 0x00006100e0007a24 */ /* 0x040fe200078e0200 */
[----:B------:R-:W-:Y:S01]  /*0ca0*/  IADD3 R3, R3, UR21, RZ ;  /* 0x0000001503037c10 */ /* 0x000fe2000fffe0ff */
[----:B------:R-:W-:Y:S01]  /*0cb0*/  IMAD.WIDE.U32 R8, R224, c[0x0][0x180], R6 ;  /* 0x00006000e0087a25 */ /* 0x000fe200078e0006 */
[----:B------:R-:W-:Y:S01]  /*0cc0*/  IADD3 R7, R5, UR6, RZ ;  /* 0x0000000605077c10 */ /* 0x000fe2000fffe0ff */
[----:B------:R-:W-:Y:S02]  /*0cd0*/  UIMAD UR6, UR22, UR4, URZ ;  /* 0x00000004160672a4 */ /* 0x000fe4000f8e023f */
[----:B------:R-:W-:Y:S01]  /*0ce0*/  IMAD.WIDE R12, R12, 0x80, R34 ;  /* 0x000000800c0c7825 */ /* 0x000fe200078e0222 */
[----:B------:R-:W-:Y:S02]  /*0cf0*/  ULDC UR21, c[0x0][0x198] ;  /* 0x0000660000157ab9 */ /* 0x000fe40000000800 */
[----:B------:R-:W-:Y:S01]  /*0d00*/  UIADD3 UR21, -UR11, UR21, URZ ;  /* 0x000000150b157290 */ /* 0x000fe2000fffe13f */
[----:B------:R-:W-:Y:S01]  /*0d10*/  IMAD.IADD R5, R9, 0x1, R0 ;  /* 0x0000000109057824 */ /* 0x000fe200078e0200 */
[----:B------:R-:W-:Y:S01]  /*0d20*/  UIMAD UR6, UR10, UR5, UR6 ;  /* 0x000000050a0672a4 */ /* 0x000fe2000f8e0206 */
[----:B------:R-:W-:-:S02]  /*0d30*/  IMAD R0, R13, c[0x0][0x1a8], RZ ;  /* 0x00006a000d007a24 */ /* 0x000fc400078e02ff */
[----:B------:R-:W-:Y:S01]  /*0d40*/  IMAD.MOV.U32 R6, RZ, RZ, R4 ;  /* 0x000000ffff067224 */ /* 0x000fe200078e0004 */
[----:B------:R-:W-:Y:S01]  /*0d50*/  UIADD3 UR6, UR25, UR6, URZ ;  /* 0x0000000619067290 */ /* 0x000fe2000fffe03f */
[----:B------:R-:W-:Y:S01]  /*0d60*/  IMAD R15, R12, c[0x0][0x1ac], R0 ;  /* 0x00006b000c0f7a24 */ /* 0x000fe200078e0200 */
[----:B------:R-:W-:Y:S01]  /*0d70*/  LEA.HI R0, R32, R40, RZ, 0x6 ;  /* 0x0000002820007211 */ /* 0x000fe200078f30ff */
[----:B------:R-:W-:Y:S01]  /*0d80*/  IMAD.MOV.U32 R4, RZ, RZ, R8 ;  /* 0x000000ffff047224 */ /* 0x000fe200078e0008 */
[C---:B------:R-:W-:Y:S01]  /*0d90*/  IADD3 R14, -R34.reuse, UR21, RZ ;  /* 0x00000015220e7c10 */ /* 0x040fe2000fffe1ff */
[----:B------:R-:W-:Y:S01]  /*0da0*/  IMAD R8, R13, c[0x0][0x1d8], RZ ;  /* 0x000076000d087a24 */ /* 0x000fe200078e02ff */
[----:B------:R-:W-:Y:S01]  /*0db0*/  SHF.R.S32.HI R25, RZ, 0x6, R0 ;  /* 0x00000006ff197819 */ /* 0x000fe20000011400 */
[----:B------:R-:W-:Y:S01]  /*0dc0*/  IMAD.SHL.U32 R0, R34, 0x40, RZ ;  /* 0x0000004022007824 */ /* 0x000fe200078e00ff */
[C---:B------:R-:W-:Y:S01]  /*0dd0*/  ISETP.LT.OR P4, PT, R14.reuse, 0x1, P6 ;  /* 0x000000010e00780c */ /* 0x040fe20003781670 */
[----:B------:R-:W-:Y:S01]  /*0de0*/  IMAD.U32 R10, RZ, RZ, UR20 ;  /* 0x00000014ff0a7e24 */ /* 0x000fe2000f8e00ff */
[----:B------:R-:W-:Y:S01]  /*0df0*/  ISETP.LT.OR P3, PT, R14, 0x1, P5 ;  /* 0x000000010e00780c */ /* 0x000fe20002f61670 */
[----:B------:R-:W-:Y:S01]  /*0e00*/  IMAD.U32 R13, RZ, RZ, UR9 ;  /* 0x00000009ff0d7e24 */ /* 0x000fe2000f8e00ff */
[----:B------:R-:W-:Y:S01]  /*0e10*/  LOP3.LUT R0, R0, 0x1c0, RZ, 0xc0, !PT ;  /* 0x000001c000007812 */ /* 0x000fe200078ec0ff */
[----:B------:R-:W-:Y:S01]  /*0e20*/  IMAD R18, R12, c[0x0][0x1dc], R8 ;  /* 0x000077000c127a24 */ /* 0x000fe200078e0208 */
[----:B------:R-:W-:Y:S01]  /*0e30*/  IADD3.X R22, R10, UR19, R11, P1, P0 ;  /* 0x000000130a167c10 */ /* 0x000fe20008fe040b */
[----:B------:R-:W-:Y:S01]  /*0e40*/  IMAD.WIDE.U32 R38, R13, c[0x0][0x188], R4 ;  /* 0x000062000d267a25 */ /* 0x000fe200078e0004 */
[----:B------:R-:W-:-:S03]  /*0e50*/  LOP3.LUT R13, R0, 0x38, R16, 0xf8, !PT ;  /* 0x00000038000d7812 */ /* 0x000fc600078ef810 */
[----:B------:R-:W-:Y:S01]  /*0e60*/  IMAD.U32 R4, RZ, RZ, UR24 ;  /* 0x00000018ff047e24 */ /* 0x000fe2000f8e00ff */
[----:B------:R-:W-:Y:S01]  /*0e70*/  IADD3 R19, R39, UR7, RZ ;  /* 0x0000000727137c10 */ /* 0x000fe2000fffe0ff */
[C---:B------:R-:W-:Y:S01]  /*0e80*/  IMAD.WIDE.U32 R10, R12.reuse, c[0x0][0x1d8], R6 ;  /* 0x000076000c0a7a25 */ /* 0x040fe200078e0006 */
[----:B------:R-:W-:Y:S03]  /*0e90*/  STL.64 [R1+0x38], R38 ;  /* 0x0000382601007387 */ /* 0x000fe60000100a00 */
[----:B------:R-:W-:Y:S01]  /*0ea0*/  IMAD.WIDE.U32 R8, R12, c[0x0][0x1a8], R2 ;  /* 0x00006a000c087a25 */ /* 0x000fe200078e0002 */
[----:B------:R-:W-:Y:S01]  /*0eb0*/  SHF.R.U32.HI R12, RZ, 0x3, R0 ;  /* 0x00000003ff0c7819 */ /* 0x000fe20000011600 */
[----:B------:R1:W-:Y:S01]  /*0ec0*/  STL [R1+0x40], R19 ;  /* 0x0000401301007387 */ /* 0x0003e20000100800 */
[----:B------:R-:W-:Y:S01]  /*0ed0*/  LEA R0, P0, R4, R38, 0x6 ;  /* 0x0000002604007211 */ /* 0x000fe200078030ff */
[----:B------:R-:W-:Y:S01]  /*0ee0*/  IMAD.SHL.U32 R27, R25, 0x200, RZ ;  /* 0x00000200191b7824 */ /* 0x000fe200078e00ff */
[----:B------:R-:W-:Y:S01]  /*0ef0*/  LEA R2, P2, R10, c[0x0][0x1c0], 0x1 ;  /* 0x000070000a027a11 */ /* 0x000fe200078408ff */
[----:B------:R-:W-:Y:S01]  /*0f00*/  IMAD.U32 R5, RZ, RZ, UR25 ;  /* 0x00000019ff057e24 */ /* 0x000fe2000f8e00ff */
[----:B------:R-:W-:Y:S01]  /*0f10*/  LEA R6, P1, R8, c[0x0][0x190], 0x1 ;  /* 0x0000640008067a11 */ /* 0x000fe200078208ff */
[----:B------:R-:W-:Y:S01]  /*0f20*/  IMAD.U32 R5, RZ, RZ, UR6 ;  /* 0x00000006ff057e24 */ /* 0x000fe2000f8e00ff */
[----:B------:R-:W-:Y:S01]  /*0f30*/  LOP3.LUT R13, R27, R13, R12, 0xf6, !PT ;  /* 0x0000000d1b0d7212 */ /* 0x000fe200078ef60c */
[----:B------:R-:W-:Y:S01]  /*0f40*/  IMAD.IADD R3, R11, 0x1, R18 ;  /* 0x000000010b037824 */ /* 0x000fe200078e0212 */
[----:B------:R-:W-:Y:S01]  /*0f50*/  ULDC.64 UR6, c[0x0][0x1d8] ;  /* 0x0000760000067ab9 */ /* 0x000fe20000000a00 */
[----:B------:R-:W-:Y:S01]  /*0f60*/  IMAD.IADD R7, R9, 0x1, R15 ;  /* 0x0000000109077824 */ /* 0x000fe200078e020f */
[----:B------:R-:W-:Y:S01]  /*0f70*/  LEA.HI.X R4, R4, R19, R5, 0x6, P0 ;  /* 0x0000001304047211 */ /* 0x000fe200000f3405 */
[----:B------:R-:W-:Y:S01]  /*0f80*/  USHF.L.U32 UR25, UR6, 0x6, URZ ;  /* 0x0000000606197899 */ /* 0x000fe2000800063f */
[----:B------:R-:W-:Y:S01]  /*0f90*/  LEA.HI.X R3, R10, c[0x0][0x1c4], R3, 0x1, P2 ;  /* 0x000071000a037a11 */ /* 0x000fe200010f0c03 */
[----:B------:R-:W-:Y:S01]  /*0fa0*/  IMAD.SHL.U32 R10, R13, 0x2, RZ ;  /* 0x000000020d0a7824 */ /* 0x000fe200078e00ff */
[----:B------:R-:W-:Y:S01]  /*0fb0*/  LEA R12, P0, R0, c[0x0][0x160], 0x1 ;  /* 0x00005800000c7a11 */ /* 0x000fe200078008ff */
[----:B------:R-:W-:Y:S01]  /*0fc0*/  USHF.L.U64.HI UR26, UR6, UR23, UR7 ;  /* 0x00000017061a7299 */ /* 0x000fe20008010207 */
[----:B------:R-:W-:Y:S01]  /*0fd0*/  LEA.HI.X R7, R8, c[0x0][0x194], R7, 0x1, P1 ;  /* 0x0000650008077a11 */ /* 0x000fe200008f0c07 */
[----:B------:R-:W-:Y:S01]  /*0fe0*/  IMAD.U32 R8, RZ, RZ, UR25 ;  /* 0x00000019ff087e24 */ /* 0x000fe2000f8e00ff */
[----:B------:R-:W-:Y:S01]  /*0ff0*/  LEA.HI.X R13, R0, c[0x0][0x164], R4, 0x1, P0 ;  /* 0x00005900000d7a11 */ /* 0x000fe200000f0c04 */
[----:B------:R-:W-:Y:S01]  /*1000*/  IMAD.U32 R0, RZ, RZ, UR4 ;  /* 0x00000004ff007e24 */ /* 0x000fe2000f8e00ff */
[----:B------:R-:W-:Y:S01]  /*1010*/  IADD3 R4, P0, R2, UR25, RZ ;  /* 0x0000001902047c10 */ /* 0x000fe2000ff1e0ff */
[----:B------:R-:W-:Y:S01]  /*1020*/  @!PT LDS RZ, [RZ] ;  /* 0x00000000fffff984 */ /* 0x000fe20000000800 */
[----:B------:R-:W-:Y:S01]  /*1030*/  @!PT LDS RZ, [RZ] ;  /* 0x00000000fffff984 */ /* 0x000fe20000000800 */
[----:B------:R-:W-:Y:S01]  /*1040*/  @!PT LDS RZ, [RZ] ;  /* 0x00000000fffff984 */ /* 0x000fe20000000800 */
[----:B------:R2:W-:Y:S01]  /*1050*/  LDGSTS.E.BYPASS.LTC128B.128 [R10+0x8080], [R2.64], !P4 ;  /* 0x08080000020a7fae */ /* 0x0005e2000e101d50 */
[----:B------:R-:W-:Y:S01]  /*1060*/  ISETP.LT.OR P4, PT, R14, 0x21, P6 ;  /* 0x000000210e00780c */ /* 0x000fe20003781670 */
[----:B------:R-:W-:Y:S01]  /*1070*/  IMAD.U32 R9, RZ, RZ, UR5 ;  /* 0x00000005ff097e24 */ /* 0x000fe2000f8e00ff */
[----:B------:R-:W-:Y:S01]  /*1080*/  IADD3.X R5, R3, UR26, RZ, P0, !PT ;  /* 0x0000001a03057c10 */ /* 0x000fe200087fe4ff */
[----:B------:R2:W-:Y:S01]  /*1090*/  LDGSTS.E.BYPASS.LTC128B.128 [R10+0xc080], [R2.64+0x80], !P3 ;  /* 0x0c080080020a7fae */ /* 0x0005e2000d901d50 */
[----:B------:R-:W-:Y:S01]  /*10a0*/  LEA R18, P0, R0, R12, 0x6 ;  /* 0x0000000c00127211 */ /* 0x000fe200078030ff */
[----:B------:R-:W-:Y:S01]  /*10b0*/  UIADD3 UR28, UP0, UR25, 0x80, URZ ;  /* 0x00000080191c7890 */ /* 0x000fe2000ff1e03f */
[----:B------:R-:W-:Y:S01]  /*10c0*/  IADD3 R8, P2, P1, R8, 0x80, R2 ;  /* 0x0000008008087810 */ /* 0x000fe2000795e002 */
[----:B------:R-:W-:Y:S01]  /*10d0*/  ULDC.64 UR6, c[0x0][0x290] ;  /* 0x0000a40000067ab9 */ /* 0x000fe20000000a00 */
[----:B-1----:R-:W-:Y:S01]  /*10e0*/  LEA.HI.X R19, R0, R13, R9, 0x6, P0 ;  /* 0x0000000d00137211 */ /* 0x002fe200000f3409 */
[----:B------:R-:W-:Y:S01]  /*10f0*/  UIADD3.X UR27, URZ, UR26, URZ, UP0, !UPT ;  /* 0x0000001a3f1b7290 */ /* 0x000fe200087fe43f */
[C---:B------:R-:W-:Y:S01]  /*1100*/  ISETP.LT.OR P3, PT, R14.reuse, 0x21, P5 ;  /* 0x000000210e00780c */ /* 0x040fe20002f61670 */
[----:B------:R-:W-:Y:S01]  /*1110*/  UIMAD UR24, UR18, UR6, URZ ;  /* 0x00000006121872a4 */ /* 0x000fe2000f8e023f */
[----:B------:R-:W-:Y:S01]  /*1120*/  IADD3.X R9, RZ, UR26, R3, P2, P1 ;  /* 0x0000001aff097c10 */ /* 0x000fe200097e2403 */
[----:B------:R1:W-:Y:S01]  /*1130*/  LDGSTS.E.BYPASS.LTC128B.128 [R10+0x9080], [R4.64], !P4 ;  /* 0x09080000040a7fae */ /* 0x0003e2000e101d50 */
[C---:B------:R-:W-:Y:S01]  /*1140*/  ISETP.LT.OR P1, PT, R14.reuse, 0x41, P6 ;  /* 0x000000410e00780c */ /* 0x040fe20003721670 */
[----:B------:R-:W-:Y:S01]  /*1150*/  UIMAD.WIDE.U32 UR30, UR9, UR6, URZ ;  /* 0x00000006091e72a5 */ /* 0x000fe2000f8e003f */
[C---:B------:R-:W-:Y:S01]  /*1160*/  ISETP.LT.OR P2, PT, R14.reuse, 0x41, P5 ;  /* 0x000000410e00780c */ /* 0x040fe20002f41670 */
[----:B------:R-:W-:Y:S01]  /*1170*/  UIMAD UR24, UR9, UR7, UR24 ;  /* 0x00000007091872a4 */ /* 0x000fe2000f8e0218 */
[C---:B------:R-:W-:Y:S01]  /*1180*/  ISETP.LT.OR P6, PT, R14.reuse, 0x61, P6 ;  /* 0x000000610e00780c */ /* 0x040fe200037c1670 */
[----:B------:R-:W-:Y:S01]  /*1190*/  IMAD R0, R23, c[0x0][0x288], RZ ;  /* 0x0000a20017007a24 */ /* 0x000fe200078e02ff */
[----:B------:R-:W-:Y:S01]  /*11a0*/  ISETP.LT.OR P5, PT, R14, 0x61, P5 ;  /* 0x000000610e00780c */ /* 0x000fe20002fa1670 */
[----:B------:R-:W-:Y:S01]  /*11b0*/  ULDC.64 UR6, c[0x0][0x1a8] ;  /* 0x00006a0000067ab9 */ /* 0x000fe20000000a00 */
[----:B------:R-:W-:Y:S01]  /*11c0*/  IMAD.MOV.U32 R210, RZ, RZ, 0x10 ;  /* 0x00000010ffd27424 */ /* 0x000fe200078e00ff */
[----:B------:R3:W-:Y:S01]  /*11d0*/  LDGSTS.E.BYPASS.LTC128B.128 [R10+0xd080], [R8.64], !P3 ;  /* 0x0d080000080a7fae */ /* 0x0007e2000d901d50 */
[----:B------:R-:W-:Y:S01]  /*11e0*/  ISETP.GE.AND P3, PT, R16, c[0x0][0x19c], PT ;  /* 0x0000670010007a0c */ /* 0x000fe20003f66270 */
[----:B------:R-:W-:Y:S01]  /*11f0*/  UIADD3 UR24, UR31, UR24, URZ ;  /* 0x000000181f187290 */ /* 0x000fe2000fffe03f */
[----:B------:R-:W-:Y:S01]  /*1200*/  IMAD R0, R224, c[0x0][0x28c], R0 ;  /* 0x0000a300e0007a24 */ /* 0x000fe200078e0200 */
[----:B------:R-:W-:Y:S01]  /*1210*/  USHF.L.U64.HI UR7, UR6, UR23, UR7 ;  /* 0x0000001706077299 */ /* 0x000fe20008010207 */
[----:B------:R-:W-:Y:S01]  /*1220*/  IMAD.MOV.U32 R211, RZ, RZ, 0x20 ;  /* 0x00000020ffd37424 */ /* 0x000fe200078e00ff */
[----:B--2---:R-:W-:-:S04]  /*1230*/  IADD3 R2, P0, R4, UR25, RZ ;  /* 0x0000001904027c10 */ /* 0x004fc8000ff1e0ff */
[----:B------:R-:W-:-:S05]  /*1240*/  IADD3.X R3, R5, UR26, RZ, P0, !PT ;  /* 0x0000001a05037c10 */ /* 0x000fca00087fe4ff */
[----:B------:R2:W-:Y:S01]  /*1250*/  LDGSTS.E.BYPASS.LTC128B.128 [R10+0xa080], [R2.64], !P1 ;  /* 0x0a080000020a7fae */ /* 0x0005e2000c901d50 */
[----:B-1----:R-:W-:-:S04]  /*1260*/  IADD3 R4, P0, R4, UR28, RZ ;  /* 0x0000001c04047c10 */ /* 0x002fc8000ff1e0ff */
[----:B------:R-:W-:Y:S02]  /*1270*/  IADD3.X R5, R5, UR27, RZ, P0, !PT ;  /* 0x0000001b05057c10 */ /* 0x000fe400087fe4ff */
[----:B------:R-:W-:-:S03]  /*1280*/  ISETP.GE.AND P0, PT, R33, c[0x0][0x19c], PT ;  /* 0x0000670021007a0c */ /* 0x000fc60003f06270 */
[----:B------:R1:W-:Y:S01]  /*1290*/  LDGSTS.E.BYPASS.LTC128B.128 [R10+0xe080], [R4.64], !P2 ;  /* 0x0e080000040a7fae */ /* 0x0003e2000d101d50 */
[----:B---3--:R-:W-:-:S05]  /*12a0*/  IMAD.WIDE.U32 R8, R224, c[0x0][0x288], R28 ;  /* 0x0000a200e0087a25 */ /* 0x008fca00078e001c */
[----:B------:R-:W-:-:S04]  /*12b0*/  IADD3 R30, P4, R8, UR30, RZ ;  /* 0x0000001e081e7c10 */ /* 0x000fc8000ff9e0ff */
[----:B------:R-:W-:Y:S01]  /*12c0*/  IADD3.X R29, R9, UR24, R0, P4, !PT ;  /* 0x00000018091d7c10 */ /* 0x000fe2000a7fe400 */
[----:B------:R-:W-:Y:S02]  /*12d0*/  IMAD R0, R35, c[0x0][0x208], RZ ;  /* 0x0000820023007a24 */ /* 0x000fe400078e02ff */
[----:B------:R-:W-:-:S04]  /*12e0*/  IMAD.WIDE.U32 R8, R34, c[0x0][0x208], R16 ;  /* 0x0000820022087a25 */ /* 0x000fc800078e0010 */
[----:B------:R-:W-:Y:S01]  /*12f0*/  IMAD R0, R34, c[0x0][0x20c], R0 ;  /* 0x0000830022007a24 */ /* 0x000fe200078e0200 */
[C---:B-1----:R-:W-:Y:S01]  /*1300*/  IADD3 R4, P2, R2.reuse, UR25, RZ ;  /* 0x0000001902047c10 */ /* 0x042fe2000ff5e0ff */
[----:B------:R-:W-:Y:S01]  /*1310*/  USHF.L.U32 UR25, UR6, 0x6, URZ ;  /* 0x0000000606197899 */ /* 0x000fe2000800063f */
[----:B--2---:R-:W-:Y:S02]  /*1320*/  IADD3 R2, P1, R2, UR28, RZ ;  /* 0x0000001c02027c10 */ /* 0x004fe4000ff3e0ff */
[C---:B------:R-:W-:Y:S01]  /*1330*/  IADD3.X R5, R3.reuse, UR26, RZ, P2, !PT ;  /* 0x0000001a03057c10 */ /* 0x040fe200097fe4ff */
[----:B------:R-:W-:Y:S01]  /*1340*/  UIADD3 UR26, UP0, UR25, 0x80, URZ ;  /* 0x00000080191a7890 */ /* 0x000fe2000ff1e03f */
[C---:B------:R-:W-:Y:S02]  /*1350*/  ISETP.LT.OR P2, PT, R14.reuse, 0x1, P3 ;  /* 0x000000010e00780c */ /* 0x040fe40001f41670 */
[----:B------:R-:W-:Y:S01]  /*1360*/  IADD3.X R3, R3, UR27, RZ, P1, !PT ;  /* 0x0000001b03037c10 */ /* 0x000fe20008ffe4ff */
[----:B------:R1:W-:Y:S01]  /*1370*/  LDGSTS.E.BYPASS.LTC128B.128 [R10+0xb080], [R4.64], !P6 ;  /* 0x0b080000040a7fae */ /* 0x0003e2000f101d50 */
[C---:B------:R-:W-:Y:S01]  /*1380*/  ISETP.LT.OR P1, PT, R14.reuse, 0x1, P0 ;  /* 0x000000010e00780c */ /* 0x040fe20000721670 */
[----:B------:R-:W-:Y:S01]  /*1390*/  UIADD3.X UR6, URZ, UR7, URZ, UP0, !UPT ;  /* 0x000000073f067290 */ /* 0x000fe200087fe43f */
[C---:B------:R-:W-:Y:S01]  /*13a0*/  ISETP.LT.OR P6, PT, R14.reuse, 0x21, P3 ;  /* 0x000000210e00780c */ /* 0x040fe20001fc1670 */
[----:B------:R2:W-:Y:S01]  /*13b0*/  LDGSTS.E.BYPASS.LTC128B.128 [R10+0xf080], [R2.64], !P5 ;  /* 0x0f080000020a7fae */ /* 0x0005e2000e901d50 */
[----:B------:R-:W-:-:S05]  /*13c0*/  ISETP.LT.OR P5, PT, R14, 0x21, P0 ;  /* 0x000000210e00780c */ /* 0x000fca00007a1670 */
[----:B------:R3:W-:Y:S04]  /*13d0*/  LDGSTS.E.BYPASS.LTC128B.128 [R10+0x80], [R6.64], !P2 ;  /* 0x00080000060a7fae */ /* 0x0007e8000d101d50 */
[----:B------:R3:W-:Y:S01]  /*13e0*/  LDGSTS.E.BYPASS.LTC128B.128 [R10+0x4080], [R6.64+0x80], !P1 ;  /* 0x04080080060a7fae */ /* 0x0007e2000c901d50 */
[----:B------:R-:W-:-:S04]  /*13f0*/  LEA R20, P1, R21, c[0x0][0x258], 0x2 ;  /* 0x0000960015147a11 */ /* 0x000fc800078210ff */
[----:B------:R-:W-:Y:S02]  /*1400*/  LEA.HI.X R21, R21, c[0x0][0x25c], R22, 0x2, P1 ;  /* 0x0000970015157a11 */ /* 0x000fe400008f1416 */
[----:B-1----:R-:W-:Y:S01]  /*1410*/  IADD3 R4, P2, R6, UR25, RZ ;  /* 0x0000001906047c10 */ /* 0x002fe2000ff5e0ff */
[----:B--2---:R-:W-:-:S03]  /*1420*/  IMAD.U32 R2, RZ, RZ, UR25 ;  /* 0x00000019ff027e24 */ /* 0x004fc6000f8e00ff */
[----:B------:R-:W-:Y:S02]  /*1430*/  IADD3.X R5, R7, UR7, RZ, P2, !PT ;  /* 0x0000000707057c10 */ /* 0x000fe400097fe4ff */
[----:B------:R-:W-:-:S03]  /*1440*/  IADD3 R2, P4, P2, R2, 0x80, R6 ;  /* 0x0000008002027810 */ /* 0x000fc60007a9e006 */
[----:B------:R1:W-:Y:S01]  /*1450*/  LDGSTS.E.BYPASS.LTC128B.128 [R10+0x1080], [R4.64], !P6 ;  /* 0x01080000040a7fae */ /* 0x0003e2000f101d50 */
[----:B------:R-:W-:Y:S02]  /*1460*/  ISETP.GE.AND P6, PT, R33, c[0x0][0x16c], PT ;  /* 0x00005b0021007a0c */ /* 0x000fe40003fc6270 */
[----:B------:R-:W-:Y:S02]  /*1470*/  IADD3.X R3, RZ, UR7, R7, P4, P2 ;  /* 0x00000007ff037c10 */ /* 0x000fe4000a7e4407 */
[----:B---3--:R-:W-:Y:S02]  /*1480*/  IADD3 R6, P1, R4, UR26, RZ ;  /* 0x0000001a04067c10 */ /* 0x008fe4000ff3e0ff */
[C---:B------:R-:W-:Y:S01]  /*1490*/  ISETP.LT.OR P2, PT, R14.reuse, 0x41, P3 ;  /* 0x000000410e00780c */ /* 0x040fe20001f41670 */
[----:B------:R2:W-:Y:S01]  /*14a0*/  LDGSTS.E.BYPASS.LTC128B.128 [R10+0x5080], [R2.64], !P5 ;  /* 0x05080000020a7fae */ /* 0x0005e2000e901d50 */
[----:B------:R-:W-:Y:S02]  /*14b0*/  IADD3.X R7, R5, UR6, RZ, P1, !PT ;  /* 0x0000000605077c10 */ /* 0x000fe40008ffe4ff */
[----:B------:R-:W-:-:S02]  /*14c0*/  ISETP.LT.OR P1, PT, R14, 0x41, P0 ;  /* 0x000000410e00780c */ /* 0x000fc40000721670 */
[----:B------:R-:W-:Y:S02]  /*14d0*/  ISETP.GE.AND P5, PT, R16, c[0x0][0x16c], PT ;  /* 0x00005b0010007a0c */ /* 0x000fe40003fa6270 */
[C---:B------:R-:W-:Y:S02]  /*14e0*/  ISETP.LT.OR P3, PT, R14.reuse, 0x61, P3 ;  /* 0x000000610e00780c */ /* 0x040fe40001f61670 */
[----:B------:R-:W-:Y:S02]  /*14f0*/  SEL R11, RZ, 0x1, P5 ;  /* 0x00000001ff0b7807 */ /* 0x000fe40002800000 */
[----:B------:R-:W-:Y:S02]  /*1500*/  ISETP.LT.OR P0, PT, R14, 0x61, P0 ;  /* 0x000000610e00780c */ /* 0x000fe40000701670 */
[----:B------:R-:W-:-:S05]  /*1510*/  LEA.HI R14, R32, R40, RZ, 0x2 ;  /* 0x00000028200e7211 */ /* 0x000fca00078f10ff */
[----:B------:R-:W-:Y:S02]  /*1520*/  @P5 LOP3.LUT R242, R242, 0x1, RZ, 0xfc, !PT ;  /* 0x00000001f2f25812 */ /* 0x000fe400078efcff */
[----:B--2---:R-:W-:Y:S02]  /*1530*/  IADD3 R2, P4, R4, UR25, RZ ;  /* 0x0000001904027c10 */ /* 0x004fe4000ff9e0ff */
[----:B-1----:R-:W-:Y:S02]  /*1540*/  SEL R4, RZ, 0x2, P6 ;  /* 0x00000002ff047807 */ /* 0x002fe40003000000 */
[----:B------:R-:W-:Y:S01]  /*1550*/  IADD3.X R3, R5, UR7, RZ, P4, !PT ;  /* 0x0000000705037c10 */ /* 0x000fe2000a7fe4ff */
[----:B------:R-:W-:Y:S02]  /*1560*/  IMAD.IADD R5, R9, 0x1, R0 ;  /* 0x0000000109057824 */ /* 0x000fe400078e0200 */
[----:B------:R-:W-:Y:S01]  /*1570*/  IMAD.IADD R0, R4, 0x1, R11 ;  /* 0x0000000104007824 */ /* 0x000fe200078e020b */
[----:B------:R-:W-:Y:S01]  /*1580*/  SHF.R.S32.HI R11, RZ, 0x1f, R14 ;  /* 0x0000001fff0b7819 */ /* 0x000fe2000001140e */
[----:B------:R1:W-:Y:S01]  /*1590*/  LDGSTS.E.BYPASS.LTC128B.128 [R10+0x2080], [R2.64], !P2 ;  /* 0x02080000020a7fae */ /* 0x0003e2000d101d50 */
[----:B------:R-:W-:-:S02]  /*15a0*/  IMAD R9, R23, c[0x0][0x210], RZ ;  /* 0x0000840017097a24 */ /* 0x000fc400078e02ff */
[----:B------:R-:W-:Y:S01]  /*15b0*/  IMAD.MOV.U32 R4, RZ, RZ, R8 ;  /* 0x000000ffff047224 */ /* 0x000fe200078e0008 */
[----:B------:R2:W-:Y:S01]  /*15c0*/  LDGSTS.E.BYPASS.LTC128B.128 [R10+0x6080], [R6.64], !P1 ;  /* 0x06080000060a7fae */ /* 0x0005e2000c901d50 */
[C---:B------:R-:W-:Y:S02]  /*15d0*/  IMAD R8, R224.reuse, c[0x0][0x214], R9 ;  /* 0x00008500e0087a24 */ /* 0x040fe400078e0209 */
[----:B------:R-:W-:-:S04]  /*15e0*/  IMAD.WIDE.U32 R4, R224, c[0x0][0x210], R4 ;  /* 0x00008400e0047a25 */ /* 0x000fc800078e0004 */
[----:B------:R-:W-:Y:S02]  /*15f0*/  IMAD.U32 R9, RZ, RZ, UR9 ;  /* 0x00000009ff097e24 */ /* 0x000fe4000f8e00ff */
[----:B------:R-:W-:-:S04]  /*1600*/  IMAD.IADD R5, R5, 0x1, R8 ;  /* 0x0000000105057824 */ /* 0x000fc800078e0208 */
[----:B------:R-:W-:Y:S01]  /*1610*/  IMAD.WIDE.U32 R38, R9, c[0x0][0x218], R4 ;  /* 0x0000860009267a25 */ /* 0x000fe200078e0004 */
[----:B------:R-:W-:-:S03]  /*1620*/  SHF.R.S32.HI R9, RZ, 0x2, R14 ;  /* 0x00000002ff097819 */ /* 0x000fc6000001140e */
[----:B------:R-:W-:Y:S01]  /*1630*/  IMAD.MOV.U32 R36, RZ, RZ, R38 ;  /* 0x000000ffff247224 */ /* 0x000fe200078e0026 */
[----:B------:R3:W-:Y:S01]  /*1640*/  STL.64 [R1+0x30], R38 ;  /* 0x0000302601007387 */ /* 0x0007e20000100a00 */
[C---:B--2---:R-:W-:Y:S02]  /*1650*/  IADD3 R6, P2, R2.reuse, UR25, RZ ;  /* 0x0000001902067c10 */ /* 0x044fe4000ff5e0ff */
[----:B-1----:R-:W-:Y:S02]  /*1660*/  IADD3 R2, P1, R2, UR26, RZ ;  /* 0x0000001a02027c10 */ /* 0x002fe4000ff3e0ff */
[C---:B------:R-:W-:Y:S02]  /*1670*/  IADD3.X R7, R3.reuse, UR7, RZ, P2, !PT ;  /* 0x0000000703077c10 */ /* 0x040fe400097fe4ff */
[----:B------:R-:W-:Y:S01]  /*1680*/  IADD3.X R3, R3, UR6, RZ, P1, !PT ;  /* 0x0000000603037c10 */ /* 0x000fe20008ffe4ff */
[----:B------:R-:W-:Y:S01]  /*1690*/  ULDC.64 UR6, c[0x0][0x218] ;  /* 0x0000860000067ab9 */ /* 0x000fe20000000a00 */
[C---:B------:R-:W-:Y:S01]  /*16a0*/  LOP3.LUT P2, RZ, R0.reuse, 0x1, RZ, 0xc0, !PT ;  /* 0x0000000100ff7812 */ /* 0x040fe2000784c0ff */
[----:B------:R1:W-:Y:S01]  /*16b0*/  LDGSTS.E.BYPASS.LTC128B.128 [R10+0x3080], [R6.64], !P3 ;  /* 0x03080000060a7fae */ /* 0x0003e2000d901d50 */
[----:B------:R-:W-:Y:S01]  /*16c0*/  LOP3.LUT P1, RZ, R0, 0x2, RZ, 0xc0, !PT ;  /* 0x0000000200ff7812 */ /* 0x000fe2000782c0ff */
[----:B------:R-:W-:Y:S01]  /*16d0*/  IMAD.U32 R0, RZ, RZ, UR13 ;  /* 0x0000000dff007e24 */ /* 0x000fe2000f8e00ff */
[----:B------:R-:W-:Y:S01]  /*16e0*/  UIMAD UR18, UR18, UR6, URZ ;  /* 0x00000006121272a4 */ /* 0x000fe2000f8e023f */
[----:B------:R-:W-:Y:S01]  /*16f0*/  ISETP.GE.AND P3, PT, R16, c[0x0][0x1fc], PT ;  /* 0x00007f0010007a0c */ /* 0x000fe20003f66270 */
[----:B------:R2:W-:Y:S01]  /*1700*/  LDGSTS.E.BYPASS.LTC128B.128 [R10+0x7080], [R2.64], !P0 ;  /* 0x07080000020a7fae */ /* 0x0005e2000c101d50 */
[----:B------:R-:W-:Y:S01]  /*1710*/  ISETP.GE.AND P0, PT, R33, c[0x0][0x1fc], PT ;  /* 0x00007f0021007a0c */ /* 0x000fe20003f06270 */
[----:B------:R-:W-:-:S02]  /*1720*/  UIMAD UR18, UR9, UR7, UR18 ;  /* 0x00000007091272a4 */ /* 0x000fc4000f8e0212 */
[----:B------:R-:W0:Y:S01]  /*1730*/  LDGDEPBAR ;  /* 0x00000000000079af */ /* 0x000e220000000000 */
[----:B------:R-:W-:Y:S02]  /*1740*/  ULDC.64 UR6, c[0x0][0x208] ;  /* 0x0000820000067ab9 */ /* 0x000fe40000000a00 */
[----:B------:R-:W-:Y:S01]  /*1750*/  USHF.L.U32 UR25, UR6, 0x6, URZ ;  /* 0x0000000606197899 */ /* 0x000fe2000800063f */
[----:B------:R-:W-:Y:S01]  /*1760*/  IADD3 R37, R39, UR18, RZ ;  /* 0x0000001227257c10 */ /* 0x000fe2000fffe0ff */
[----:B------:R-:W-:Y:S02]  /*1770*/  USHF.L.U64.HI UR23, UR6, UR23, UR7 ;  /* 0x0000001706177299 */ /* 0x000fe40008010207 */
[----:B------:R-:W-:Y:S02]  /*1780*/  UMOV UR18, 0x5 ;  /* 0x0000000500127882 */ /* 0x000fe40000000000 */
[----:B------:R-:W-:Y:S01]  /*1790*/  UIMAD UR26, UR23, UR10, URZ ;  /* 0x0000000a171a72a4 */ /* 0x000fe2000f8e023f */
[----:B------:R-:W-:Y:S01]  /*17a0*/  IMAD.U32 R28, RZ, RZ, UR25 ;  /* 0x00000019ff1c7e24 */ /* 0x000fe2000f8e00ff */
[----:B------:R-:W-:Y:S01]  /*17b0*/  USHF.L.U64.HI UR18, UR6, UR18, UR7 ;  /* 0x0000001206127299 */ /* 0x000fe20008010207 */
[----:B------:R3:W-:Y:S01]  /*17c0*/  STL.64 [R1+0x28], R36 ;  /* 0x0000282401007387 */ /* 0x0007e20000100a00 */
[----:B------:R-:W-:Y:S01]  /*17d0*/  UIMAD UR26, UR22, UR25, UR26 ;  /* 0x00000019161a72a4 */ /* 0x000fe2000f8e021a */
[----:B------:R-:W-:Y:S01]  /*17e0*/  IMAD.WIDE.U32 R4, R28, UR10, R36 ;  /* 0x0000000a1c047c25 */ /* 0x000fe2000f8e0024 */
[----:B------:R-:W-:Y:S01]  /*17f0*/  USHF.L.U32 UR22, UR6, 0x5, URZ ;  /* 0x0000000506167899 */ /* 0x000fe2000800063f */
[----:B-1----:R-:W-:-:S03]  /*1800*/  IADD3 R6, -R34, c[0x0][0x168], -R0 ;  /* 0x00005a0022067a10 */ /* 0x002fc60007ffe900 */
[----:B------:R-:W-:Y:S01]  /*1810*/  USHF.L.U32 UR7, UR22, 0x1, URZ ;  /* 0x0000000116077899 */ /* 0x000fe2000800063f */
[----:B------:R-:W-:Y:S01]  /*1820*/  SEL R0, RZ, 0x1, P3 ;  /* 0x00000001ff007807 */ /* 0x000fe20001800000 */
[----:B------:R-:W-:Y:S01]  /*1830*/  USHF.L.U64.HI UR6, UR22, 0x1, UR18 ;  /* 0x0000000116067899 */ /* 0x000fe20008010212 */
[C---:B------:R-:W-:Y:S02]  /*1840*/  ISETP.LT.OR P3, PT, R6.reuse, 0x1, !P2 ;  /* 0x000000010600780c */ /* 0x040fe40005761670 */
[----:B--2---:R-:W-:Y:S02]  /*1850*/  SEL R2, RZ, 0xffffffff, P0 ;  /* 0xffffffffff027807 */ /* 0x004fe40000000000 */
[C---:B------:R-:W-:Y:S02]  /*1860*/  ISETP.LT.OR P0, PT, R6.reuse, 0x1, !P1 ;  /* 0x000000010600780c */ /* 0x040fe40004f01670 */
[----:B------:R-:W-:Y:S01]  /*1870*/  ISETP.LT.OR P2, PT, R6, 0x21, !P2 ;  /* 0x000000210600780c */ /* 0x000fe20005741670 */
[----:B------:R-:W-:Y:S01]  /*1880*/  IMAD.SHL.U32 R2, R2, 0x2, RZ ;  /* 0x0000000202027824 */ /* 0x000fe200078e00ff */
[----:B------:R-:W-:-:S02]  /*1890*/  ISETP.LT.OR P1, PT, R6, 0x21, !P1 ;  /* 0x000000210600780c */ /* 0x000fc40004f21670 */
[----:B------:R-:W-:Y:S02]  /*18a0*/  IADD3 R3, R5, UR26, RZ ;  /* 0x0000001a05037c10 */ /* 0x000fe4000fffe0ff */
[----:B------:R-:W-:Y:S01]  /*18b0*/  LOP3.LUT R0, R2, 0x2, R0, 0xe2, !PT ;  /* 0x0000000202007812 */ /* 0x000fe200078ee200 */
[----:B------:R1:W-:Y:S01]  /*18c0*/  LDGSTS.E.BYPASS.LTC128B.128 [R10+0x10080], [R12.64], !P3 ;  /* 0x100800000c0a7fae */ /* 0x0003e2000d901d50 */
[----:B------:R-:W-:Y:S02]  /*18d0*/  ISETP.GT.AND P3, PT, R40, 0xf, PT ;  /* 0x0000000f2800780c */ /* 0x000fe40003f64270 */
[----:B------:R-:W-:Y:S01]  /*18e0*/  LOP3.LUT P5, RZ, R0, 0x1, RZ, 0xc0, !PT ;  /* 0x0000000100ff7812 */ /* 0x000fe200078ac0ff */
[----:B------:R1:W-:Y:S01]  /*18f0*/  LDGSTS.E.BYPASS.LTC128B.128 [R10+0x12080], [R12.64+0x80], !P0 ;  /* 0x120800800c0a7fae */ /* 0x0003e2000c101d50 */
[----:B------:R-:W-:Y:S02]  /*1900*/  LEA R2, P0, R4, c[0x0][0x1f0], 0x1 ;  /* 0x00007c0004027a11 */ /* 0x000fe400078008ff */
[----:B------:R-:W-:Y:S01]  /*1910*/  LOP3.LUT P4, RZ, R0, 0x2, RZ, 0xc0, !PT ;  /* 0x0000000200ff7812 */ /* 0x000fe2000788c0ff */
[----:B------:R2:W-:Y:S01]  /*1920*/  LDGSTS.E.BYPASS.LTC128B.128 [R10+0x11080], [R18.64], !P2 ;  /* 0x11080000120a7fae */ /* 0x0005e2000d101d50 */
[----:B------:R-:W-:-:S02]  /*1930*/  LEA.HI.X R3, R4, c[0x0][0x1f4], R3, 0x1, P0 ;  /* 0x00007d0004037a11 */ /* 0x000fc400000f0c03 */
[C---:B------:R-:W-:Y:S01]  /*1940*/  ISETP.LT.OR P0, PT, R6.reuse, 0x1, !P4 ;  /* 0x000000010600780c */ /* 0x040fe20006701670 */
[----:B------:R2:W-:Y:S01]  /*1950*/  LDGSTS.E.BYPASS.LTC128B.128 [R10+0x13080], [R18.64+0x80], !P1 ;  /* 0x13080080120a7fae */ /* 0x0005e2000c901d50 */
[----:B------:R-:W-:Y:S01]  /*1960*/  ISETP.LT.OR P1, PT, R6, 0x1, !P5 ;  /* 0x000000010600780c */ /* 0x000fe20006f21670 */
[----:B------:R-:W-:Y:S01]  /*1970*/  @!P3 IMAD.SHL.U32 R0, R40, 0x10, RZ ;  /* 0x000000102800b824 */ /* 0x000fe200078e00ff */
[----:B------:R-:W-:-:S04]  /*1980*/  SHF.R.S32.HI R4, RZ, 0x5, R24 ;  /* 0x00000005ff047819 */ /* 0x000fc80000011418 */
[----:B------:R4:W-:Y:S04]  /*1990*/  @!P3 LDGSTS.E.BYPASS.LTC128B.128 [R0+0x20080], [R20.64] ;  /* 0x200800001400bfae */ /* 0x0009e8000b901d50 */
[----:B------:R-:W0:Y:S04]  /*19a0*/  LDGDEPBAR ;  /* 0x00000000000079af */ /* 0x000e280000000000 */
[----:B------:R5:W-:Y:S04]  /*19b0*/  LDGSTS.E.BYPASS.LTC128B.128 [R10+0x18080], [R2.64], !P1 ;  /* 0x18080000020a7fae */ /* 0x000be8000c901d50 */
[----:B------:R5:W-:Y:S01]  /*19c0*/  LDGSTS.E.BYPASS.LTC128B.128 [R10+0x1a080], [R2.64+0x80], !P0 ;  /* 0x1a080080020a7fae */ /* 0x000be2000c101d50 */
[----:B------:R-:W-:-:S02]  /*19d0*/  ISETP.LT.OR P0, PT, R6, 0x21, !P5 ;  /* 0x000000210600780c */ /* 0x000fc40006f01670 */
[----:B----4-:R-:W-:-:S04]  /*19e0*/  LEA.HI R0, R24, R4, RZ, 0x1 ;  /* 0x0000000418007211 */ /* 0x010fc800078f08ff */
[----:B------:R-:W-:Y:S02]  /*19f0*/  LOP3.LUT R5, R0, 0xfffffffe, RZ, 0xc0, !PT ;  /* 0xfffffffe00057812 */ /* 0x000fe400078ec0ff */
[----:B------:R-:W-:-:S03]  /*1a00*/  LEA.HI R0, R32, R40, RZ, 0x4 ;  /* 0x0000002820007211 */ /* 0x000fc600078f20ff */
[----:B------:R-:W-:Y:S01]  /*1a10*/  IMAD.IADD R20, R4, 0x1, -R5 ;  /* 0x0000000104147824 */ /* 0x000fe200078e0a05 */
[----:B------:R-:W-:Y:S02]  /*1a20*/  SHF.R.S32.HI R8, RZ, 0x4, R0 ;  /* 0x00000004ff087819 */ /* 0x000fe40000011400 */
[----:B-----5:R-:W-:Y:S01]  /*1a30*/  IADD3 R2, P1, R2, UR7, RZ ;  /* 0x0000000702027c10 */ /* 0x020fe2000ff3e0ff */
[----:B--2---:R-:W-:Y:S01]  /*1a40*/  IMAD.SHL.U32 R19, R20, 0x10, RZ ;  /* 0x0000001014137824 */ /* 0x004fe200078e00ff */
[----:B------:R-:W-:Y:S02]  /*1a50*/  LEA.HI R5, R0, R8, RZ, 0x1 ;  /* 0x0000000800057211 */ /* 0x000fe400078f08ff */
[----:B------:R-:W-:Y:S02]  /*1a60*/  IADD3.X R3, R3, UR6, RZ, P1, !PT ;  /* 0x0000000603037c10 */ /* 0x000fe40008ffe4ff */
[----:B------:R-:W-:Y:S02]  /*1a70*/  ISETP.LT.OR P1, PT, R6, 0x21, !P4 ;  /* 0x000000210600780c */ /* 0x000fe40006721670 */
[----:B------:R-:W-:Y:S01]  /*1a80*/  LOP3.LUT R4, R0, 0xfffffff0, RZ, 0xc0, !PT ;  /* 0xfffffff000047812 */ /* 0x000fe200078ec0ff */
[----:B------:R2:W-:Y:S01]  /*1a90*/  LDGSTS.E.BYPASS.LTC128B.128 [R10+0x19080], [R2.64], !P0 ;  /* 0x19080000020a7fae */ /* 0x0005e2000c101d50 */
[----:B------:R-:W-:Y:S01]  /*1aa0*/  IADD3 R0, P0, R30, UR13, RZ ;  /* 0x0000000d1e007c10 */ /* 0x000fe2000ff1e0ff */
[----:B------:R-:W-:Y:S01]  /*1ab0*/  UIADD3 UR13, UR10, 0x1, URZ ;  /* 0x000000010a0d7890 */ /* 0x000fe2000fffe03f */
[----:B------:R-:W-:Y:S01]  /*1ac0*/  LOP3.LUT R5, R5, 0xfffffffe, RZ, 0xc0, !PT ;  /* 0xfffffffe05057812 */ /* 0x000fe200078ec0ff */
[----:B------:R-:W-:Y:S01]  /*1ad0*/  IMAD.IADD R4, R40, 0x1, -R4 ;  /* 0x0000000128047824 */ /* 0x000fe200078e0a04 */
[----:B------:R-:W-:Y:S01]  /*1ae0*/  IADD3.X R6, R29, UR20, RZ, P0, !PT ;  /* 0x000000141d067c10 */ /* 0x000fe200087fe4ff */
[----:B------:R-:W-:Y:S01]  /*1af0*/  UISETP.GE.AND UP0, UPT, UR13, UR12, UPT ;  /* 0x0000000c0d00728c */ /* 0x000fe2000bf06270 */
[----:B------:R-:W-:Y:S01]  /*1b00*/  LEA R22, P0, R0, c[0x0][0x280], 0x2 ;  /* 0x0000a00000167a11 */ /* 0x000fe200078010ff */
[----:B-1----:R-:W-:Y:S01]  /*1b10*/  IMAD.IADD R12, R8, 0x1, -R5 ;  /* 0x00000001080c7824 */ /* 0x002fe200078e0a05 */
[----:B------:R-:W-:Y:S01]  /*1b20*/  LEA.HI R5, R11, R9, RZ, 0x3 ;  /* 0x000000090b057211 */ /* 0x000fe200078f18ff */
[----:B------:R2:W-:Y:S01]  /*1b30*/  LDGSTS.E.BYPASS.LTC128B.128 [R10+0x1b080], [R2.64+0x80], !P1 ;  /* 0x1b080080020a7fae */ /* 0x0005e2000c901d50 */
[----:B------:R-:W-:Y:S01]  /*1b40*/  LEA.HI.X R23, R0, c[0x0][0x284], R6, 0x2, P0 ;  /* 0x0000a10000177a11 */ /* 0x000fe200000f1406 */
[----:B------:R-:W-:Y:S01]  /*1b50*/  IMAD R11, R12, 0x800, R27 ;  /* 0x000008000c0b7824 */ /* 0x000fe200078e021b */
[----:B------:R-:W-:-:S02]  /*1b60*/  LOP3.LUT R0, R5, 0xfffffff8, RZ, 0xc0, !PT ;  /* 0xfffffff805007812 */ /* 0x000fc400078ec0ff */
[----:B------:R-:W-:Y:S02]  /*1b70*/  SHF.R.S32.HI R7, RZ, 0x1f, R4 ;  /* 0x0000001fff077819 */ /* 0x000fe40000011404 */
[----:B------:R-:W-:Y:S01]  /*1b80*/  R2P PR, R26, 0x6 ;  /* 0x000000061a007804 */ /* 0x000fe20000000000 */
[----:B------:R-:W-:Y:S01]  /*1b90*/  IMAD.IADD R21, R9, 0x1, -R0 ;  /* 0x0000000109157824 */ /* 0x000fe200078e0a00 */
[----:B------:R-:W-:Y:S02]  /*1ba0*/  LEA.HI R13, R7, R4, RZ, 0x3 ;  /* 0x00000004070d7211 */ /* 0x000fe400078f18ff */
[----:B------:R-:W-:Y:S02]  /*1bb0*/  PLOP3.LUT P0, PT, PT, PT, UP0, 0x80, 0x0 ;  /* 0x000000000000781c */ /* 0x000fe40003f0f008 */
[----:B------:R-:W-:Y:S02]  /*1bc0*/  LOP3.LUT R7, R13, 0xfffffff8, RZ, 0xc0, !PT ;  /* 0xfffffff80d077812 */ /* 0x000fe400078ec0ff */
[----:B------:R-:W-:-:S02]  /*1bd0*/  SEL R210, R210, 0xfffffff0, !P1 ;  /* 0xfffffff0d2d27807 */ /* 0x000fc40004800000 */
[----:B------:R-:W-:Y:S01]  /*1be0*/  SEL R211, R211, 0xffffffe0, !P2 ;  /* 0xffffffe0d3d37807 */ /* 0x000fe20005000000 */
[----:B------:R-:W-:Y:S02]  /*1bf0*/  IMAD.IADD R7, R4, 0x1, -R7 ;  /* 0x0000000104077824 */ /* 0x000fe400078e0a07 */
[----:B------:R-:W-:Y:S02]  /*1c00*/  IMAD.SHL.U32 R4, R12, 0x20, RZ ;  /* 0x000000200c047824 */ /* 0x000fe400078e00ff */
[----:B--2---:R-:W-:Y:S02]  /*1c10*/  IMAD.SHL.U32 R2, R26, 0x40, RZ ;  /* 0x000000401a027824 */ /* 0x004fe400078e00ff */
[----:B------:R-:W-:-:S03]  /*1c20*/  IMAD.SHL.U32 R3, R25, 0x8, RZ ;  /* 0x0000000819037824 */ /* 0x000fc600078e00ff */
[----:B------:R-:W-:Y:S01]  /*1c30*/  LOP3.LUT R0, R2, 0x1c0, RZ, 0xc0, !PT ;  /* 0x000001c002007812 */ /* 0x000fe200078ec0ff */
[----:B------:R-:W-:Y:S01]  /*1c40*/  IMAD.SHL.U32 R2, R21, 0x40, RZ ;  /* 0x0000004015027824 */ /* 0x000fe200078e00ff */
[----:B------:R-:W-:Y:S02]  /*1c50*/  LOP3.LUT R3, R3, 0x18, RZ, 0xc0, !PT ;  /* 0x0000001803037812 */ /* 0x000fe400078ec0ff */
[----:B------:R-:W-:Y:S02]  /*1c60*/  LOP3.LUT R5, R0, 0x8, R31, 0xf8, !PT ;  /* 0x0000000800057812 */ /* 0x000fe400078ef81f */
[----:B------:R-:W-:Y:S02]  /*1c70*/  LOP3.LUT R2, R2, 0x1c0, RZ, 0xc0, !PT ;  /* 0x000001c002027812 */ /* 0x000fe400078ec0ff */
[----:B------:R-:W-:Y:S02]  /*1c80*/  SHF.R.U32.HI R8, RZ, 0x3, R0 ;  /* 0x00000003ff087819 */ /* 0x000fe40000011600 */
[----:B------:R-:W-:-:S02]  /*1c90*/  LOP3.LUT R0, R0, 0x10, R19, 0xf8, !PT ;  /* 0x0000001000007812 */ /* 0x000fc400078ef813 */
[----:B------:R-:W-:Y:S02]  /*1ca0*/  SHF.R.U32.HI R6, RZ, 0x3, R2 ;  /* 0x00000003ff067819 */ /* 0x000fe40000011602 */
[----:B------:R-:W-:Y:S01]  /*1cb0*/  LOP3.LUT R9, R0, 0x8, R31, 0xf8, !PT ;  /* 0x0000000800097812 */ /* 0x000fe200078ef81f */
[----:B------:R-:W-:Y:S01]  /*1cc0*/  IMAD.SHL.U32 R0, R7, 0x40, RZ ;  /* 0x0000004007007824 */ /* 0x000fe200078e00ff */
[----:B------:R-:W-:Y:S01]  /*1cd0*/  LOP3.LUT R15, R6, R2, R3, 0x1e, !PT ;  /* 0x00000002060f7212 */ /* 0x000fe200078e1e03 */
[----:B------:R-:W-:Y:S01]  /*1ce0*/  IMAD.SHL.U32 R6, R12, 0x8, RZ ;  /* 0x000000080c067824 */ /* 0x000fe200078e00ff */
[-C--:B------:R-:W-:Y:S02]  /*1cf0*/  LOP3.LUT R5, R5, R8.reuse, RZ, 0x3c, !PT ;  /* 0x0000000805057212 */ /* 0x080fe400078e3cff */
[----:B------:R-:W-:Y:S02]  /*1d00*/  LOP3.LUT R2, R14, 0x3ffffffc, RZ, 0xc0, !PT ;  /* 0x3ffffffc0e027812 */ /* 0x000fe400078ec0ff */
[----:B------:R-:W-:Y:S01]  /*1d10*/  LOP3.LUT R18, R3, 0x20, R4, 0xf8, !PT ;  /* 0x0000002003127812 */ /* 0x000fe200078ef804 */
[----:B------:R-:W-:Y:S01]  /*1d20*/  IMAD.IADD R5, R11, 0x1, R5 ;  /* 0x000000010b057824 */ /* 0x000fe200078e0205 */
[----:B------:R-:W-:Y:S01]  /*1d30*/  LOP3.LUT R4, R0, 0x1c0, RZ, 0xc0, !PT ;  /* 0x000001c000047812 */ /* 0x000fe200078ec0ff */
[----:B------:R-:W-:Y:S01]  /*1d40*/  IMAD.IADD R3, R40, 0x1, -R2 ;  /* 0x0000000128037824 */ /* 0x000fe200078e0a02 */
[----:B------:R-:W-:Y:S01]  /*1d50*/  LOP3.LUT R9, R9, R8, RZ, 0x3c, !PT ;  /* 0x0000000809097212 */ /* 0x000fe200078e3cff */
[----:B------:R-:W-:Y:S01]  /*1d60*/  IMAD.SHL.U32 R2, R20, 0x400, RZ ;  /* 0x0000040014027824 */ /* 0x000fe200078e00ff */
[----:B------:R-:W-:Y:S01]  /*1d70*/  LOP3.LUT R6, R4, 0x8, R6, 0xf8, !PT ;  /* 0x0000000804067812 */ /* 0x000fe200078ef806 */
[----:B------:R-:W-:Y:S01]  /*1d80*/  IMAD.SHL.U32 R11, R13, 0x40, RZ ;  /* 0x000000400d0b7824 */ /* 0x000fe200078e00ff */
[----:B------:R-:W-:Y:S01]  /*1d90*/  SHF.R.U32.HI R8, RZ, 0x3, R4 ;  /* 0x00000003ff087819 */ /* 0x000fe20000011604 */
[----:B------:R-:W-:-:S02]  /*1da0*/  IMAD R0, R12, 0x200, R9 ;  /* 0x000002000c007824 */ /* 0x000fc400078e0209 */
[----:B------:R-:W-:Y:S01]  /*1db0*/  IMAD R9, R3, 0x2, R2 ;  /* 0x0000000203097824 */ /* 0x000fe200078e0202 */
[----:B------:R-:W-:Y:S01]  /*1dc0*/  LOP3.LUT R3, R11, 0xfffffe00, RZ, 0xc0, !PT ;  /* 0xfffffe000b037812 */ /* 0x000fe200078ec0ff */
[----:B------:R-:W-:Y:S01]  /*1dd0*/  @!P3 IMAD.SHL.U32 R11, R40, 0x10, RZ ;  /* 0x00000010280bb824 */ /* 0x000fe200078e00ff */
[----:B------:R-:W-:Y:S01]  /*1de0*/  LOP3.LUT R6, R6, R8, RZ, 0x3c, !PT ;  /* 0x0000000806067212 */ /* 0x000fe200078e3cff */
[----:B------:R-:W-:Y:S01]  /*1df0*/  IMAD.IADD R9, R9, 0x1, R15 ;  /* 0x0000000109097824 */ /* 0x000fe200078e020f */
[----:B------:R-:W-:Y:S02]  /*1e00*/  LOP3.LUT R4, R8, R18, R4, 0x1e, !PT ;  /* 0x0000001208047212 */ /* 0x000fe400078e1e04 */
[-C--:B------:R-:W-:Y:S01]  /*1e10*/  IADD3 R213, R6, R3.reuse, R2 ;  /* 0x0000000306d57210 */ /* 0x080fe20007ffe002 */
[----:B------:R1:W-:Y:S01]  /*1e20*/  @!P3 LDGSTS.E.BYPASS.LTC128B.128 [R11+0x20280], [R22.64] ;  /* 0x20280000160bbfae */ /* 0x0003e2000b901d50 */
[----:B------:R-:W-:Y:S01]  /*1e30*/  LOP3.LUT R2, R24, 0xffffffe0, RZ, 0xc0, !PT ;  /* 0xffffffe018027812 */ /* 0x000fe200078ec0ff */
[----:B------:R-:W-:Y:S01]  /*1e40*/  IMAD.SHL.U32 R237, R9, 0x2, RZ ;  /* 0x0000000209ed7824 */ /* 0x000fe200078e00ff */
[----:B------:R-:W-:Y:S01]  /*1e50*/  LOP3.LUT R216, R4, R3, RZ, 0xfc, !PT ;  /* 0x0000000304d87212 */ /* 0x000fe200078efcff */
[----:B------:R-:W0:Y:S01]  /*1e60*/  LDGDEPBAR ;  /* 0x00000000000079af */ /* 0x000e220000000000 */
[----:B------:R-:W-:Y:S01]  /*1e70*/  IADD3 R3, R10, 0x10080, RZ ;  /* 0x000100800a037810 */ /* 0x000fe20007ffe0ff */
[----:B------:R-:W-:Y:S01]  /*1e80*/  IMAD.IADD R6, R40, 0x1, -R2 ;  /* 0x0000000128067824 */ /* 0x000fe200078e0a02 */
[----:B------:R-:W-:Y:S01]  /*1e90*/  IADD3 R13, R237, 0x20480, RZ ;  /* 0x00020480ed0d7810 */ /* 0x000fe20007ffe0ff */
[----:B------:R-:W0:Y:S03]  /*1ea0*/  LDGDEPBAR ;  /* 0x00000000000079af */ /* 0x000e260000000000 */
[----:B------:R-:W-:-:S04]  /*1eb0*/  SHF.R.S32.HI R2, RZ, 0x1f, R6 ;  /* 0x0000001fff027819 */ /* 0x000fc80000011406 */
[----:B-1----:R-:W-:Y:S02]  /*1ec0*/  LEA.HI R11, R2, R6, RZ, 0x2 ;  /* 0x00000006020b7211 */ /* 0x002fe400078f10ff */
[----:B------:R-:W-:Y:S02]  /*1ed0*/  IADD3 R2, R10, 0x18080, RZ ;  /* 0x000180800a027810 */ /* 0x000fe40007ffe0ff */
[----:B------:R-:W-:-:S05]  /*1ee0*/  LEA.HI.SX32 R4, R11, R19, 0x1e ;  /* 0x000000130b047211 */ /* 0x000fca00078ff2ff */
[----:B------:R3:W-:Y:S04]  /*1ef0*/  STL [R1+0x14], R4 ;  /* 0x0000140401007387 */ /* 0x0007e80000100800 */
[----:B------:R3:W-:Y:S04]  /*1f00*/  STL [R1+0x48], R3 ;  /* 0x0000480301007387 */ /* 0x0007e80000100800 */
[----:B------:R3:W-:Y:S01]  /*1f10*/  STL [R1+0x44], R2 ;  /* 0x0000440201007387 */ /* 0x0007e20000100800 */
[----:B------:R-:W-:Y:S05]  /*1f20*/  @P0 BRA `(.L_x_1332) ;  /* 0x000001f000000947 */ /* 0x000fea0003800000 */
[----:B------:R-:W-:Y:S01]  /*1f30*/  USHF.R.S32.HI UR20, URZ, 0x1f, UR13 ;  /* 0x0000001f3f147899 */ /* 0x000fe2000801140d */
[----:B------:R-:W-:Y:S01]  /*1f40*/  IMAD.WIDE.U32 R8, R28, UR13, R36 ;  /* 0x0000000d1c087c25 */ /* 0x000fe2000f8e0024 */
[----:B------:R-:W-:Y:S01]  /*1f50*/  UIMAD UR23, UR23, UR13, URZ ;  /* 0x0000000d171772a4 */ /* 0x000fe2000f8e023f */
[----:B------:R-:W-:Y:S01]  /*1f60*/  ISETP.GE.AND P2, PT, R16, c[0x0][0x1fc], PT ;  /* 0x00007f0010007a0c */ /* 0x000fe20003f46270 */
[----:B------:R-:W-:Y:S01]  /*1f70*/  USHF.L.U32 UR26, UR13, 0x6, URZ ;  /* 0x000000060d1a7899 */ /* 0x000fe2000800063f */
[----:B------:R-:W-:Y:S01]  /*1f80*/  ISETP.GE.AND P1, PT, R33, c[0x0][0x1fc], PT ;  /* 0x00007f0021007a0c */ /* 0x000fe20003f26270 */
[----:B------:R-:W-:Y:S01]  /*1f90*/  UIMAD UR20, UR20, UR25, UR23 ;  /* 0x00000019141472a4 */ /* 0x000fe2000f8e0217 */
[----:B---3--:R-:W-:Y:S01]  /*1fa0*/  LEA R2, P0, R8, c[0x0][0x1f0], 0x1 ;  /* 0x00007c0008027a11 */ /* 0x008fe200078008ff */
[----:B------:R-:W-:Y:S02]  /*1fb0*/  BSSY B0, `(.L_x_1332) ;  /* 0x0000016000007945 */ /* 0x000fe40003800000 */
[----:B------:R-:W-:-:S02]  /*1fc0*/  IMAD.U32 R12, RZ, RZ, UR26 ;  /* 0x0000001aff0c7e24 */ /* 0x000fc4000f8e00ff */
[----:B------:R-:W-:-:S03]  /*1fd0*/  IADD3 R3, R9, UR20, RZ ;  /* 0x0000001409037c10 */ /* 0x000fc6000fffe0ff */
[----:B------:R-:W-:Y:S02]  /*1fe0*/  IADD3 R4, -R12, c[0x0][0x168], -R34 ;  /* 0x00005a000c047a10 */ /* 0x000fe40007ffe922 */
[----:B------:R-:W-:Y:S02]  /*1ff0*/  LEA.HI.X R3, R8, c[0x0][0x1f4], R3, 0x1, P0 ;  /* 0x00007d0008037a11 */ /* 0x000fe400000f0c03 */
[C---:B------:R-:W-:Y:S02]  /*2000*/  ISETP.LT.OR P0, PT, R4.reuse, 0x1, P2 ;  /* 0x000000010400780c */ /* 0x040fe40001701670 */
[----:B------:R-:W-:-:S11]  /*2010*/  ISETP.LT.OR P2, PT, R4, 0x21, P2 ;  /* 0x000000210400780c */ /* 0x000fd60001741670 */
[----:B------:R1:W-:Y:S01]  /*2020*/  LDGSTS.E.BYPASS.LTC128B.128 [R10+0x1c080], [R2.64], !P0 ;  /* 0x1c080000020a7fae */ /* 0x0003e2000c101d50 */
[----:B------:R-:W-:-:S04]  /*2030*/  IADD3 R8, P0, R2, UR7, RZ ;  /* 0x0000000702087c10 */ /* 0x000fc8000ff1e0ff */
[----:B------:R-:W-:Y:S02]  /*2040*/  IADD3.X R9, R3, UR6, RZ, P0, !PT ;  /* 0x0000000603097c10 */ /* 0x000fe400087fe4ff */
[C---:B------:R-:W-:Y:S02]  /*2050*/  ISETP.LT.OR P0, PT, R4.reuse, 0x1, P1 ;  /* 0x000000010400780c */ /* 0x040fe40000f01670 */
[----:B------:R-:W-:-:S11]  /*2060*/  ISETP.LT.OR P1, PT, R4, 0x21, P1 ;  /* 0x000000210400780c */ /* 0x000fd60000f21670 */
[----:B------:R1:W-:Y:S04]  /*2070*/  LDGSTS.E.BYPASS.LTC128B.128 [R10+0x1e080], [R2.64+0x80], !P0 ;  /* 0x1e080080020a7fae */ /* 0x0003e8000c101d50 */
[----:B------:R2:W-:Y:S04]  /*2080*/  LDGSTS.E.BYPASS.LTC128B.128 [R10+0x1d080], [R8.64], !P2 ;  /* 0x1d080000080a7fae */ /* 0x0005e8000d101d50 */
[----:B------:R2:W-:Y:S01]  /*2090*/  LDGSTS.E.BYPASS.LTC128B.128 [R10+0x1f080], [R8.64+0x80], !P1 ;  /* 0x1f080080080a7fae */ /* 0x0005e2000c901d50 */
[----:B-1----:R-:W-:-:S04]  /*20a0*/  IADD3 R3, P0, R30, UR26, RZ ;  /* 0x0000001a1e037c10 */ /* 0x002fc8000ff1e0ff */
[----:B------:R-:W-:Y:S02]  /*20b0*/  LEA.HI.X.SX32 R4, R12, R29, 0x1, P0 ;  /* 0x0000001d0c047211 */ /* 0x000fe400000f0eff */
[----:B------:R-:W-:-:S04]  /*20c0*/  LEA R2, P0, R3, c[0x0][0x280], 0x2 ;  /* 0x0000a00003027a11 */ /* 0x000fc800078010ff */
[----:B------:R-:W-:Y:S01]  /*20d0*/  LEA.HI.X R3, R3, c[0x0][0x284], R4, 0x2, P0 ;  /* 0x0000a10003037a11 */ /* 0x000fe200000f1404 */
[----:B------:R-:W-:Y:S05]  /*20e0*/  @P3 BRA `(.L_x_1333) ;  /* 0x0000002000003947 */ /* 0x000fea0003800000 */
[----:B--2---:R-:W-:-:S05]  /*20f0*/  SHF.L.U32 R4, R40, 0x4, RZ ;  /* 0x0000000428047819 */ /* 0x004fca00000006ff */
[----:B------:R1:W-:Y:S02]  /*2100*/  LDGSTS.E.BYPASS.LTC128B.128 [R4+0x20380], [R2.64] ;  /* 0x2038000002047fae */ /* 0x0003e4000b901d50 */
.L_x_1333:
[----:B--2---:R-:W-:Y:S05]  /*2110*/  BSYNC B0 ;  /* 0x0000000000007941 */ /* 0x004fea0003800000 */
.L_x_1332:
[----:B-1-3--:R-:W-:Y:S01]  /*2120*/  SHF.R.S32.HI R2, RZ, 0x1f, R25 ;  /* 0x0000001fff027819 */ /* 0x00afe20000011419 */
[----:B------:R-:W-:Y:S01]  /*2130*/  IMAD.SHL.U32 R207, R0, 0x2, RZ ;  /* 0x0000000200cf7824 */ /* 0x000fe200078e00ff */
[----:B------:R-:W-:Y:S01]  /*2140*/  LOP3.LUT R3, R11, 0x7ffffffc, RZ, 0xc0, !PT ;  /* 0x7ffffffc0b037812 */ /* 0x000fe200078ec0ff */
[----:B------:R-:W-:Y:S01]  /*2150*/  IMAD.IADD R206, R211, 0x1, R0 ;  /* 0x00000001d3ce7824 */ /* 0x000fe200078e0200 */
[----:B------:R-:W-:Y:S01]  /*2160*/  LEA.HI R2, R2, R25, RZ, 0x2 ;  /* 0x0000001902027211 */ /* 0x000fe200078f10ff */
[----:B------:R-:W0:Y:S01]  /*2170*/  LDGDEPBAR ;  /* 0x00000000000079af */ /* 0x000e220000000000 */
[----:B------:R-:W-:Y:S01]  /*2180*/  LOP3.LUT P0, RZ, R21, 0x4, RZ, 0xc0, !PT ;  /* 0x0000000415ff7812 */ /* 0x000fe2000780c0ff */
[----:B------:R-:W-:Y:S01]  /*2190*/  IMAD.IADD R3, R6, 0x1, -R3 ;  /* 0x0000000106037824 */ /* 0x000fe200078e0a03 */
[----:B------:R-:W-:Y:S01]  /*21a0*/  LOP3.LUT R2, R2, 0x1ffffffc, RZ, 0xc0, !PT ;  /* 0x1ffffffc02027812 */ /* 0x000fe200078ec0ff */
[----:B------:R-:W-:Y:S01]  /*21b0*/  IMAD.MOV.U32 R214, RZ, RZ, 0x40 ;  /* 0x00000040ffd67424 */ /* 0x000fe200078e00ff */
[----:B------:R-:W-:Y:S01]  /*21c0*/  SHF.R.S32.HI R41, RZ, 0x1f, R40 ;  /* 0x0000001fff297819 */ /* 0x000fe20000011428 */
[----:B------:R-:W-:Y:S01]  /*21d0*/  IMAD.MOV.U32 R221, RZ, RZ, 0x20 ;  /* 0x00000020ffdd7424 */ /* 0x000fe200078e00ff */
[----:B------:R-:W-:Y:S01]  /*21e0*/  IADD3 R236, R237, 0x204c0, RZ ;  /* 0x000204c0edec7810 */ /* 0x000fe20007ffe0ff */
[----:B------:R-:W-:Y:S01]  /*21f0*/  IMAD.IADD R2, R25, 0x1, -R2 ;  /* 0x0000000119027824 */ /* 0x000fe200078e0a02 */
[----:B------:R-:W-:Y:S01]  /*2200*/  UMOV UR28, 0x1 ;  /* 0x00000001001c7882 */ /* 0x000fe20000000000 */
[----:B------:R-:W-:Y:S01]  /*2210*/  IMAD.MOV.U32 R217, RZ, RZ, 0x10 ;  /* 0x00000010ffd97424 */ /* 0x000fe200078e00ff */
[----:B------:R-:W-:Y:S01]  /*2220*/  ULDC UR7, c[0x0][0x198] ;  /* 0x0000660000077ab9 */ /* 0x000fe20000000800 */
[----:B------:R-:W-:Y:S01]  /*2230*/  IMAD R2, R2, 0x4, R3 ;  /* 0x0000000402027824 */ /* 0x000fe200078e0203 */
[----:B------:R-:W-:Y:S01]  /*2240*/  UIADD3 UR7, -UR11, UR7, UR28 ;  /* 0x000000070b077290 */ /* 0x000fe2000fffe11c */
[----:B------:R-:W-:Y:S01]  /*2250*/  @P0 IADD3 R236, R13, -0x40, RZ ;  /* 0xffffffc00dec0810 */ /* 0x000fe20007ffe0ff */
[----:B------:R-:W-:Y:S01]  /*2260*/  IMAD.SHL.U32 R209, R5, 0x2, RZ ;  /* 0x0000000205d17824 */ /* 0x000fe200078e00ff */
[C---:B------:R-:W-:Y:S01]  /*2270*/  LOP3.LUT P0, RZ, R7.reuse, 0x4, RZ, 0xc0, !PT ;  /* 0x0000000407ff7812 */ /* 0x040fe2000780c0ff */
[----:B------:R-:W-:Y:S01]  /*2280*/  IMAD.SHL.U32 R4, R2, 0x2, RZ ;  /* 0x0000000202047824 */ /* 0x000fe200078e00ff */
[----:B------:R-:W-:Y:S01]  /*2290*/  LOP3.LUT P1, RZ, R7, 0x2, RZ, 0xc0, !PT ;  /* 0x0000000207ff7812 */ /* 0x000fe2000782c0ff */
[----:B------:R-:W-:Y:S01]  /*22a0*/  IMAD.U32 R243, RZ, RZ, UR7 ;  /* 0x00000007fff37e24 */ /* 0x000fe2000f8e00ff */
[----:B------:R-:W-:Y:S01]  /*22b0*/  SEL R214, R214, 0xffffffc0, !P0 ;  /* 0xffffffc0d6d67807 */ /* 0x000fe20004000000 */
[--C-:B------:R-:W-:Y:S01]  /*22c0*/  IMAD R210, R210, 0x2, R209.reuse ;  /* 0x00000002d2d27824 */ /* 0x100fe200078e02d1 */
[----:B------:R-:W-:Y:S01]  /*22d0*/  IADD3 R0, -R4, UR21, RZ ;  /* 0x0000001504007c10 */ /* 0x000fe2000fffe1ff */
[----:B------:R-:W-:Y:S01]  /*22e0*/  STL [R1+0x10], R4 ;  /* 0x0000100401007387 */ /* 0x000fe20000100800 */
[----:B------:R-:W-:Y:S01]  /*22f0*/  SEL R215, R221, 0xffffffe0, !P0 ;  /* 0xffffffe0ddd77807 */ /* 0x000fe20004000000 */
[----:B------:R-:W-:Y:S01]  /*2300*/  IMAD R212, R211, 0x2, R209 ;  /* 0x00000002d3d47824 */ /* 0x000fe200078e02d1 */
[----:B------:R-:W-:Y:S01]  /*2310*/  SEL R217, R217, 0xfffffff0, !P1 ;  /* 0xfffffff0d9d97807 */ /* 0x000fe20004800000 */
[----:B------:R1:W-:Y:S01]  /*2320*/  STL [R1], R0 ;  /* 0x0000000001007387 */ /* 0x0003e20000100800 */
[----:B------:R-:W-:Y:S01]  /*2330*/  LOP3.LUT R242, R242, 0xfffffffd, RZ, 0xc0, !PT ;  /* 0xfffffffdf2f27812 */ /* 0x000fe200078ec0ff */
[----:B------:R-:W-:Y:S01]  /*2340*/  IMAD.IADD R218, R213, 0x1, R215 ;  /* 0x00000001d5da7824 */ /* 0x000fe200078e02d7 */
[----:B------:R-:W-:Y:S01]  /*2350*/  CS2R R178, SRZ ;  /* 0x0000000000b27805 */ /* 0x000fe2000001ff00 */
[----:B------:R2:W-:Y:S01]  /*2360*/  STL [R1+0x24], R41 ;  /* 0x0000242901007387 */ /* 0x0005e20000100800 */
        /* <DEDUP_REMOVED lines=20> */
[----:B-1----:R-:W-:Y:S01]  /*24b0*/  MOV R0, 0x1 ;  /* 0x0000000100007802 */ /* 0x002fe20000000f00 */
[----:B------:R-:W-:Y:S01]  /*24c0*/  CS2R R136, SRZ ;  /* 0x0000000000887805 */ /* 0x000fe2000001ff00 */
[----:B------:R-:W-:Y:S01]  /*24d0*/  CS2R R134, SRZ ;  /* 0x0000000000867805 */ /* 0x000fe2000001ff00 */
[----:B------:R-:W-:Y:S01]  /*24e0*/  CS2R R132, SRZ ;  /* 0x0000000000847805 */ /* 0x000fe2000001ff00 */
[----:B------:R-:W-:Y:S01]  /*24f0*/  ISETP.LE.AND P0, PT, R0, c[0x0][0x2a8], PT ;  /* 0x0000aa0000007a0c */ /* 0x000fe20003f03270 */
        /* <DEDUP_REMOVED lines=40> */
[----:B------:R-:W-:Y:S01]  /*2780*/  SHF.L.U32 R206, R206, 0x1, RZ ;  /* 0x00000001cece7819 */ /* 0x000fe200000006ff */
[----:B------:R-:W-:Y:S01]  /*2790*/  IMAD R211, R211, 0x2, R210 ;  /* 0x00000002d3d37824 */ /* 0x000fe200078e02d2 */
[----:B------:R-:W-:Y:S01]  /*27a0*/  IADD3 R243, R243, -c[0x0][0x168], -R4 ;  /* 0x80005a00f3f37a10 */ /* 0x000fe20007ffe804 */
[----:B------:R-:W-:Y:S01]  /*27b0*/  IMAD.IADD R220, R213, 0x1, R217 ;  /* 0x00000001d5dc7824 */ /* 0x000fe200078e02d9 */
[----:B------:R-:W-:Y:S01]  /*27c0*/  @P0 LOP3.LUT R242, R242, 0x2, RZ, 0xfc, !PT ;  /* 0x00000002f2f20812 */ /* 0x000fe200078efcff */
[----:B------:R-:W-:Y:S01]  /*27d0*/  IMAD.IADD R219, R217, 0x1, R218 ;  /* 0x00000001d9db7824 */ /* 0x000fe200078e02da */
[----:B------:R-:W-:-:S02]  /*27e0*/  ULDC UR27, c[0x0][0x2a0] ;  /* 0x0000a800001b7ab9 */ /* 0x000fc40000000800 */
[----:B------:R-:W-:Y:S02]  /*27f0*/  ULDC UR6, c[0x0][0x290] ;  /* 0x0000a40000067ab9 */ /* 0x000fe40000000800 */
[----:B------:R-:W-:Y:S02]  /*2800*/  USHF.L.U64.HI UR20, UR4, 0x5, UR5 ;  /* 0x0000000504147899 */ /* 0x000fe40008010205 */
[----:B------:R-:W-:Y:S02]  /*2810*/  USHF.L.U32 UR23, UR4, 0x5, URZ ;  /* 0x0000000504177899 */ /* 0x000fe4000800063f */
[----:B------:R-:W-:Y:S02]  /*2820*/  UMOV UR26, 0x1 ;  /* 0x00000001001a7882 */ /* 0x000fe40000000000 */
[----:B------:R-:W-:Y:S02]  /*2830*/  UMOV UR4, URZ ;  /* 0x0000003f00047c82 */ /* 0x000fe40008000000 */
[----:B------:R-:W-:-:S02]  /*2840*/  UMOV UR25, URZ ;  /* 0x0000003f00197c82 */ /* 0x000fc40008000000 */
[----:B------:R-:W-:Y:S02]  /*2850*/  USHF.L.U32 UR13, UR8, 0x7, URZ ;  /* 0x00000007080d7899 */ /* 0x000fe4000800063f */
[----:B------:R-:W-:Y:S02]  /*2860*/  UISETP.GT.AND UP4, UPT, UR8, -0x1, UPT ;  /* 0xffffffff0800788c */ /* 0x000fe4000bf84270 */
[----:B------:R-:W-:Y:S02]  /*2870*/  USHF.R.S32.HI UR5, URZ, 0x1f, UR9 ;  /* 0x0000001f3f057899 */ /* 0x000fe40008011409 */
[----:B------:R-:W-:Y:S02]  /*2880*/  ULOP3.LUT UR27, URZ, UR27, URZ, 0x33, !UPT ;  /* 0x0000001b3f1b7292 */ /* 0x000fe4000f8e333f */
[----:B------:R-:W-:Y:S02]  /*2890*/  UIMAD UR11, UR9, UR6, URZ ;  /* 0x00000006090b72a4 */ /* 0x000fe4000f8e023f */
[----:B--2---:R-:W-:-:S02]  /*28a0*/  ULDC UR21, c[0x0][0x168] ;  /* 0x00005a0000157ab9 */ /* 0x004fc40000000800 */
.L_x_1352:
[----:B------:R-:W-:Y:S04]  /*28b0*/  DEPBAR.LE SB0, 0x1 ;  /* 0x000080400000791a */ /* 0x000fe80000000000 */
[----:B------:R-:W-:Y:S01]  /*28c0*/  BAR.SYNC.DEFER_BLOCKING 0x0 ;  /* 0x0000000000007b1d */ /* 0x000fe20000010000 */
[----:B------:R-:W-:Y:S01]  /*28d0*/  IMAD.U32 R0, RZ, RZ, UR4 ;  /* 0x00000004ff007e24 */ /* 0x000fe2000f8e00ff */
[----:B------:R-:W-:Y:S01]  /*28e0*/  MOV R228, UR4 ;  /* 0x0000000400e47c02 */ /* 0x000fe20008000f00 */
[----:B------:R-:W-:Y:S01]  /*28f0*/  IMAD.U32 R2, RZ, RZ, UR4 ;  /* 0x00000004ff027e24 */ /* 0x000fe2000f8e00ff */
[----:B------:R-:W-:Y:S01]  /*2900*/  MOV R226, 0x1 ;  /* 0x0000000100e27802 */ /* 0x000fe20000000f00 */
[C---:B------:R-:W-:Y:S01]  /*2910*/  IMAD R204, R0.reuse, 0x2000, R213 ;  /* 0x0000200000cc7824 */ /* 0x040fe200078e02d5 */
[----:B------:R-:W-:Y:S01]  /*2920*/  LEA R0, R0, R220, 0xd ;  /* 0x000000dc00007211 */ /* 0x000fe200078e68ff */
[----:B------:R-:W-:Y:S01]  /*2930*/  IMAD R192, R2, 0x2000, R217 ;  /* 0x0000200002c07824 */ /* 0x000fe200078e02d9 */
[----:B------:R-:W-:Y:S02]  /*2940*/  ISETP.LE.AND P2, PT, R226, c[0x0][0x2a8], PT ;  /* 0x0000aa00e2007a0c */ /* 0x000fe40003f43270 */
[----:B------:R-:W-:Y:S01]  /*2950*/  SHF.L.U32 R3, R204, 0x1, RZ ;  /* 0x00000001cc037819 */ /* 0x000fe200000006ff */
[----:B------:R-:W-:Y:S02]  /*2960*/  IMAD.SHL.U32 R0, R0, 0x2, RZ ;  /* 0x0000000200007824 */ /* 0x000fe400078e00ff */
[C---:B------:R-:W-:Y:S01]  /*2970*/  IMAD.IADD R2, R213.reuse, 0x1, R192 ;  /* 0x00000001d5027824 */ /* 0x040fe200078e02c0 */
[C---:B------:R-:W-:Y:S04]  /*2980*/  IADD3 R192, R213.reuse, R192, R215 ;  /* 0x000000c0d5c07210 */ /* 0x040fe80007ffe0d7 */
[----:B------:R-:W-:Y:S01]  /*2990*/  SHF.L.U32 R201, R2, 0x1, RZ ;  /* 0x0000000102c97819 */ /* 0x000fe200000006ff */
[----:B------:R-:W-:Y:S01]  /*29a0*/  IMAD.U32 R2, RZ, RZ, UR4 ;  /* 0x00000004ff027e24 */ /* 0x000fe2000f8e00ff */
[----:B------:R-:W-:Y:S03]  /*29b0*/  SHF.L.U32 R203, R192, 0x1, RZ ;  /* 0x00000001c0cb7819 */ /* 0x000fe600000006ff */
[----:B------:R-:W-:Y:S01]  /*29c0*/  IMAD R2, R2, 0x2000, R218 ;  /* 0x0000200002027824 */ /* 0x000fe200078e02da */
[----:B------:R-:W-:Y:S03]  /*29d0*/  LDSM.16.M88.4 R16, [R209+0x80] ;  /* 0x00008000d110783b */ /* 0x000fe60000000200 */
[----:B------:R-:W-:Y:S03]  /*29e0*/  IMAD.SHL.U32 R2, R2, 0x2, RZ ;  /* 0x0000000202027824 */ /* 0x000fe600078e00ff */
[----:B------:R-:W1:Y:S06]  /*29f0*/  LDSM.16.M88.4 R32, [R3+0x10080] ;  /* 0x010080000320783b */ /* 0x000e6c0000000200 */
[----:B------:R-:W2:Y:S06]  /*2a00*/  LDSM.16.M88.4 R28, [R3+0x11080] ;  /* 0x01108000031c783b */ /* 0x000eac0000000200 */
[----:B------:R-:W3:Y:S06]  /*2a10*/  LDSM.16.M88.4 R36, [R209+0x2080] ;  /* 0x00208000d124783b */ /* 0x000eec0000000200 */
[----:B------:R-:W4:Y:S06]  /*2a20*/  LDL R227, [R1] ;  /* 0x0000000001e37983 */ /* 0x000f2c0000100800 */
[----:B------:R-:W-:Y:S06]  /*2a30*/  LDSM.16.M88.4 R44, [R210+0x80] ;  /* 0x00008000d22c783b */ /* 0x000fec0000000200 */
[----:B------:R-:W5:Y:S06]  /*2a40*/  LDSM.16.M88.4 R40, [R201+0x10080] ;  /* 0x01008000c928783b */ /* 0x000f6c0000000200 */
[----:B------:R-:W5:Y:S01]  /*2a50*/  LDSM.16.M88.4 R48, [R0+0x11080] ;  /* 0x011080000030783b */ /* 0x000f620000000200 */
[-C--:B-1----:R-:W-:Y:S05]  /*2a60*/  HMMA.16816.F32 R4, R32, R16.reuse, RZ ;  /* 0x000000102004723c */ /* 0x082fea00000018ff */
[----:B------:R-:W1:Y:S03]  /*2a70*/  LDSM.16.M88.4 R180, [R210+0x2080] ;  /* 0x00208000d2b4783b */ /* 0x000e660000000200 */
[C---:B--2---:R-:W-:Y:S03]  /*2a80*/  HMMA.16816.F32 R8, R28.reuse, R16, RZ ;  /* 0x000000101c08723c */ /* 0x044fe600000018ff */
[----:B------:R-:W-:Y:S06]  /*2a90*/  LDSM.16.M88.4 R184, [R2+0x11080] ;  /* 0x0110800002b8783b */ /* 0x000fec0000000200 */
[----:B------:R-:W-:Y:S01]  /*2aa0*/  LDSM.16.M88.4 R188, [R212+0x2080] ;  /* 0x00208000d4bc783b */ /* 0x000fe20000000200 */
[-C--:B------:R-:W-:Y:S05]  /*2ab0*/  HMMA.16816.F32 R12, R28, R18.reuse, RZ ;  /* 0x000000121c0c723c */ /* 0x080fea00000018ff */
[----:B------:R-:W-:Y:S03]  /*2ac0*/  LDSM.16.M88.4 R192, [R211+0x80] ;  /* 0x00008000d3c0783b */ /* 0x000fe60000000200 */
[C---:B------:R-:W-:Y:S03]  /*2ad0*/  HMMA.16816.F32 R16, R32.reuse, R18, RZ ;  /* 0x000000122010723c */ /* 0x040fe600000018ff */
[----:B------:R-:W2:Y:S05]  /*2ae0*/  LDL R205, [R1+0x14] ;  /* 0x0000140001cd7983 */ /* 0x000eaa0000100800 */
[-C--:B---3--:R-:W-:Y:S08]  /*2af0*/  HMMA.16816.F32 R20, R32, R36.reuse, RZ ;  /* 0x000000242014723c */ /* 0x088ff000000018ff */
[C---:B------:R-:W-:Y:S07]  /*2b00*/  HMMA.16816.F32 R24, R28.reuse, R36, RZ ;  /* 0x000000241c18723c */ /* 0x040fee00000018ff */
[----:B------:R-:W-:Y:S01]  /*2b10*/  IMAD.U32 R36, RZ, RZ, UR4 ;  /* 0x00000004ff247e24 */ /* 0x000fe2000f8e00ff */
[-C--:B------:R-:W-:Y:S04]  /*2b20*/  HMMA.16816.F32 R28, R28, R38.reuse, RZ ;  /* 0x000000261c1c723c */ /* 0x080fe800000018ff */
[----:B------:R-:W-:Y:S04]  /*2b30*/  LEA R36, R36, R215, 0xd ;  /* 0x000000d724247211 */ /* 0x000fe800078e68ff */
[----:B------:R-:W-:Y:S04]  /*2b40*/  HMMA.16816.F32 R32, R32, R38, RZ ;  /* 0x000000262020723c */ /* 0x000fe800000018ff */
[----:B------:R-:W-:Y:S04]  /*2b50*/  IADD3 R36, R213, R36, RZ ;  /* 0x00000024d5247210 */ /* 0x000fe80007ffe0ff */
[-C--:B-----5:R-:W-:Y:S05]  /*2b60*/  HMMA.16816.F32 R4, R40, R44.reuse, R4 ;  /* 0x0000002c2804723c */ /* 0x0a0fea0000001804 */
[----:B------:R-:W-:Y:S03]  /*2b70*/  SHF.L.U32 R202, R36, 0x1, RZ ;  /* 0x0000000124ca7819 */ /* 0x000fe600000006ff */
[C---:B------:R-:W-:Y:S02]  /*2b80*/  HMMA.16816.F32 R8, R48.reuse, R44, R8 ;  /* 0x0000002c3008723c */ /* 0x040fe40000001808 */
[----:B------:R-:W-:Y:S06]  /*2b90*/  LDSM.16.M88.4 R36, [R202+0x10080] ;  /* 0x01008000ca24783b */ /* 0x000fec0000000200 */
[-C--:B------:R-:W-:Y:S08]  /*2ba0*/  HMMA.16816.F32 R12, R48, R46.reuse, R12 ;  /* 0x0000002e300c723c */ /* 0x080ff0000000180c */
[C---:B------:R-:W-:Y:S01]  /*2bb0*/  HMMA.16816.F32 R16, R40.reuse, R46, R16 ;  /* 0x0000002e2810723c */ /* 0x040fe20000001810 */
[----:B------:R-:W3:Y:S07]  /*2bc0*/  LDSM.16.M88.4 R44, [R212+0x80] ;  /* 0x00008000d42c783b */ /* 0x000eee0000000200 */
[-C--:B-1----:R-:W-:Y:S08]  /*2bd0*/  HMMA.16816.F32 R20, R40, R180.reuse, R20 ;  /* 0x000000b42814723c */ /* 0x082ff00000001814 */
[C---:B------:R-:W-:Y:S07]  /*2be0*/  HMMA.16816.F32 R24, R48.reuse, R180, R24 ;  /* 0x000000b43018723c */ /* 0x040fee0000001818 */
[----:B------:R-:W-:Y:S01]  /*2bf0*/  MOV R180, UR4 ;  /* 0x0000000400b47c02 */ /* 0x000fe20008000f00 */
[-C--:B------:R-:W-:Y:S01]  /*2c00*/  HMMA.16816.F32 R28, R48, R182.reuse, R28 ;  /* 0x000000b6301c723c */ /* 0x080fe2000000181c */
[----:B------:R-:W1:Y:S03]  /*2c10*/  LDSM.16.M88.4 R48, [R203+0x10080] ;  /* 0x01008000cb30783b */ /* 0x000e660000000200 */
[----:B------:R-:W-:Y:S04]  /*2c20*/  IMAD R180, R180, 0x2000, R219 ;  /* 0x00002000b4b47824 */ /* 0x000fe800078e02db */
[----:B------:R-:W-:Y:S01]  /*2c30*/  HMMA.16816.F32 R32, R40, R182, R32 ;  /* 0x000000b62820723c */ /* 0x000fe20000001820 */
[----:B------:R-:W-:Y:S03]  /*2c40*/  LDSM.16.M88.4 R40, [R211+0x2080] ;  /* 0x00208000d328783b */ /* 0x000fe60000000200 */
[----:B------:R-:W-:Y:S03]  /*2c50*/  IMAD.SHL.U32 R200, R180, 0x2, RZ ;  /* 0x00000002b4c87824 */ /* 0x000fe600078e00ff */
[----:B------:R-:W-:Y:S01]  /*2c60*/  LDSM.16.M88.4 R180, [R209+0x4080] ;  /* 0x00408000d1b4783b */ /* 0x000fe20000000200 */
[-C--:B---3--:R-:W-:Y:S05]  /*2c70*/  HMMA.16816.F32 R4, R36, R44.reuse, R4 ;  /* 0x0000002c2404723c */ /* 0x088fea0000001804 */
[----:B------:R-:W3:Y:S03]  /*2c80*/  LDSM.16.M88.4 R196, [R200+0x11080] ;  /* 0x01108000c8c4783b */ /* 0x000ee60000000200 */
[C---:B------:R-:W-:Y:S08]  /*2c90*/  HMMA.16816.F32 R8, R184.reuse, R44, R8 ;  /* 0x0000002cb808723c */ /* 0x040ff00000001808 */
[-C--:B------:R-:W-:Y:S08]  /*2ca0*/  HMMA.16816.F32 R12, R184, R46.reuse, R12 ;  /* 0x0000002eb80c723c */ /* 0x080ff0000000180c */
[C---:B------:R-:W-:Y:S01]  /*2cb0*/  HMMA.16816.F32 R16, R36.reuse, R46, R16 ;  /* 0x0000002e2410723c */ /* 0x040fe20000001810 */
[----:B------:R-:W5:Y:S07]  /*2cc0*/  LDSM.16.M88.4 R44, [R3+0x12080] ;  /* 0x01208000032c783b */ /* 0x000f6e0000000200 */
[-C--:B------:R-:W-:Y:S08]  /*2cd0*/  HMMA.16816.F32 R20, R36, R188.reuse, R20 ;  /* 0x000000bc2414723c */ /* 0x080ff00000001814 */
[C---:B------:R-:W-:Y:S08]  /*2ce0*/  HMMA.16816.F32 R24, R184.reuse, R188, R24 ;  /* 0x000000bcb818723c */ /* 0x040ff00000001818 */
[-C--:B------:R-:W-:Y:S01]  /*2cf0*/  HMMA.16816.F32 R28, R184, R190.reuse, R28 ;  /* 0x000000beb81c723c */ /* 0x080fe2000000181c */
[----:B------:R-:W5:Y:S07]  /*2d00*/  LDSM.16.M88.4 R184, [R3+0x13080] ;  /* 0x0130800003b8783b */ /* 0x000f6e0000000200 */
[----:B------:R-:W-:Y:S01]  /*2d10*/  HMMA.16816.F32 R32, R36, R190, R32 ;  /* 0x000000be2420723c */ /* 0x000fe20000001820 */
[----:B------:R-:W4:Y:S06]  /*2d20*/  LDSM.16.M88.4 R36, [R209+0x6080] ;  /* 0x00608000d124783b */ /* 0x000f2c0000000200 */
[----:B------:R-:W-:Y:S01]  /*2d30*/  LDSM.16.M88.4 R188, [R0+0x12080] ;  /* 0x0120800000bc783b */ /* 0x000fe20000000200 */
[-C--:B-1----:R-:W-:Y:S08]  /*2d40*/  HMMA.16816.F32 R4, R48, R192.reuse, R4 ;  /* 0x000000c03004723c */ /* 0x082ff00000001804 */
[C---:B---3--:R-:W-:Y:S08]  /*2d50*/  HMMA.16816.F32 R8, R196.reuse, R192, R8 ;  /* 0x000000c0c408723c */ /* 0x048ff00000001808 */
[-C--:B------:R-:W-:Y:S08]  /*2d60*/  HMMA.16816.F32 R12, R196, R194.reuse, R12 ;  /* 0x000000c2c40c723c */ /* 0x080ff0000000180c */
[C---:B------:R-:W-:Y:S01]  /*2d70*/  HMMA.16816.F32 R16, R48.reuse, R194, R16 ;  /* 0x000000c23010723c */ /* 0x040fe20000001810 */
[----:B------:R-:W1:Y:S07]  /*2d80*/  LDSM.16.M88.4 R192, [R210+0x4080] ;  /* 0x00408000d2c0783b */ /* 0x000e6e0000000200 */
[-C--:B------:R-:W-:Y:S08]  /*2d90*/  HMMA.16816.F32 R20, R48, R40.reuse, R20 ;  /* 0x000000283014723c */ /* 0x080ff00000001814 */
[C---:B------:R-:W-:Y:S08]  /*2da0*/  HMMA.16816.F32 R24, R196.reuse, R40, R24 ;  /* 0x00000028c418723c */ /* 0x040ff00000001818 */
[-C--:B------:R-:W-:Y:S01]  /*2db0*/  HMMA.16816.F32 R28, R196, R42.reuse, R28 ;  /* 0x0000002ac41c723c */ /* 0x080fe2000000181c */
[----:B------:R3:W1:Y:S07]  /*2dc0*/  LDSM.16.M88.4 R196, [R0+0x13080] ;  /* 0x0130800000c4783b */ /* 0x00066e0000000200 */
[----:B------:R-:W-:Y:S01]  /*2dd0*/  HMMA.16816.F32 R32, R48, R42, R32 ;  /* 0x0000002a3020723c */ /* 0x000fe20000001820 */
[----:B------:R-:W1:Y:S06]  /*2de0*/  LDSM.16.M88.4 R40, [R210+0x6080] ;  /* 0x00608000d228783b */ /* 0x000e6c0000000200 */
[----:B------:R-:W-:Y:S01]  /*2df0*/  LDSM.16.M88.4 R48, [R2+0x12080] ;  /* 0x012080000230783b */ /* 0x000fe20000000200 */
[-C--:B-----5:R-:W-:Y:S08]  /*2e00*/  HMMA.16816.F32 R4, R44, R180.reuse, R4 ;  /* 0x000000b42c04723c */ /* 0x0a0ff00000001804 */
[C---:B------:R-:W-:Y:S01]  /*2e10*/  HMMA.16816.F32 R8, R184.reuse, R180, R8 ;  /* 0x000000b4b808723c */ /* 0x040fe20000001808 */
[----:B---3--:R-:W-:Y:S07]  /*2e20*/  IMAD.U32 R0, RZ, RZ, UR10 ;  /* 0x0000000aff007e24 */ /* 0x008fee000f8e00ff */
[-C--:B------:R-:W-:Y:S08]  /*2e30*/  HMMA.16816.F32 R12, R184, R182.reuse, R12 ;  /* 0x000000b6b80c723c */ /* 0x080ff0000000180c */
[C---:B------:R-:W-:Y:S01]  /*2e40*/  HMMA.16816.F32 R16, R44.reuse, R182, R16 ;  /* 0x000000b62c10723c */ /* 0x040fe20000001810 */
[----:B------:R-:W3:Y:S07]  /*2e50*/  LDSM.16.M88.4 R180, [R212+0x4080] ;  /* 0x00408000d4b4783b */ /* 0x000eee0000000200 */
[-C--:B----4-:R-:W-:Y:S08]  /*2e60*/  HMMA.16816.F32 R20, R44, R36.reuse, R20 ;  /* 0x000000242c14723c */ /* 0x090ff00000001814 */
[C---:B------:R-:W-:Y:S08]  /*2e70*/  HMMA.16816.F32 R24, R184.reuse, R36, R24 ;  /* 0x00000024b818723c */ /* 0x040ff00000001818 */
[-C--:B------:R-:W-:Y:S01]  /*2e80*/  HMMA.16816.F32 R28, R184, R38.reuse, R28 ;  /* 0x00000026b81c723c */ /* 0x080fe2000000181c */
[----:B------:R-:W4:Y:S07]  /*2e90*/  LDSM.16.M88.4 R184, [R2+0x13080] ;  /* 0x0130800002b8783b */ /* 0x000f2e0000000200 */
[----:B------:R-:W-:Y:S01]  /*2ea0*/  HMMA.16816.F32 R32, R44, R38, R32 ;  /* 0x000000262c20723c */ /* 0x000fe20000001820 */
[----:B------:R-:W5:Y:S06]  /*2eb0*/  LDSM.16.M88.4 R36, [R212+0x6080] ;  /* 0x00608000d424783b */ /* 0x000f6c0000000200 */
[----:B------:R-:W-:Y:S01]  /*2ec0*/  LDSM.16.M88.4 R44, [R211+0x4080] ;  /* 0x00408000d32c783b */ /* 0x000fe20000000200 */
[-C--:B-1----:R-:W-:Y:S05]  /*2ed0*/  HMMA.16816.F32 R4, R188, R192.reuse, R4 ;  /* 0x000000c0bc04723c */ /* 0x082fea0000001804 */
[----:B--2---:R-:W-:Y:S01]  /*2ee0*/  IMAD R228, R228, 0x40, R205 ;  /* 0x00000040e4e47824 */ /* 0x004fe200078e02cd */
[----:B------:R-:W-:Y:S02]  /*2ef0*/  LEA R0, R0, R205, 0x6 ;  /* 0x000000cd00007211 */ /* 0x000fe400078e30ff */
[C---:B------:R-:W-:Y:S02]  /*2f00*/  HMMA.16816.F32 R8, R196.reuse, R192, R8 ;  /* 0x000000c0c408723c */ /* 0x040fe40000001808 */
[----:B------:R-:W-:Y:S02]  /*2f10*/  LDS R225, [R228.X4+0x20080] ;  /* 0x02008000e4e17984 */ /* 0x000fe40000004800 */
[C-C-:B------:R-:W-:Y:S02]  /*2f20*/  IADD3 R208, R0.reuse, c[0x0][0x2a4], R243.reuse ;  /* 0x0000a90000d07a10 */ /* 0x140fe40007ffe0f3 */
[----:B------:R-:W-:Y:S02]  /*2f30*/  IADD3 R205, R0, UR27, R243 ;  /* 0x0000001b00cd7c10 */ /* 0x000fe4000fffe0f3 */
[-C--:B------:R-:W-:Y:S01]  /*2f40*/  HMMA.16816.F32 R12, R196, R194.reuse, R12 ;  /* 0x000000c2c40c723c */ /* 0x080fe2000000180c */
[----:B------:R-:W-:Y:S03]  /*2f50*/  LDS R222, [R228.X4+0x200a0] ;  /* 0x0200a000e4de7984 */ /* 0x000fe60000004800 */
[----:B------:R-:W-:Y:S03]  /*2f60*/  IMNMX R208, R227, R208, PT ;  /* 0x000000d0e3d07217 */ /* 0x000fe60003800200 */
[----:B------:R-:W-:Y:S01]  /*2f70*/  LDS R223, [R228.X4+0x20100] ;  /* 0x02010000e4df7984 */ /* 0x000fe20000004800 */
[C---:B------:R-:W-:Y:S05]  /*2f80*/  HMMA.16816.F32 R16, R188.reuse, R194, R16 ;  /* 0x000000c2bc10723c */ /* 0x040fea0000001810 */
[----:B------:R-:W-:Y:S03]  /*2f90*/  LDSM.16.M88.4 R192, [R211+0x6080] ;  /* 0x00608000d3c0783b */ /* 0x000fe60000000200 */
[-C--:B------:R-:W-:Y:S03]  /*2fa0*/  HMMA.16816.F32 R20, R188, R40.reuse, R20 ;  /* 0x00000028bc14723c */ /* 0x080fe60000001814 */
[----:B------:R-:W-:Y:S05]  /*2fb0*/  LDS R224, [R228.X4+0x20120] ;  /* 0x02012000e4e07984 */ /* 0x000fea0000004800 */
[C---:B------:R-:W-:Y:S08]  /*2fc0*/  HMMA.16816.F32 R24, R196.reuse, R40, R24 ;  /* 0x00000028c418723c */ /* 0x040ff00000001818 */
[-C--:B------:R-:W-:Y:S08]  /*2fd0*/  HMMA.16816.F32 R28, R196, R42.reuse, R28 ;  /* 0x0000002ac41c723c */ /* 0x080ff0000000181c */
[----:B------:R-:W-:Y:S01]  /*2fe0*/  HMMA.16816.F32 R32, R188, R42, R32 ;  /* 0x0000002abc20723c */ /* 0x000fe20000001820 */
[----:B------:R-:W1:Y:S06]  /*2ff0*/  LDSM.16.M88.4 R40, [R200+0x12080] ;  /* 0x01208000c828783b */ /* 0x000e6c0000000200 */
[----:B------:R-:W2:Y:S01]  /*3000*/  LDSM.16.M88.4 R188, [R200+0x13080] ;  /* 0x01308000c8bc783b */ /* 0x000ea20000000200 */
[-C--:B---3--:R-:W-:Y:S08]  /*3010*/  HMMA.16816.F32 R4, R48, R180.reuse, R4 ;  /* 0x000000b43004723c */ /* 0x088ff00000001804 */
[C---:B----4-:R-:W-:Y:S08]  /*3020*/  HMMA.16816.F32 R8, R184.reuse, R180, R8 ;  /* 0x000000b4b808723c */ /* 0x050ff00000001808 */
[-C--:B------:R-:W-:Y:S08]  /*3030*/  HMMA.16816.F32 R12, R184, R182.reuse, R12 ;  /* 0x000000b6b80c723c */ /* 0x080ff0000000180c */
[C---:B------:R-:W-:Y:S08]  /*3040*/  HMMA.16816.F32 R16, R48.reuse, R182, R16 ;  /* 0x000000b63010723c */ /* 0x040ff00000001810 */
[-C--:B-----5:R-:W-:Y:S08]  /*3050*/  HMMA.16816.F32 R20, R48, R36.reuse, R20 ;  /* 0x000000243014723c */ /* 0x0a0ff00000001814 */
[C---:B------:R-:W-:Y:S08]  /*3060*/  HMMA.16816.F32 R24, R184.reuse, R36, R24 ;  /* 0x00000024b818723c */ /* 0x040ff00000001818 */
[-C--:B------:R-:W-:Y:S08]  /*3070*/  HMMA.16816.F32 R28, R184, R38.reuse, R28 ;  /* 0x00000026b81c723c */ /* 0x080ff0000000181c */
[----:B------:R-:W-:Y:S08]  /*3080*/  HMMA.16816.F32 R32, R48, R38, R32 ;  /* 0x000000263020723c */ /* 0x000ff00000001820 */
[-C--:B-1----:R-:W-:Y:S08]  /*3090*/  HMMA.16816.F32 R4, R40, R44.reuse, R4 ;  /* 0x0000002c2804723c */ /* 0x082ff00000001804 */
[C---:B--2---:R-:W-:Y:S08]  /*30a0*/  HMMA.16816.F32 R8, R188.reuse, R44, R8 ;  /* 0x0000002cbc08723c */ /* 0x044ff00000001808 */
[-C--:B------:R-:W-:Y:S08]  /*30b0*/  HMMA.16816.F32 R12, R188, R46.reuse, R12 ;  /* 0x0000002ebc0c723c */ /* 0x080ff0000000180c */
[C---:B------:R-:W-:Y:S08]  /*30c0*/  HMMA.16816.F32 R16, R40.reuse, R46, R16 ;  /* 0x0000002e2810723c */ /* 0x040ff00000001810 */
[-C--:B------:R-:W-:Y:S08]  /*30d0*/  HMMA.16816.F32 R20, R40, R192.reuse, R20 ;  /* 0x000000c02814723c */ /* 0x080ff00000001814 */
[C---:B------:R-:W-:Y:S08]  /*30e0*/  HMMA.16816.F32 R24, R188.reuse, R192, R24 ;  /* 0x000000c0bc18723c */ /* 0x040ff00000001818 */
[-C--:B------:R-:W-:Y:S08]  /*30f0*/  HMMA.16816.F32 R28, R188, R194.reuse, R28 ;  /* 0x000000c2bc1c723c */ /* 0x080ff0000000181c */
[----:B------:R-:W-:Y:S01]  /*3100*/  HMMA.16816.F32 R32, R40, R194, R32 ;  /* 0x000000c22820723c */ /* 0x000fe20000001820 */
[----:B------:R-:W-:-:S08]  /*3110*/  @!P2 BRA `(.L_x_1334) ;  /* 0x000001b00000a947 */ /* 0x000fd00003800000 */
[----:B------:R-:W-:Y:S01]  /*3120*/  IMAD.MOV.U32 R2, RZ, RZ, c[0x0][0x168] ;  /* 0x00005a00ff027624 */ /* 0x000fe200078e00ff */
[----:B------:R-:W-:Y:S04]  /*3130*/  BSSY B0, `(.L_x_1335) ;  /* 0x000000f000007945 */ /* 0x000fe80003800000 */
[----:B------:R-:W-:Y:S04]  /*3140*/  IADD3 R2, R0, c[0x0][0x198], -R2 ;  /* 0x0000660000027a10 */ /* 0x000fe80007ffe802 */
[----:B------:R-:W-:Y:S11]  /*3150*/  ISETP.GT.AND P0, PT, R2, -0x1, PT ;  /* 0xffffffff0200780c */ /* 0x000ff60003f04270 */
[----:B------:R-:W-:Y:S02]  /*3160*/  @!UPT UIADD3 URZ, URZ, URZ, URZ ;  /* 0x0000003f3f3ff290 */ /* 0x000fe4000fffe03f */
[----:B------:R-:W-:-:S05]  /*3170*/  @P0 BRA `(.L_x_1336) ;  /* 0x0000006000000947 */ /* 0x000fca0003800000 */
[----:B------:R-:W-:Y:S02]  /*3180*/  ISETP.NE.AND P0, PT, R226, c[0x0][0x2a8], PT ;  /* 0x0000aa00e2007a0c */ /* 0x000fe40003f05270 */
[----:B------:R-:W-:Y:S11]  /*3190*/  LOP3.LUT R2, RZ, R2, RZ, 0x33, !PT ;  /* 0x00000002ff027212 */ /* 0x000ff600078e33ff */
[----:B------:R-:W-:Y:S05]  /*31a0*/  @P0 IMAD.HI.U32 R36, R2, c[0x0][0x2ac], RZ ;  /* 0x0000ab0002240a27 */ /* 0x000fea00078e00ff */
[----:B------:R-:W-:Y:S04]  /*31b0*/  @P0 SHF.R.U32.HI R2, RZ, c[0x0][0x2b0], R36 ;  /* 0x0000ac00ff020a19 */ /* 0x000fe80000011624 */
[----:B------:R-:W-:Y:S01]  /*31c0*/  LOP3.LUT R2, RZ, R2, RZ, 0x33, !PT ;  /* 0x00000002ff027212 */ /* 0x000fe200078e33ff */
[----:B------:R-:W-:-:S05]  /*31d0*/  BRA `(.L_x_1337) ;  /* 0x0000004000007947 */ /* 0x000fca0003800000 */
.L_x_1336:
[----:B------:R-:W-:Y:S11]  /*31e0*/  ISETP.NE.AND P0, PT, R226, c[0x0][0x2a8], PT ;  /* 0x0000aa00e2007a0c */ /* 0x000ff60003f05270 */
[----:B------:R-:W-:Y:S02]  /*31f0*/  @!UPT UIADD3 URZ, URZ, URZ, URZ ;  /* 0x0000003f3f3ff290 */ /* 0x000fe4000fffe03f */
[----:B------:R-:W-:Y:S05]  /*3200*/  @P0 IMAD.HI.U32 R36, R2, c[0x0][0x2ac], RZ ;  /* 0x0000ab0002240a27 */ /* 0x000fea00078e00ff */
[----:B------:R-:W-:Y:S02]  /*3210*/  @P0 SHF.R.U32.HI R2, RZ, c[0x0][0x2b0], R36 ;  /* 0x0000ac00ff020a19 */ /* 0x000fe40000011624 */
.L_x_1337:
[----:B------:R-:W-:Y:S05]  /*3220*/  BSYNC B0 ;  /* 0x0000000000007941 */ /* 0x000fea0003800000 */
.L_x_1335:
[--C-:B------:R-:W-:Y:S01]  /*3230*/  IADD3 R36, R0, c[0x0][0x2a4], R243.reuse ;  /* 0x0000a90000247a10 */ /* 0x100fe20007ffe0f3 */
[----:B------:R-:W2:Y:S01]  /*3240*/  LDL R37, [R1+0x10] ;  /* 0x0000100001257983 */ /* 0x000ea20000100800 */
[----:B------:R-:W-:Y:S02]  /*3250*/  IMAD.MOV.U32 R205, RZ, RZ, c[0x0][0x2a8] ;  /* 0x0000aa00ffcd7624 */ /* 0x000fe400078e00ff */
[----:B------:R-:W-:Y:S02]  /*3260*/  IMNMX R36, R227, R36, PT ;  /* 0x00000024e3247217 */ /* 0x000fe40003800200 */
[----:B------:R-:W-:Y:S01]  /*3270*/  IMAD R205, R2, R205, -UR13 ;  /* 0x8000000d02cd7e24 */ /* 0x000fe2000f8e02cd */
[----:B------:R-:W-:Y:S03]  /*3280*/  IADD3 R2, R0, UR27, R243 ;  /* 0x0000001b00027c10 */ /* 0x000fe6000fffe0f3 */
[----:B--2---:R-:W-:Y:S05]  /*3290*/  IMAD.IADD R205, R205, 0x1, -R37 ;  /* 0x00000001cdcd7824 */ /* 0x004fea00078e0a25 */
[----:B------:R-:W-:Y:S02]  /*32a0*/  IADD3 R208, R205, c[0x0][0x2a8], RZ ;  /* 0x0000aa00cdd07a10 */ /* 0x000fe40007ffe0ff */
[----:B------:R-:W-:Y:S02]  /*32b0*/  IMNMX R205, R2, R205, !PT ;  /* 0x000000cd02cd7217 */ /* 0x000fe40007800200 */
[----:B------:R-:W-:Y:S02]  /*32c0*/  IMNMX R208, R36, R208, PT ;  /* 0x000000d024d07217 */ /* 0x000fe40003800200 */
.L_x_1334:
[----:B------:R-:W-:Y:S04]  /*32d0*/  IADD3 R2, R0, 0x8, RZ ;  /* 0x0000000800027810 */ /* 0x000fe80007ffe0ff */
[C-C-:B------:R-:W-:Y:S02]  /*32e0*/  IADD3 R200, R2.reuse, c[0x0][0x2a4], R243.reuse ;  /* 0x0000a90002c87a10 */ /* 0x140fe40007ffe0f3 */
[----:B------:R-:W-:Y:S02]  /*32f0*/  IADD3 R43, R2, UR27, R243 ;  /* 0x0000001b022b7c10 */ /* 0x000fe4000fffe0f3 */
[----:B------:R-:W-:Y:S01]  /*3300*/  IMNMX R200, R227, R200, PT ;  /* 0x000000c8e3c87217 */ /* 0x000fe20003800200 */
[----:B------:R-:W-:-:S06]  /*3310*/  @!P2 BRA `(.L_x_1338) ;  /* 0x000001800000a947 */ /* 0x000fcc0003800000 */
        /* <DEDUP_REMOVED lines=12> */
.L_x_1340:
[----:B------:R-:W-:Y:S11]  /*33e0*/  ISETP.NE.AND P0, PT, R226, c[0x0][0x2a8], PT ;  /* 0x0000aa00e2007a0c */ /* 0x000ff60003f05270 */
[----:B------:R-:W-:Y:S02]  /*33f0*/  @!UPT UIADD3 URZ, URZ, URZ, URZ ;  /* 0x0000003f3f3ff290 */ /* 0x000fe4000fffe03f */
[----:B------:R-:W-:Y:S05]  /*3400*/  @P0 IMAD.HI.U32 R36, R2, c[0x0][0x2ac], RZ ;  /* 0x0000ab0002240a27 */ /* 0x000fea00078e00ff */
[----:B------:R-:W-:Y:S02]  /*3410*/  @P0 SHF.R.U32.HI R2, RZ, c[0x0][0x2b0], R36 ;  /* 0x0000ac00ff020a19 */ /* 0x000fe40000011624 */
.L_x_1341:
[----:B------:R-:W-:Y:S05]  /*3420*/  BSYNC B0 ;  /* 0x0000000000007941 */ /* 0x000fea0003800000 */
.L_x_1339:
[----:B------:R-:W2:Y:S01]  /*3430*/  LDL R37, [R1+0x10] ;  /* 0x0000100001257983 */ /* 0x000ea20000100800 */
[----:B------:R-:W-:Y:S04]  /*3440*/  IMAD.MOV.U32 R36, RZ, RZ, c[0x0][0x2a8] ;  /* 0x0000aa00ff247624 */ /* 0x000fe800078e00ff */
[----:B------:R-:W-:Y:S04]  /*3450*/  IMAD R2, R2, R36, -UR13 ;  /* 0x8000000d02027e24 */ /* 0x000fe8000f8e0224 */
[----:B--2---:R-:W-:Y:S05]  /*3460*/  IMAD.IADD R2, R2, 0x1, -R37 ;  /* 0x0000000102027824 */ /* 0x004fea00078e0a25 */
[----:B------:R-:W-:Y:S02]  /*3470*/  IADD3 R36, R2, c[0x0][0x2a8], RZ ;  /* 0x0000aa0002247a10 */ /* 0x000fe40007ffe0ff */
[----:B------:R-:W-:Y:S02]  /*3480*/  IMNMX R43, R43, R2, !PT ;  /* 0x000000022b2b7217 */ /* 0x000fe40007800200 */
[----:B------:R-:W-:Y:S02]  /*3490*/  IMNMX R200, R200, R36, PT ;  /* 0x00000024c8c87217 */ /* 0x000fe40003800200 */
.L_x_1338:
[----:B------:R-:W-:Y:S04]  /*34a0*/  IADD3 R2, R0, 0x20, RZ ;  /* 0x0000002000027810 */ /* 0x000fe80007ffe0ff */
[C-C-:B------:R-:W-:Y:S02]  /*34b0*/  IADD3 R42, R2.reuse, c[0x0][0x2a4], R243.reuse ;  /* 0x0000a900022a7a10 */ /* 0x140fe40007ffe0f3 */
[----:B------:R-:W-:Y:S02]  /*34c0*/  IADD3 R41, R2, UR27, R243 ;  /* 0x0000001b02297c10 */ /* 0x000fe4000fffe0f3 */
[----:B------:R-:W-:Y:S01]  /*34d0*/  IMNMX R42, R227, R42, PT ;  /* 0x0000002ae32a7217 */ /* 0x000fe20003800200 */
[----:B------:R-:W-:-:S05]  /*34e0*/  @!P2 BRA `(.L_x_1342) ;  /* 0x000001800000a947 */ /* 0x000fca0003800000 */
        /* <DEDUP_REMOVED lines=12> */
.L_x_1344:
[----:B------:R-:W-:Y:S11]  /*35b0*/  ISETP.NE.AND P0, PT, R226, c[0x0][0x2a8], PT ;  /* 0x0000aa00e2007a0c */ /* 0x000ff60003f05270 */
[----:B------:R-:W-:Y:S02]  /*35c0*/  @!UPT UIADD3 URZ, URZ, URZ, URZ ;  /* 0x0000003f3f3ff290 */ /* 0x000fe4000fffe03f */
[----:B------:R-:W-:Y:S05]  /*35d0*/  @P0 IMAD.HI.U32 R36, R2, c[0x0][0x2ac], RZ ;  /* 0x0000ab0002240a27 */ /* 0x000fea00078e00ff */
[----:B------:R-:W-:Y:S02]  /*35e0*/  @P0 SHF.R.U32.HI R2, RZ, c[0x0][0x2b0], R36 ;  /* 0x0000ac00ff020a19 */ /* 0x000fe40000011624 */
.L_x_1345:
[----:B------:R-:W-:Y:S05]  /*35f0*/  BSYNC B0 ;  /* 0x0000000000007941 */ /* 0x000fea0003800000 */
.L_x_1343:
[----:B------:R-:W2:Y:S01]  /*3600*/  LDL R37, [R1+0x10] ;  /* 0x0000100001257983 */ /* 0x000ea20000100800 */
[----:B------:R-:W-:Y:S04]  /*3610*/  IMAD.MOV.U32 R36, RZ, RZ, c[0x0][0x2a8] ;  /* 0x0000aa00ff247624 */ /* 0x000fe800078e00ff */
[----:B------:R-:W-:Y:S04]  /*3620*/  IMAD R2, R2, R36, -UR13 ;  /* 0x8000000d02027e24 */ /* 0x000fe8000f8e0224 */
[----:B--2---:R-:W-:Y:S05]  /*3630*/  IMAD.IADD R2, R2, 0x1, -R37 ;  /* 0x0000000102027824 */ /* 0x004fea00078e0a25 */
[----:B------:R-:W-:Y:S02]  /*3640*/  IADD3 R36, R2, c[0x0][0x2a8], RZ ;  /* 0x0000aa0002247a10 */ /* 0x000fe40007ffe0ff */
[----:B------:R-:W-:Y:S02]  /*3650*/  IMNMX R41, R41, R2, !PT ;  /* 0x0000000229297217 */ /* 0x000fe40007800200 */
[----:B------:R-:W-:Y:S02]  /*3660*/  IMNMX R42, R42, R36, PT ;  /* 0x000000242a2a7217 */ /* 0x000fe40003800200 */
.L_x_1342:
        /* <DEDUP_REMOVED lines=17> */
.L_x_1348:
[----:B------:R-:W-:Y:S11]  /*3780*/  ISETP.NE.AND P0, PT, R226, c[0x0][0x2a8], PT ;  /* 0x0000aa00e2007a0c */ /* 0x000ff60003f05270 */
[----:B------:R-:W-:Y:S02]  /*3790*/  @!UPT UIADD3 URZ, URZ, URZ, URZ ;  /* 0x0000003f3f3ff290 */ /* 0x000fe4000fffe03f */
[----:B------:R-:W-:Y:S05]  /*37a0*/  @P0 IMAD.HI.U32 R36, R0, c[0x0][0x2ac], RZ ;  /* 0x0000ab0000240a27 */ /* 0x000fea00078e00ff */
[----:B------:R-:W-:Y:S02]  /*37b0*/  @P0 SHF.R.U32.HI R0, RZ, c[0x0][0x2b0], R36 ;  /* 0x0000ac00ff000a19 */ /* 0x000fe40000011624 */
.L_x_1349:
[----:B------:R-:W-:Y:S05]  /*37c0*/  BSYNC B0 ;  /* 0x0000000000007941 */ /* 0x000fea0003800000 */
.L_x_1347:
[----:B------:R-:W2:Y:S01]  /*37d0*/  LDL R37, [R1+0x10] ;  /* 0x0000100001257983 */ /* 0x000ea20000100800 */
[----:B------:R-:W-:Y:S04]  /*37e0*/  IMAD.MOV.U32 R36, RZ, RZ, c[0x0][0x2a8] ;  /* 0x0000aa00ff247624 */ /* 0x000fe800078e00ff */
[----:B------:R-:W-:Y:S04]  /*37f0*/  IMAD R0, R0, R36, -UR13 ;  /* 0x8000000d00007e24 */ /* 0x000fe8000f8e0224 */
[----:B--2---:R-:W-:Y:S05]  /*3800*/  IMAD.IADD R0, R0, 0x1, -R37 ;  /* 0x0000000100007824 */ /* 0x004fea00078e0a25 */
[----:B------:R-:W-:Y:S02]  /*3810*/  IADD3 R36, R0, c[0x0][0x2a8], RZ ;  /* 0x0000aa0000247a10 */ /* 0x000fe40007ffe0ff */
[----:B------:R-:W-:Y:S02]  /*3820*/  IMNMX R2, R2, R0, !PT ;  /* 0x0000000002027217 */ /* 0x000fe40007800200 */
[----:B------:R-:W-:Y:S02]  /*3830*/  IMNMX R40, R40, R36, PT ;  /* 0x0000002428287217 */ /* 0x000fe40003800200 */
.L_x_1346:
[----:B------:R-:W-:Y:S04]  /*3840*/  DEPBAR.LE SB0, 0x1 ;  /* 0x000080400000791a */ /* 0x000fe80000000000 */
[----:B------:R-:W-:Y:S01]  /*3850*/  BAR.SYNC.DEFER_BLOCKING 0x0 ;  /* 0x0000000000007b1d */ /* 0x000fe20000010000 */
[----:B------:R-:W-:Y:S01]  /*3860*/  UIADD3 UR28, UR10, 0x1, URZ ;  /* 0x000000010a1c7890 */ /* 0x000fe2000fffe03f */
[----:B------:R-:W-:Y:S03]  /*3870*/  LEA R0, R204, 0x18080, 0x1 ;  /* 0x00018080cc007811 */ /* 0x000fe600078e08ff */
[----:B------:R-:W-:Y:S06]  /*3880*/  UISETP.GE.AND UP0, UPT, UR28, UR12, UPT ;  /* 0x0000000c1c00728c */ /* 0x000fec000bf06270 */
[----:B------:R-:W-:Y:S01]  /*3890*/  PLOP3.LUT P0, PT, PT, PT, UP0, 0x80, 0x0 ;  /* 0x000000000000781c */ /* 0x000fe20003f0f008 */
[----:B------:R1:W2:Y:S04]  /*38a0*/  LDSM.16.M88.4 R48, [R3+0x18080] ;  /* 0x018080000330783b */ /* 0x0002a80000000200 */
[----:B------:R1:W3:Y:S04]  /*38b0*/  LDSM.16.M88.4 R44, [R3+0x19080] ;  /* 0x01908000032c783b */ /* 0x0002e80000000200 */
[----:B------:R1:W4:Y:S04]  /*38c0*/  LDSM.16.M88.4 R36, [R209+0x8080] ;  /* 0x00808000d124783b */ /* 0x0003280000000200 */
[----:B------:R1:W1:Y:S04]  /*38d0*/  LDSM.16.M88.4 R180, [R209+0xa080] ;  /* 0x00a08000d1b4783b */ /* 0x0002680000000200 */
[----:B------:R1:W1:Y:S04]  /*38e0*/  LDSM.16.M88.4 R184, [R201+0x18080] ;  /* 0x01808000c9b8783b */ /* 0x0002680000000200 */
[----:B------:R1:W1:Y:S04]  /*38f0*/  LDSM.16.M88.4 R192, [R201+0x19080] ;  /* 0x01908000c9c0783b */ /* 0x0002680000000200 */
[----:B------:R1:W1:Y:S04]  /*3900*/  LDSM.16.M88.4 R188, [R210+0x8080] ;  /* 0x00808000d2bc783b */ /* 0x0002680000000200 */
[----:B------:R1:W1:Y:S01]  /*3910*/  LDSM.16.M88.4 R196, [R210+0xa080] ;  /* 0x00a08000d2c4783b */ /* 0x0002620000000200 */
[----:B------:R-:W-:-:S05]  /*3920*/  @P0 BRA `(.L_x_1350) ;  /* 0x0000041000000947 */ /* 0x000fca0003800000 */
[----:B------:R-:W-:Y:S01]  /*3930*/  LOP3.LUT R242, R242, 0xffffffdf, RZ, 0xc0, !PT ;  /* 0xffffffdff2f27812 */ /* 0x000fe200078ec0ff */
[----:B------:R-:W5:Y:S01]  /*3940*/  LDL.64 R232, [R1+0x8] ;  /* 0x0000080001e87983 */ /* 0x000f620000100a00 */
[----:B------:R-:W-:Y:S02]  /*3950*/  USHF.R.S32.HI UR29, URZ, 0x1f, UR28 ;  /* 0x0000001f3f1d7899 */ /* 0x000fe4000801141c */
[----:B------:R-:W-:Y:S01]  /*3960*/  @P4 LOP3.LUT R242, R242, 0x20, RZ, 0xfc, !PT ;  /* 0x00000020f2f24812 */ /* 0x000fe200078efcff */
[----:B----4-:R-:W4:Y:S01]  /*3970*/  LDL.64 R234, [R1+0x38] ;  /* 0x0000380001ea7983 */ /* 0x010f220000100a00 */
[----:B------:R-:W-:Y:S02]  /*3980*/  ULDC.64 UR6, c[0x0][0x178] ;  /* 0x00005e0000067ab9 */ /* 0x000fe40000000a00 */
[C---:B------:R-:W-:Y:S01]  /*3990*/  LOP3.LUT P4, RZ, R242.reuse, 0x1, RZ, 0xc0, !PT ;  /* 0x00000001f2ff7812 */ /* 0x040fe2000788c0ff */
[----:B---3--:R-:W3:Y:S01]  /*39a0*/  LDL R231, [R1+0x40] ;  /* 0x0000400001e77983 */ /* 0x008ee20000100800 */
[----:B------:R-:W-:Y:S01]  /*39b0*/  LOP3.LUT R242, R242, 0xffffffef, RZ, 0xc0, !PT ;  /* 0xffffffeff2f27812 */ /* 0x000fe200078ec0ff */
[----:B------:R-:W-:Y:S02]  /*39c0*/  UIMAD UR29, UR29, UR6, URZ ;  /* 0x000000061d1d72a4 */ /* 0x000fe4000f8e023f */
[----:B--2---:R-:W2:Y:S01]  /*39d0*/  LDL.64 R240, [R1+0x18] ;  /* 0x0000180001f07983 */ /* 0x004ea20000100a00 */
[----:B------:R-:W-:Y:S01]  /*39e0*/  @P1 LOP3.LUT R242, R242, 0x10, RZ, 0xfc, !PT ;  /* 0x00000010f2f21812 */ /* 0x000fe200078efcff */
[----:B------:R-:W-:Y:S02]  /*39f0*/  UIMAD.WIDE.U32 UR30, UR28, UR6, URZ ;  /* 0x000000061c1e72a5 */ /* 0x000fe4000f8e003f */
[----:B------:R-:W2:Y:S01]  /*3a00*/  LDL R238, [R1+0x48] ;  /* 0x0000480001ee7983 */ /* 0x000ea20000100800 */
[----:B------:R-:W-:Y:S02]  /*3a10*/  UIMAD UR29, UR28, UR7, UR29 ;  /* 0x000000071c1d72a4 */ /* 0x000fe4000f8e021d */
[----:B------:R-:W-:Y:S01]  /*3a20*/  USHF.L.U32 UR6, UR30, 0x6, URZ ;  /* 0x000000061e067899 */ /* 0x000fe2000800063f */
[----:B-1----:R-:W1:Y:S01]  /*3a30*/  @!P3 S2R R3, SR_CTAID.Y ;  /* 0x000000000003b919 */ /* 0x002e620000002600 */
[----:B------:R-:W-:Y:S02]  /*3a40*/  UIMAD UR7, UR28, -0x40, UR21 ;  /* 0xffffffc01c0778a4 */ /* 0x000fe4000f8e0215 */
[----:B------:R-:W-:Y:S04]  /*3a50*/  UIADD3 UR29, UR31, UR29, URZ ;  /* 0x0000001d1f1d7290 */ /* 0x000fe8000fffe03f */
[----:B------:R-:W-:Y:S01]  /*3a60*/  USHF.L.U64.HI UR29, UR30, 0x6, UR29 ;  /* 0x000000061e1d7899 */ /* 0x000fe2000801021d */
[----:B-1----:R-:W-:Y:S05]  /*3a70*/  @!P3 SHF.R.S32.HI R204, RZ, 0x1f, R3 ;  /* 0x0000001fffccb819 */ /* 0x002fea0000011403 */
[----:B------:R-:W-:Y:S04]  /*3a80*/  @!P3 IMAD R204, R204, c[0x0][0x270], RZ ;  /* 0x00009c00ccccba24 */ /* 0x000fe800078e02ff */
[C---:B------:R-:W-:Y:S02]  /*3a90*/  @!P3 IMAD R204, R3.reuse, c[0x0][0x274], R204 ;  /* 0x00009d0003ccba24 */ /* 0x040fe400078e02cc */
[----:B-----5:R-:W-:Y:S02]  /*3aa0*/  @!P3 IMAD.MOV.U32 R226, RZ, RZ, R232 ;  /* 0x000000ffffe2b224 */ /* 0x020fe400078e00e8 */
[----:B------:R-:W-:Y:S04]  /*3ab0*/  @!P3 IMAD.MOV.U32 R227, RZ, RZ, R233 ;  /* 0x000000ffffe3b224 */ /* 0x000fe800078e00e9 */
[----:B------:R-:W-:Y:S04]  /*3ac0*/  @!P3 IMAD.WIDE.U32 R226, R3, c[0x0][0x270], R226 ;  /* 0x00009c0003e2ba25 */ /* 0x000fe800078e00e2 */
[----:B------:R-:W-:Y:S02]  /*3ad0*/  IMAD.U32 R3, RZ, RZ, UR10 ;  /* 0x0000000aff037e24 */ /* 0x000fe4000f8e00ff */
[----:B------:R-:W-:Y:S03]  /*3ae0*/  @!P3 IMAD.IADD R204, R227, 0x1, R204 ;  /* 0x00000001e3ccb824 */ /* 0x000fe600078e02cc */
[----:B------:R-:W-:Y:S04]  /*3af0*/  @!P3 LEA R3, R3, 0x40, 0x6 ;  /* 0x000000400303b811 */ /* 0x000fe800078e30ff */
[----:B------:R-:W-:Y:S02]  /*3b00*/  @!P3 SHF.R.S32.HI R230, RZ, 0x1f, R3 ;  /* 0x0000001fffe6b819 */ /* 0x000fe40000011403 */
[----:B------:R-:W-:Y:S04]  /*3b10*/  @!P3 IADD3 R229, P2, P0, R3, UR14, R226 ;  /* 0x0000000e03e5bc10 */ /* 0x000fe8000f85e0e2 */
[----:B------:R-:W-:Y:S02]  /*3b20*/  @!P3 IADD3.X R230, R230, UR19, R204, P2, P0 ;  /* 0x00000013e6e6bc10 */ /* 0x000fe400097e04cc */
[----:B----4-:R-:W-:Y:S04]  /*3b30*/  IADD3 R3, P0, R234, UR6, RZ ;  /* 0x00000006ea037c10 */ /* 0x010fe8000ff1e0ff */
[----:B---3--:R-:W-:Y:S02]  /*3b40*/  IADD3.X R204, R231, UR29, RZ, P0, !PT ;  /* 0x0000001de7cc7c10 */ /* 0x008fe400087fe4ff */
[C---:B------:R-:W-:Y:S04]  /*3b50*/  LEA R226, P0, R3.reuse, c[0x0][0x160], 0x1 ;  /* 0x0000580003e27a11 */ /* 0x040fe800078008ff */
[----:B------:R-:W-:Y:S01]  /*3b60*/  LEA.HI.X R227, R3, c[0x0][0x164], R204, 0x1, P0 ;  /* 0x0000590003e37a11 */ /* 0x000fe200000f0ccc */
[----:B------:R-:W-:Y:S01]  /*3b70*/  IMAD.U32 R3, RZ, RZ, UR26 ;  /* 0x0000001aff037e24 */ /* 0x000fe2000f8e00ff */
[----:B--2---:R-:W-:Y:S03]  /*3b80*/  IADD3 R204, -R240, UR7, RZ ;  /* 0x00000007f0cc7c10 */ /* 0x004fe6000fffe1ff */
[----:B------:R-:W-:Y:S01]  /*3b90*/  IMAD R3, R3, 0x4000, R238 ;  /* 0x0000400003037824 */ /* 0x000fe200078e02ee */
[C---:B------:R-:W-:Y:S02]  /*3ba0*/  ISETP.LT.OR P0, PT, R204.reuse, 0x1, P4 ;  /* 0x00000001cc00780c */ /* 0x040fe40002701670 */
[C---:B------:R-:W-:Y:S02]  /*3bb0*/  ISETP.LT.OR P4, PT, R204.reuse, 0x21, P4 ;  /* 0x00000021cc00780c */ /* 0x040fe40002781670 */
[C---:B------:R-:W-:Y:S09]  /*3bc0*/  ISETP.LT.OR P1, PT, R204.reuse, 0x21, P6 ;  /* 0x00000021cc00780c */ /* 0x040ff20003721670 */
[----:B------:R-:W-:Y:S01]  /*3bd0*/  @!PT LDS RZ, [RZ] ;  /* 0x00000000fffff984 */ /* 0x000fe20000000800 */
[----:B------:R-:W-:Y:S01]  /*3be0*/  @!PT LDS RZ, [RZ] ;  /* 0x00000000fffff984 */ /* 0x000fe20000000800 */
[----:B------:R-:W-:Y:S01]  /*3bf0*/  @!PT LDS RZ, [RZ] ;  /* 0x00000000fffff984 */ /* 0x000fe20000000800 */
[----:B------:R1:W-:Y:S01]  /*3c00*/  LDGSTS.E.BYPASS.LTC128B.128 [R3], [R226.64], !P0 ;  /* 0x00000000e2037fae */ /* 0x0003e2000c101d50 */
[----:B------:R-:W-:Y:S01]  /*3c10*/  ISETP.LT.OR P0, PT, R204, 0x1, P6 ;  /* 0x00000001cc00780c */ /* 0x000fe20003701670 */
[----:B------:R-:W-:Y:S11]  /*3c20*/  IMAD.U32 R204, RZ, RZ, UR23 ;  /* 0x00000017ffcc7e24 */ /* 0x000ff6000f8e00ff */
[----:B------:R-:W-:Y:S01]  /*3c30*/  @!UPT UIADD3 URZ, URZ, URZ, URZ ;  /* 0x0000003f3f3ff290 */ /* 0x000fe2000fffe03f */
[----:B------:R1:W-:Y:S01]  /*3c40*/  LDGSTS.E.BYPASS.LTC128B.128 [R3+0x2000], [R226.64+0x80], !P0 ;  /* 0x02000080e2037fae */ /* 0x0003e2000c101d50 */
[----:B------:R-:W-:Y:S01]  /*3c50*/  IADD3 R204, P2, P0, R234, UR6, R204 ;  /* 0x00000006eacc7c10 */ /* 0x000fe2000f85e0cc */
[----:B-1----:R-:W-:Y:S05]  /*3c60*/  IMAD.U32 R227, RZ, RZ, UR20 ;  /* 0x00000014ffe37e24 */ /* 0x002fea000f8e00ff */
[----:B------:R-:W-:Y:S02]  /*3c70*/  IADD3.X R227, R231, UR29, R227, P2, P0 ;  /* 0x0000001de7e37c10 */ /* 0x000fe400097e04e3 */
[C---:B------:R-:W-:Y:S04]  /*3c80*/  LEA R226, P0, R204.reuse, c[0x0][0x160], 0x1 ;  /* 0x00005800cce27a11 */ /* 0x040fe800078008ff */
[----:B------:R-:W-:Y:S05]  /*3c90*/  LEA.HI.X R227, R204, c[0x0][0x164], R227, 0x1, P0 ;  /* 0x00005900cce37a11 */ /* 0x000fea00000f0ce3 */
[----:B------:R1:W-:Y:S01]  /*3ca0*/  LDGSTS.E.BYPASS.LTC128B.128 [R3+0x1000], [R226.64], !P4 ;  /* 0x01000000e2037fae */ /* 0x0003e2000e101d50 */
[C---:B------:R-:W-:Y:S03]  /*3cb0*/  LOP3.LUT P4, RZ, R242.reuse, 0x20, RZ, 0xc0, !PT ;  /* 0x00000020f2ff7812 */ /* 0x040fe6000788c0ff */
[----:B------:R1:W-:Y:S01]  /*3cc0*/  LDGSTS.E.BYPASS.LTC128B.128 [R3+0x3000], [R226.64+0x80], !P1 ;  /* 0x03000080e2037fae */ /* 0x0003e2000c901d50 */
[----:B------:R-:W-:Y:S01]  /*3cd0*/  LOP3.LUT P1, RZ, R242, 0x10, RZ, 0xc0, !PT ;  /* 0x00000010f2ff7812 */ /* 0x000fe2000782c0ff */
[----:B-1----:R-:W-:Y:S01]  /*3ce0*/  IMAD.U32 R3, RZ, RZ, UR26 ;  /* 0x0000001aff037e24 */ /* 0x002fe2000f8e00ff */
[----:B------:R-:W-:Y:S03]  /*3cf0*/  @!P3 LEA R226, P0, R229, c[0x0][0x258], 0x2 ;  /* 0x00009600e5e2ba11 */ /* 0x000fe600078010ff */
[----:B------:R-:W-:Y:S01]  /*3d00*/  @!P3 IMAD R3, R3, 0x40, R232 ;  /* 0x000000400303b824 */ /* 0x000fe200078e02e8 */
[----:B------:R-:W-:Y:S03]  /*3d10*/  @!P3 LEA.HI.X R227, R229, c[0x0][0x25c], R230, 0x2, P0 ;  /* 0x00009700e5e3ba11 */ /* 0x000fe600000f14e6 */
[----:B------:R-:W-:Y:S05]  /*3d20*/  @!P3 IMAD.SHL.U32 R3, R3, 0x4, RZ ;  /* 0x000000040303b824 */ /* 0x000fea00078e00ff */
[----:B------:R1:W-:Y:S02]  /*3d30*/  @!P3 LDGSTS.E.BYPASS.LTC128B.128 [R3+0x20080], [R226.64] ;  /* 0x20080000e203bfae */ /* 0x0003e4000b901d50 */
.L_x_1350:
[----:B------:R-:W-:Y:S01]  /*3d40*/  PLOP3.LUT P0, PT, PT, PT, UP4, 0x80, 0x0 ;  /* 0x000000000000781c */ /* 0x000fe20003f0f048 */
[----:B------:R-:W0:Y:S01]  /*3d50*/  LDGDEPBAR ;  /* 0x00000000000079af */ /* 0x000e220000000000 */
[----:B------:R-:W-:Y:S02]  /*3d60*/  UIADD3 UR29, UR10, 0x2, URZ ;  /* 0x000000020a1d7890 */ /* 0x000fe4000fffe03f */
[----:B------:R-:W-:Y:S02]  /*3d70*/  ISETP.GT.AND P0, PT, R41, RZ, P0 ;  /* 0x000000ff2900720c */ /* 0x000fe40000704270 */
[----:B------:R-:W-:Y:S02]  /*3d80*/  UISETP.GE.AND UP0, UPT, UR29, UR12, UPT ;  /* 0x0000000c1d00728c */ /* 0x000fe4000bf06270 */
[----:B------:R-:W-:Y:S04]  /*3d90*/  ISETP.LT.OR P0, PT, R42, 0x1, P0 ;  /* 0x000000012a00780c */ /* 0x000fe80000701670 */
[----:B------:R-:W-:Y:S02]  /*3da0*/  FSEL R233, R8, -INF , !P0 ;  /* 0xff80000008e97808 */ /* 0x000fe40004000000 */
[----:B------:R-:W-:Y:S03]  /*3db0*/  PLOP3.LUT P0, PT, PT, PT, UP4, 0x80, 0x0 ;  /* 0x000000000000781c */ /* 0x000fe60003f0f048 */
[--C-:B------:R-:W-:Y:S01]  /*3dc0*/  FFMA.FTZ R248, R233, c[0x0][0x29c], -R223.reuse ;  /* 0x0000a700e9f87a23 */ /* 0x100fe200000108df */
[----:B------:R-:W-:Y:S04]  /*3dd0*/  ISETP.GT.AND P0, PT, R41, 0x1, P0 ;  /* 0x000000012900780c */ /* 0x000fe80000704270 */
[----:B------:R-:W-:Y:S04]  /*3de0*/  ISETP.LT.OR P0, PT, R42, 0x2, P0 ;  /* 0x000000022a00780c */ /* 0x000fe80000701670 */
[----:B------:R-:W-:Y:S02]  /*3df0*/  FSEL R231, R9, -INF , !P0 ;  /* 0xff80000009e77808 */ /* 0x000fe40004000000 */
[----:B------:R-:W-:Y:S03]  /*3e00*/  PLOP3.LUT P0, PT, PT, PT, UP4, 0x80, 0x0 ;  /* 0x000000000000781c */ /* 0x000fe60003f0f048 */
[--C-:B------:R-:W-:Y:S01]  /*3e10*/  FFMA.FTZ R247, R231, c[0x0][0x29c], -R223.reuse ;  /* 0x0000a700e7f77a23 */ /* 0x100fe200000108df */
[----:B------:R-:W-:Y:S04]  /*3e20*/  ISETP.GT.AND P0, PT, R2, RZ, P0 ;  /* 0x000000ff0200720c */ /* 0x000fe80000704270 */
[----:B------:R-:W-:Y:S04]  /*3e30*/  ISETP.LT.OR P0, PT, R40, 0x1, P0 ;  /* 0x000000012800780c */ /* 0x000fe80000701670 */
[----:B------:R-:W-:Y:S02]  /*3e40*/  FSEL R241, R10, -INF , !P0 ;  /* 0xff8000000af17808 */ /* 0x000fe40004000000 */
[----:B------:R-:W-:Y:S03]  /*3e50*/  PLOP3.LUT P0, PT, PT, PT, UP4, 0x80, 0x0 ;  /* 0x000000000000781c */ /* 0x000fe60003f0f048 */
[--C-:B------:R-:W-:Y:S01]  /*3e60*/  FFMA.FTZ R241, R241, c[0x0][0x29c], -R224.reuse ;  /* 0x0000a700f1f17a23 */ /* 0x100fe200000108e0 */
[----:B------:R-:W-:Y:S04]  /*3e70*/  ISETP.GT.AND P0, PT, R2, 0x1, P0 ;  /* 0x000000010200780c */ /* 0x000fe80000704270 */
[----:B------:R-:W-:Y:S04]  /*3e80*/  ISETP.LT.OR P0, PT, R40, 0x2, P0 ;  /* 0x000000022800780c */ /* 0x000fe80000701670 */
[----:B------:R-:W-:Y:S02]  /*3e90*/  FSEL R240, R11, -INF , !P0 ;  /* 0xff8000000bf07808 */ /* 0x000fe40004000000 */
[-C--:B--2-4-:R-:W-:Y:S01]  /*3ea0*/  HMMA.16816.F32 R8, R48, R36.reuse, RZ ;  /* 0x000000243008723c */ /* 0x094fe200000018ff */
[----:B------:R-:W-:Y:S02]  /*3eb0*/  PLOP3.LUT P0, PT, PT, PT, UP4, 0x80, 0x0 ;  /* 0x000000000000781c */ /* 0x000fe40003f0f048 */
[--C-:B------:R-:W-:Y:S02]  /*3ec0*/  FFMA.FTZ R240, R240, c[0x0][0x29c], -R224.reuse ;  /* 0x0000a700f0f07a23 */ /* 0x100fe400000108e0 */
[C---:B------:R-:W-:Y:S04]  /*3ed0*/  ISETP.GT.AND P0, PT, R41.reuse, 0x20, P0 ;  /* 0x000000202900780c */ /* 0x040fe80000704270 */
        /* <DEDUP_REMOVED lines=17> */
[C---:B---3--:R-:W-:Y:S01]  /*3ff0*/  HMMA.16816.F32 R12, R44.reuse, R36, RZ ;  /* 0x000000242c0c723c */ /* 0x048fe200000018ff */
[----:B------:R-:W-:Y:S02]  /*4000*/  PLOP3.LUT P0, PT, PT, PT, UP4, 0x80, 0x0 ;  /* 0x000000000000781c */ /* 0x000fe40003f0f048 */
[--C-:B------:R-:W-:Y:S02]  /*4010*/  FFMA.FTZ R238, R238, c[0x0][0x29c], -R224.reuse ;  /* 0x0000a700eeee7a23 */ /* 0x100fe400000108e0 */
[----:B------:R-:W-:Y:S04]  /*4020*/  ISETP.GT.AND P0, PT, R41, 0x40, P0 ;  /* 0x000000402900780c */ /* 0x000fe80000704270 */
[----:B------:R-:W-:Y:S04]  /*4030*/  ISETP.LT.OR P0, PT, R42, 0x41, P0 ;  /* 0x000000412a00780c */ /* 0x000fe80000701670 */
[----:B-1----:R-:W-:Y:S02]  /*4040*/  FSEL R227, R24, -INF , !P0 ;  /* 0xff80000018e37808 */ /* 0x002fe40004000000 */
[----:B------:R-:W-:Y:S03]  /*4050*/  PLOP3.LUT P0, PT, PT, PT, UP4, 0x80, 0x0 ;  /* 0x000000000000781c */ /* 0x000fe60003f0f048 */
[--C-:B------:R-:W-:Y:S01]  /*4060*/  FFMA.FTZ R231, R227, c[0x0][0x29c], -R223.reuse ;  /* 0x0000a700e3e77a23 */ /* 0x100fe200000108df */
[----:B------:R-:W-:Y:S04]  /*4070*/  ISETP.GT.AND P0, PT, R41, 0x41, P0 ;  /* 0x000000412900780c */ /* 0x000fe80000704270 */
[----:B------:R-:W-:Y:S04]  /*4080*/  ISETP.LT.OR P0, PT, R42, 0x42, P0 ;  /* 0x000000422a00780c */ /* 0x000fe80000701670 */
[----:B------:R-:W-:Y:S02]  /*4090*/  FSEL R226, R25, -INF , !P0 ;  /* 0xff80000019e27808 */ /* 0x000fe40004000000 */
[----:B------:R-:W-:Y:S04]  /*40a0*/  PLOP3.LUT P0, PT, PT, PT, UP4, 0x80, 0x0 ;  /* 0x000000000000781c */ /* 0x000fe80003f0f048 */
        /* <DEDUP_REMOVED lines=8> */
[-C--:B------:R-:W-:Y:S01]  /*4130*/  HMMA.16816.F32 R24, R44, R38.reuse, RZ ;  /* 0x000000262c18723c */ /* 0x080fe200000018ff */
[----:B------:R-:W-:Y:S02]  /*4140*/  PLOP3.LUT P0, PT, PT, PT, UP4, 0x80, 0x0 ;  /* 0x000000000000781c */ /* 0x000fe40003f0f048 */
[--C-:B------:R-:W-:Y:S02]  /*4150*/  FFMA.FTZ R234, R234, c[0x0][0x29c], -R224.reuse ;  /* 0x0000a700eaea7a23 */ /* 0x100fe400000108e0 */
[C---:B------:R-:W-:Y:S04]  /*4160*/  ISETP.GT.AND P0, PT, R41.reuse, 0x60, P0 ;  /* 0x000000602900780c */ /* 0x040fe80000704270 */
[----:B------:R-:W-:Y:S04]  /*4170*/  ISETP.LT.OR P0, PT, R42, 0x61, P0 ;  /* 0x000000612a00780c */ /* 0x000fe80000701670 */
[----:B------:R-:W-:Y:S02]  /*4180*/  FSEL R204, R28, -INF , !P0 ;  /* 0xff8000001ccc7808 */ /* 0x000fe40004000000 */
[----:B------:R-:W-:Y:S04]  /*4190*/  PLOP3.LUT P0, PT, PT, PT, UP4, 0x80, 0x0 ;  /* 0x000000000000781c */ /* 0x000fe80003f0f048 */
        /* <DEDUP_REMOVED lines=12> */
[C---:B------:R-:W-:Y:S01]  /*4260*/  HMMA.16816.F32 R28, R48.reuse, R38, RZ ;  /* 0x00000026301c723c */ /* 0x040fe200000018ff */
[----:B------:R-:W-:Y:S02]  /*4270*/  PLOP3.LUT P0, PT, PT, PT, UP4, 0x80, 0x0 ;  /* 0x000000000000781c */ /* 0x000fe40003f0f048 */
[----:B------:R-:W-:Y:S02]  /*4280*/  FFMA.FTZ R224, R2, c[0x0][0x29c], -R224 ;  /* 0x0000a70002e07a23 */ /* 0x000fe400000108e0 */
[C---:B------:R-:W-:Y:S03]  /*4290*/  ISETP.GT.AND P0, PT, R43.reuse, RZ, P0 ;  /* 0x000000ff2b00720c */ /* 0x040fe60000704270 */
[-C--:B------:R-:W-:Y:S01]  /*42a0*/  HMMA.16816.F32 R36, R48, R180.reuse, RZ ;  /* 0x000000b43024723c */ /* 0x080fe200000018ff */
[----:B------:R-:W-:Y:S01]  /*42b0*/  ISETP.LT.OR P0, PT, R200, 0x1, P0 ;  /* 0x00000001c800780c */ /* 0x000fe20000701670 */
[----:B------:R-:W-:Y:S03]  /*42c0*/  MUFU.EX2 R224, R224 ;  /* 0x000000e000e07308 */ /* 0x000fe60000000800 */
[----:B------:R-:W-:Y:S02]  /*42d0*/  FSEL R6, R6, -INF , !P0 ;  /* 0xff80000006067808 */ /* 0x000fe40004000000 */
[----:B------:R-:W-:Y:S04]  /*42e0*/  PLOP3.LUT P0, PT, PT, PT, UP4, 0x80, 0x0 ;  /* 0x000000000000781c */ /* 0x000fe80003f0f048 */
[----:B------:R-:W-:Y:S01]  /*42f0*/  ISETP.GT.AND P0, PT, R43, 0x1, P0 ;  /* 0x000000012b00780c */ /* 0x000fe20000704270 */
[--C-:B------:R-:W-:Y:S02]  /*4300*/  FFMA.FTZ R244, R6, c[0x0][0x29c], -R222.reuse ;  /* 0x0000a70006f47a23 */ /* 0x100fe400000108de */
[--C-:B------:R-:W-:Y:S01]  /*4310*/  FFMA.FTZ R6, R226, c[0x0][0x29c], -R223.reuse ;  /* 0x0000a700e2067a23 */ /* 0x100fe200000108df */
[----:B------:R-:W-:Y:S04]  /*4320*/  ISETP.LT.OR P0, PT, R200, 0x2, P0 ;  /* 0x00000002c800780c */ /* 0x000fe80000701670 */
[----:B------:R-:W-:Y:S02]  /*4330*/  FSEL R7, R7, -INF , !P0 ;  /* 0xff80000007077808 */ /* 0x000fe40004000000 */
[----:B------:R-:W-:Y:S03]  /*4340*/  PLOP3.LUT P0, PT, PT, PT, UP4, 0x80, 0x0 ;  /* 0x000000000000781c */ /* 0x000fe60003f0f048 */
[--C-:B------:R-:W-:Y:S01]  /*4350*/  FFMA.FTZ R245, R7, c[0x0][0x29c], -R222.reuse ;  /* 0x0000a70007f57a23 */ /* 0x100fe200000108de */
[----:B------:R-:W-:Y:S01]  /*4360*/  ISETP.GT.AND P0, PT, R43, 0x20, P0 ;  /* 0x000000202b00780c */ /* 0x000fe20000704270 */
[--C-:B------:R-:W-:Y:S02]  /*4370*/  FFMA.FTZ R7, R204, c[0x0][0x29c], -R223.reuse ;  /* 0x0000a700cc077a23 */ /* 0x100fe400000108df */
[----:B------:R-:W-:Y:S01]  /*4380*/  FFMA.FTZ R223, R3, c[0x0][0x29c], -R223 ;  /* 0x0000a70003df7a23 */ /* 0x000fe200000108df */
[----:B------:R-:W-:Y:S04]  /*4390*/  ISETP.LT.OR P0, PT, R200, 0x21, P0 ;  /* 0x00000021c800780c */ /* 0x000fe80000701670 */
[----:B------:R-:W-:Y:S01]  /*43a0*/  FSEL R18, R18, -INF , !P0 ;  /* 0xff80000012127808 */ /* 0x000fe20004000000 */
[----:B------:R-:W-:Y:S01]  /*43b0*/  MUFU.EX2 R223, R223 ;  /* 0x000000df00df7308 */ /* 0x000fe20000000800 */
[----:B------:R-:W-:Y:S03]  /*43c0*/  PLOP3.LUT P0, PT, PT, PT, UP4, 0x80, 0x0 ;  /* 0x000000000000781c */ /* 0x000fe60003f0f048 */
[--C-:B------:R-:W-:Y:S01]  /*43d0*/  FFMA.FTZ R252, R18, c[0x0][0x29c], -R222.reuse ;  /* 0x0000a70012fc7a23 */ /* 0x100fe200000108de */
[----:B------:R-:W-:Y:S04]  /*43e0*/  ISETP.GT.AND P0, PT, R43, 0x21, P0 ;  /* 0x000000212b00780c */ /* 0x000fe80000704270 */
[C---:B------:R-:W-:Y:S04]  /*43f0*/  ISETP.LT.OR P0, PT, R200.reuse, 0x22, P0 ;  /* 0x00000022c800780c */ /* 0x040fe80000701670 */
[----:B------:R-:W-:Y:S02]  /*4400*/  FSEL R19, R19, -INF , !P0 ;  /* 0xff80000013137808 */ /* 0x000fe40004000000 */
[----:B------:R-:W-:Y:S03]  /*4410*/  PLOP3.LUT P0, PT, PT, PT, UP4, 0x80, 0x0 ;  /* 0x000000000000781c */ /* 0x000fe60003f0f048 */
[--C-:B------:R-:W-:Y:S01]  /*4420*/  FFMA.FTZ R251, R19, c[0x0][0x29c], -R222.reuse ;  /* 0x0000a70013fb7a23 */ /* 0x100fe200000108de */
[C---:B------:R-:W-:Y:S04]  /*4430*/  ISETP.GT.AND P0, PT, R43.reuse, 0x40, P0 ;  /* 0x000000402b00780c */ /* 0x040fe80000704270 */
[----:B------:R-:W-:Y:S04]  /*4440*/  ISETP.LT.OR P0, PT, R200, 0x41, P0 ;  /* 0x00000041c800780c */ /* 0x000fe80000701670 */
[----:B------:R-:W-:Y:S02]  /*4450*/  FSEL R22, R22, -INF , !P0 ;  /* 0xff80000016167808 */ /* 0x000fe40004000000 */
        /* <DEDUP_REMOVED lines=12> */
[----:B------:R-:W-:Y:S02]  /*4520*/  ISETP.GT.AND P0, PT, R43, 0x61, P0 ;  /* 0x000000612b00780c */ /* 0x000fe40000704270 */
[C---:B------:R-:W-:Y:S02]  /*4530*/  HMMA.16816.F32 R40, R44.reuse, R180, RZ ;  /* 0x000000b42c28723c */ /* 0x040fe400000018ff */
[----:B------:R-:W-:Y:S04]  /*4540*/  ISETP.LT.OR P0, PT, R200, 0x62, P0 ;  /* 0x00000062c800780c */ /* 0x000fe80000701670 */
[----:B------:R-:W-:Y:S02]  /*4550*/  FSEL R35, R35, -INF , !P0 ;  /* 0xff80000023237808 */ /* 0x000fe40004000000 */
[-C--:B------:R-:W-:Y:S01]  /*4560*/  HMMA.16816.F32 R44, R44, R182.reuse, RZ ;  /* 0x000000b62c2c723c */ /* 0x080fe200000018ff */
[----:B------:R-:W-:Y:S03]  /*4570*/  PLOP3.LUT P0, PT, PT, PT, UP4, 0x80, 0x0 ;  /* 0x000000000000781c */ /* 0x000fe60003f0f048 */
[----:B------:R-:W-:Y:S01]  /*4580*/  FFMA.FTZ R222, R35, c[0x0][0x29c], -R222 ;  /* 0x0000a70023de7a23 */ /* 0x000fe200000108de */
[----:B------:R-:W-:Y:S03]  /*4590*/  ISETP.GT.AND P0, PT, R205, 0x1, P0 ;  /* 0x00000001cd00780c */ /* 0x000fe60000704270 */
[----:B------:R-:W-:Y:S01]  /*45a0*/  HMMA.16816.F32 R48, R48, R182, RZ ;  /* 0x000000b63030723c */ /* 0x000fe200000018ff */
[----:B------:R-:W-:Y:S01]  /*45b0*/  LDSM.16.M88.4 R180, [R202+0x1b080] ;  /* 0x01b08000cab4783b */ /* 0x000fe20000000200 */
[C---:B------:R-:W-:Y:S01]  /*45c0*/  ISETP.LT.OR P0, PT, R208.reuse, 0x2, P0 ;  /* 0x00000002d000780c */ /* 0x040fe20000701670 */
[----:B------:R-:W-:Y:S03]  /*45d0*/  MUFU.EX2 R222, R222 ;  /* 0x000000de00de7308 */ /* 0x000fe60000000800 */
[----:B------:R-:W-:Y:S02]  /*45e0*/  FSEL R3, R5, -INF , !P0 ;  /* 0xff80000005037808 */ /* 0x000fe40004000000 */
[-C--:B------:R-:W-:Y:S01]  /*45f0*/  HMMA.16816.F32 R8, R184, R188.reuse, R8 ;  /* 0x000000bcb808723c */ /* 0x080fe20000001808 */
[----:B------:R-:W-:Y:S04]  /*4600*/  PLOP3.LUT P0, PT, PT, PT, UP4, 0x80, 0x0 ;  /* 0x000000000000781c */ /* 0x000fe80003f0f048 */
[C---:B------:R-:W-:Y:S03]  /*4610*/  ISETP.GT.AND P0, PT, R205.reuse, RZ, P0 ;  /* 0x000000ffcd00720c */ /* 0x040fe60000704270 */
[C---:B------:R-:W-:Y:S04]  /*4620*/  HMMA.16816.F32 R12, R192.reuse, R188, R12 ;  /* 0x000000bcc00c723c */ /* 0x040fe8000000180c */
[----:B------:R-:W-:Y:S04]  /*4630*/  ISETP.LT.OR P0, PT, R208, 0x1, P0 ;  /* 0x00000001d000780c */ /* 0x000fe80000701670 */
[-C--:B------:R-:W-:Y:S04]  /*4640*/  HMMA.16816.F32 R24, R192, R190.reuse, R24 ;  /* 0x000000bec018723c */ /* 0x080fe80000001818 */
[----:B------:R-:W-:Y:S02]  /*4650*/  FSEL R200, R4, -INF , !P0 ;  /* 0xff80000004c87808 */ /* 0x000fe40004000000 */
[----:B------:R-:W-:Y:S02]  /*4660*/  PLOP3.LUT P0, PT, PT, PT, UP4, 0x80, 0x0 ;  /* 0x000000000000781c */ /* 0x000fe40003f0f048 */
[C---:B------:R-:W-:Y:S04]  /*4670*/  HMMA.16816.F32 R28, R184.reuse, R190, R28 ;  /* 0x000000beb81c723c */ /* 0x040fe8000000181c */
[C---:B------:R-:W-:Y:S03]  /*4680*/  ISETP.GT.AND P0, PT, R205.reuse, 0x20, P0 ;  /* 0x00000020cd00780c */ /* 0x040fe60000704270 */
[----:B------:R-:W-:Y:S01]  /*4690*/  IMAD.MOV.U32 R190, RZ, RZ, R34 ;  /* 0x000000ffffbe7224 */ /* 0x000fe200078e0022 */
[-C--:B------:R-:W-:Y:S03]  /*46a0*/  HMMA.16816.F32 R36, R184, R196.reuse, R36 ;  /* 0x000000c4b824723c */ /* 0x080fe60000001824 */
[----:B------:R-:W-:Y:S04]  /*46b0*/  ISETP.LT.OR P0, PT, R208, 0x21, P0 ;  /* 0x00000021d000780c */ /* 0x000fe80000701670 */
[----:B------:R-:W-:Y:S01]  /*46c0*/  FSEL R204, R16, -INF , !P0 ;  /* 0xff80000010cc7808 */ /* 0x000fe20004000000 */
[C---:B------:R-:W-:Y:S01]  /*46d0*/  HMMA.16816.F32 R40, R192.reuse, R196, R40 ;  /* 0x000000c4c028723c */ /* 0x040fe20000001828 */
[----:B------:R-:W-:Y:S01]  /*46e0*/  PLOP3.LUT P0, PT, PT, PT, UP4, 0x80, 0x0 ;  /* 0x000000000000781c */ /* 0x000fe20003f0f048 */
[----:B------:R-:W-:Y:S03]  /*46f0*/  MUFU.EX2 R196, R233 ;  /* 0x000000e900c47308 */ /* 0x000fe60000000800 */
[----:B------:R-:W-:Y:S03]  /*4700*/  ISETP.GT.AND P0, PT, R205, 0x21, P0 ;  /* 0x00000021cd00780c */ /* 0x000fe60000704270 */
[-C--:B------:R-:W-:Y:S03]  /*4710*/  HMMA.16816.F32 R44, R192, R198.reuse, R44 ;  /* 0x000000c6c02c723c */ /* 0x080fe6000000182c */
[C---:B------:R-:W-:Y:S01]  /*4720*/  ISETP.LT.OR P0, PT, R208.reuse, 0x22, P0 ;  /* 0x00000022d000780c */ /* 0x040fe20000701670 */
[----:B------:R-:W-:Y:S03]  /*4730*/  MUFU.EX2 R193, R247 ;  /* 0x000000f700c17308 */ /* 0x000fe60000000800 */
[----:B------:R-:W-:Y:S01]  /*4740*/  FSEL R226, R17, -INF , !P0 ;  /* 0xff80000011e27808 */ /* 0x000fe20004000000 */
[----:B------:R-:W-:Y:S01]  /*4750*/  HMMA.16816.F32 R48, R184, R198, R48 ;  /* 0x000000c6b830723c */ /* 0x000fe20000001830 */
[----:B------:R-:W-:Y:S01]  /*4760*/  PLOP3.LUT P0, PT, PT, PT, UP4, 0x80, 0x0 ;  /* 0x000000000000781c */ /* 0x000fe20003f0f048 */
[----:B------:R-:W-:Y:S02]  /*4770*/  LDSM.16.M88.4 R16, [R212+0x8080] ;  /* 0x00808000d410783b */ /* 0x000fe40000000200 */
[----:B------:R-:W-:Y:S01]  /*4780*/  IMAD.MOV.U32 R194, RZ, RZ, R6 ;  /* 0x000000ffffc27224 */ /* 0x000fe200078e0006 */
[C---:B------:R-:W-:Y:S01]  /*4790*/  ISETP.GT.AND P0, PT, R205.reuse, 0x40, P0 ;  /* 0x00000040cd00780c */ /* 0x040fe20000704270 */
[----:B------:R-:W-:Y:S03]  /*47a0*/  MUFU.EX2 R186, R244 ;  /* 0x000000f400ba7308 */ /* 0x000fe60000000800 */
[----:B------:R-:W-:Y:S04]  /*47b0*/  ISETP.LT.OR P0, PT, R208, 0x41, P0 ;  /* 0x00000041d000780c */ /* 0x000fe80000701670 */
[----:B------:R-:W-:Y:S02]  /*47c0*/  FSEL R227, R20, -INF , !P0 ;  /* 0xff80000014e37808 */ /* 0x000fe40004000000 */
[----:B------:R-:W-:Y:S01]  /*47d0*/  PLOP3.LUT P0, PT, PT, PT, UP4, 0x80, 0x0 ;  /* 0x000000000000781c */ /* 0x000fe20003f0f048 */
[----:B------:R-:W-:Y:S03]  /*47e0*/  MUFU.EX2 R185, R190 ;  /* 0x000000be00b97308 */ /* 0x000fe60000000800 */
[----:B------:R-:W-:Y:S04]  /*47f0*/  ISETP.GT.AND P0, PT, R205, 0x41, P0 ;  /* 0x00000041cd00780c */ /* 0x000fe80000704270 */
[C---:B------:R-:W-:Y:S03]  /*4800*/  ISETP.LT.OR P0, PT, R208.reuse, 0x42, P0 ;  /* 0x00000042d000780c */ /* 0x040fe60000701670 */
[----:B------:R-:W-:Y:S01]  /*4810*/  MUFU.EX2 R190, R248 ;  /* 0x000000f800be7308 */ /* 0x000fe20000000800 */
[----:B------:R-:W-:Y:S02]  /*4820*/  FSEL R229, R21, -INF , !P0 ;  /* 0xff80000015e57808 */ /* 0x000fe40004000000 */
[----:B------:R-:W-:Y:S01]  /*4830*/  PLOP3.LUT P0, PT, PT, PT, UP4, 0x80, 0x0 ;  /* 0x000000000000781c */ /* 0x000fe20003f0f048 */
[----:B------:R-:W-:Y:S03]  /*4840*/  LDSM.16.M88.4 R20, [R202+0x19080] ;  /* 0x01908000ca14783b */ /* 0x000fe60000000200 */
[C---:B------:R-:W-:Y:S03]  /*4850*/  ISETP.GT.AND P0, PT, R205.reuse, 0x60, P0 ;  /* 0x00000060cd00780c */ /* 0x040fe60000704270 */
[----:B------:R-:W-:Y:S01]  /*4860*/  MUFU.EX2 R195, R246 ;  /* 0x000000f600c37308 */ /* 0x000fe20000000800 */
[----:B------:R-:W-:Y:S04]  /*4870*/  ISETP.LT.OR P0, PT, R208, 0x61, P0 ;  /* 0x00000061d000780c */ /* 0x000fe80000701670 */
[----:B------:R-:W-:Y:S02]  /*4880*/  FSEL R230, R32, -INF , !P0 ;  /* 0xff80000020e67808 */ /* 0x000fe40004000000 */
[----:B------:R-:W-:Y:S03]  /*4890*/  PLOP3.LUT P0, PT, PT, PT, UP4, 0x80, 0x0 ;  /* 0x000000000000781c */ /* 0x000fe60003f0f048 */
[----:B------:R-:W-:Y:S01]  /*48a0*/  MUFU.EX2 R184, R249 ;  /* 0x000000f900b87308 */ /* 0x000fe20000000800 */
[----:B------:R-:W-:Y:S04]  /*48b0*/  ISETP.GT.AND P0, PT, R205, 0x61, P0 ;  /* 0x00000061cd00780c */ /* 0x000fe80000704270 */
[----:B------:R-:W-:Y:S01]  /*48c0*/  ISETP.LT.OR P0, PT, R208, 0x62, P0 ;  /* 0x00000062d000780c */ /* 0x000fe20000701670 */
[----:B------:R-:W-:Y:S02]  /*48d0*/  IMAD.MOV.U32 R208, RZ, RZ, R7 ;  /* 0x000000ffffd07224 */ /* 0x000fe400078e0007 */
[----:B------:R-:W1:Y:S01]  /*48e0*/  LDSM.16.M88.4 R4, [R202+0x18080] ;  /* 0x01808000ca04783b */ /* 0x000e620000000200 */
[----:B------:R-:W-:Y:S01]  /*48f0*/  FSEL R205, R33, -INF , !P0 ;  /* 0xff80000021cd7808 */ /* 0x000fe20004000000 */
[----:B------:R-:W-:Y:S01]  /*4900*/  MUFU.EX2 R199, R231 ;  /* 0x000000e700c77308 */ /* 0x000fe20000000800 */
[----:B------:R-:W-:Y:S05]  /*4910*/  PLOP3.LUT P0, PT, PT, PT, UP0, 0x80, 0x0 ;  /* 0x000000000000781c */ /* 0x000fea0003f0f008 */
[----:B------:R-:W2:Y:S04]  /*4920*/  LDSM.16.M88.4 R32, [R212+0xa080] ;  /* 0x00a08000d420783b */ /* 0x000ea80000000200 */
[----:B------:R-:W-:Y:S10]  /*4930*/  MUFU.EX2 R194, R194 ;  /* 0x000000c200c27308 */ /* 0x000ff40000000800 */
[----:B------:R3:W-:Y:S01]  /*4940*/  MUFU.EX2 R187, R208 ;  /* 0x000000d000bb7308 */ /* 0x0007e20000000800 */
[-C--:B-1----:R-:W-:Y:S05]  /*4950*/  HMMA.16816.F32 R8, R4, R16.reuse, R8 ;  /* 0x000000100408723c */ /* 0x082fea0000001808 */
[----:B---3--:R-:W-:Y:S03]  /*4960*/  SEL R208, R221, 0xffffffe0, !P1 ;  /* 0xffffffe0ddd07807 */ /* 0x008fe60004800000 */
[C---:B------:R-:W-:Y:S08]  /*4970*/  HMMA.16816.F32 R12, R20.reuse, R16, R12 ;  /* 0x00000010140c723c */ /* 0x040ff0000000180c */
[-C--:B------:R-:W-:Y:S08]  /*4980*/  HMMA.16816.F32 R24, R20, R18.reuse, R24 ;  /* 0x000000121418723c */ /* 0x080ff00000001818 */
[C---:B------:R-:W-:Y:S01]  /*4990*/  HMMA.16816.F32 R28, R4.reuse, R18, R28 ;  /* 0x00000012041c723c */ /* 0x040fe2000000181c */
[----:B------:R-:W-:Y:S07]  /*49a0*/  LDSM.16.M88.4 R16, [R211+0x8080] ;  /* 0x00808000d310783b */ /* 0x000fee0000000200 */
[-C--:B--2---:R-:W-:Y:S08]  /*49b0*/  HMMA.16816.F32 R36, R4, R32.reuse, R36 ;  /* 0x000000200424723c */ /* 0x084ff00000001824 */
[C---:B------:R-:W-:Y:S08]  /*49c0*/  HMMA.16816.F32 R40, R20.reuse, R32, R40 ;  /* 0x000000201428723c */ /* 0x040ff00000001828 */
[-C--:B------:R-:W-:Y:S01]  /*49d0*/  HMMA.16816.F32 R44, R20, R34.reuse, R44 ;  /* 0x00000022142c723c */ /* 0x080fe2000000182c */
[----:B------:R-:W-:Y:S07]  /*49e0*/  LDSM.16.M88.4 R20, [R203+0x19080] ;  /* 0x01908000cb14783b */ /* 0x000fee0000000200 */
[----:B------:R-:W-:Y:S01]  /*49f0*/  HMMA.16816.F32 R48, R4, R34, R48 ;  /* 0x000000220430723c */ /* 0x000fe20000001830 */
[----:B------:R-:W1:Y:S08]  /*4a00*/  LDSM.16.M88.4 R4, [R203+0x18080] ;  /* 0x01808000cb04783b */ /* 0x000e700000000200 */
[----:B------:R-:W2:Y:S01]  /*4a10*/  LDSM.16.M88.4 R32, [R211+0xa080] ;  /* 0x00a08000d320783b */ /* 0x000ea20000000200 */
        /* <DEDUP_REMOVED lines=10> */
[----:B------:R1:W2:Y:S08]  /*4ac0*/  LDSM.16.M88.4 R4, [R0+0x2000] ;  /* 0x002000000004783b */ /* 0x0002b00000000200 */
[----:B------:R-:W3:Y:S03]  /*4ad0*/  LDSM.16.M88.4 R32, [R209+0xe080] ;  /* 0x00e08000d120783b */ /* 0x000ee60000000200 */
[--C-:B-1----:R-:W-:Y:S05]  /*4ae0*/  FFMA.FTZ R0, R3, c[0x0][0x29c], -R225.reuse ;  /* 0x0000a70003007a23 */ /* 0x102fea00000108e1 */
[----:B------:R-:W-:Y:S01]  /*4af0*/  LDS R3, [R228.X4+0x20280] ;  /* 0x02028000e4037984 */ /* 0x000fe20000004800 */
[----:B------:R1:W-:Y:S01]  /*4b00*/  MUFU.EX2 R2, R0 ;  /* 0x0000000000027308 */ /* 0x0003e20000000800 */
[-C--:B--2---:R-:W-:Y:S08]  /*4b10*/  HMMA.16816.F32 R8, R4, R16.reuse, R8 ;  /* 0x000000100408723c */ /* 0x084ff00000001808 */
[C---:B------:R-:W-:Y:S04]  /*4b20*/  HMMA.16816.F32 R12, R20.reuse, R16, R12 ;  /* 0x00000010140c723c */ /* 0x040fe8000000180c */
[--C-:B-1----:R-:W-:Y:S04]  /*4b30*/  FFMA.FTZ R0, R200, c[0x0][0x29c], -R225.reuse ;  /* 0x0000a700c8007a23 */ /* 0x102fe800000108e1 */
[-C--:B------:R-:W-:Y:S01]  /*4b40*/  HMMA.16816.F32 R24, R20, R18.reuse, R24 ;  /* 0x000000121418723c */ /* 0x080fe20000001818 */
[----:B------:R1:W2:Y:S07]  /*4b50*/  MUFU.EX2 R192, R0 ;  /* 0x0000000000c07308 */ /* 0x0002ae0000000800 */
[C---:B------:R-:W-:Y:S01]  /*4b60*/  HMMA.16816.F32 R28, R4.reuse, R18, R28 ;  /* 0x00000012041c723c */ /* 0x040fe2000000181c */
[----:B------:R-:W-:Y:S07]  /*4b70*/  LDSM.16.M88.4 R16, [R210+0xc080] ;  /* 0x00c08000d210783b */ /* 0x000fee0000000200 */
[-C--:B---3--:R-:W-:Y:S08]  /*4b80*/  HMMA.16816.F32 R36, R4, R32.reuse, R36 ;  /* 0x000000200424723c */ /* 0x088ff00000001824 */
[C---:B------:R-:W-:Y:S04]  /*4b90*/  HMMA.16816.F32 R40, R20.reuse, R32, R40 ;  /* 0x000000201428723c */ /* 0x040fe80000001828 */
[--C-:B-1----:R-:W-:Y:S04]  /*4ba0*/  FFMA.FTZ R0, R204, c[0x0][0x29c], -R225.reuse ;  /* 0x0000a700cc007a23 */ /* 0x102fe800000108e1 */
[-C--:B------:R-:W-:Y:S01]  /*4bb0*/  HMMA.16816.F32 R44, R20, R34.reuse, R44 ;  /* 0x00000022142c723c */ /* 0x080fe2000000182c */
[----:B------:R-:W-:Y:S01]  /*4bc0*/  LDSM.16.M88.4 R20, [R201+0x1b080] ;  /* 0x01b08000c914783b */ /* 0x000fe20000000200 */
[----:B------:R1:W-:Y:S06]  /*4bd0*/  MUFU.EX2 R198, R0 ;  /* 0x0000000000c67308 */ /* 0x0003ec0000000800 */
[----:B------:R-:W-:Y:S01]  /*4be0*/  HMMA.16816.F32 R48, R4, R34, R48 ;  /* 0x000000220430723c */ /* 0x000fe20000001830 */
[----:B------:R-:W3:Y:S08]  /*4bf0*/  LDSM.16.M88.4 R4, [R201+0x1a080] ;  /* 0x01a08000c904783b */ /* 0x000ef00000000200 */
[----:B------:R-:W4:Y:S03]  /*4c00*/  LDSM.16.M88.4 R32, [R210+0xe080] ;  /* 0x00e08000d220783b */ /* 0x000f260000000200 */
[--C-:B-1----:R-:W-:Y:S04]  /*4c10*/  FFMA.FTZ R0, R226, c[0x0][0x29c], -R225.reuse ;  /* 0x0000a700e2007a23 */ /* 0x102fe800000108e1 */
[----:B------:R1:W-:Y:S01]  /*4c20*/  MUFU.EX2 R197, R0 ;  /* 0x0000000000c57308 */ /* 0x0003e20000000800 */
[-C--:B---3--:R-:W-:Y:S03]  /*4c30*/  HMMA.16816.F32 R8, R4, R16.reuse, R8 ;  /* 0x000000100408723c */ /* 0x088fe60000001808 */
[--C-:B-1----:R-:W-:Y:S05]  /*4c40*/  FFMA.FTZ R0, R227, c[0x0][0x29c], -R225.reuse ;  /* 0x0000a700e3007a23 */ /* 0x102fea00000108e1 */
[C---:B------:R-:W-:Y:S01]  /*4c50*/  HMMA.16816.F32 R12, R20.reuse, R16, R12 ;  /* 0x00000010140c723c */ /* 0x040fe2000000180c */
[----:B------:R1:W-:Y:S07]  /*4c60*/  MUFU.EX2 R191, R0 ;  /* 0x0000000000bf7308 */ /* 0x0003ee0000000800 */
[-C--:B------:R-:W-:Y:S08]  /*4c70*/  HMMA.16816.F32 R24, R20, R18.reuse, R24 ;  /* 0x000000121418723c */ /* 0x080ff00000001818 */
[C---:B------:R-:W-:Y:S01]  /*4c80*/  HMMA.16816.F32 R28, R4.reuse, R18, R28 ;  /* 0x00000012041c723c */ /* 0x040fe2000000181c */
[----:B------:R-:W-:Y:S07]  /*4c90*/  LDSM.16.M88.4 R16, [R202+0x1a080] ;  /* 0x01a08000ca10783b */ /* 0x000fee0000000200 */
[-C--:B----4-:R-:W-:Y:S04]  /*4ca0*/  HMMA.16816.F32 R36, R4, R32.reuse, R36 ;  /* 0x000000200424723c */ /* 0x090fe80000001824 */
[--C-:B-1----:R-:W-:Y:S04]  /*4cb0*/  FFMA.FTZ R0, R229, c[0x0][0x29c], -R225.reuse ;  /* 0x0000a700e5007a23 */ /* 0x102fe800000108e1 */
[C---:B------:R-:W-:Y:S01]  /*4cc0*/  HMMA.16816.F32 R40, R20.reuse, R32, R40 ;  /* 0x000000201428723c */ /* 0x040fe20000001828 */
[----:B------:R1:W3:Y:S07]  /*4cd0*/  MUFU.EX2 R188, R0 ;  /* 0x0000000000bc7308 */ /* 0x0002ee0000000800 */
[-C--:B------:R-:W-:Y:S01]  /*4ce0*/  HMMA.16816.F32 R44, R20, R34.reuse, R44 ;  /* 0x00000022142c723c */ /* 0x080fe2000000182c */
[----:B------:R-:W4:Y:S07]  /*4cf0*/  LDSM.16.M88.4 R20, [R212+0xc080] ;  /* 0x00c08000d414783b */ /* 0x000f2e0000000200 */
[----:B------:R-:W-:Y:S01]  /*4d00*/  HMMA.16816.F32 R48, R4, R34, R48 ;  /* 0x000000220430723c */ /* 0x000fe20000001830 */
[----:B------:R-:W5:Y:S08]  /*4d10*/  LDSM.16.M88.4 R4, [R212+0xe080] ;  /* 0x00e08000d404783b */ /* 0x000f700000000200 */
[----:B------:R-:W-:Y:S03]  /*4d20*/  LDSM.16.M88.4 R32, [R211+0xc080] ;  /* 0x00c08000d320783b */ /* 0x000fe60000000200 */
[--C-:B-1----:R-:W-:Y:S02]  /*4d30*/  FFMA.FTZ R0, R230, c[0x0][0x29c], -R225.reuse ;  /* 0x0000a700e6007a23 */ /* 0x102fe400000108e1 */
[----:B------:R-:W-:Y:S02]  /*4d40*/  FFMA.FTZ R225, R205, c[0x0][0x29c], -R225 ;  /* 0x0000a700cde17a23 */ /* 0x000fe400000108e1 */
[----:B------:R1:W-:Y:S10]  /*4d50*/  MUFU.EX2 R189, R0 ;  /* 0x0000000000bd7308 */ /* 0x0003f40000000800 */
[----:B------:R-:W-:Y:S01]  /*4d60*/  MUFU.EX2 R225, R225 ;  /* 0x000000e100e17308 */ /* 0x000fe20000000800 */
[-C--:B----4-:R-:W-:Y:S01]  /*4d70*/  HMMA.16816.F32 R8, R16, R20.reuse, R8 ;  /* 0x000000141008723c */ /* 0x090fe20000001808 */
[----:B-1----:R-:W-:Y:S07]  /*4d80*/  LDS R0, [R228.X4+0x202a0] ;  /* 0x0202a000e4007984 */ /* 0x002fee0000004800 */
[C---:B------:R-:W-:Y:S08]  /*4d90*/  HMMA.16816.F32 R12, R180.reuse, R20, R12 ;  /* 0x00000014b40c723c */ /* 0x040ff0000000180c */
[-C--:B------:R-:W-:Y:S08]  /*4da0*/  HMMA.16816.F32 R24, R180, R22.reuse, R24 ;  /* 0x00000016b418723c */ /* 0x080ff00000001818 */
[C---:B------:R-:W-:Y:S01]  /*4db0*/  HMMA.16816.F32 R28, R16.reuse, R22, R28 ;  /* 0x00000016101c723c */ /* 0x040fe2000000181c */
[----:B------:R-:W1:Y:S07]  /*4dc0*/  LDSM.16.M88.4 R20, [R203+0x1a080] ;  /* 0x01a08000cb14783b */ /* 0x000e6e0000000200 */
[-C--:B-----5:R-:W-:Y:S08]  /*4dd0*/  HMMA.16816.F32 R36, R16, R4.reuse, R36 ;  /* 0x000000041024723c */ /* 0x0a0ff00000001824 */
[C---:B------:R-:W-:Y:S08]  /*4de0*/  HMMA.16816.F32 R40, R180.reuse, R4, R40 ;  /* 0x00000004b428723c */ /* 0x040ff00000001828 */
[-C--:B------:R-:W-:Y:S01]  /*4df0*/  HMMA.16816.F32 R44, R180, R6.reuse, R44 ;  /* 0x00000006b42c723c */ /* 0x080fe2000000182c */
[----:B------:R-:W4:Y:S07]  /*4e00*/  LDSM.16.M88.4 R180, [R203+0x1b080] ;  /* 0x01b08000cbb4783b */ /* 0x000f2e0000000200 */
[----:B------:R-:W-:Y:S01]  /*4e10*/  HMMA.16816.F32 R48, R16, R6, R48 ;  /* 0x000000061030723c */ /* 0x000fe20000001830 */
[----:B------:R-:W5:Y:S01]  /*4e20*/  LDSM.16.M88.4 R4, [R211+0xe080] ;  /* 0x00e08000d304783b */ /* 0x000f620000000200 */
[----:B------:R-:W2:Y:S06]  /*4e30*/  MUFU.EX2 R16, R245 ;  /* 0x000000f500107308 */ /* 0x000eac0000000800 */
[-C--:B-1----:R-:W-:Y:S04]  /*4e40*/  HMMA.16816.F32 R8, R20, R32.reuse, R8 ;  /* 0x000000201408723c */ /* 0x082fe80000001808 */
[----:B------:R-:W-:Y:S10]  /*4e50*/  MUFU.EX2 R17, R252 ;  /* 0x000000fc00117308 */ /* 0x000ff40000000800 */
[----:B------:R-:W1:Y:S10]  /*4e60*/  MUFU.EX2 R19, R251 ;  /* 0x000000fb00137308 */ /* 0x000e740000000800 */
[----:B------:R-:W-:Y:S01]  /*4e70*/  MUFU.EX2 R18, R250 ;  /* 0x000000fa00127308 */ /* 0x000fe20000000800 */
[C---:B----4-:R-:W-:Y:S04]  /*4e80*/  HMMA.16816.F32 R12, R180.reuse, R32, R12 ;  /* 0x00000020b40c723c */ /* 0x050fe8000000180c */
[--C-:B------:R-:W-:Y:S02]  /*4e90*/  FADD.FTZ R10, R10, -R0.reuse ;  /* 0x800000000a0a7221 */ /* 0x100fe40000010000 */
[--C-:B------:R-:W-:Y:S01]  /*4ea0*/  FADD.FTZ R11, R11, -R0.reuse ;  /* 0x800000000b0b7221 */ /* 0x100fe20000010000 */
[----:B--2---:R-:W-:Y:S01]  /*4eb0*/  F2FP.PACK_AB R33, R2, R192 ;  /* 0x000000c00221723e */ /* 0x004fe200000000ff */
[-C--:B------:R-:W-:Y:S04]  /*4ec0*/  HMMA.16816.F32 R24, R180, R34.reuse, R24 ;  /* 0x00000022b418723c */ /* 0x080fe80000001818 */
[----:B---3--:R-:W-:Y:S01]  /*4ed0*/  F2FP.PACK_AB R32, R188, R191 ;  /* 0x000000bfbc20723e */ /* 0x008fe200000000ff */
[----:B------:R-:W-:Y:S02]  /*4ee0*/  FMUL.FTZ R10, R186, R10 ;  /* 0x0000000aba0a7220 */ /* 0x000fe40000410000 */
[--C-:B------:R-:W-:Y:S01]  /*4ef0*/  FADD.FTZ R9, R9, -R3.reuse ;  /* 0x8000000309097221 */ /* 0x100fe20000010000 */
[C---:B------:R-:W-:Y:S04]  /*4f00*/  HMMA.16816.F32 R28, R20.reuse, R34, R28 ;  /* 0x00000022141c723c */ /* 0x040fe8000000181c */
[----:B------:R-:W-:Y:S02]  /*4f10*/  FMUL.FTZ R9, R2, R9 ;  /* 0x0000000902097220 */ /* 0x000fe40000410000 */
[----:B------:R-:W2:Y:S01]  /*4f20*/  LDS R2, [R228.X4+0x20300] ;  /* 0x02030000e4027984 */ /* 0x000ea20000004800 */
[--C-:B------:R-:W-:Y:S01]  /*4f30*/  FADD.FTZ R8, R8, -R3.reuse ;  /* 0x8000000308087221 */ /* 0x100fe20000010000 */
[-C--:B-----5:R-:W-:Y:S04]  /*4f40*/  HMMA.16816.F32 R36, R20, R4.reuse, R36 ;  /* 0x000000041424723c */ /* 0x0a0fe80000001824 */
[----:B------:R-:W-:Y:S02]  /*4f50*/  FMUL.FTZ R8, R192, R8 ;  /* 0x00000008c0087220 */ /* 0x000fe40000410000 */
[----:B------:R-:W-:Y:S02]  /*4f60*/  FMUL.FTZ R11, R16, R11 ;  /* 0x0000000b100b7220 */ /* 0x000fe40000410000 */
[C---:B------:R-:W-:Y:S04]  /*4f70*/  HMMA.16816.F32 R40, R180.reuse, R4, R40 ;  /* 0x00000004b428723c */ /* 0x040fe80000001828 */
[----:B------:R-:W-:Y:S02]  /*4f80*/  F2FP.PACK_AB R34, R9, R8 ;  /* 0x000000080922723e */ /* 0x000fe400000000ff */
[----:B------:R-:W-:Y:S02]  /*4f90*/  F2FP.PACK_AB R9, R193, R190 ;  /* 0x000000bec109723e */ /* 0x000fe400000000ff */
[-C--:B------:R-:W-:Y:S01]  /*4fa0*/  HMMA.16816.F32 R44, R180, R6.reuse, R44 ;  /* 0x00000006b42c723c */ /* 0x080fe2000000182c */
[----:B------:R-:W-:Y:S03]  /*4fb0*/  MUFU.EX2 R182, R241 ;  /* 0x000000f100b67308 */ /* 0x000fe60000000800 */
[--C-:B------:R-:W-:Y:S01]  /*4fc0*/  FADD.FTZ R30, R30, -R0.reuse ;  /* 0x800000001e1e7221 */ /* 0x100fe20000010000 */
[----:B------:R-:W-:Y:S01]  /*4fd0*/  F2FP.PACK_AB R5, R223, R187 ;  /* 0x000000bbdf05723e */ /* 0x000fe200000000ff */
[--C-:B------:R-:W-:Y:S02]  /*4fe0*/  FADD.FTZ R31, R31, -R0.reuse ;  /* 0x800000001f1f7221 */ /* 0x100fe40000010000 */
[----:B------:R-:W-:Y:S03]  /*4ff0*/  HMMA.16816.F32 R48, R20, R6, R48 ;  /* 0x000000061430723c */ /* 0x000fe60000001830 */
[----:B------:R-:W-:Y:S01]  /*5000*/  MUFU.EX2 R181, R240 ;  /* 0x000000f000b57308 */ /* 0x000fe20000000800 */
[--C-:B------:R-:W-:Y:S02]  /*5010*/  FADD.FTZ R38, R38, -R0.reuse ;  /* 0x8000000026267221 */ /* 0x100fe40000010000 */
[--C-:B------:R-:W-:Y:S01]  /*5020*/  FADD.FTZ R39, R39, -R0.reuse ;  /* 0x8000000027277221 */ /* 0x100fe20000010000 */
[----:B-1----:R-:W-:Y:S01]  /*5030*/  F2FP.PACK_AB R20, R19, R17 ;  /* 0x000000111314723e */ /* 0x002fe200000000ff */
[--C-:B------:R-:W-:Y:S01]  /*5040*/  FADD.FTZ R28, R28, -R3.reuse ;  /* 0x800000031c1c7221 */ /* 0x100fe20000010000 */
[----:B------:R-:W-:Y:S03]  /*5050*/  F2FP.PACK_AB R7, R196, R195 ;  /* 0x000000c3c407723e */ /* 0x000fe600000000ff */
[--C-:B------:R-:W-:Y:S01]  /*5060*/  FADD.FTZ R29, R29, -R3.reuse ;  /* 0x800000031d1d7221 */ /* 0x100fe20000010000 */
[----:B------:R-:W-:Y:S01]  /*5070*/  MUFU.EX2 R180, R239 ;  /* 0x000000ef00b47308 */ /* 0x000fe20000000800 */
[--C-:B------:R-:W-:Y:S01]  /*5080*/  FADD.FTZ R36, R36, -R3.reuse ;  /* 0x8000000324247221 */ /* 0x100fe20000010000 */
[----:B------:R-:W-:Y:S01]  /*5090*/  F2FP.PACK_AB R22, R225, R189 ;  /* 0x000000bde116723e */ /* 0x000fe200000000ff */
[--C-:B------:R-:W-:Y:S02]  /*50a0*/  FADD.FTZ R37, R37, -R3.reuse ;  /* 0x8000000325257221 */ /* 0x100fe40000010000 */
[----:B------:R-:W-:Y:S02]  /*50b0*/  FMUL.FTZ R4, R191, R36 ;  /* 0x00000024bf047220 */ /* 0x000fe40000410000 */
[----:B------:R-:W-:Y:S02]  /*50c0*/  FMUL.FTZ R36, R188, R37 ;  /* 0x00000025bc247220 */ /* 0x000fe40000410000 */
[C---:B------:R-:W-:Y:S01]  /*50d0*/  FMUL.FTZ R35, R197.reuse, R29 ;  /* 0x0000001dc5237220 */ /* 0x040fe20000410000 */
[----:B------:R-:W1:Y:S01]  /*50e0*/  MUFU.EX2 R37, R238 ;  /* 0x000000ee00257308 */ /* 0x000e620000000800 */
[--C-:B------:R-:W-:Y:S01]  /*50f0*/  FADD.FTZ R50, R50, -R0.reuse ;  /* 0x8000000032327221 */ /* 0x100fe20000010000 */
[----:B------:R-:W-:Y:S01]  /*5100*/  F2FP.PACK_AB R29, R197, R198 ;  /* 0x000000c6c51d723e */ /* 0x000fe200000000ff */
[----:B------:R-:W-:Y:S01]  /*5110*/  FADD.FTZ R51, R51, -R0 ;  /* 0x8000000033337221 */ /* 0x000fe20000010000 */
[----:B------:R-:W-:Y:S01]  /*5120*/  F2FP.PACK_AB R36, R36, R4 ;  /* 0x000000042424723e */ /* 0x000fe200000000ff */
[--C-:B------:R-:W-:Y:S01]  /*5130*/  FADD.FTZ R49, R49, -R3.reuse ;  /* 0x8000000331317221 */ /* 0x100fe20000010000 */
[----:B------:R-:W3:Y:S01]  /*5140*/  LDS R0, [R228.X4+0x20320] ;  /* 0x02032000e4007984 */ /* 0x000ee20000004800 */
[----:B------:R-:W-:Y:S01]  /*5150*/  FADD.FTZ R48, R48, -R3 ;  /* 0x8000000330307221 */ /* 0x000fe20000010000 */
[----:B------:R-:W-:Y:S01]  /*5160*/  F2FP.PACK_AB R3, R16, R186 ;  /* 0x000000ba1003723e */ /* 0x000fe200000000ff */
[----:B------:R-:W-:Y:S01]  /*5170*/  FMUL.FTZ R30, R17, R30 ;  /* 0x0000001e111e7220 */ /* 0x000fe20000410000 */
[----:B------:R-:W-:Y:S01]  /*5180*/  STS [R237+0x20480], R33 ;  /* 0x02048021ed007388 */ /* 0x000fe20000000800 */
[----:B------:R-:W-:Y:S01]  /*5190*/  FMUL.FTZ R19, R19, R31 ;  /* 0x0000001f13137220 */ /* 0x000fe20000410000 */
[----:B------:R-:W-:Y:S01]  /*51a0*/  F2FP.PACK_AB R16, R222, R185 ;  /* 0x000000b9de10723e */ /* 0x000fe200000000ff */
[--C-:B--2---:R-:W-:Y:S01]  /*51b0*/  FADD.FTZ R25, R25, -R2.reuse ;  /* 0x8000000219197221 */ /* 0x104fe20000010000 */
[----:B------:R2:W-:Y:S01]  /*51c0*/  STS [R237+0x20880], R3 ;  /* 0x02088003ed007388 */ /* 0x0005e20000000800 */
[--C-:B------:R-:W-:Y:S01]  /*51d0*/  FADD.FTZ R41, R41, -R2.reuse ;  /* 0x8000000229297221 */ /* 0x100fe20000010000 */
[----:B------:R-:W-:Y:S01]  /*51e0*/  F2FP.PACK_AB R19, R19, R30 ;  /* 0x0000001e1313723e */ /* 0x000fe200000000ff */
[--C-:B------:R-:W-:Y:S01]  /*51f0*/  FADD.FTZ R45, R45, -R2.reuse ;  /* 0x800000022d2d7221 */ /* 0x100fe20000010000 */
[----:B------:R-:W-:Y:S01]  /*5200*/  STS [R236], R29 ;  /* 0x0000001dec007388 */ /* 0x000fe20000000800 */
[--C-:B------:R-:W-:Y:S01]  /*5210*/  FADD.FTZ R12, R12, -R2.reuse ;  /* 0x800000020c0c7221 */ /* 0x100fe20000010000 */
[----:B------:R-:W-:Y:S01]  /*5220*/  MUFU.EX2 R31, R235 ;  /* 0x000000eb001f7308 */ /* 0x000fe20000000800 */
[--C-:B------:R-:W-:Y:S01]  /*5230*/  FADD.FTZ R13, R13, -R2.reuse ;  /* 0x800000020d0d7221 */ /* 0x100fe20000010000 */
[----:B------:R-:W-:Y:S01]  /*5240*/  STS [R236+0x400], R20 ;  /* 0x00040014ec007388 */ /* 0x000fe20000000800 */
[--C-:B------:R-:W-:Y:S01]  /*5250*/  FADD.FTZ R24, R24, -R2.reuse ;  /* 0x8000000218187221 */ /* 0x100fe20000010000 */
[----:B------:R-:W-:Y:S01]  /*5260*/  F2FP.PACK_AB R4, R194, R199 ;  /* 0x000000c7c204723e */ /* 0x000fe200000000ff */
[--C-:B------:R-:W-:Y:S01]  /*5270*/  FADD.FTZ R40, R40, -R2.reuse ;  /* 0x8000000228287221 */ /* 0x100fe20000010000 */
[----:B------:R-:W-:Y:S01]  /*5280*/  STS [R237+0x21480], R9 ;  /* 0x02148009ed007388 */ /* 0x000fe20000000800 */
[----:B------:R-:W-:Y:S01]  /*5290*/  FADD.FTZ R44, R44, -R2 ;  /* 0x800000022c2c7221 */ /* 0x000fe20000010000 */
[----:B-1----:R-:W-:Y:S01]  /*52a0*/  F2FP.PACK_AB R2, R37, R180 ;  /* 0x000000b42502723e */ /* 0x002fe200000000ff */
[----:B------:R-:W-:Y:S01]  /*52b0*/  FMUL.FTZ R38, R18, R38 ;  /* 0x0000002612267220 */ /* 0x000fe20000410000 */
[----:B------:R-:W1:Y:S01]  /*52c0*/  MUFU.EX2 R30, R234 ;  /* 0x000000ea001e7308 */ /* 0x000e620000000800 */
[----:B------:R-:W-:Y:S01]  /*52d0*/  F2FP.PACK_AB R18, R184, R18 ;  /* 0x00000012b812723e */ /* 0x000fe200000000ff */
[----:B------:R-:W-:Y:S01]  /*52e0*/  FMUL.FTZ R6, R193, R13 ;  /* 0x0000000dc1067220 */ /* 0x000fe20000410000 */
[----:B------:R-:W-:Y:S01]  /*52f0*/  F2FP.PACK_AB R17, R11, R10 ;  /* 0x0000000a0b11723e */ /* 0x000fe200000000ff */
[----:B------:R-:W-:Y:S02]  /*5300*/  FMUL.FTZ R28, R198, R28 ;  /* 0x0000001cc61c7220 */ /* 0x000fe40000410000 */
[----:B------:R-:W-:Y:S02]  /*5310*/  FMUL.FTZ R12, R190, R12 ;  /* 0x0000000cbe0c7220 */ /* 0x000fe40000410000 */
[----:B------:R-:W-:Y:S01]  /*5320*/  FMUL.FTZ R24, R195, R24 ;  /* 0x00000018c3187220 */ /* 0x000fe20000410000 */
[----:B--2---:R-:W-:Y:S01]  /*5330*/  F2FP.PACK_AB R3, R181, R182 ;  /* 0x000000b6b503723e */ /* 0x004fe200000000ff */
[----:B------:R-:W2:Y:S01]  /*5340*/  MUFU.EX2 R13, R232 ;  /* 0x000000e8000d7308 */ /* 0x000ea20000000800 */
[----:B------:R-:W-:Y:S01]  /*5350*/  F2FP.PACK_AB R35, R35, R28 ;  /* 0x0000001c2323723e */ /* 0x000fe200000000ff */
[----:B------:R-:W-:Y:S01]  /*5360*/  FMUL.FTZ R8, R196, R25 ;  /* 0x00000019c4087220 */ /* 0x000fe20000410000 */
[----:B------:R-:W-:Y:S01]  /*5370*/  F2FP.PACK_AB R6, R6, R12 ;  /* 0x0000000c0606723e */ /* 0x000fe200000000ff */
[----:B------:R4:W-:Y:S01]  /*5380*/  STS [R237+0x21880], R3 ;  /* 0x02188003ed007388 */ /* 0x0009e20000000800 */
[----:B------:R-:W-:Y:S02]  /*5390*/  FMUL.FTZ R21, R184, R39 ;  /* 0x00000027b8157220 */ /* 0x000fe40000410000 */
[--C-:B---3--:R-:W-:Y:S01]  /*53a0*/  FADD.FTZ R14, R14, -R0.reuse ;  /* 0x800000000e0e7221 */ /* 0x108fe20000010000 */
[----:B------:R1:W-:Y:S01]  /*53b0*/  STS [R236+0x1400], R2 ;  /* 0x00140002ec007388 */ /* 0x0003e20000000800 */
[--C-:B------:R-:W-:Y:S01]  /*53c0*/  FADD.FTZ R15, R15, -R0.reuse ;  /* 0x800000000f0f7221 */ /* 0x100fe20000010000 */
[----:B------:R-:W-:Y:S01]  /*53d0*/  F2FP.PACK_AB R8, R8, R24 ;  /* 0x000000180808723e */ /* 0x000fe200000000ff */
[----:B------:R-:W-:Y:S01]  /*53e0*/  FMUL.FTZ R14, R182, R14 ;  /* 0x0000000eb60e7220 */ /* 0x000fe20000410000 */
[----:B------:R-:W-:Y:S01]  /*53f0*/  STS [R236+0x1000], R7 ;  /* 0x00100007ec007388 */ /* 0x000fe20000000800 */
[----:B------:R-:W-:Y:S01]  /*5400*/  FMUL.FTZ R15, R181, R15 ;  /* 0x0000000fb50f7220 */ /* 0x000fe20000410000 */
[----:B------:R-:W-:Y:S01]  /*5410*/  F2FP.PACK_AB R21, R21, R38 ;  /* 0x000000261515723e */ /* 0x000fe200000000ff */
[--C-:B------:R-:W-:Y:S01]  /*5420*/  FADD.FTZ R27, R27, -R0.reuse ;  /* 0x800000001b1b7221 */ /* 0x100fe20000010000 */
[----:B------:R-:W-:Y:S01]  /*5430*/  STS [R237+0x22480], R32 ;  /* 0x02248020ed007388 */ /* 0x000fe20000000800 */
[--C-:B------:R-:W-:Y:S02]  /*5440*/  FADD.FTZ R26, R26, -R0.reuse ;  /* 0x800000001a1a7221 */ /* 0x100fe40000010000 */
[----:B------:R-:W-:Y:S01]  /*5450*/  FMUL.FTZ R48, R189, R48 ;  /* 0x00000030bd307220 */ /* 0x000fe20000410000 */
[----:B------:R-:W-:Y:S01]  /*5460*/  STS [R237+0x22880], R18 ;  /* 0x02288012ed007388 */ /* 0x000fe20000000800 */
[----:B------:R-:W-:Y:S02]  /*5470*/  FMUL.FTZ R26, R180, R26 ;  /* 0x0000001ab41a7220 */ /* 0x000fe40000410000 */
[----:B------:R-:W-:Y:S01]  /*5480*/  FMUL.FTZ R28, R225, R49 ;  /* 0x00000031e11c7220 */ /* 0x000fe20000410000 */
[----:B------:R-:W-:Y:S01]  /*5490*/  STS [R236+0x2000], R22 ;  /* 0x00200016ec007388 */ /* 0x000fe20000000800 */
[----:B------:R-:W-:Y:S02]  /*54a0*/  FMUL.FTZ R50, R185, R50 ;  /* 0x00000032b9327220 */ /* 0x000fe40000410000 */
[----:B------:R-:W-:Y:S01]  /*54b0*/  FMUL.FTZ R23, R222, R51 ;  /* 0x00000033de177220 */ /* 0x000fe20000410000 */
[----:B------:R-:W-:Y:S01]  /*54c0*/  STS [R236+0x2400], R16 ;  /* 0x00240010ec007388 */ /* 0x000fe20000000800 */
[----:B----4-:R-:W-:Y:S01]  /*54d0*/  FMUL.FTZ R3, R37, R27 ;  /* 0x0000001b25037220 */ /* 0x010fe20000410000 */
[----:B------:R-:W-:Y:S01]  /*54e0*/  F2FP.PACK_AB R28, R28, R48 ;  /* 0x000000301c1c723e */ /* 0x000fe200000000ff */
[--C-:B------:R-:W-:Y:S01]  /*54f0*/  FADD.FTZ R43, R43, -R0.reuse ;  /* 0x800000002b2b7221 */ /* 0x100fe20000010000 */
[----:B------:R3:W-:Y:S01]  /*5500*/  STS [R237+0x23480], R4 ;  /* 0x02348004ed007388 */ /* 0x0007e20000000800 */
[----:B-1----:R-:W-:Y:S01]  /*5510*/  F2FP.PACK_AB R2, R30, R31 ;  /* 0x0000001f1e02723e */ /* 0x002fe200000000ff */
[--C-:B------:R-:W-:Y:S01]  /*5520*/  FADD.FTZ R42, R42, -R0.reuse ;  /* 0x800000002a2a7221 */ /* 0x100fe20000010000 */
[----:B------:R-:W-:Y:S01]  /*5530*/  F2FP.PACK_AB R3, R3, R26 ;  /* 0x0000001a0303723e */ /* 0x000fe200000000ff */
[----:B------:R-:W-:Y:S01]  /*5540*/  FMUL.FTZ R40, R199, R40 ;  /* 0x00000028c7287220 */ /* 0x000fe20000410000 */
[----:B------:R-:W-:Y:S01]  /*5550*/  F2FP.PACK_AB R23, R23, R50 ;  /* 0x000000321717723e */ /* 0x000fe200000000ff */
[----:B------:R1:W-:Y:S01]  /*5560*/  STS [R237+0x23880], R2 ;  /* 0x02388002ed007388 */ /* 0x0003e20000000800 */
[----:B------:R-:W-:Y:S02]  /*5570*/  FMUL.FTZ R10, R194, R41 ;  /* 0x00000029c20a7220 */ /* 0x000fe40000410000 */
[----:B------:R-:W-:Y:S01]  /*5580*/  FMUL.FTZ R42, R31, R42 ;  /* 0x0000002a1f2a7220 */ /* 0x000fe20000410000 */
[----:B------:R-:W-:Y:S01]  /*5590*/  STS [R236+0x3000], R5 ;  /* 0x00300005ec007388 */ /* 0x000fe20000000800 */
[--C-:B------:R-:W-:Y:S01]  /*55a0*/  FADD.FTZ R46, R46, -R0.reuse ;  /* 0x800000002e2e7221 */ /* 0x100fe20000010000 */
[----:B------:R-:W-:Y:S01]  /*55b0*/  F2FP.PACK_AB R10, R10, R40 ;  /* 0x000000280a0a723e */ /* 0x000fe200000000ff */
[----:B------:R-:W-:Y:S02]  /*55c0*/  FADD.FTZ R47, R47, -R0 ;  /* 0x800000002f2f7221 */ /* 0x000fe40000010000 */
[----:B------:R-:W-:Y:S02]  /*55d0*/  FMUL.FTZ R44, R187, R44 ;  /* 0x0000002cbb2c7220 */ /* 0x000fe40000410000 */
[----:B------:R-:W-:Y:S02]  /*55e0*/  FMUL.FTZ R11, R223, R45 ;  /* 0x0000002ddf0b7220 */ /* 0x000fe40000410000 */
[----:B--2---:R-:W-:Y:S02]  /*55f0*/  FMUL.FTZ R46, R13, R46 ;  /* 0x0000002e0d2e7220 */ /* 0x004fe40000410000 */
[----:B------:R-:W-:Y:S01]  /*5600*/  FMUL.FTZ R47, R224, R47 ;  /* 0x0000002fe02f7220 */ /* 0x000fe20000410000 */
[----:B------:R-:W-:Y:S01]  /*5610*/  F2FP.PACK_AB R11, R11, R44 ;  /* 0x0000002c0b0b723e */ /* 0x000fe200000000ff */
[----:B------:R-:W-:Y:S02]  /*5620*/  IMAD.U32 R0, RZ, RZ, UR4 ;  /* 0x00000004ff007e24 */ /* 0x000fe4000f8e00ff */
[----:B---3--:R-:W-:Y:S02]  /*5630*/  FMUL.FTZ R4, R30, R43 ;  /* 0x0000002b1e047220 */ /* 0x008fe40000410000 */
[----:B------:R-:W-:Y:S03]  /*5640*/  IMAD R0, R0, 0x2000, R216 ;  /* 0x0000200000007824 */ /* 0x000fe600078e02d8 */
[----:B------:R-:W-:Y:S02]  /*5650*/  F2FP.PACK_AB R4, R4, R42 ;  /* 0x0000002a0404723e */ /* 0x000fe400000000ff */
[----:B-1----:R-:W-:Y:S05]  /*5660*/  F2FP.PACK_AB R2, R224, R13 ;  /* 0x0000000de002723e */ /* 0x002fea00000000ff */
[----:B------:R1:W-:Y:S04]  /*5670*/  STS [R236+0x3400], R2 ;  /* 0x00340002ec007388 */ /* 0x0003e80000000800 */
[----:B------:R-:W-:Y:S01]  /*5680*/  BAR.SYNC.DEFER_BLOCKING 0x0 ;  /* 0x0000000000007b1d */ /* 0x000fe20000010000 */
[----:B-1----:R-:W-:Y:S07]  /*5690*/  F2FP.PACK_AB R2, R15, R14 ;  /* 0x0000000e0f02723e */ /* 0x002fee00000000ff */
        /* <DEDUP_REMOVED lines=12> */
[----:B-1----:R-:W-:Y:S03]  /*5760*/  F2FP.PACK_AB R2, R47, R46 ;  /* 0x0000002e2f02723e */ /* 0x002fe600000000ff */
[----:B------:R-:W-:Y:S01]  /*5770*/  STS [R237+0x27480], R10 ;  /* 0x0274800aed007388 */ /* 0x000fe20000000800 */
[----:B--2---:R-:W-:Y:S02]  /*5780*/  IMAD.SHL.U32 R3, R0, 0x2, RZ ;  /* 0x0000000200037824 */ /* 0x004fe400078e00ff */
[----:B------:R-:W-:Y:S01]  /*5790*/  IMAD.SHL.U32 R0, R216, 0x2, RZ ;  /* 0x00000002d8007824 */ /* 0x000fe200078e00ff */
[----:B------:R-:W-:Y:S04]  /*57a0*/  STS [R237+0x27880], R4 ;  /* 0x02788004ed007388 */ /* 0x000fe80000000800 */
[----:B------:R-:W-:Y:S04]  /*57b0*/  STS [R236+0x7000], R11 ;  /* 0x0070000bec007388 */ /* 0x000fe80000000800 */
[----:B------:R1:W-:Y:S04]  /*57c0*/  STS [R236+0x7400], R2 ;  /* 0x00740002ec007388 */ /* 0x0003e80000000800 */
[----:B------:R-:W-:Y:S08]  /*57d0*/  LDSM.16.MT88.4 R4, [R207+0x20480] ;  /* 0x02048000cf04783b */ /* 0x000ff00000004200 */
[----:B------:R-:W2:Y:S08]  /*57e0*/  LDSM.16.MT88.4 R8, [R3+0x18080] ;  /* 0x018080000308783b */ /* 0x000eb00000004200 */
[----:B------:R-:W3:Y:S01]  /*57f0*/  LDSM.16.MT88.4 R12, [R206+0x20480] ;  /* 0x02048000ce0c783b */ /* 0x000ee20000004200 */
[----:B-1----:R-:W-:Y:S07]  /*5800*/  IMAD.SHL.U32 R2, R213, 0x2, RZ ;  /* 0x00000002d5027824 */ /* 0x002fee00078e00ff */
[----:B------:R-:W1:Y:S01]  /*5810*/  LDSM.16.MT88.4 R16, [R207+0x22480] ;  /* 0x02248000cf10783b */ /* 0x000e620000004200 */
[----:B------:R-:W-:Y:S07]  /*5820*/  IMAD.IADD R204, R2, 0x1, R208 ;  /* 0x0000000102cc7824 */ /* 0x000fee00078e02d0 */
[----:B------:R-:W4:Y:S08]  /*5830*/  LDSM.16.MT88.4 R20, [R206+0x22480] ;  /* 0x02248000ce14783b */ /* 0x000f300000004200 */
[----:B------:R-:W5:Y:S01]  /*5840*/  LDSM.16.MT88.4 R24, [R3+0x1a080] ;  /* 0x01a080000318783b */ /* 0x000f620000004200 */
[-C--:B--2---:R-:W-:Y:S07]  /*5850*/  HMMA.16816.F32 R52, R4, R8.reuse, R52 ;  /* 0x000000080434723c */ /* 0x084fee0000001834 */
[----:B------:R-:W-:Y:S01]  /*5860*/  LDSM.16.MT88.4 R28, [R207+0x20c80] ;  /* 0x020c8000cf1c783b */ /* 0x000fe20000004200 */
[-C--:B---3--:R-:W-:Y:S07]  /*5870*/  HMMA.16816.F32 R56, R12, R8.reuse, R56 ;  /* 0x000000080c38723c */ /* 0x088fee0000001838 */
[----:B------:R-:W2:Y:S01]  /*5880*/  LDSM.16.MT88.4 R32, [R3+0x18880] ;  /* 0x018880000320783b */ /* 0x000ea20000004200 */
[-C--:B-1----:R-:W-:Y:S07]  /*5890*/  HMMA.16816.F32 R60, R16, R8.reuse, R60 ;  /* 0x00000008103c723c */ /* 0x082fee000000183c */
[----:B------:R-:W1:Y:S01]  /*58a0*/  LDSM.16.MT88.4 R36, [R206+0x20c80] ;  /* 0x020c8000ce24783b */ /* 0x000e620000004200 */
        /* <DEDUP_REMOVED lines=25> */
[-C--:B--2---:R-:W-:Y:S01]  /*5a40*/  HMMA.16816.F32 R52, R28, R32.reuse, R52 ;  /* 0x000000201c34723c */ /* 0x084fe20000001834 */
[----:B------:R-:W2:Y:S07]  /*5a50*/  LDSM.16.MT88.4 R24, [R3+0x1b080] ;  /* 0x01b080000318783b */ /* 0x000eae0000004200 */
[-C--:B-1----:R-:W-:Y:S08]  /*5a60*/  HMMA.16816.F32 R56, R36, R32.reuse, R56 ;  /* 0x000000202438723c */ /* 0x082ff00000001838 */
[-C--:B---3--:R-:W-:Y:S08]  /*5a70*/  HMMA.16816.F32 R60, R40, R32.reuse, R60 ;  /* 0x00000020283c723c */ /* 0x088ff0000000183c */
[C---:B----4-:R-:W-:Y:S08]  /*5a80*/  HMMA.16816.F32 R64, R44.reuse, R32, R64 ;  /* 0x000000202c40723c */ /* 0x050ff00000001840 */
        /* <DEDUP_REMOVED lines=22> */
[-C--:B--2---:R-:W-:Y:S01]  /*5bf0*/  HMMA.16816.F32 R84, R4, R24.reuse, R84 ;  /* 0x000000180454723c */ /* 0x084fe20000001854 */
        /* <DEDUP_REMOVED lines=9> */
[-C--:B-1----:R-:W-:Y:S01]  /*5c90*/  HMMA.16816.F32 R52, R32, R180.reuse, R52 ;  /* 0x000000b42034723c */ /* 0x082fe20000001834 */
[----:B------:R2:W1:Y:S07]  /*5ca0*/  LDSM.16.M88.4 R28, [R2+0x25480] ;  /* 0x02548000021c783b */ /* 0x00046e0000000200 */
        /* <DEDUP_REMOVED lines=23> */
[----:B------:R-:W-:Y:S02]  /*5e20*/  USHF.L.U32 UR31, UR29, 0x6, URZ ;  /* 0x000000061d1f7899 */ /* 0x000fe4000800063f */
[----:B------:R-:W-:Y:S01]  /*5e30*/  USHF.R.S32.HI UR30, URZ, 0x1f, UR29 ;  /* 0x0000001f3f1e7899 */ /* 0x000fe2000801141d */
[----:B------:R-:W3:Y:S01]  /*5e40*/  LDL.64 R246, [R1+0x30] ;  /* 0x0000300001f67983 */ /* 0x000ee20000100a00 */
[----:B------:R-:W-:Y:S02]  /*5e50*/  USHF.R.S32.HI UR6, URZ, 0x1f, UR31 ;  /* 0x0000001f3f067899 */ /* 0x000fe4000801141f */
[----:B------:R-:W-:Y:S01]  /*5e60*/  IMAD.U32 R11, RZ, RZ, UR31 ;  /* 0x0000001fff0b7e24 */ /* 0x000fe2000f8e00ff */
[----:B------:R-:W4:Y:S03]  /*5e70*/  LDL.64 R230, [R1+0x28] ;  /* 0x0000280001e67983 */ /* 0x000f260000100a00 */
[----:B------:R-:W-:Y:S01]  /*5e80*/  IMAD.U32 R12, RZ, RZ, UR6 ;  /* 0x00000006ff0c7e24 */ /* 0x000fe2000f8e00ff */
[----:B------:R-:W5:Y:S01]  /*5e90*/  LDL.64 R244, [R1+0x18] ;  /* 0x0000180001f47983 */ /* 0x000f620000100a00 */
[----:B------:R-:W-:Y:S02]  /*5ea0*/  ULDC.64 UR6, c[0x0][0x208] ;  /* 0x0000820000067ab9 */ /* 0x000fe40000000a00 */
[----:B------:R-:W-:Y:S01]  /*5eb0*/  UIMAD UR30, UR30, UR6, URZ ;  /* 0x000000061e1e72a4 */ /* 0x000fe2000f8e023f */
[----:B------:R-:W3:Y:S01]  /*5ec0*/  LDL R13, [R1+0x44] ;  /* 0x00004400010d7983 */ /* 0x000ee20000100800 */
[----:B------:R-:W-:Y:S02]  /*5ed0*/  UIMAD.WIDE.U32 UR32, UR29, UR6, URZ ;  /* 0x000000061d2072a5 */ /* 0x000fe4000f8e003f */
[----:B------:R-:W-:Y:S01]  /*5ee0*/  UIMAD UR30, UR29, UR7, UR30 ;  /* 0x000000071d1e72a4 */ /* 0x000fe2000f8e021e */
[----:B------:R-:W1:Y:S01]  /*5ef0*/  S2R R7, SR_CTAID.Y ;  /* 0x0000000000077919 */ /* 0x000e620000002600 */
[----:B------:R-:W-:Y:S02]  /*5f00*/  USHF.L.U32 UR6, UR32, 0x6, URZ ;  /* 0x0000000620067899 */ /* 0x000fe4000800063f */
[----:B------:R-:W-:Y:S04]  /*5f10*/  UIADD3 UR30, UR33, UR30, URZ ;  /* 0x0000001e211e7290 */ /* 0x000fe8000fffe03f */
[----:B------:R-:W-:Y:S01]  /*5f20*/  USHF.L.U64.HI UR30, UR32, 0x6, UR30 ;  /* 0x00000006201e7899 */ /* 0x000fe2000801021e */
[----:B-1----:R-:W-:Y:S05]  /*5f30*/  SHF.R.S32.HI R6, RZ, 0x1f, R7 ;  /* 0x0000001fff067819 */ /* 0x002fea0000011407 */
[----:B------:R-:W-:Y:S04]  /*5f40*/  IMAD R6, R6, c[0x0][0x288], RZ ;  /* 0x0000a20006067a24 */ /* 0x000fe800078e02ff */
[C---:B------:R-:W-:Y:S02]  /*5f50*/  IMAD R6, R7.reuse, c[0x0][0x28c], R6 ;  /* 0x0000a30007067a24 */ /* 0x040fe400078e0206 */
[----:B--2---:R-:W-:Y:S02]  /*5f60*/  IMAD.MOV.U32 R4, RZ, RZ, R226 ;  /* 0x000000ffff047224 */ /* 0x004fe400078e00e2 */
[----:B------:R-:W-:Y:S04]  /*5f70*/  IMAD.MOV.U32 R5, RZ, RZ, R227 ;  /* 0x000000ffff057224 */ /* 0x000fe800078e00e3 */
[----:B------:R-:W-:Y:S04]  /*5f80*/  IMAD.WIDE.U32 R4, R7, c[0x0][0x288], R4 ;  /* 0x0000a20007047a25 */ /* 0x000fe800078e0004 */
[----:B------:R-:W-:Y:S01]  /*5f90*/  IMAD.IADD R6, R5, 0x1, R6 ;  /* 0x0000000105067824 */ /* 0x000fe200078e0206 */
[----:B------:R-:W-:Y:S01]  /*5fa0*/  IADD3 R11, P2, P0, R11, UR11, R4 ;  /* 0x0000000b0b0b7c10 */ /* 0x000fe2000f85e004 */
[----:B------:R-:W-:Y:S02]  /*5fb0*/  IMAD.U32 R5, RZ, RZ, UR22 ;  /* 0x00000016ff057e24 */ /* 0x000fe4000f8e00ff */
[----:B------:R-:W-:Y:S01]  /*5fc0*/  IMAD.U32 R7, RZ, RZ, UR18 ;  /* 0x00000012ff077e24 */ /* 0x000fe2000f8e00ff */
[----:B------:R-:W-:Y:S02]  /*5fd0*/  IADD3.X R12, R12, UR24, R6, P2, P0 ;  /* 0x000000180c0c7c10 */ /* 0x000fe400097e0406 */
[C---:B---3--:R-:W-:Y:S04]  /*5fe0*/  IADD3 R5, P2, P0, R246.reuse, UR6, R5 ;  /* 0x00000006f6057c10 */ /* 0x048fe8000f85e005 */
[C---:B----4-:R-:W-:Y:S02]  /*5ff0*/  IADD3.X R7, R231.reuse, UR30, R7, P2, P0 ;  /* 0x0000001ee7077c10 */ /* 0x050fe400097e0407 */
[----:B------:R-:W-:Y:S04]  /*6000*/  IADD3 R4, P0, R246, UR6, RZ ;  /* 0x00000006f6047c10 */ /* 0x000fe8000ff1e0ff */
[----:B------:R-:W-:Y:S02]  /*6010*/  IADD3.X R6, R231, UR30, RZ, P0, !PT ;  /* 0x0000001ee7067c10 */ /* 0x000fe400087fe4ff */
[C---:B------:R-:W-:Y:S04]  /*6020*/  LEA R8, P0, R4.reuse, c[0x0][0x1f0], 0x1 ;  /* 0x00007c0004087a11 */ /* 0x040fe800078008ff */
[----:B------:R-:W-:Y:S01]  /*6030*/  LEA.HI.X R9, R4, c[0x0][0x1f4], R6, 0x1, P0 ;  /* 0x00007d0004097a11 */ /* 0x000fe200000f0c06 */
[----:B------:R-:W-:Y:S01]  /*6040*/  IMAD.U32 R4, RZ, RZ, UR25 ;  /* 0x00000019ff047e24 */ /* 0x000fe2000f8e00ff */
[C---:B------:R-:W-:Y:S03]  /*6050*/  LEA R6, P0, R5.reuse, c[0x0][0x1f0], 0x1 ;  /* 0x00007c0005067a11 */ /* 0x040fe600078008ff */
[----:B------:R-:W-:Y:S01]  /*6060*/  IMAD R4, R4, 0x4000, R13 ;  /* 0x0000400004047824 */ /* 0x000fe200078e020d */
[----:B------:R-:W-:Y:S01]  /*6070*/  LEA.HI.X R7, R5, c[0x0][0x1f4], R7, 0x1, P0 ;  /* 0x00007d0005077a11 */ /* 0x000fe200000f0c07 */
[----:B------:R-:W-:Y:S01]  /*6080*/  IMAD.U32 R5, RZ, RZ, UR31 ;  /* 0x0000001fff057e24 */ /* 0x000fe2000f8e00ff */
[C---:B------:R-:W-:Y:S04]  /*6090*/  LEA R10, P0, R11.reuse, c[0x0][0x280], 0x2 ;  /* 0x0000a0000b0a7a11 */ /* 0x040fe800078010ff */
[----:B-----5:R-:W-:Y:S02]  /*60a0*/  IADD3 R5, -R244, c[0x0][0x168], -R5 ;  /* 0x00005a00f4057a10 */ /* 0x020fe40007ffe905 */
[----:B------:R-:W-:Y:S02]  /*60b0*/  LEA.HI.X R11, R11, c[0x0][0x284], R12, 0x2, P0 ;  /* 0x0000a1000b0b7a11 */ /* 0x000fe400000f140c */
[C---:B------:R-:W-:Y:S11]  /*60c0*/  ISETP.LT.OR P0, PT, R5.reuse, 0x1, !P5 ;  /* 0x000000010500780c */ /* 0x040ff60006f01670 */
[----:B------:R-:W-:Y:S02]  /*60d0*/  @!UPT UIADD3 URZ, URZ, URZ, URZ ;  /* 0x0000003f3f3ff290 */ /* 0x000fe4000fffe03f */
[----:B------:R-:W-:Y:S01]  /*60e0*/  @!PT LDS RZ, [RZ] ;  /* 0x00000000fffff984 */ /* 0x000fe20000000800 */
[----:B------:R-:W-:Y:S01]  /*60f0*/  @!PT LDS RZ, [RZ] ;  /* 0x00000000fffff984 */ /* 0x000fe20000000800 */
[----:B------:R-:W-:Y:S01]  /*6100*/  @!PT LDS RZ, [RZ] ;  /* 0x00000000fffff984 */ /* 0x000fe20000000800 */
[----:B------:R1:W-:Y:S01]  /*6110*/  LDGSTS.E.BYPASS.LTC128B.128 [R4], [R8.64], !P0 ;  /* 0x0000000008047fae */ /* 0x0003e2000c101d50 */
[C---:B------:R-:W-:Y:S11]  /*6120*/  ISETP.LT.OR P0, PT, R5.reuse, 0x1, !P4 ;  /* 0x000000010500780c */ /* 0x040ff60006701670 */
[----:B------:R-:W-:Y:S02]  /*6130*/  @!UPT UIADD3 URZ, URZ, URZ, URZ ;  /* 0x0000003f3f3ff290 */ /* 0x000fe4000fffe03f */
[----:B------:R1:W-:Y:S01]  /*6140*/  LDGSTS.E.BYPASS.LTC128B.128 [R4+0x2000], [R8.64+0x80], !P0 ;  /* 0x0200008008047fae */ /* 0x0003e2000c101d50 */
[C---:B------:R-:W-:Y:S11]  /*6150*/  ISETP.LT.OR P0, PT, R5.reuse, 0x21, !P5 ;  /* 0x000000210500780c */ /* 0x040ff60006f01670 */
[----:B------:R-:W-:Y:S02]  /*6160*/  @!UPT UIADD3 URZ, URZ, URZ, URZ ;  /* 0x0000003f3f3ff290 */ /* 0x000fe4000fffe03f */
[----:B------:R1:W-:Y:S01]  /*6170*/  LDGSTS.E.BYPASS.LTC128B.128 [R4+0x1000], [R6.64], !P0 ;  /* 0x0100000006047fae */ /* 0x0003e2000c101d50 */
[----:B------:R-:W-:Y:S11]  /*6180*/  ISETP.LT.OR P0, PT, R5, 0x21, !P4 ;  /* 0x000000210500780c */ /* 0x000ff60006701670 */
[----:B------:R-:W-:Y:S02]  /*6190*/  @!UPT UIADD3 URZ, URZ, URZ, URZ ;  /* 0x0000003f3f3ff290 */ /* 0x000fe4000fffe03f */
[----:B------:R1:W-:Y:S02]  /*61a0*/  LDGSTS.E.BYPASS.LTC128B.128 [R4+0x3000], [R6.64+0x80], !P0 ;  /* 0x0300008006047fae */ /* 0x0003e4000c101d50 */
[----:B-1----:R-:W-:Y:S04]  /*61b0*/  IMAD.U32 R4, RZ, RZ, UR25 ;  /* 0x00000019ff047e24 */ /* 0x002fe8000f8e00ff */
[----:B------:R-:W-:Y:S04]  /*61c0*/  @!P3 IMAD R4, R4, 0x40, R226 ;  /* 0x000000400404b824 */ /* 0x000fe800078e02e2 */
[----:B------:R-:W-:Y:S05]  /*61d0*/  @!P3 IMAD.SHL.U32 R4, R4, 0x4, RZ ;  /* 0x000000040404b824 */ /* 0x000fea00078e00ff */
[----:B------:R1:W-:Y:S02]  /*61e0*/  @!P3 LDGSTS.E.BYPASS.LTC128B.128 [R4+0x20280], [R10.64] ;  /* 0x202800000a04bfae */ /* 0x0003e4000b901d50 */
.L_x_1351:
[----:B-12-4-:R-:W2:Y:S01]  /*61f0*/  LDL.64 R8, [R1+0x20] ;  /* 0x0000200001087983 */ /* 0x016ea20000100a00 */
[----:B------:R-:W-:Y:S01]  /*6200*/  USHF.L.U32 UR29, UR10, 0xd, URZ ;  /* 0x0000000d0a1d7899 */ /* 0x000fe2000800063f */
[----:B------:R-:W-:Y:S01]  /*6210*/  IMAD.IADD R205, R2, 0x1, R214 ;  /* 0x0000000102cd7824 */ /* 0x000fe200078e02d6 */
[----:B------:R-:W-:Y:S02]  /*6220*/  ULDC.64 UR6, c[0x0][0x240] ;  /* 0x0000900000067ab9 */ /* 0x000fe40000000a00 */
[----:B------:R-:W1:Y:S01]  /*6230*/  S2R R224, SR_CTAID.Y ;  /* 0x0000000000e07919 */ /* 0x000e620000002600 */
[----:B------:R-:W-:Y:S02]  /*6240*/  USHF.R.S32.HI UR10, URZ, 0x1f, UR29 ;  /* 0x0000001f3f0a7899 */ /* 0x000fe4000801141d */
[----:B------:R-:W-:Y:S02]  /*6250*/  UIMAD UR6, UR5, UR6, URZ ;  /* 0x00000006050672a4 */ /* 0x000fe4000f8e023f */
[----:B------:R-:W-:Y:S01]  /*6260*/  LDSM.16.MT88.4 R184, [R0+0x1080] ;  /* 0x0010800000b8783b */ /* 0x000fe20000004200 */
[----:B------:R-:W-:Y:S02]  /*6270*/  UISETP.GE.AND UP0, UPT, UR28, UR12, UPT ;  /* 0x0000000c1c00728c */ /* 0x000fe4000bf06270 */
[----:B------:R-:W-:Y:S02]  /*6280*/  UIMAD UR6, UR9, UR7, UR6 ;  /* 0x00000007090672a4 */ /* 0x000fe4000f8e0206 */
[----:B------:R-:W3:Y:S01]  /*6290*/  LDSM.16.M88.4 R180, [R205+0x24480] ;  /* 0x02448000cdb4783b */ /* 0x000ee20000000200 */
[----:B------:R-:W-:Y:S02]  /*62a0*/  UISETP.GE.AND UP3, UPT, UR4, 0x1, UPT ;  /* 0x000000010400788c */ /* 0x000fe4000bf66270 */
[----:B------:R-:W-:Y:S02]  /*62b0*/  UIADD3 UR7, UR26, 0x1, URZ ;  /* 0x000000011a077890 */ /* 0x000fe4000fffe03f */
[----:B------:R-:W4:Y:S01]  /*62c0*/  LDSM.16.M88.4 R188, [R205+0x25480] ;  /* 0x02548000cdbc783b */ /* 0x000f220000000200 */
[----:B------:R-:W-:Y:S02]  /*62d0*/  UISETP.GE.AND UP2, UPT, UR26, 0x1, UPT ;  /* 0x000000011a00788c */ /* 0x000fe4000bf46270 */
[----:B------:R-:W-:Y:S02]  /*62e0*/  UISETP.GE.AND UP1, UPT, UR25, 0x1, UPT ;  /* 0x000000011900788c */ /* 0x000fe4000bf26270 */
[----:B------:R-:W5:Y:S01]  /*62f0*/  LDSM.16.MT88.4 R192, [R0+0x5080] ;  /* 0x0050800000c0783b */ /* 0x000f620000004200 */
[----:B------:R-:W-:Y:S04]  /*6300*/  USEL UR26, UR7, URZ, !UP2 ;  /* 0x0000003f071a7287 */ /* 0x000fe8000d000000 */
[----:B------:R-:W0:Y:S01]  /*6310*/  LDGDEPBAR ;  /* 0x00000000000079af */ /* 0x000e220000000000 */
[----:B-1----:R-:W-:Y:S05]  /*6320*/  SHF.R.S32.HI R4, RZ, 0x1f, R224 ;  /* 0x0000001fff047819 */ /* 0x002fea00000114e0 */
[----:B------:R-:W-:Y:S04]  /*6330*/  IMAD R6, R4, c[0x0][0x238], RZ ;  /* 0x00008e0004067a24 */ /* 0x000fe800078e02ff */
[C---:B------:R-:W-:Y:S02]  /*6340*/  IMAD R6, R224.reuse, c[0x0][0x23c], R6 ;  /* 0x00008f00e0067a24 */ /* 0x040fe400078e0206 */
[----:B--2---:R-:W-:Y:S04]  /*6350*/  IMAD.WIDE.U32 R4, R224, c[0x0][0x238], R8 ;  /* 0x00008e00e0047a25 */ /* 0x004fe800078e0008 */
[----:B------:R-:W-:Y:S02]  /*6360*/  IMAD.IADD R5, R5, 0x1, R6 ;  /* 0x0000000105057824 */ /* 0x000fe400078e0206 */
[----:B------:R-:W-:Y:S04]  /*6370*/  IMAD.U32 R6, RZ, RZ, UR9 ;  /* 0x00000009ff067e24 */ /* 0x000fe8000f8e00ff */
[----:B------:R-:W-:Y:S01]  /*6380*/  IMAD.WIDE.U32 R4, R6, c[0x0][0x240], R4 ;  /* 0x0000900006047a25 */ /* 0x000fe200078e0004 */
[----:B------:R-:W-:Y:S01]  /*6390*/  MOV R6, UR10 ;  /* 0x0000000a00067c02 */ /* 0x000fe20008000f00 */
[----:B------:R-:W-:Y:S03]  /*63a0*/  UMOV UR10, UR28 ;  /* 0x0000001c000a7c82 */ /* 0x000fe60008000000 */
[----:B------:R-:W-:Y:S01]  /*63b0*/  IADD3 R4, P0, R4, UR29, RZ ;  /* 0x0000001d04047c10 */ /* 0x000fe2000ff1e0ff */
[----:B------:R-:W-:Y:S03]  /*63c0*/  UIADD3 UR29, UR4, 0x1, URZ ;  /* 0x00000001041d7890 */ /* 0x000fe6000fffe03f */
[----:B------:R-:W-:Y:S01]  /*63d0*/  IADD3.X R5, R6, UR6, R5, P0, !PT ;  /* 0x0000000606057c10 */ /* 0x000fe200087fe405 */
[----:B------:R-:W-:Y:S01]  /*63e0*/  UIADD3 UR6, UR25, 0x1, URZ ;  /* 0x0000000119067890 */ /* 0x000fe2000fffe03f */
[C---:B------:R-:W-:Y:S01]  /*63f0*/  LEA R222, P0, R4.reuse, c[0x0][0x220], 0x2 ;  /* 0x0000880004de7a11 */ /* 0x040fe200078010ff */
[----:B------:R-:W-:Y:S02]  /*6400*/  USEL UR4, UR29, URZ, !UP3 ;  /* 0x0000003f1d047287 */ /* 0x000fe4000d800000 */
[----:B------:R-:W-:Y:S01]  /*6410*/  USEL UR25, UR6, URZ, !UP1 ;  /* 0x0000003f06197287 */ /* 0x000fe2000c800000 */
[----:B------:R-:W-:Y:S02]  /*6420*/  LEA.HI.X R223, R4, c[0x0][0x224], R5, 0x2, P0 ;  /* 0x0000890004df7a11 */ /* 0x000fe400000f1405 */
[-C--:B------:R-:W-:Y:S01]  /*6430*/  HMMA.16816.F32 R4, R36, R16.reuse, RZ ;  /* 0x000000102404723c */ /* 0x080fe200000018ff */
[----:B------:R-:W-:Y:S07]  /*6440*/  PLOP3.LUT P0, PT, PT, PT, UP0, 0x80, 0x0 ;  /* 0x000000000000781c */ /* 0x000fee0003f0f008 */
[C---:B------:R-:W-:Y:S08]  /*6450*/  HMMA.16816.F32 R8, R28.reuse, R16, RZ ;  /* 0x000000101c08723c */ /* 0x040ff000000018ff */
[-C--:B------:R-:W-:Y:S08]  /*6460*/  HMMA.16816.F32 R12, R28, R18.reuse, RZ ;  /* 0x000000121c0c723c */ /* 0x080ff000000018ff */
[C---:B------:R-:W-:Y:S08]  /*6470*/  HMMA.16816.F32 R16, R36.reuse, R18, RZ ;  /* 0x000000122410723c */ /* 0x040ff000000018ff */
[-C--:B------:R-:W-:Y:S08]  /*6480*/  HMMA.16816.F32 R20, R36, R40.reuse, RZ ;  /* 0x000000282414723c */ /* 0x080ff000000018ff */
[C---:B------:R-:W-:Y:S08]  /*6490*/  HMMA.16816.F32 R24, R28.reuse, R40, RZ ;  /* 0x000000281c18723c */ /* 0x040ff000000018ff */
[-C--:B------:R-:W-:Y:S08]  /*64a0*/  HMMA.16816.F32 R28, R28, R42.reuse, RZ ;  /* 0x0000002a1c1c723c */ /* 0x080ff000000018ff */
[----:B------:R-:W-:Y:S01]  /*64b0*/  HMMA.16816.F32 R32, R36, R42, RZ ;  /* 0x0000002a2420723c */ /* 0x000fe200000018ff */
[----:B------:R-:W-:Y:S07]  /*64c0*/  LDSM.16.MT88.4 R40, [R0+0x1880] ;  /* 0x001880000028783b */ /* 0x000fee0000004200 */
[-C--:B------:R-:W-:Y:S08]  /*64d0*/  HMMA.16816.F32 R4, R44, R48.reuse, R4 ;  /* 0x000000302c04723c */ /* 0x080ff00000001804 */
[C---:B------:R-:W-:Y:S07]  /*64e0*/  HMMA.16816.F32 R8, R196.reuse, R48, R8 ;  /* 0x00000030c408723c */ /* 0x040fee0000001808 */
[----:B------:R-:W-:Y:S01]  /*64f0*/  IADD3 R48, R208, R205, RZ ;  /* 0x000000cdd0307210 */ /* 0x000fe20007ffe0ff */
[-C--:B------:R-:W-:Y:S04]  /*6500*/  HMMA.16816.F32 R12, R196, R50.reuse, R12 ;  /* 0x00000032c40c723c */ /* 0x080fe8000000180c */
[----:B------:R-:W1:Y:S04]  /*6510*/  LDSM.16.M88.4 R36, [R48+0x24480] ;  /* 0x024480003024783b */ /* 0x000e680000000200 */
[C---:B------:R-:W-:Y:S01]  /*6520*/  HMMA.16816.F32 R16, R44.reuse, R50, R16 ;  /* 0x000000322c10723c */ /* 0x040fe20000001810 */
[----:B------:R-:W2:Y:S07]  /*6530*/  LDSM.16.M88.4 R48, [R48+0x25480] ;  /* 0x025480003030783b */ /* 0x000eae0000000200 */
[-C--:B------:R-:W-:Y:S08]  /*6540*/  HMMA.16816.F32 R20, R44, R200.reuse, R20 ;  /* 0x000000c82c14723c */ /* 0x080ff00000001814 */
[C---:B------:R-:W-:Y:S08]  /*6550*/  HMMA.16816.F32 R24, R196.reuse, R200, R24 ;  /* 0x000000c8c418723c */ /* 0x040ff00000001818 */
[-C--:B------:R-:W-:Y:S01]  /*6560*/  HMMA.16816.F32 R28, R196, R202.reuse, R28 ;  /* 0x000000cac41c723c */ /* 0x080fe2000000181c */
[----:B------:R-:W1:Y:S07]  /*6570*/  LDSM.16.MT88.4 R196, [R0+0x5880] ;  /* 0x0058800000c4783b */ /* 0x000e6e0000004200 */
[----:B------:R-:W-:Y:S01]  /*6580*/  HMMA.16816.F32 R32, R44, R202, R32 ;  /* 0x000000ca2c20723c */ /* 0x000fe20000001820 */
[----:B------:R-:W-:Y:S05]  /*6590*/  LDSM.16.M88.4 R44, [R2+0x26480] ;  /* 0x02648000022c783b */ /* 0x000fea0000000200 */
[----:B------:R-:W-:Y:S02]  /*65a0*/  LDSM.16.M88.4 R200, [R205+0x27480] ;  /* 0x02748000cdc8783b */ /* 0x000fe40000000200 */
[-C--:B---3--:R-:W-:Y:S08]  /*65b0*/  HMMA.16816.F32 R4, R180, R184.reuse, R4 ;  /* 0x000000b8b404723c */ /* 0x088ff00000001804 */
[C---:B----4-:R-:W-:Y:S08]  /*65c0*/  HMMA.16816.F32 R8, R188.reuse, R184, R8 ;  /* 0x000000b8bc08723c */ /* 0x050ff00000001808 */
[-C--:B------:R-:W-:Y:S08]  /*65d0*/  HMMA.16816.F32 R12, R188, R186.reuse, R12 ;  /* 0x000000babc0c723c */ /* 0x080ff0000000180c */
[C---:B------:R-:W-:Y:S01]  /*65e0*/  HMMA.16816.F32 R16, R180.reuse, R186, R16 ;  /* 0x000000bab410723c */ /* 0x040fe20000001810 */
[----:B------:R-:W3:Y:S07]  /*65f0*/  LDSM.16.MT88.4 R184, [R0+0x2080] ;  /* 0x0020800000b8783b */ /* 0x000eee0000004200 */
[-C--:B-----5:R-:W-:Y:S08]  /*6600*/  HMMA.16816.F32 R20, R180, R192.reuse, R20 ;  /* 0x000000c0b414723c */ /* 0x0a0ff00000001814 */
[C---:B------:R-:W-:Y:S08]  /*6610*/  HMMA.16816.F32 R24, R188.reuse, R192, R24 ;  /* 0x000000c0bc18723c */ /* 0x040ff00000001818 */
[-C--:B------:R-:W-:Y:S01]  /*6620*/  HMMA.16816.F32 R28, R188, R194.reuse, R28 ;  /* 0x000000c2bc1c723c */ /* 0x080fe2000000181c */
[----:B------:R4:W5:Y:S07]  /*6630*/  LDSM.16.M88.4 R188, [R2+0x27480] ;  /* 0x0274800002bc783b */ /* 0x00096e0000000200 */
[----:B------:R-:W-:Y:S01]  /*6640*/  HMMA.16816.F32 R32, R180, R194, R32 ;  /* 0x000000c2b420723c */ /* 0x000fe20000001820 */
[----:B------:R-:W3:Y:S05]  /*6650*/  LDSM.16.MT88.4 R180, [R0+0x6080] ;  /* 0x0060800000b4783b */ /* 0x000eea0000004200 */
[----:B------:R-:W-:Y:S02]  /*6660*/  LDSM.16.M88.4 R192, [R204+0x27480] ;  /* 0x02748000ccc0783b */ /* 0x000fe40000000200 */
[-C--:B-1----:R-:W-:Y:S08]  /*6670*/  HMMA.16816.F32 R4, R36, R40.reuse, R4 ;  /* 0x000000282404723c */ /* 0x082ff00000001804 */
[C---:B--2---:R-:W-:Y:S04]  /*6680*/  HMMA.16816.F32 R8, R48.reuse, R40, R8 ;  /* 0x000000283008723c */ /* 0x044fe80000001808 */
[----:B----4-:R-:W-:Y:S04]  /*6690*/  IADD3 R2, R214, R2, R208 ;  /* 0x00000002d6027210 */ /* 0x010fe80007ffe0d0 */
[-C--:B------:R-:W-:Y:S08]  /*66a0*/  HMMA.16816.F32 R12, R48, R42.reuse, R12 ;  /* 0x0000002a300c723c */ /* 0x080ff0000000180c */
[C---:B------:R-:W-:Y:S01]  /*66b0*/  HMMA.16816.F32 R16, R36.reuse, R42, R16 ;  /* 0x0000002a2410723c */ /* 0x040fe20000001810 */
[----:B------:R-:W-:Y:S07]  /*66c0*/  LDSM.16.M88.4 R40, [R204+0x26480] ;  /* 0x02648000cc28783b */ /* 0x000fee0000000200 */
[-C--:B------:R-:W-:Y:S08]  /*66d0*/  HMMA.16816.F32 R20, R36, R196.reuse, R20 ;  /* 0x000000c42414723c */ /* 0x080ff00000001814 */
[C---:B------:R-:W-:Y:S08]  /*66e0*/  HMMA.16816.F32 R24, R48.reuse, R196, R24 ;  /* 0x000000c43018723c */ /* 0x040ff00000001818 */
[-C--:B------:R-:W-:Y:S01]  /*66f0*/  HMMA.16816.F32 R28, R48, R198.reuse, R28 ;  /* 0x000000c6301c723c */ /* 0x080fe2000000181c */
[----:B------:R-:W1:Y:S07]  /*6700*/  LDSM.16.MT88.4 R48, [R0+0x2880] ;  /* 0x002880000030783b */ /* 0x000e6e0000004200 */
[----:B------:R-:W-:Y:S01]  /*6710*/  HMMA.16816.F32 R32, R36, R198, R32 ;  /* 0x000000c62420723c */ /* 0x000fe20000001820 */
[----:B------:R-:W2:Y:S05]  /*6720*/  LDSM.16.MT88.4 R36, [R0+0x6880] ;  /* 0x006880000024783b */ /* 0x000eaa0000004200 */
[----:B------:R-:W-:Y:S02]  /*6730*/  LDSM.16.MT88.4 R196, [R0+0x3080] ;  /* 0x0030800000c4783b */ /* 0x000fe40000004200 */
[-C--:B---3--:R-:W-:Y:S08]  /*6740*/  HMMA.16816.F32 R4, R44, R184.reuse, R4 ;  /* 0x000000b82c04723c */ /* 0x088ff00000001804 */
[C---:B-----5:R-:W-:Y:S08]  /*6750*/  HMMA.16816.F32 R8, R188.reuse, R184, R8 ;  /* 0x000000b8bc08723c */ /* 0x060ff00000001808 */
        /* <DEDUP_REMOVED lines=8> */
[----:B------:R-:W4:Y:S05]  /*67e0*/  LDSM.16.MT88.4 R44, [R0+0x7080] ;  /* 0x00708000002c783b */ /* 0x000f2a0000004200 */
[----:B------:R-:W-:Y:S02]  /*67f0*/  LDSM.16.MT88.4 R180, [R0+0x3880] ;  /* 0x0038800000b4783b */ /* 0x000fe40000004200 */
[-C--:B-1----:R-:W-:Y:S08]  /*6800*/  HMMA.16816.F32 R4, R40, R48.reuse, R4 ;  /* 0x000000302804723c */ /* 0x082ff00000001804 */
[C---:B------:R-:W-:Y:S08]  /*6810*/  HMMA.16816.F32 R8, R192.reuse, R48, R8 ;  /* 0x00000030c008723c */ /* 0x040ff00000001808 */
[-C--:B------:R-:W-:Y:S08]  /*6820*/  HMMA.16816.F32 R12, R192, R50.reuse, R12 ;  /* 0x00000032c00c723c */ /* 0x080ff0000000180c */
[C---:B------:R-:W-:Y:S01]  /*6830*/  HMMA.16816.F32 R16, R40.reuse, R50, R16 ;  /* 0x000000322810723c */ /* 0x040fe20000001810 */
[----:B------:R-:W1:Y:S07]  /*6840*/  LDSM.16.M88.4 R48, [R2+0x26480] ;  /* 0x026480000230783b */ /* 0x000e6e0000000200 */
[-C--:B--2---:R-:W-:Y:S08]  /*6850*/  HMMA.16816.F32 R20, R40, R36.reuse, R20 ;  /* 0x000000242814723c */ /* 0x084ff00000001814 */
[C---:B------:R-:W-:Y:S08]  /*6860*/  HMMA.16816.F32 R24, R192.reuse, R36, R24 ;  /* 0x00000024c018723c */ /* 0x040ff00000001818 */
[-C--:B------:R-:W-:Y:S08]  /*6870*/  HMMA.16816.F32 R28, R192, R38.reuse, R28 ;  /* 0x00000026c01c723c */ /* 0x080ff0000000181c */
[----:B------:R-:W-:Y:S01]  /*6880*/  HMMA.16816.F32 R32, R40, R38, R32 ;  /* 0x000000262820723c */ /* 0x000fe20000001820 */
[----:B------:R-:W2:Y:S05]  /*6890*/  LDSM.16.MT88.4 R36, [R0+0x7880] ;  /* 0x007880000024783b */ /* 0x000eaa0000004200 */
[----:B------:R-:W-:Y:S02]  /*68a0*/  LDSM.16.MT88.4 R40, [R206+0x24c80] ;  /* 0x024c8000ce28783b */ /* 0x000fe40000004200 */
[-C--:B---3--:R-:W-:Y:S08]  /*68b0*/  HMMA.16816.F32 R4, R184, R196.reuse, R4 ;  /* 0x000000c4b804723c */ /* 0x088ff00000001804 */
[C---:B------:R-:W-:Y:S08]  /*68c0*/  HMMA.16816.F32 R8, R200.reuse, R196, R8 ;  /* 0x000000c4c808723c */ /* 0x040ff00000001808 */
[-C--:B------:R-:W-:Y:S08]  /*68d0*/  HMMA.16816.F32 R12, R200, R198.reuse, R12 ;  /* 0x000000c6c80c723c */ /* 0x080ff0000000180c */
[C---:B------:R-:W-:Y:S08]  /*68e0*/  HMMA.16816.F32 R16, R184.reuse, R198, R16 ;  /* 0x000000c6b810723c */ /* 0x040ff00000001810 */
[-C--:B----4-:R-:W-:Y:S08]  /*68f0*/  HMMA.16816.F32 R20, R184, R44.reuse, R20 ;  /* 0x0000002cb814723c */ /* 0x090ff00000001814 */
[C---:B------:R-:W-:Y:S08]  /*6900*/  HMMA.16816.F32 R24, R200.reuse, R44, R24 ;  /* 0x0000002cc818723c */ /* 0x040ff00000001818 */
[-C--:B------:R-:W-:Y:S08]  /*6910*/  HMMA.16816.F32 R28, R200, R46.reuse, R28 ;  /* 0x0000002ec81c723c */ /* 0x080ff0000000181c */
[----:B------:R-:W-:Y:S01]  /*6920*/  HMMA.16816.F32 R32, R184, R46, R32 ;  /* 0x0000002eb820723c */ /* 0x000fe20000001820 */
[----:B------:R-:W-:Y:S07]  /*6930*/  LDSM.16.MT88.4 R44, [R206+0x26c80] ;  /* 0x026c8000ce2c783b */ /* 0x000fee0000004200 */
[-C--:B-1----:R-:W-:Y:S08]  /*6940*/  HMMA.16816.F32 R4, R48, R180.reuse, R4 ;  /* 0x000000b43004723c */ /* 0x082ff00000001804 */
[C---:B------:R-:W-:Y:S08]  /*6950*/  HMMA.16816.F32 R8, R188.reuse, R180, R8 ;  /* 0x000000b4bc08723c */ /* 0x040ff00000001808 */
[-C--:B------:R-:W-:Y:S07]  /*6960*/  HMMA.16816.F32 R12, R188, R182.reuse, R12 ;  /* 0x000000b6bc0c723c */ /* 0x080fee000000180c */
[----:B------:R-:W-:Y:S01]  /*6970*/  RED.E.ADD.F32.FTZ.RN.STRONG.GPU [R222.64], R4 ;  /* 0x00000004de00798e */ /* 0x000fe2000c10e790 */
[C---:B------:R-:W-:Y:S04]  /*6980*/  HMMA.16816.F32 R16, R48.reuse, R182, R16 ;  /* 0x000000b63010723c */ /* 0x040fe80000001810 */
[----:B------:R-:W-:Y:S04]  /*6990*/  RED.E.ADD.F32.FTZ.RN.STRONG.GPU [R222.64+0x400], R5 ;  /* 0x00040005de00798e */ /* 0x000fe8000c10e790 */
[-C--:B--2---:R-:W-:Y:S01]  /*69a0*/  HMMA.16816.F32 R20, R48, R36.reuse, R20 ;  /* 0x000000243014723c */ /* 0x084fe20000001814 */
        /* <DEDUP_REMOVED lines=55> */
[----:B------:R-:W1:Y:S07]  /*6d20*/  LDSM.16.MT88.4 R28, [R207+0x26c80] ;  /* 0x026c8000cf1c783b */ /* 0x000e6e0000004200 */
        /* <DEDUP_REMOVED lines=10> */
[-C--:B--2---:R-:W-:Y:S08]  /*6dd0*/  HMMA.16816.F32 R116, R32, R36.reuse, R116 ;  /* 0x000000242074723c */ /* 0x084ff00000001874 */
[-C--:B------:R-:W-:Y:S08]  /*6de0*/  HMMA.16816.F32 R120, R40, R36.reuse, R120 ;  /* 0x000000242878723c */ /* 0x080ff00000001878 */
[-C--:B-1----:R-:W-:Y:S08]  /*6df0*/  HMMA.16816.F32 R124, R28, R36.reuse, R124 ;  /* 0x000000241c7c723c */ /* 0x082ff0000000187c */
        /* <DEDUP_REMOVED lines=116> */
.L_x_1331:
[----:B------:R-:W-:Y:S01]  /*7540*/  USHF.L.U32 UR5, UR8, 0x7, URZ ;  /* 0x0000000708057899 */ /* 0x000fe2000800063f */
[----:B------:R-:W-:Y:S05]  /*7550*/  @P1 BRA `(.L_x_1353) ;  /* 0x00001d7000001947 */ /* 0x000fea0003800000 */
[----:B------:R-:W2:Y:S01]  /*7560*/  LDL.LU.64 R42, [R1+0x20] ;  /* 0x00002000012a7983 */ /* 0x000ea20000300a00 */
[----:B------:R-:W-:Y:S01]  /*7570*/  F2FP.PACK_AB R52, R53, R52 ;  /* 0x000000343534723e */ /* 0x000fe200000000ff */
[----:B------:R-:W-:Y:S01]  /*7580*/  ULDC UR4, c[0x0][0x2f0] ;  /* 0x0000bc0000047ab9 */ /* 0x000fe20000000800 */
[----:B------:R-:W-:Y:S01]  /*7590*/  F2FP.PACK_AB R54, R55, R54 ;  /* 0x000000363736723e */ /* 0x000fe200000000ff */
[----:B------:R-:W3:Y:S01]  /*75a0*/  S2R R46, SR_CTAID.Z ;  /* 0x00000000002e7919 */ /* 0x000ee20000002700 */
[----:B------:R-:W-:Y:S01]  /*75b0*/  F2FP.PACK_AB R80, R81, R80 ;  /* 0x000000505150723e */ /* 0x000fe200000000ff */
[----:B------:R-:W-:Y:S01]  /*75c0*/  UIADD3 UR4, -UR5, UR4, URZ ;  /* 0x0000000405047290 */ /* 0x000fe2000fffe13f */
[----:B------:R-:W-:Y:S01]  /*75d0*/  F2FP.PACK_AB R82, R83, R82 ;  /* 0x000000525352723e */ /* 0x000fe200000000ff */
[----:B------:R-:W-:Y:S01]  /*75e0*/  BSSY B0, `(.L_x_1354) ;  /* 0x00000d9000007945 */ /* 0x000fe20003800000 */
[----:B------:R-:W-:Y:S01]  /*75f0*/  F2FP.PACK_AB R56, R57, R56 ;  /* 0x000000383938723e */ /* 0x000fe200000000ff */
[----:B------:R-:W-:Y:S01]  /*7600*/  UISETP.LT.AND UP0, UPT, UR4, 0x80, UPT ;  /* 0x000000800400788c */ /* 0x000fe2000bf01270 */
[----:B------:R-:W-:-:S02]  /*7610*/  F2FP.PACK_AB R58, R59, R58 ;  /* 0x0000003a3b3a723e */ /* 0x000fc400000000ff */
[----:B------:R-:W-:Y:S01]  /*7620*/  F2FP.PACK_AB R76, R77, R76 ;  /* 0x0000004c4d4c723e */ /* 0x000fe200000000ff */
[----:B------:R-:W-:Y:S01]  /*7630*/  USEL UR4, UR4, 0x80, UP0 ;  /* 0x0000008004047887 */ /* 0x000fe20008000000 */
        /* <DEDUP_REMOVED lines=55> */
[----:B------:R-:W-:Y:S02]  /*79b0*/  SHF.R.S32.HI R44, RZ, 0x1f, R224 ;  /* 0x0000001fff2c7819 */ /* 0x000fe400000114e0 */
[----:B---3--:R-:W-:Y:S02]  /*79c0*/  SHF.R.S32.HI R47, RZ, 0x1f, R46 ;  /* 0x0000001fff2f7819 */ /* 0x008fe4000001142e */
[----:B--2---:R-:W-:-:S04]  /*79d0*/  SHF.R.S32.HI R5, RZ, 0x1f, R42 ;  /* 0x0000001fff057819 */ /* 0x004fc8000001142a */
[CC--:B------:R-:W-:Y:S02]  /*79e0*/  LEA.HI R3, R5.reuse, R42.reuse, RZ, 0x2 ;  /* 0x0000002a05037211 */ /* 0x0c0fe400078f10ff */
[CC--:B------:R-:W-:Y:S02]  /*79f0*/  LEA.HI R10, R5.reuse, R42.reuse, RZ, 0x4 ;  /* 0x0000002a050a7211 */ /* 0x0c0fe400078f20ff */
[--C-:B------:R-:W-:Y:S02]  /*7a00*/  SHF.R.S32.HI R4, RZ, 0x2, R3.reuse ;  /* 0x00000002ff047819 */ /* 0x100fe40000011403 */
[----:B------:R-:W-:Y:S02]  /*7a10*/  SHF.R.S32.HI R0, RZ, 0x1f, R3 ;  /* 0x0000001fff007819 */ /* 0x000fe40000011403 */
[----:B------:R-:W-:Y:S02]  /*7a20*/  LEA.HI R40, R5, R42, RZ, 0x7 ;  /* 0x0000002a05287211 */ /* 0x000fe400078f38ff */
[----:B------:R-:W-:-:S04]  /*7a30*/  LEA.HI R0, R0, R4, RZ, 0x3 ;  /* 0x0000000400007211 */ /* 0x000fc800078f18ff */
[----:B------:R-:W-:Y:S02]  /*7a40*/  LOP3.LUT R2, R0, 0xfffffff8, RZ, 0xc0, !PT ;  /* 0xfffffff800027812 */ /* 0x000fe400078ec0ff */
[----:B------:R-:W-:-:S03]  /*7a50*/  LEA.HI R0, R5, R42, RZ, 0x5 ;  /* 0x0000002a05007211 */ /* 0x000fc600078f28ff */
[----:B------:R-:W-:Y:S01]  /*7a60*/  IMAD.IADD R8, R4, 0x1, -R2 ;  /* 0x0000000104087824 */ /* 0x000fe200078e0a02 */
[----:B------:R-:W-:Y:S02]  /*7a70*/  LEA.HI R2, R5, R42, RZ, 0x6 ;  /* 0x0000002a05027211 */ /* 0x000fe400078f30ff */
[----:B-1----:R-:W-:Y:S02]  /*7a80*/  SHF.R.S32.HI R6, RZ, 0x5, R0 ;  /* 0x00000005ff067819 */ /* 0x002fe40000011400 */
[----:B------:R-:W-:Y:S02]  /*7a90*/  LOP3.LUT R4, R3, 0x3ffffffc, RZ, 0xc0, !PT ;  /* 0x3ffffffc03047812 */ /* 0x000fe400078ec0ff */
[----:B------:R-:W-:Y:S01]  /*7aa0*/  SHF.R.U32.HI R5, RZ, 0x3, R2 ;  /* 0x00000003ff057819 */ /* 0x000fe20000011602 */
[----:B------:R-:W-:Y:S01]  /*7ab0*/  IMAD.SHL.U32 R2, R8, 0x40, RZ ;  /* 0x0000004008027824 */ /* 0x000fe200078e00ff */
[----:B------:R-:W-:Y:S01]  /*7ac0*/  LEA.HI R0, R0, R6, RZ, 0x1 ;  /* 0x0000000600007211 */ /* 0x000fe200078f08ff */
[----:B------:R-:W-:Y:S01]  /*7ad0*/  IMAD.IADD R7, R42, 0x1, -R4 ;  /* 0x000000012a077824 */ /* 0x000fe200078e0a04 */
[----:B------:R-:W-:-:S02]  /*7ae0*/  LOP3.LUT R3, R10, 0xfffffff0, RZ, 0xc0, !PT ;  /* 0xfffffff00a037812 */ /* 0x000fc400078ec0ff */
[----:B------:R-:W-:Y:S02]  /*7af0*/  LOP3.LUT R4, R0, 0x1ffffe, RZ, 0xc0, !PT ;  /* 0x001ffffe00047812 */ /* 0x000fe400078ec0ff */
[----:B------:R-:W-:Y:S01]  /*7b00*/  LOP3.LUT R0, R2, 0x1c0, RZ, 0xc0, !PT ;  /* 0x000001c002007812 */ /* 0x000fe200078ec0ff */
[----:B------:R-:W-:Y:S01]  /*7b10*/  IMAD.IADD R2, R42, 0x1, -R3 ;  /* 0x000000012a027824 */ /* 0x000fe200078e0a03 */
[----:B------:R-:W-:Y:S01]  /*7b20*/  SHF.R.S32.HI R10, RZ, 0x4, R10 ;  /* 0x00000004ff0a7819 */ /* 0x000fe2000001140a */
[----:B------:R-:W-:Y:S01]  /*7b30*/  IMAD.IADD R4, R6, 0x1, -R4 ;  /* 0x0000000106047824 */ /* 0x000fe200078e0a04 */
[----:B------:R-:W-:Y:S01]  /*7b40*/  LOP3.LUT R5, R0, 0x18, R5, 0xf8, !PT ;  /* 0x0000001800057812 */ /* 0x000fe200078ef805 */
[----:B------:R-:W-:Y:S01]  /*7b50*/  IMAD.SHL.U32 R6, R2, 0x8, RZ ;  /* 0x0000000802067824 */ /* 0x000fe200078e00ff */
[----:B------:R-:W-:Y:S01]  /*7b60*/  SHF.R.U32.HI R0, RZ, 0x3, R0 ;  /* 0x00000003ff007819 */ /* 0x000fe20000011600 */
[----:B------:R-:W-:Y:S01]  /*7b70*/  IMAD R7, R4, 0x200, R7 ;  /* 0x0000020004077824 */ /* 0x000fe200078e0207 */
[----:B------:R-:W-:Y:S01]  /*7b80*/  BAR.SYNC.DEFER_BLOCKING 0x1, 0x100 ;  /* 0x0044000000007b1d */ /* 0x000fe20000010000 */
[----:B------:R-:W-:Y:S01]  /*7b90*/  LOP3.LUT P0, RZ, R8, 0x4, RZ, 0xc0, !PT ;  /* 0x0000000408ff7812 */ /* 0x000fe2000780c0ff */
[----:B------:R-:W-:Y:S01]  /*7ba0*/  IMAD.SHL.U32 R3, R10, 0x40, RZ ;  /* 0x000000400a037824 */ /* 0x000fe200078e00ff */
[----:B------:R-:W-:Y:S01]  /*7bb0*/  LOP3.LUT R0, R5, R0, RZ, 0x3c, !PT ;  /* 0x0000000005007212 */ /* 0x000fe200078e3cff */
[----:B------:R-:W-:Y:S01]  /*7bc0*/  IMAD.SHL.U32 R8, R40, 0x4, RZ ;  /* 0x0000000428087824 */ /* 0x000fe200078e00ff */
[----:B------:R-:W-:-:S02]  /*7bd0*/  SHF.R.S32.HI R4, RZ, 0x1f, R2 ;  /* 0x0000001fff047819 */ /* 0x000fc40000011402 */
[----:B------:R-:W-:Y:S01]  /*7be0*/  LOP3.LUT R3, R3, 0x1c0, RZ, 0xc0, !PT ;  /* 0x000001c003037812 */ /* 0x000fe200078ec0ff */
[----:B------:R-:W-:Y:S01]  /*7bf0*/  IMAD.U32 R0, R7, 0x2, R0 ;  /* 0x0000000207007824 */ /* 0x000fe200078e0000 */
[----:B------:R-:W-:Y:S02]  /*7c00*/  LEA.HI R2, R4, R2, RZ, 0x3 ;  /* 0x0000000204027211 */ /* 0x000fe400078f18ff */
[----:B------:R-:W-:Y:S01]  /*7c10*/  LOP3.LUT R4, R3, 0x38, R6, 0xf8, !PT ;  /* 0x0000003803047812 */ /* 0x000fe200078ef806 */
[----:B------:R-:W-:Y:S01]  /*7c20*/  IMAD.SHL.U32 R0, R0, 0x2, RZ ;  /* 0x0000000200007824 */ /* 0x000fe200078e00ff */
[----:B------:R-:W-:Y:S01]  /*7c30*/  SHF.R.U32.HI R7, RZ, 0x3, R3 ;  /* 0x00000003ff077819 */ /* 0x000fe20000011603 */
[----:B------:R-:W-:Y:S01]  /*7c40*/  IMAD.SHL.U32 R3, R2, 0x400, RZ ;  /* 0x0000040002037824 */ /* 0x000fe200078e00ff */
[----:B------:R-:W-:Y:S02]  /*7c50*/  LOP3.LUT R8, R8, 0x7ffffe00, RZ, 0xc0, !PT ;  /* 0x7ffffe0008087812 */ /* 0x000fe400078ec0ff */
[----:B------:R-:W-:-:S02]  /*7c60*/  IADD3 R2, R0, 0x40, RZ ;  /* 0x0000004000027810 */ /* 0x000fc40007ffe0ff */
[----:B------:R-:W-:Y:S02]  /*7c70*/  @P0 IADD3 R2, R0, -0x40, RZ ;  /* 0xffffffc000020810 */ /* 0x000fe40007ffe0ff */
[----:B------:R-:W-:Y:S02]  /*7c80*/  LOP3.LUT R7, R4, R7, RZ, 0x3c, !PT ;  /* 0x0000000704077212 */ /* 0x000fe400078e3cff */
[----:B------:R-:W-:Y:S01]  /*7c90*/  LOP3.LUT R5, R3, 0x7fffe000, RZ, 0xc0, !PT ;  /* 0x7fffe00003057812 */ /* 0x000fe200078ec0ff */
[----:B------:R-:W-:Y:S01]  /*7ca0*/  STS [R0+0x8080], R52 ;  /* 0x0080803400007388 */ /* 0x000fe20000000800 */
[----:B------:R-:W-:Y:S02]  /*7cb0*/  F2FP.PACK_AB R4, R165, R164 ;  /* 0x000000a4a504723e */ /* 0x000fe400000000ff */
[----:B------:R-:W-:Y:S01]  /*7cc0*/  F2FP.PACK_AB R3, R167, R166 ;  /* 0x000000a6a703723e */ /* 0x000fe200000000ff */
[----:B------:R-:W-:Y:S01]  /*7cd0*/  STS [R0+0x8480], R54 ;  /* 0x0084803600007388 */ /* 0x000fe20000000800 */
[----:B------:R-:W-:-:S02]  /*7ce0*/  IADD3 R5, R7, R5, R8 ;  /* 0x0000000507057210 */ /* 0x000fc40007ffe008 */
[----:B------:R-:W-:Y:S01]  /*7cf0*/  ISETP.GE.AND P1, PT, R10, UR4, PT ;  /* 0x000000040a007c0c */ /* 0x000fe2000bf26270 */
[----:B------:R-:W-:Y:S01]  /*7d00*/  STS [R2+0x8080], R80 ;  /* 0x0080805002007388 */ /* 0x000fe20000000800 */
[----:B------:R-:W-:Y:S02]  /*7d10*/  SHF.R.S32.HI R7, RZ, 0x1f, R6 ;  /* 0x0000001fff077819 */ /* 0x000fe40000011406 */
[----:B------:R-:W-:Y:S01]  /*7d20*/  ISETP.GE.OR P0, PT, R6, c[0x0][0x324], P1 ;  /* 0x0000c90006007a0c */ /* 0x000fe20000f06670 */
[----:B------:R-:W-:Y:S01]  /*7d30*/  STS [R2+0x8480], R82 ;  /* 0x0084805202007388 */ /* 0x000fe20000000800 */
[----:B------:R-:W-:-:S03]  /*7d40*/  P2R R45, PR, RZ, 0x2 ;  /* 0x00000002ff2d7803 */ /* 0x000fc60000000000 */
        /* <DEDUP_REMOVED lines=59> */
[----:B------:R3:W-:Y:S01]  /*8100*/  STS [R2+0x7480], R3 ;  /* 0x0074800302007388 */ /* 0x0007e20000000800 */
[----:B-1----:R-:W-:Y:S01]  /*8110*/  SHF.R.S32.HI R11, RZ, 0x1f, R10 ;  /* 0x0000001fff0b7819 */ /* 0x002fe2000001140a */
[----:B--2---:R-:W-:-:S02]  /*8120*/  IMAD.SHL.U32 R0, R5, 0x2, RZ ;  /* 0x0000000205007824 */ /* 0x004fc400078e00ff */
[----:B------:R-:W-:Y:S01]  /*8130*/  BAR.SYNC.DEFER_BLOCKING 0x1, 0x100 ;  /* 0x0044000000007b1d */ /* 0x000fe20000010000 */
[----:B------:R-:W-:Y:S02]  /*8140*/  IMAD.U32 R5, RZ, RZ, UR8 ;  /* 0x00000008ff057e24 */ /* 0x000fe4000f8e00ff */
[----:B---3--:R-:W-:-:S04]  /*8150*/  IMAD R2, R44, c[0x0][0x338], RZ ;  /* 0x0000ce002c027a24 */ /* 0x008fc800078e02ff */
[C---:B------:R-:W-:Y:S02]  /*8160*/  IMAD R4, R224.reuse, c[0x0][0x33c], R2 ;  /* 0x0000cf00e0047a24 */ /* 0x040fe400078e0202 */
[----:B------:R-:W-:-:S04]  /*8170*/  IMAD.WIDE.U32 R2, R224, c[0x0][0x338], R6 ;  /* 0x0000ce00e0027a25 */ /* 0x000fc800078e0006 */
[----:B------:R-:W-:Y:S02]  /*8180*/  IMAD.IADD R3, R3, 0x1, R4 ;  /* 0x0000000103037824 */ /* 0x000fe400078e0204 */
[----:B------:R-:W-:Y:S02]  /*8190*/  IMAD R4, R47, c[0x0][0x340], RZ ;  /* 0x0000d0002f047a24 */ /* 0x000fe400078e02ff */
[C---:B------:R-:W-:Y:S01]  /*81a0*/  IMAD.WIDE.U32 R8, R46.reuse, c[0x0][0x340], R2 ;  /* 0x0000d0002e087a25 */ /* 0x040fe200078e0002 */
[----:B------:R1:W2:Y:S03]  /*81b0*/  LDS.128 R20, [R0+0x8880] ;  /* 0x0088800000147984 */ /* 0x0002a60000000c00 */
[----:B------:R-:W-:Y:S02]  /*81c0*/  IMAD R4, R46, c[0x0][0x344], R4 ;  /* 0x0000d1002e047a24 */ /* 0x000fe400078e0204 */
[----:B------:R-:W-:Y:S01]  /*81d0*/  IMAD.WIDE R2, R5, 0x80, R10 ;  /* 0x0000008005027825 */ /* 0x000fe200078e020a */
[----:B------:R1:W3:Y:S03]  /*81e0*/  LDS.128 R24, [R0+0x9080] ;  /* 0x0090800000187984 */ /* 0x0002e60000000c00 */
[----:B------:R-:W-:Y:S01]  /*81f0*/  IMAD.IADD R5, R9, 0x1, R4 ;  /* 0x0000000109057824 */ /* 0x000fe200078e0204 */
        /* <DEDUP_REMOVED lines=23> */
.L_x_1355:
[----:B--234-:R-:W-:Y:S05]  /*8370*/  BSYNC B0 ;  /* 0x0000000000007941 */ /* 0x01cfea0003800000 */
.L_x_1354:
[----:B-1----:R-:W-:Y:S01]  /*8380*/  IADD3 R0, R10, 0x10, RZ ;  /* 0x000000100a007810 */ /* 0x002fe20007ffe0ff */
[----:B------:R-:W-:Y:S03]  /*8390*/  BSSY B0, `(.L_x_1356) ;  /* 0x0000010000007945 */ /* 0x000fe60003800000 */
[----:B------:R-:W-:-:S04]  /*83a0*/  ISETP.GE.AND P0, PT, R0, UR4, PT ;  /* 0x0000000400007c0c */ /* 0x000fc8000bf06270 */
        /* <DEDUP_REMOVED lines=14> */
.L_x_1357:
[----:B------:R-:W-:Y:S05]  /*8490*/  BSYNC B0 ;  /* 0x0000000000007941 */ /* 0x000fea0003800000 */
.L_x_1356:
[----:B------:R-:W-:Y:S01]  /*84a0*/  IADD3 R0, R10, 0x20, RZ ;  /* 0x000000200a007810 */ /* 0x000fe20007ffe0ff */
[----:B------:R-:W-:Y:S03]  /*84b0*/  BSSY B0, `(.L_x_1358) ;  /* 0x000000f000007945 */ /* 0x000fe60003800000 */
[----:B------:R-:W-:-:S04]  /*84c0*/  ISETP.GE.AND P6, PT, R0, UR4, PT ;  /* 0x0000000400007c0c */ /* 0x000fc8000bfc6270 */
        /* <DEDUP_REMOVED lines=13> */
.L_x_1359:
[----:B------:R-:W-:Y:S05]  /*85a0*/  BSYNC B0 ;  /* 0x0000000000007941 */ /* 0x000fea0003800000 */
.L_x_1358:
        /* <DEDUP_REMOVED lines=16> */
.L_x_1361:
[----:B------:R-:W-:Y:S05]  /*86b0*/  BSYNC B0 ;  /* 0x0000000000007941 */ /* 0x000fea0003800000 */
.L_x_1360:
        /* <DEDUP_REMOVED lines=16> */
.L_x_1363:
[----:B------:R-:W-:Y:S05]  /*87c0*/  BSYNC B0 ;  /* 0x0000000000007941 */ /* 0x000fea0003800000 */
.L_x_1362:
        /* <DEDUP_REMOVED lines=16> */
.L_x_1365:
[----:B------:R-:W-:Y:S05]  /*88d0*/  BSYNC B0 ;  /* 0x0000000000007941 */ /* 0x000fea0003800000 */
.L_x_1364:
        /* <DEDUP_REMOVED lines=16> */
.L_x_1367:
[----:B------:R-:W-:Y:S05]  /*89e0*/  BSYNC B0 ;  /* 0x0000000000007941 */ /* 0x000fea0003800000 */
.L_x_1366:
[----:B------:R-:W-:Y:S01]  /*89f0*/  IADD3 R0, R10, 0x70, RZ ;  /* 0x000000700a007810 */ /* 0x000fe20007ffe0ff */
[----:B------:R-:W-:Y:S03]  /*8a00*/  BSSY B0, `(.L_x_1368) ;  /* 0x000000e000007945 */ /* 0x000fe60003800000 */
[----:B------:R-:W-:-:S04]  /*8a10*/  ISETP.GE.AND P1, PT, R0, UR4, PT ;  /* 0x0000000400007c0c */ /* 0x000fc8000bf26270 */
        /* <DEDUP_REMOVED lines=12> */
.L_x_1369:
[----:B------:R-:W-:Y:S05]  /*8ae0*/  BSYNC B0 ;  /* 0x0000000000007941 */ /* 0x000fea0003800000 */
.L_x_1368:
[----:B------:R-:W-:Y:S01]  /*8af0*/  ISETP.NE.AND P0, PT, R45, RZ, PT ;  /* 0x000000ff2d00720c */ /* 0x000fe20003f05270 */
[----:B------:R-:W-:Y:S01]  /*8b00*/  IMAD R0, R44, c[0x0][0x308], RZ ;  /* 0x0000c2002c007a24 */ /* 0x000fe200078e02ff */
[----:B------:R-:W-:Y:S01]  /*8b10*/  BSSY B0, `(.L_x_1370) ;  /* 0x0000012000007945 */ /* 0x000fe20003800000 */
[----:B--2---:R-:W-:Y:S01]  /*8b20*/  IMAD.WIDE.U32 R4, R224, c[0x0][0x308], R6 ;  /* 0x0000c200e0047a25 */ /* 0x004fe200078e0006 */
        /* <DEDUP_REMOVED lines=16> */
.L_x_1371:
[----:B------:R-:W-:Y:S05]  /*8c30*/  BSYNC B0 ;  /* 0x0000000000007941 */ /* 0x000fea0003800000 */
.L_x_1370:
[----:B------:R-:W-:Y:S01]  /*8c40*/  ISETP.NE.AND P0, PT, R16, RZ, PT ;  /* 0x000000ff1000720c */ /* 0x000fe20003f05270 */
[----:B------:R-:W-:Y:S03]  /*8c50*/  BSSY B0, `(.L_x_1372) ;  /* 0x000000e000007945 */ /* 0x000fe60003800000 */
[----:B------:R-:W-:-:S13]  /*8c60*/  ISETP.GE.OR P0, PT, R6, c[0x0][0x2f4], P0 ;  /* 0x0000bd0006007a0c */ /* 0x000fda0000706670 */
        /* <DEDUP_REMOVED lines=12> */
.L_x_1373:
[----:B------:R-:W-:Y:S05]  /*8d30*/  BSYNC B0 ;  /* 0x0000000000007941 */ /* 0x000fea0003800000 */
.L_x_1372:
        /* <DEDUP_REMOVED lines=14> */
.L_x_1375:
[----:B------:R-:W-:Y:S05]  /*8e20*/  BSYNC B0 ;  /* 0x0000000000007941 */ /* 0x000fea0003800000 */
.L_x_1374:
        /* <DEDUP_REMOVED lines=14> */
.L_x_1377:
[----:B------:R-:W-:Y:S05]  /*8f10*/  BSYNC B0 ;  /* 0x0000000000007941 */ /* 0x000fea0003800000 */
.L_x_1376:
        /* <DEDUP_REMOVED lines=14> */
.L_x_1379:
[----:B------:R-:W-:Y:S05]  /*9000*/  BSYNC B0 ;  /* 0x0000000000007941 */ /* 0x000fea0003800000 */
.L_x_1378:
        /* <DEDUP_REMOVED lines=14> */
.L_x_1381:
[----:B------:R-:W-:Y:S05]  /*90f0*/  BSYNC B0 ;  /* 0x0000000000007941 */ /* 0x000fea0003800000 */
.L_x_1380:
        /* <DEDUP_REMOVED lines=14> */
.L_x_1383:
[----:B------:R-:W-:Y:S05]  /*91e0*/  BSYNC B0 ;  /* 0x0000000000007941 */ /* 0x000fea0003800000 */
.L_x_1382:
        /* <DEDUP_REMOVED lines=14> */
.L_x_1353:
[----:B------:R-:W2:Y:S01]  /*92d0*/  LDL.LU.64 R2, [R1+0x20] ;  /* 0x0000200001027983 */ /* 0x000ea20000300a00 */
[----:B------:R-:W-:Y:S01]  /*92e0*/  ULDC UR4, c[0x0][0x2f0] ;  /* 0x0000bc0000047ab9 */ /* 0x000fe20000000800 */
[----:B------:R-:W-:Y:S01]  /*92f0*/  SHF.R.S32.HI R16, RZ, 0x1f, R224 ;  /* 0x0000001fff107819 */ /* 0x000fe200000114e0 */
[----:B------:R-:W-:Y:S01]  /*9300*/  UIADD3 UR4, -UR5, UR4, URZ ;  /* 0x0000000405047290 */ /* 0x000fe2000fffe13f */
[----:B------:R-:W3:Y:S01]  /*9310*/  S2R R19, SR_CTAID.Z ;  /* 0x0000000000137919 */ /* 0x000ee20000002700 */
[----:B------:R-:W-:Y:S01]  /*9320*/  BSSY B0, `(.L_x_1384) ;  /* 0x0000020000007945 */ /* 0x000fe20003800000 */
[----:B---3--:R-:W-:-:S05]  /*9330*/  SHF.R.S32.HI R20, RZ, 0x1f, R19 ;  /* 0x0000001fff147819 */ /* 0x008fca0000011413 */
[----:B------:R-:W-:-:S04]  /*9340*/  IMAD R8, R20, c[0x0][0x310], RZ ;  /* 0x0000c40014087a24 */ /* 0x000fc800078e02ff */
[----:B------:R-:W-:Y:S01]  /*9350*/  IMAD R8, R19, c[0x0][0x314], R8 ;  /* 0x0000c50013087a24 */ /* 0x000fe200078e0208 */
[----:B--2---:R-:W-:-:S04]  /*9360*/  SHF.R.S32.HI R0, RZ, 0x1f, R2 ;  /* 0x0000001fff007819 */ /* 0x004fc80000011402 */
[----:B-1----:R-:W-:Y:S01]  /*9370*/  LEA.HI R6, R0, R2, RZ, 0x4 ;  /* 0x0000000200067211 */ /* 0x002fe200078f20ff */
[----:B------:R-:W-:-:S03]  /*9380*/  IMAD R0, R16, c[0x0][0x308], RZ ;  /* 0x0000c20010007a24 */ /* 0x000fc600078e02ff */
[----:B------:R-:W-:Y:S01]  /*9390*/  LOP3.LUT R4, R6, 0x1ffffff0, RZ, 0xc0, !PT ;  /* 0x1ffffff006047812 */ /* 0x000fe200078ec0ff */
[----:B------:R-:W-:Y:S01]  /*93a0*/  IMAD R0, R224, c[0x0][0x30c], R0 ;  /* 0x0000c300e0007a24 */ /* 0x000fe200078e0200 */
[----:B------:R-:W-:-:S03]  /*93b0*/  SHF.R.S32.HI R6, RZ, 0x4, R6 ;  /* 0x00000004ff067819 */ /* 0x000fc60000011406 */
[----:B------:R-:W-:Y:S01]  /*93c0*/  IMAD.IADD R4, R2, 0x1, -R4 ;  /* 0x0000000102047824 */ /* 0x000fe200078e0a04 */
[----:B------:R-:W-:Y:S01]  /*93d0*/  ISETP.GE.AND P0, PT, R6, UR4, PT ;  /* 0x0000000406007c0c */ /* 0x000fe2000bf06270 */
[----:B------:R-:W-:Y:S01]  /*93e0*/  IMAD.U32 R2, RZ, RZ, UR8 ;  /* 0x00000008ff027e24 */ /* 0x000fe2000f8e00ff */
[----:B------:R-:W-:Y:S01]  /*93f0*/  SHF.R.S32.HI R7, RZ, 0x1f, R6 ;  /* 0x0000001fff077819 */ /* 0x000fe20000011406 */
[----:B------:R-:W-:Y:S01]  /*9400*/  IMAD.SHL.U32 R4, R4, 0x8, RZ ;  /* 0x0000000804047824 */ /* 0x000fe200078e00ff */
[----:B------:R-:W-:-:S03]  /*9410*/  P2R R17, PR, RZ, 0x1 ;  /* 0x00000001ff117803 */ /* 0x000fc60000000000 */
[----:B------:R-:W-:Y:S01]  /*9420*/  IMAD.WIDE R2, R2, 0x80, R6 ;  /* 0x0000008002027825 */ /* 0x000fe200078e0206 */
[----:B------:R-:W-:Y:S02]  /*9430*/  SHF.R.S32.HI R5, RZ, 0x1f, R4 ;  /* 0x0000001fff057819 */ /* 0x000fe40000011404 */
[----:B------:R-:W-:-:S03]  /*9440*/  ISETP.GE.OR P0, PT, R4, c[0x0][0x2f4], P0 ;  /* 0x0000bd0004007a0c */ /* 0x000fc60000706670 */
[----:B------:R-:W-:-:S05]  /*9450*/  IMAD.WIDE.U32 R10, R224, c[0x0][0x308], R4 ;  /* 0x0000c200e00a7a25 */ /* 0x000fca00078e0004 */
[----:B------:R-:W-:-:S05]  /*9460*/  IADD3 R11, R0, R11, RZ ;  /* 0x0000000b000b7210 */ /* 0x000fca0007ffe0ff */
        /* <DEDUP_REMOVED lines=11> */
.L_x_1385:
[----:B------:R-:W-:Y:S05]  /*9520*/  BSYNC B0 ;  /* 0x0000000000007941 */ /* 0x000fea0003800000 */
.L_x_1384:
[----:B------:R-:W-:Y:S01]  /*9530*/  IADD3 R0, R6, 0x10, RZ ;  /* 0x0000001006007810 */ /* 0x000fe20007ffe0ff */
        /* <DEDUP_REMOVED lines=16> */
.L_x_1387:
[----:B------:R-:W-:Y:S05]  /*9640*/  BSYNC B0 ;  /* 0x0000000000007941 */ /* 0x000fea0003800000 */
.L_x_1386:
        /* <DEDUP_REMOVED lines=16> */
.L_x_1389:
[----:B------:R-:W-:Y:S05]  /*9750*/  BSYNC B0 ;  /* 0x0000000000007941 */ /* 0x000fea0003800000 */
.L_x_1388:
        /* <DEDUP_REMOVED lines=16> */
.L_x_1391:
[----:B------:R-:W-:Y:S05]  /*9860*/  BSYNC B0 ;  /* 0x0000000000007941 */ /* 0x000fea0003800000 */
.L_x_1390:
        /* <DEDUP_REMOVED lines=16> */
.L_x_1393:
[----:B------:R-:W-:Y:S05]  /*9970*/  BSYNC B0 ;  /* 0x0000000000007941 */ /* 0x000fea0003800000 */
.L_x_1392:
        /* <DEDUP_REMOVED lines=16> */
.L_x_1395:
[----:B------:R-:W-:Y:S05]  /*9a80*/  BSYNC B0 ;  /* 0x0000000000007941 */ /* 0x000fea0003800000 */
.L_x_1394:
        /* <DEDUP_REMOVED lines=16> */
.L_x_1397:
[----:B------:R-:W-:Y:S05]  /*9b90*/  BSYNC B0 ;  /* 0x0000000000007941 */ /* 0x000fea0003800000 */
.L_x_1396:
[----:B------:R-:W-:Y:S01]  /*9ba0*/  IADD3 R6, R6, 0x70, RZ ;  /* 0x0000007006067810 */ /* 0x000fe20007ffe0ff */
[----:B------:R-:W-:Y:S03]  /*9bb0*/  BSSY B0, `(.L_x_1398) ;  /* 0x000000e000007945 */ /* 0x000fe60003800000 */
[----:B------:R-:W-:-:S04]  /*9bc0*/  ISETP.GE.AND P1, PT, R6, UR4, PT ;  /* 0x0000000406007c0c */ /* 0x000fc8000bf26270 */
        /* <DEDUP_REMOVED lines=12> */
.L_x_1399:
[----:B------:R-:W-:Y:S05]  /*9c90*/  BSYNC B0 ;  /* 0x0000000000007941 */ /* 0x000fea0003800000 */
.L_x_1398:
[----:B------:R-:W-:Y:S01]  /*9ca0*/  ISETP.NE.AND P0, PT, R17, RZ, PT ;  /* 0x000000ff1100720c */ /* 0x000fe20003f05270 */
[----:B------:R-:W-:Y:S01]  /*9cb0*/  IMAD R0, R16, c[0x0][0x338], RZ ;  /* 0x0000ce0010007a24 */ /* 0x000fe200078e02ff */
[----:B------:R-:W-:Y:S01]  /*9cc0*/  BSSY B0, `(.L_x_1400) ;  /* 0x0000012000007945 */ /* 0x000fe20003800000 */
[----:B------:R-:W-:Y:S01]  /*9cd0*/  IMAD.WIDE.U32 R8, R224, c[0x0][0x338], R4 ;  /* 0x0000ce00e0087a25 */ /* 0x000fe200078e0004 */
[----:B------:R-:W-:-:S03]  /*9ce0*/  ISETP.GE.OR P0, PT, R4, c[0x0][0x324], P0 ;  /* 0x0000c90004007a0c */ /* 0x000fc60000706670 */
        /* <DEDUP_REMOVED lines=15> */
.L_x_1401:
[----:B------:R-:W-:Y:S05]  /*9de0*/  BSYNC B0 ;  /* 0x0000000000007941 */ /* 0x000fea0003800000 */
.L_x_1400:
        /* <DEDUP_REMOVED lines=15> */
.L_x_1403:
[----:B------:R-:W-:Y:S05]  /*9ee0*/  BSYNC B0 ;  /* 0x0000000000007941 */ /* 0x000fea0003800000 */
.L_x_1402:
        /* <DEDUP_REMOVED lines=14> */
.L_x_1405:
[----:B------:R-:W-:Y:S05]  /*9fd0*/  BSYNC B0 ;  /* 0x0000000000007941 */ /* 0x000fea0003800000 */
.L_x_1404:
        /* <DEDUP_REMOVED lines=14> */
.L_x_1407:
[----:B------:R-:W-:Y:S05]  /*a0c0*/  BSYNC B0 ;  /* 0x0000000000007941 */ /* 0x000fea0003800000 */
.L_x_1406:
        /* <DEDUP_REMOVED lines=14> */
.L_x_1409:
[----:B------:R-:W-:Y:S05]  /*a1b0*/  BSYNC B0 ;  /* 0x0000000000007941 */ /* 0x000fea0003800000 */
.L_x_1408:
        /* <DEDUP_REMOVED lines=14> */
.L_x_1411:
[----:B------:R-:W-:Y:S05]  /*a2a0*/  BSYNC B0 ;  /* 0x0000000000007941 */ /* 0x000fea0003800000 */
.L_x_1410:
        /* <DEDUP_REMOVED lines=14> */
.L_x_1413:
[----:B------:R-:W-:Y:S05]  /*a390*/  BSYNC B0 ;  /* 0x0000000000007941 */ /* 0x000fea0003800000 */
.L_x_1412:
        /* <DEDUP_REMOVED lines=13> */
.L_x_1414:
        /* <DEDUP_REMOVED lines=9> */
.L_x_2326:


//--------------------- .text._ZN7cutlass13device_kernelIN5flash19enable_sm80_to_sm89INS1_16FlashAttnBwdSm80INS1_25CollectiveMainloopBwdSm80ILi2ELi2EN4cute5tupleIJNS5_1CILi64EEENS7_ILi128EEES9_EEENS_6half_tEfNS_4arch4Sm80ELb0ELb1ELb0ELb0ELb1ELb0ELb0ELb0ELi2ELi2ELi2ELi2ELb0EEENS1_21CollectiveEpilogueBwdISA_SB_SD_Li256ELb0ELb0ELi4EEENS1_19SingleTileSchedulerILb0ELb0ELb0ELi128EEEEEEEEEvNT_6ParamsE --------------------------
	.section	.text._ZN7cutlass13device_kernelIN5flash19enable_sm80_to_sm89INS1_16FlashAttnBwdSm80INS1_25CollectiveMainloopBwdSm80ILi2ELi2EN4cute5tupleIJNS5_1CILi64EEENS7_ILi128EEES9_EEENS_6half_tEfNS_4arch4Sm80ELb0ELb1ELb0ELb0ELb1ELb0ELb0ELb0ELi2ELi2ELi2ELi2ELb0EEENS1_21CollectiveEpilogueBwdISA_SB_SD_Li256ELb0ELb0ELi4EEENS1_19SingleTileSchedulerILb0ELb0ELb0ELi128EEEEEEEEEvNT_6ParamsE,"ax",@progbits
	.sectioninfo	@"SHI_REGISTERS=255"
	.align	128
.text._ZN7cutlass13device_kernelIN5flash19enable_sm80_to_sm89INS1_16FlashAttnBwdSm80INS1_25CollectiveMainloopBwdSm80ILi2ELi2EN4cute5tupleIJNS5_1CILi64EEENS7_ILi128EEES9_EEENS_6half_tEfNS_4arch4Sm80ELb0ELb1ELb0ELb0ELb1ELb0ELb0ELb0ELi2ELi2ELi2ELi2ELb0EEENS1_21CollectiveEpilogueBwdISA_SB_SD_Li256ELb0ELb0ELi4EEENS1_19SingleTileSchedulerILb0ELb0ELb0ELi128EEEEEEEEEvNT_6ParamsE:
        .type           _ZN7cutlass13device_kernelIN5flash19enable_sm80_to_sm89INS1_16FlashAttnBwdSm80INS1_25CollectiveMainloopBwdSm80ILi2ELi2EN4cute5tupleIJNS5_1CILi64EEENS7_ILi128EEES9_EEENS_6half_tEfNS_4arch4Sm80ELb0ELb1ELb0ELb0ELb1ELb0ELb0ELb0ELi2ELi2ELi2ELi2ELb0EEENS1_21CollectiveEpilogueBwdISA_SB_SD_Li256ELb0ELb0ELi4EEENS1_19SingleTileSchedulerILb0ELb0ELb0ELi128EEEEEEEEEvNT_6ParamsE,@function
        .size           _ZN7cutlass13device_kernelIN5flash19enable_sm80_to_sm89INS1_16FlashAttnBwdSm80INS1_25CollectiveMainloopBwdSm80ILi2ELi2EN4cute5tupleIJNS5_1CILi64EEENS7_ILi128EEES9_EEENS_6half_tEfNS_4arch4Sm80ELb0ELb1ELb0ELb0ELb1ELb0ELb0ELb0ELi2ELi2ELi2ELi2ELb0EEENS1_21CollectiveEpilogueBwdISA_SB_SD_Li256ELb0ELb0ELi4EEENS1_19SingleTileSchedulerILb0ELb0ELb0ELi128EEEEEEEEEvNT_6ParamsE,(.L_x_2327 - _ZN7cutlass13device_kernelIN5flash19enable_sm80_to_sm89INS1_16FlashAttnBwdSm80INS1_25CollectiveMainloopBwdSm80ILi2ELi2EN4cute5tupleIJNS5_1CILi64EEENS7_ILi128EEES9_EEENS_6half_tEfNS_4arch4Sm80ELb0ELb1ELb0ELb0ELb1ELb0ELb0ELb0ELi2ELi2ELi2ELi2ELb0EEENS1_21CollectiveEpilogueBwdISA_SB_SD_Li256ELb0ELb0ELi4EEENS1_19SingleTileSchedulerILb0ELb0ELb0ELi128EEEEEEEEEvNT_6ParamsE)
        .other          _ZN7cutlass13device_kernelIN5flash19enable_sm80_to_sm89INS1_16FlashAttnBwdSm80INS1_25CollectiveMainloopBwdSm80ILi2ELi2EN4cute5tupleIJNS5_1CILi64EEENS7_ILi128EEES9_EEENS_6half_tEfNS_4arch4Sm80ELb0ELb1ELb0ELb0ELb1ELb0ELb0ELb0ELi2ELi2ELi2ELi2ELb0EEENS1_21CollectiveEpilogueBwdISA_SB_SD_Li256ELb0ELb0ELi4EEENS1_19SingleTileSchedulerILb0ELb0ELb0ELi128EEEEEEEEEvNT_6ParamsE,@"STO_CUDA_ENTRY STV_DEFAULT"
_ZN7cutlass13device_kernelIN5flash19enable_sm80_to_sm89INS1_16FlashAttnBwdSm80INS1_25CollectiveMainloopBwdSm80ILi2ELi2EN4cute5tupleIJNS5_1CILi64EEENS7_ILi128EEES9_EEENS_6half_tEfNS_4arch4Sm80ELb0ELb1ELb0ELb0ELb1ELb0ELb0ELb0ELi2ELi2ELi2ELi2ELb0EEENS1_21CollectiveEpilogueBwdISA_SB_SD_Li256ELb0ELb0ELi4EEENS1_19SingleTileSchedulerILb0ELb0ELb0ELi128EEEEEEEEEvNT_6ParamsE:
        /* <DEDUP_REMOVED lines=29> */
.L_x_1415:
        /* <DEDUP_REMOVED lines=500> */
.L_x_1418:
[----:B--2---:R-:W-:Y:S05]  /*2110*/  BSYNC B0 ;  /* 0x0000000000007941 */ /* 0x004fea0003800000 */
.L_x_1417:
        /* <DEDUP_REMOVED lines=121> */
.L_x_1437:
        /* <DEDUP_REMOVED lines=147> */
.L_x_1421:
[----:B------:R-:W-:Y:S11]  /*31e0*/  ISETP.NE.AND P0, PT, R226, c[0x0][0x2a8], PT ;  /* 0x0000aa00e2007a0c */ /* 0x000ff60003f05270 */
[----:B------:R-:W-:Y:S02]  /*31f0*/  @!UPT UIADD3 URZ, URZ, URZ, URZ ;  /* 0x0000003f3f3ff290 */ /* 0x000fe4000fffe03f */
[----:B------:R-:W-:Y:S05]  /*3200*/  @P0 IMAD.HI.U32 R36, R2, c[0x0][0x2ac], RZ ;  /* 0x0000ab0002240a27 */ /* 0x000fea00078e00ff */
[----:B------:R-:W-:Y:S02]  /*3210*/  @P0 SHF.R.U32.HI R2, RZ, c[0x0][0x2b0], R36 ;  /* 0x0000ac00ff020a19 */ /* 0x000fe40000011624 */
.L_x_1422:
[----:B------:R-:W-:Y:S05]  /*3220*/  BSYNC B0 ;  /* 0x0000000000007941 */ /* 0x000fea0003800000 */
.L_x_1420:
        /* <DEDUP_REMOVED lines=10> */
.L_x_1419:
        /* <DEDUP_REMOVED lines=17> */
.L_x_1425:
[----:B------:R-:W-:Y:S11]  /*33e0*/  ISETP.NE.AND P0, PT, R226, c[0x0][0x2a8], PT ;  /* 0x0000aa00e2007a0c */ /* 0x000ff60003f05270 */
[----:B------:R-:W-:Y:S02]  /*33f0*/  @!UPT UIADD3 URZ, URZ, URZ, URZ ;  /* 0x0000003f3f3ff290 */ /* 0x000fe4000fffe03f */
[----:B------:R-:W-:Y:S05]  /*3400*/  @P0 IMAD.HI.U32 R36, R2, c[0x0][0x2ac], RZ ;  /* 0x0000ab0002240a27 */ /* 0x000fea00078e00ff */
[----:B------:R-:W-:Y:S02]  /*3410*/  @P0 SHF.R.U32.HI R2, RZ, c[0x0][0x2b0], R36 ;  /* 0x0000ac00ff020a19 */ /* 0x000fe40000011624 */
.L_x_1426:
[----:B------:R-:W-:Y:S05]  /*3420*/  BSYNC B0 ;  /* 0x0000000000007941 */ /* 0x000fea0003800000 */
.L_x_1424:
[----:B------:R-:W2:Y:S01]  /*3430*/  LDL R37, [R1+0x10] ;  /* 0x0000100001257983 */ /* 0x000ea20000100800 */
[----:B------:R-:W-:Y:S04]  /*3440*/  IMAD.MOV.U32 R36, RZ, RZ, c[0x0][0x2a8] ;  /* 0x0000aa00ff247624 */ /* 0x000fe800078e00ff */
[----:B------:R-:W-:Y:S04]  /*3450*/  IMAD R2, R2, R36, -UR13 ;  /* 0x8000000d02027e24 */ /* 0x000fe8000f8e0224 */
[----:B--2---:R-:W-:Y:S05]  /*3460*/  IMAD.IADD R2, R2, 0x1, -R37 ;  /* 0x0000000102027824 */ /* 0x004fea00078e0a25 */
[----:B------:R-:W-:Y:S02]  /*3470*/  IADD3 R36, R2, c[0x0][0x2a8], RZ ;  /* 0x0000aa0002247a10 */ /* 0x000fe40007ffe0ff */
[----:B------:R-:W-:Y:S02]  /*3480*/  IMNMX R43, R43, R2, !PT ;  /* 0x000000022b2b7217 */ /* 0x000fe40007800200 */
[----:B------:R-:W-:Y:S02]  /*3490*/  IMNMX R200, R200, R36, PT ;  /* 0x00000024c8c87217 */ /* 0x000fe40003800200 */
.L_x_1423:
        /* <DEDUP_REMOVED lines=17> */
.L_x_1429:
[----:B------:R-:W-:Y:S11]  /*35b0*/  ISETP.NE.AND P0, PT, R226, c[0x0][0x2a8], PT ;  /* 0x0000aa00e2007a0c */ /* 0x000ff60003f05270 */
[----:B------:R-:W-:Y:S02]  /*35c0*/  @!UPT UIADD3 URZ, URZ, URZ, URZ ;  /* 0x0000003f3f3ff290 */ /* 0x000fe4000fffe03f */
[----:B------:R-:W-:Y:S05]  /*35d0*/  @P0 IMAD.HI.U32 R36, R2, c[0x0][0x2ac], RZ ;  /* 0x0000ab0002240a27 */ /* 0x000fea00078e00ff */
[----:B------:R-:W-:Y:S02]  /*35e0*/  @P0 SHF.R.U32.HI R2, RZ, c[0x0][0x2b0], R36 ;  /* 0x0000ac00ff020a19 */ /* 0x000fe40000011624 */
.L_x_1430:
[----:B------:R-:W-:Y:S05]  /*35f0*/  BSYNC B0 ;  /* 0x0000000000007941 */ /* 0x000fea0003800000 */
.L_x_1428:
[----:B------:R-:W2:Y:S01]  /*3600*/  LDL R37, [R1+0x10] ;  /* 0x0000100001257983 */ /* 0x000ea20000100800 */
[----:B------:R-:W-:Y:S04]  /*3610*/  IMAD.MOV.U32 R36, RZ, RZ, c[0x0][0x2a8] ;  /* 0x0000aa00ff247624 */ /* 0x000fe800078e00ff */
[----:B------:R-:W-:Y:S04]  /*3620*/  IMAD R2, R2, R36, -UR13 ;  /* 0x8000000d02027e24 */ /* 0x000fe8000f8e0224 */
[----:B--2---:R-:W-:Y:S05]  /*3630*/  IMAD.IADD R2, R2, 0x1, -R37 ;  /* 0x0000000102027824 */ /* 0x004fea00078e0a25 */
[----:B------:R-:W-:Y:S02]  /*3640*/  IADD3 R36, R2, c[0x0][0x2a8], RZ ;  /* 0x0000aa0002247a10 */ /* 0x000fe40007ffe0ff */
[----:B------:R-:W-:Y:S02]  /*3650*/  IMNMX R41, R41, R2, !PT ;  /* 0x0000000229297217 */ /* 0x000fe40007800200 */
[----:B------:R-:W-:Y:S02]  /*3660*/  IMNMX R42, R42, R36, PT ;  /* 0x000000242a2a7217 */ /* 0x000fe40003800200 */
.L_x_1427:
        /* <DEDUP_REMOVED lines=17> */
.L_x_1433:
[----:B------:R-:W-:Y:S11]  /*3780*/  ISETP.NE.AND P0, PT, R226, c[0x0][0x2a8], PT ;  /* 0x0000aa00e2007a0c */ /* 0x000ff60003f05270 */
[----:B------:R-:W-:Y:S02]  /*3790*/  @!UPT UIADD3 URZ, URZ, URZ, URZ ;  /* 0x0000003f3f3ff290 */ /* 0x000fe4000fffe03f */
[----:B------:R-:W-:Y:S05]  /*37a0*/  @P0 IMAD.HI.U32 R36, R0, c[0x0][0x2ac], RZ ;  /* 0x0000ab0000240a27 */ /* 0x000fea00078e00ff */
[----:B------:R-:W-:Y:S02]  /*37b0*/  @P0 SHF.R.U32.HI R0, RZ, c[0x0][0x2b0], R36 ;  /* 0x0000ac00ff000a19 */ /* 0x000fe40000011624 */
.L_x_1434:
[----:B------:R-:W-:Y:S05]  /*37c0*/  BSYNC B0 ;  /* 0x0000000000007941 */ /* 0x000fea0003800000 */
.L_x_1432:
[----:B------:R-:W2:Y:S01]  /*37d0*/  LDL R37, [R1+0x10] ;  /* 0x0000100001257983 */ /* 0x000ea20000100800 */
[----:B------:R-:W-:Y:S04]  /*37e0*/  IMAD.MOV.U32 R36, RZ, RZ, c[0x0][0x2a8] ;  /* 0x0000aa00ff247624 */ /* 0x000fe800078e00ff */
[----:B------:R-:W-:Y:S04]  /*37f0*/  IMAD R0, R0, R36, -UR13 ;  /* 0x8000000d00007e24 */ /* 0x000fe8000f8e0224 */
[----:B--2---:R-:W-:Y:S05]  /*3800*/  IMAD.IADD R0, R0, 0x1, -R37 ;  /* 0x0000000100007824 */ /* 0x004fea00078e0a25 */
[----:B------:R-:W-:Y:S02]  /*3810*/  IADD3 R36, R0, c[0x0][0x2a8], RZ ;  /* 0x0000aa0000247a10 */ /* 0x000fe40007ffe0ff */
[----:B------:R-:W-:Y:S02]  /*3820*/  IMNMX R2, R2, R0, !PT ;  /* 0x0000000002027217 */ /* 0x000fe40007800200 */
[----:B------:R-:W-:Y:S02]  /*3830*/  IMNMX R40, R40, R36, PT ;  /* 0x0000002428287217 */ /* 0x000fe40003800200 */
.L_x_1431:
        /* <DEDUP_REMOVED lines=80> */
.L_x_1435:
        /* <DEDUP_REMOVED lines=587> */
.L_x_1436:
        /* <DEDUP_REMOVED lines=309> */
.L_x_1416:
        /* <DEDUP_REMOVED lines=227> */
.L_x_1440:
[----:B--234-:R-:W-:Y:S05]  /*8370*/  BSYNC B0 ;  /* 0x0000000000007941 */ /* 0x01cfea0003800000 */
.L_x_1439:
        /* <DEDUP_REMOVED lines=17> */
.L_x_1442:
[----:B------:R-:W-:Y:S05]  /*8490*/  BSYNC B0 ;  /* 0x0000000000007941 */ /* 0x000fea0003800000 */
.L_x_1441:
        /* <DEDUP_REMOVED lines=16> */
.L_x_1444:
[----:B------:R-:W-:Y:S05]  /*85a0*/  BSYNC B0 ;  /* 0x0000000000007941 */ /* 0x000fea0003800000 */
.L_x_1443:
        /* <DEDUP_REMOVED lines=16> */
.L_x_1446:
[----:B------:R-:W-:Y:S05]  /*86b0*/  BSYNC B0 ;  /* 0x0000000000007941 */ /* 0x000fea0003800000 */
.L_x_1445:
        /* <DEDUP_REMOVED lines=16> */
.L_x_1448:
[----:B------:R-:W-:Y:S05]  /*87c0*/  BSYNC B0 ;  /* 0x0000000000007941 */ /* 0x000fea0003800000 */
.L_x_1447:
        /* <DEDUP_REMOVED lines=16> */
.L_x_1450:
[----:B------:R-:W-:Y:S05]  /*88d0*/  BSYNC B0 ;  /* 0x0000000000007941 */ /* 0x000fea0003800000 */
.L_x_1449:
        /* <DEDUP_REMOVED lines=16> */
.L_x_1452:
[----:B------:R-:W-:Y:S05]  /*89e0*/  BSYNC B0 ;  /* 0x0000000000007941 */ /* 0x000fea0003800000 */
.L_x_1451:
        /* <DEDUP_REMOVED lines=15> */
.L_x_1454:
[----:B------:R-:W-:Y:S05]  /*8ae0*/  BSYNC B0 ;  /* 0x0000000000007941 */ /* 0x000fea0003800000 */
.L_x_1453:
        /* <DEDUP_REMOVED lines=20> */
.L_x_1456:
[----:B------:R-:W-:Y:S05]  /*8c30*/  BSYNC B0 ;  /* 0x0000000000007941 */ /* 0x000fea0003800000 */
.L_x_1455:
        /* <DEDUP_REMOVED lines=15> */
.L_x_1458:
[----:B------:R-:W-:Y:S05]  /*8d30*/  BSYNC B0 ;  /* 0x0000000000007941 */ /* 0x000fea0003800000 */
.L_x_1457:
        /* <DEDUP_REMOVED lines=14> */
.L_x_1460:
[----:B------:R-:W-:Y:S05]  /*8e20*/  BSYNC B0 ;  /* 0x0000000000007941 */ /* 0x000fea0003800000 */
.L_x_1459:
        /* <DEDUP_REMOVED lines=14> */
.L_x_1462:
[----:B------:R-:W-:Y:S05]  /*8f10*/  BSYNC B0 ;  /* 0x0000000000007941 */ /* 0x000fea0003800000 */
.L_x_1461:
        /* <DEDUP_REMOVED lines=14> */
.L_x_1464:
[----:B------:R-:W-:Y:S05]  /*9000*/  BSYNC B0 ;  /* 0x0000000000007941 */ /* 0x000fea0003800000 */
.L_x_1463:
        /* <DEDUP_REMOVED lines=14> */
.L_x_1466:
[----:B------:R-:W-:Y:S05]  /*90f0*/  BSYNC B0 ;  /* 0x0000000000007941 */ /* 0x000fea0003800000 */
.L_x_1465:
        /* <DEDUP_REMOVED lines=14> */
.L_x_1468:
[----:B------:R-:W-:Y:S05]  /*91e0*/  BSYNC B0 ;  /* 0x0000000000007941 */ /* 0x000fea0003800000 */
.L_x_1467:
        /* <DEDUP_REMOVED lines=14> */
.L_x_1438:
        /* <DEDUP_REMOVED lines=37> */
.L_x_1470:
[----:B------:R-:W-:Y:S05]  /*9520*/  BSYNC B0 ;  /* 0x0000000000007941 */ /* 0x000fea0003800000 */
.L_x_1469:
        /* <DEDUP_REMOVED lines=17> */
.L_x_1472:
[----:B------:R-:W-:Y:S05]  /*9640*/  BSYNC B0 ;  /* 0x0000000000007941 */ /* 0x000fea0003800000 */
.L_x_1471:
        /* <DEDUP_REMOVED lines=16> */
.L_x_1474:
[----:B------:R-:W-:Y:S05]  /*9750*/  BSYNC B0 ;  /* 0x0000000000007941 */ /* 0x000fea0003800000 */
.L_x_1473:
        /* <DEDUP_REMOVED lines=16> */
.L_x_1476:
[----:B------:R-:W-:Y:S05]  /*9860*/  BSYNC B0 ;  /* 0x0000000000007941 */ /* 0x000fea0003800000 */
.L_x_1475:
        /* <DEDUP_REMOVED lines=16> */
.L_x_1478:
[----:B------:R-:W-:Y:S05]  /*9970*/  BSYNC B0 ;  /* 0x0000000000007941 */ /* 0x000fea0003800000 */
.L_x_1477:
        /* <DEDUP_REMOVED lines=16> */
.L_x_1480:
[----:B------:R-:W-:Y:S05]  /*9a80*/  BSYNC B0 ;  /* 0x0000000000007941 */ /* 0x000fea0003800000 */
.L_x_1479:
        /* <DEDUP_REMOVED lines=16> */
.L_x_1482:
[----:B------:R-:W-:Y:S05]  /*9b90*/  BSYNC B0 ;  /* 0x0000000000007941 */ /* 0x000fea0003800000 */
.L_x_1481:
        /* <DEDUP_REMOVED lines=15> */
.L_x_1484:
[----:B------:R-:W-:Y:S05]  /*9c90*/  BSYNC B0 ;  /* 0x0000000000007941 */ /* 0x000fea0003800000 */
.L_x_1483:
        /* <DEDUP_REMOVED lines=20> */
.L_x_1486:
[----:B------:R-:W-:Y:S05]  /*9de0*/  BSYNC B0 ;  /* 0x0000000000007941 */ /* 0x000fea0003800000 */
.L_x_1485:
        /* <DEDUP_REMOVED lines=15> */
.L_x_1488:
[----:B------:R-:W-:Y:S05]  /*9ee0*/  BSYNC B0 ;  /* 0x0000000000007941 */ /* 0x000fea0003800000 */
.L_x_1487:
        /* <DEDUP_REMOVED lines=14> */
.L_x_1490:
[----:B------:R-:W-:Y:S05]  /*9fd0*/  BSYNC B0 ;  /* 0x0000000000007941 */ /* 0x000fea0003800000 */
.L_x_1489:
        /* <DEDUP_REMOVED lines=14> */
.L_x_1492:
[----:B------:R-:W-:Y:S05]  /*a0c0*/  BSYNC B0 ;  /* 0x0000000000007941 */ /* 0x000fea0003800000 */
.L_x_1491:
        /* <DEDUP_REMOVED lines=14> */
.L_x_1494:
[----:B------:R-:W-:Y:S05]  /*a1b0*/  BSYNC B0 ;  /* 0x0000000000007941 */ /* 0x000fea0003800000 */
.L_x_1493:
        /* <DEDUP_REMOVED lines=14> */
.L_x_1496:
[----:B------:R-:W-:Y:S05]  /*a2a0*/  BSYNC B0 ;  /* 0x0000000000007941 */ /* 0x000fea0003800000 */
.L_x_1495:
        /* <DEDUP_REMOVED lines=14> */
.L_x_1498:
[----:B------:R-:W-:Y:S05]  /*a390*/  BSYNC B0 ;  /* 0x0000000000007941 */ /* 0x000fea0003800000 */
.L_x_1497:
        /* <DEDUP_REMOVED lines=13> */
.L_x_1499:
        /* <DEDUP_REMOVED lines=9> */
.L_x_2327:


//--------------------- .text._ZN7cutlass13device_kernelIN5flash19enable_sm80_to_sm89INS1_16FlashAttnBwdSm80INS1_25CollectiveMainloopBwdSm80ILi2ELi2EN4cute5tupleIJNS5_1CILi64EEENS7_ILi128EEES9_EEENS_6half_tEfNS_4arch4Sm80ELb0ELb1ELb0ELb0ELb0ELb0ELb0ELb0ELi2ELi2ELi2ELi2ELb0EEENS1_24CollectiveEpilogueBwdGQAISA_fSD_Li256ELb0ELb0EEENS1_19SingleTileSchedulerILb0ELb0ELb0ELi128EEEEEEEEEvNT_6ParamsE --------------------------
	.section	.text._ZN7cutlass13device_kernelIN5flash19enable_sm80_to_sm89INS1_16FlashAttnBwdSm80INS1_25CollectiveMainloopBwdSm80ILi2ELi2EN4cute5tupleIJNS5_1CILi64EEENS7_ILi128EEES9_EEENS_6half_tEfNS_4arch4Sm80ELb0ELb1ELb0ELb0ELb0ELb0ELb0ELb0ELi2ELi2ELi2ELi2ELb0EEENS1_24CollectiveEpilogueBwdGQAISA_fSD_Li256ELb0ELb0EEENS1_19SingleTileSchedulerILb0ELb0ELb0ELi128EEEEEEEEEvNT_6ParamsE,"ax",@progbits
	.sectioninfo	@"SHI_REGISTERS=255"
	.align	128
.text._ZN7cutlass13device_kernelIN5flash19enable_sm80_to_sm89INS1_16FlashAttnBwdSm80INS1_25CollectiveMainloopBwdSm80ILi2ELi2EN4cute5tupleIJNS5_1CILi64EEENS7_ILi128EEES9_EEENS_6half_tEfNS_4arch4Sm80ELb0ELb1ELb0ELb0ELb0ELb0ELb0ELb0ELi2ELi2ELi2ELi2ELb0EEENS1_24CollectiveEpilogueBwdGQAISA_fSD_Li256ELb0ELb0EEENS1_19SingleTileSchedulerILb0ELb0ELb0ELi128EEEEEEEEEvNT_6ParamsE:
        .type           _ZN7cutlass13device_kernelIN5flash19enable_sm80_to_sm89INS1_16FlashAttnBwdSm80INS1_25CollectiveMainloopBwdSm80ILi2ELi2EN4cute5tupleIJNS5_1CILi64EEENS7_ILi128EEES9_EEENS_6half_tEfNS_4arch4Sm80ELb0ELb1ELb0ELb0ELb0ELb0ELb0ELb0ELi2ELi2ELi2ELi2ELb0EEENS1_24CollectiveEpilogueBwdGQAISA_fSD_Li256ELb0ELb0EEENS1_19SingleTileSchedulerILb0ELb0ELb0ELi128EEEEEEEEEvNT_6ParamsE,@function
        .size           _ZN7cutlass13device_kernelIN5flash19enable_sm80_to_sm89INS1_16FlashAttnBwdSm80INS1_25CollectiveMainloopBwdSm80ILi2ELi2EN4cute5tupleIJNS5_1CILi64EEENS7_ILi128EEES9_EEENS_6half_tEfNS_4arch4Sm80ELb0ELb1ELb0ELb0ELb0ELb0ELb0ELb0ELi2ELi2ELi2ELi2ELb0EEENS1_24CollectiveEpilogueBwdGQAISA_fSD_Li256ELb0ELb0EEENS1_19SingleTileSchedulerILb0ELb0ELb0ELi128EEEEEEEEEvNT_6ParamsE,(.L_x_2328 - _ZN7cutlass13device_kernelIN5flash19enable_sm80_to_sm89INS1_16FlashAttnBwdSm80INS1_25CollectiveMainloopBwdSm80ILi2ELi2EN4cute5tupleIJNS5_1CILi64EEENS7_ILi128EEES9_EEENS_6half_tEfNS_4arch4Sm80ELb0ELb1ELb0ELb0ELb0ELb0ELb0ELb0ELi2ELi2ELi2ELi2ELb0EEENS1_24CollectiveEpilogueBwdGQAISA_fSD_Li256ELb0ELb0EEENS1_19SingleTileSchedulerILb0ELb0ELb0ELi128EEEEEEEEEvNT_6ParamsE)
        .other          _ZN7cutlass13device_kernelIN5flash19enable_sm80_to_sm89INS1_16FlashAttnBwdSm80INS1_25CollectiveMainloopBwdSm80ILi2ELi2EN4cute5tupleIJNS5_1CILi64EEENS7_ILi128EEES9_EEENS_6half_tEfNS_4arch4Sm80ELb0ELb1ELb0ELb0ELb0ELb0ELb0ELb0ELi2ELi2ELi2ELi2ELb0EEENS1_24CollectiveEpilogueBwdGQAISA_fSD_Li256ELb0ELb0EEENS1_19SingleTileSchedulerILb0ELb0ELb0ELi128EEEEEEEEEvNT_6ParamsE,@"STO_CUDA_ENTRY STV_DEFAULT"
_ZN7cutlass13device_kernelIN5flash19enable_sm80_to_sm89INS1_16FlashAttnBwdSm80INS1_25CollectiveMainloopBwdSm80ILi2ELi2EN4cute5tupleIJNS5_1CILi64EEENS7_ILi128EEES9_EEENS_6half_tEfNS_4arch4Sm80ELb0ELb1ELb0ELb0ELb0ELb0ELb0ELb0ELi2ELi2ELi2ELi2ELb0EEENS1_24CollectiveEpilogueBwdGQAISA_fSD_Li256ELb0ELb0EEENS1_19SingleTileSchedulerILb0ELb0ELb0ELi128EEEEEEEEEvNT_6ParamsE:
        /* <DEDUP_REMOVED lines=14> */
[----:B--2---:R-:W-:-:S13]  /*00e0*/  ISETP.LE.AND P0, PT, RZ, UR10, PT ;  /* 0x0000000aff007c0c */ /* 0x004fda000bf03270 */
[----:B------:R-:W-:Y:S05]  /*00f0*/  @!P0 BRA `(.L_x_1500) ;  /* 0x000000c000008947 */ /* 0x000fea0003800000 */
[----:B---3--:R-:W-:Y:S02]  /*0100*/  ULDC UR4, c[0x0][0x168] ;  /* 0x00005a0000047ab9 */ /* 0x008fe40000000800 */
        /* <DEDUP_REMOVED lines=11> */
.L_x_1500:
[----:B---3--:R-:W-:Y:S01]  /*01c0*/  USHF.L.U32 UR13, UR10, 0x7, URZ ;  /* 0x000000070a0d7899 */ /* 0x008fe2000800063f */
[----:B------:R-:W-:Y:S01]  /*01d0*/  PLOP3.LUT P1, PT, PT, PT, PT, 0x80, 0x0 ;  /* 0x000000000000781c */ /* 0x000fe20003f2f070 */
[----:B------:R-:W-:Y:S01]  /*01e0*/  ULDC UR6, c[0x0][0x168] ;  /* 0x00005a0000067ab9 */ /* 0x000fe20000000800 */
[----:B------:R-:W-:Y:S01]  /*01f0*/  CS2R R166, SRZ ;  /* 0x0000000000a67805 */ /* 0x000fe2000001ff00 */
[----:B------:R-:W-:Y:S01]  /*0200*/  UIADD3 UR6, UR13, UR6, URZ ;  /* 0x000000060d067290 */ /* 0x000fe2000fffe03f */
        /* <DEDUP_REMOVED lines=76> */
[--C-:B------:R-:W-:Y:S01]  /*06d0*/  IMAD.MOV.U32 R32, RZ, RZ, R2.reuse ;  /* 0x000000ffff207224 */ /* 0x100fe200078e0002 */
[----:B------:R-:W-:Y:S01]  /*06e0*/  USHF.R.S32.HI UR24, URZ, 0x1f, UR23 ;  /* 0x0000001f3f187899 */ /* 0x000fe20008011417 */
[----:B------:R-:W-:Y:S01]  /*06f0*/  IMAD.MOV.U32 R32, RZ, RZ, R2 ;  /* 0x000000ffff207224 */ /* 0x000fe200078e0002 */
[----:B------:R-:W-:Y:S01]  /*0700*/  ULDC.64 UR6, c[0x0][0x270] ;  /* 0x00009c0000067ab9 */ /* 0x000fe20000000a00 */
[----:B------:R-:W-:Y:S01]  /*0710*/  IMAD.U32 R0, RZ, RZ, UR23 ;  /* 0x00000017ff007e24 */ /* 0x000fe2000f8e00ff */
[----:B------:R-:W-:Y:S01]  /*0720*/  ULDC.64 UR4, c[0x0][0x288] ;  /* 0x0000a20000047ab9 */ /* 0x000fe20000000a00 */
[----:B------:R-:W-:Y:S01]  /*0730*/  IMAD.SHL.U32 R250, R32, 0x4, RZ ;  /* 0x0000000420fa7824 */ /* 0x000fe200078e00ff */
[----:B------:R-:W-:Y:S01]  /*0740*/  UIMAD UR6, UR24, UR6, URZ ;  /* 0x00000006180672a4 */ /* 0x000fe2000f8e023f */
[----:B-1----:R-:W-:Y:S01]  /*0750*/  IMAD.U32 R2, RZ, RZ, UR23 ;  /* 0x00000017ff027e24 */ /* 0x002fe2000f8e00ff */
[----:B------:R-:W-:Y:S01]  /*0760*/  UIMAD UR4, UR24, UR4, URZ ;  /* 0x00000004180472a4 */ /* 0x000fe2000f8e023f */
[----:B------:R-:W-:Y:S01]  /*0770*/  SHF.R.S32.HI R27, RZ, 0x1f, R32 ;  /* 0x0000001fff1b7819 */ /* 0x000fe20000011420 */
[----:B------:R-:W-:Y:S01]  /*0780*/  ULDC.64 UR8, c[0x0][0x248] ;  /* 0x0000920000087ab9 */ /* 0x000fe20000000a00 */
[--C-:B------:R-:W-:Y:S01]  /*0790*/  SHF.R.S32.HI R251, RZ, 0x1f, R250.reuse ;  /* 0x0000001ffffb7819 */ /* 0x100fe200000114fa */
[----:B------:R-:W-:Y:S01]  /*07a0*/  USHF.L.U32 UR16, UR12, 0x6, URZ ;  /* 0x000000060c107899 */ /* 0x000fe2000800063f */
[----:B------:R-:W-:Y:S01]  /*07b0*/  IMAD.MOV.U32 R33, RZ, RZ, R3 ;  /* 0x000000ffff217224 */ /* 0x000fe200078e0003 */
[----:B------:R-:W-:Y:S01]  /*07c0*/  UISETP.NE.AND UP0, UPT, UR8, 0x1, UPT ;  /* 0x000000010800788c */ /* 0x000fe2000bf05270 */
[----:B------:R-:W-:Y:S01]  /*07d0*/  LEA.HI R24, R27, R32, RZ, 0x3 ;  /* 0x000000201b187211 */ /* 0x000fe200078f18ff */
[----:B------:R-:W-:Y:S01]  /*07e0*/  UIMAD.WIDE.U32 UR26, UR23, UR9, URZ ;  /* 0x00000009171a72a5 */ /* 0x000fe2000f8e003f */
[----:B------:R-:W-:Y:S01]  /*07f0*/  IMAD.WIDE.U32 R4, R0, c[0x0][0x270], R250 ;  /* 0x00009c0000047a25 */ /* 0x000fe200078e00fa */
[----:B------:R-:W-:Y:S01]  /*0800*/  USHF.R.S32.HI UR22, URZ, 0x1f, UR11 ;  /* 0x0000001f3f167899 */ /* 0x000fe2000801140b */
[----:B------:R-:W-:Y:S01]  /*0810*/  SHF.R.S32.HI R34, RZ, 0x3, R24 ;  /* 0x00000003ff227819 */ /* 0x000fe20000011418 */
[----:B------:R-:W-:Y:S01]  /*0820*/  UIMAD UR9, UR23, UR7, UR6 ;  /* 0x00000007170972a4 */ /* 0x000fe2000f8e0206 */
[----:B------:R-:W-:Y:S01]  /*0830*/  IMAD.U32 R0, RZ, RZ, UR16 ;  /* 0x00000010ff007e24 */ /* 0x000fe2000f8e00ff */
[----:B------:R-:W-:Y:S01]  /*0840*/  UIMAD UR8, UR23, UR5, UR4 ;  /* 0x00000005170872a4 */ /* 0x000fe2000f8e0204 */
[----:B------:R-:W-:Y:S01]  /*0850*/  IMAD.WIDE.U32 R2, R2, c[0x0][0x288], R250 ;  /* 0x0000a20002027a25 */ /* 0x000fe200078e00fa */
[----:B------:R-:W-:Y:S01]  /*0860*/  ULDC.64 UR6, c[0x0][0x290] ;  /* 0x0000a40000067ab9 */ /* 0x000fe20000000a00 */
[----:B------:R-:W-:Y:S01]  /*0870*/  SHF.R.S32.HI R35, RZ, 0x1f, R34 ;  /* 0x0000001fff237819 */ /* 0x000fe20000011422 */
[----:B------:R-:W-:Y:S01]  /*0880*/  ULDC.64 UR4, c[0x0][0x278] ;  /* 0x00009e0000047ab9 */ /* 0x000fe20000000a00 */
[----:B------:R-:W-:Y:S01]  /*0890*/  IMAD.MOV.U32 R221, RZ, RZ, 0x10 ;  /* 0x00000010ffdd7424 */ /* 0x000fe200078e00ff */
[----:B------:R-:W-:Y:S01]  /*08a0*/  UIMAD UR15, UR22, UR6, URZ ;  /* 0x00000006160f72a4 */ /* 0x000fe2000f8e023f */
[----:B------:R-:W-:Y:S01]  /*08b0*/  IMAD.MOV.U32 R219, RZ, RZ, 0x20 ;  /* 0x00000020ffdb7424 */ /* 0x000fe200078e00ff */
[----:B------:R-:W-:Y:S01]  /*08c0*/  UIMAD.WIDE.U32 UR18, UR11, UR4, URZ ;  /* 0x000000040b1272a5 */ /* 0x000fe2000f8e003f */
[----:B------:R-:W-:Y:S01]  /*08d0*/  STL.64 [R1+0x8], R34 ;  /* 0x0000082201007387 */ /* 0x000fe20000100a00 */
[----:B------:R-:W-:-:S02]  /*08e0*/  UIMAD.WIDE.U32 UR28, UR11, UR6, URZ ;  /* 0x000000060b1c72a5 */ /* 0x000fc4000f8e003f */
[----:B------:R-:W-:Y:S02]  /*08f0*/  UIMAD UR6, UR22, UR4, URZ ;  /* 0x00000004160672a4 */ /* 0x000fe4000f8e023f */
[----:B------:R-:W-:Y:S01]  /*0900*/  UIMAD UR15, UR11, UR7, UR15 ;  /* 0x000000070b0f72a4 */ /* 0x000fe2000f8e020f */
[----:B------:R-:W-:Y:S01]  /*0910*/  IADD3 R19, P1, P0, R0, UR18, R4 ;  /* 0x0000001200137c10 */ /* 0x000fe2000f83e004 */
[----:B------:R-:W-:Y:S01]  /*0920*/  UIMAD UR7, UR11, UR5, UR6 ;  /* 0x000000050b0772a4 */ /* 0x000fe2000f8e0206 */
[----:B------:R-:W-:Y:S01]  /*0930*/  IADD3 R4, R5, UR9, RZ ;  /* 0x0000000905047c10 */ /* 0x000fe2000fffe0ff */
[----:B------:R-:W-:Y:S01]  /*0940*/  ULDC UR17, c[0x0][0x250] ;  /* 0x0000940000117ab9 */ /* 0x000fe20000000800 */
[----:B------:R-:W-:Y:S01]  /*0950*/  IMAD.U32 R0, RZ, RZ, UR8 ;  /* 0x00000008ff007e24 */ /* 0x000fe2000f8e00ff */
[----:B------:R-:W-:Y:S01]  /*0960*/  UIADD3 UR9, UR29, UR15, URZ ;  /* 0x0000000f1d097290 */ /* 0x000fe2000fffe03f */
[----:B------:R-:W-:Y:S01]  /*0970*/  IADD3 R29, P2, R2, UR28, RZ ;  /* 0x0000001c021d7c10 */ /* 0x000fe2000ff5e0ff */
[----:B------:R-:W-:Y:S01]  /*0980*/  UMOV UR6, UR23 ;  /* 0x0000001700067c82 */ /* 0x000fe20008000000 */
[----:B------:R-:W-:Y:S01]  /*0990*/  IMAD.U32 R2, RZ, RZ, UR10 ;  /* 0x0000000aff027e24 */ /* 0x000fe2000f8e00ff */
[----:B------:R-:W-:-:S02]  /*09a0*/  @UP0 USHF.R.U32.HI UR6, URZ, UR17, UR27 ;  /* 0x000000113f060299 */ /* 0x000fc4000801161b */
[----:B------:R-:W-:Y:S01]  /*09b0*/  IADD3.X R28, R3, UR9, R0, P2, !PT ;  /* 0x00000009031c7c10 */ /* 0x000fe200097fe400 */
[----:B------:R-:W-:Y:S01]  /*09c0*/  ULDC.64 UR4, c[0x0][0x1e0] ;  /* 0x0000780000047ab9 */ /* 0x000fe20000000a00 */
[----:B------:R-:W-:Y:S01]  /*09d0*/  LOP3.LUT R3, R24, 0xfffffff8, RZ, 0xc0, !PT ;  /* 0xfffffff818037812 */ /* 0x000fe200078ec0ff */
[----:B------:R-:W-:Y:S01]  /*09e0*/  USHF.R.S32.HI UR17, URZ, 0x1f, UR6 ;  /* 0x0000001f3f117899 */ /* 0x000fe20008011406 */
[----:B------:R-:W-:Y:S01]  /*09f0*/  IMAD.WIDE R10, R2, 0x80, R34 ;  /* 0x00000080020a7825 */ /* 0x000fe200078e0222 */
[----:B------:R-:W-:Y:S01]  /*0a00*/  LEA.HI R0, R27, R32, RZ, 0x6 ;  /* 0x000000201b007211 */ /* 0x000fe200078f30ff */
[----:B------:R-:W-:Y:S02]  /*0a10*/  USHF.R.S32.HI UR15, URZ, 0x1f, UR16 ;  /* 0x0000001f3f0f7899 */ /* 0x000fe40008011410 */
[----:B------:R-:W-:Y:S01]  /*0a20*/  UIMAD UR4, UR17, UR4, URZ ;  /* 0x00000004110472a4 */ /* 0x000fe2000f8e023f */
        /* <DEDUP_REMOVED lines=8> */
[----:B------:R-:W-:Y:S01]  /*0ab0*/  IMAD.SHL.U32 R26, R23, 0x200, RZ ;  /* 0x00000200171a7824 */ /* 0x000fe200078e00ff */
[----:B------:R-:W-:Y:S01]  /*0ac0*/  UIMAD UR4, UR17, UR4, URZ ;  /* 0x00000004110472a4 */ /* 0x000fe2000f8e023f */
[----:B------:R-:W-:Y:S01]  /*0ad0*/  IMAD.U32 R8, RZ, RZ, UR6 ;  /* 0x00000006ff087e24 */ /* 0x000fe2000f8e00ff */
[----:B------:R-:W-:Y:S01]  /*0ae0*/  UIADD3 UR8, UR19, UR7, URZ ;  /* 0x0000000713087290 */ /* 0x000fe2000fffe03f */
[----:B------:R-:W-:Y:S01]  /*0af0*/  LOP3.LUT R2, R0, 0x38, R16, 0xf8, !PT ;  /* 0x0000003800027812 */ /* 0x000fe200078ef810 */
[----:B------:R-:W-:Y:S01]  /*0b00*/  UIMAD UR25, UR6, UR5, UR4 ;  /* 0x00000005061972a4 */ /* 0x000fe2000f8e0204 */
[----:B------:R-:W-:Y:S01]  /*0b10*/  SHF.R.U32.HI R0, RZ, 0x3, R0 ;  /* 0x00000003ff007819 */ /* 0x000fe20000011600 */
[----:B------:R-:W-:Y:S01]  /*0b20*/  UMOV UR17, 0x6 ;  /* 0x0000000600117882 */ /* 0x000fe20000000000 */
[----:B------:R-:W-:Y:S01]  /*0b30*/  SHF.R.S32.HI R17, RZ, 0x1f, R16 ;  /* 0x0000001fff117819 */ /* 0x000fe20000011410 */
[----:B------:R-:W-:Y:S01]  /*0b40*/  ULDC.64 UR4, c[0x0][0x1e8] ;  /* 0x00007a0000047ab9 */ /* 0x000fe20000000a00 */
[----:B------:R-:W-:Y:S01]  /*0b50*/  IADD3.X R20, R3, UR8, R4, P1, P0 ;  /* 0x0000000803147c10 */ /* 0x000fe20008fe0404 */
[----:B------:R-:W-:Y:S01]  /*0b60*/  UIMAD UR4, UR22, UR4, URZ ;  /* 0x00000004160472a4 */ /* 0x000fe2000f8e023f */
[----:B------:R-:W-:Y:S01]  /*0b70*/  LOP3.LUT R14, R26, R2, R0, 0xf6, !PT ;  /* 0x000000021a0e7212 */ /* 0x000fe200078ef600 */
[--C-:B------:R-:W-:Y:S01]  /*0b80*/  IMAD.WIDE.U32 R2, R8, c[0x0][0x1e0], R16.reuse ;  /* 0x0000780008027a25 */ /* 0x100fe200078e0010 */
[----:B------:R-:W-:Y:S01]  /*0b90*/  ULDC.64 UR6, c[0x0][0x1d8] ;  /* 0x0000760000067ab9 */ /* 0x000fe20000000a00 */
[----:B------:R-:W-:Y:S01]  /*0ba0*/  IADD3 R30, R16, 0x40, RZ ;  /* 0x00000040101e7810 */ /* 0x000fe20007ffe0ff */
[----:B------:R-:W-:Y:S01]  /*0bb0*/  USHF.L.U64.HI UR27, UR6, UR17, UR7 ;  /* 0x00000011061b7299 */ /* 0x000fe20008010207 */
[----:B------:R-:W-:Y:S01]  /*0bc0*/  IMAD R0, R35, c[0x0][0x178], RZ ;  /* 0x00005e0023007a24 */ /* 0x000fe200078e02ff */
[----:B------:R-:W-:Y:S01]  /*0bd0*/  IADD3 R5, R3, UR26, RZ ;  /* 0x0000001a03057c10 */ /* 0x000fe2000fffe0ff */
[----:B------:R-:W-:Y:S01]  /*0be0*/  IMAD.WIDE.U32 R8, R8, c[0x0][0x1b0], R16 ;  /* 0x00006c0008087a25 */ /* 0x000fe200078e0010 */
[----:B------:R-:W-:Y:S01]  /*0bf0*/  USHF.L.U32 UR28, UR6, 0x6, URZ ;  /* 0x00000006061c7899 */ /* 0x000fe2000800063f */
[----:B------:R-:W-:-:S02]  /*0c00*/  ISETP.GE.AND P6, PT, R16, c[0x0][0x1cc], PT ;  /* 0x0000730010007a0c */ /* 0x000fc40003fc6270 */
[C---:B------:R-:W-:Y:S01]  /*0c10*/  IMAD R0, R34.reuse, c[0x0][0x17c], R0 ;  /* 0x00005f0022007a24 */ /* 0x040fe200078e0200 */
[----:B------:R-:W-:Y:S01]  /*0c20*/  IADD3 R3, R9, UR25, RZ ;  /* 0x0000001909037c10 */ /* 0x000fe2000fffe0ff */
[----:B------:R-:W-:Y:S01]  /*0c30*/  IMAD.WIDE.U32 R6, R34, c[0x0][0x178], R16 ;  /* 0x00005e0022067a25 */ /* 0x000fe200078e0010 */
[----:B------:R-:W-:Y:S01]  /*0c40*/  UIMAD UR25, UR11, UR5, UR4 ;  /* 0x000000050b1972a4 */ /* 0x000fe2000f8e0204 */
[----:B------:R-:W-:Y:S01]  /*0c50*/  ISETP.GE.AND P5, PT, R30, c[0x0][0x1cc], PT ;  /* 0x000073001e007a0c */ /* 0x000fe20003fa6270 */
[----:B------:R-:W-:Y:S01]  /*0c60*/  ULDC.64 UR6, c[0x0][0x180] ;  /* 0x0000600000067ab9 */ /* 0x000fe20000000a00 */
[----:B------:R-:W-:Y:S01]  /*0c70*/  IMAD.IADD R7, R7, 0x1, R0 ;  /* 0x0000000107077824 */ /* 0x000fe200078e0200 */
[----:B------:R-:W-:Y:S01]  /*0c80*/  ULDC.64 UR4, c[0x0][0x1b8] ;  /* 0x00006e0000047ab9 */ /* 0x000fe20000000a00 */
[----:B------:R-:W-:Y:S01]  /*0c90*/  IMAD.MOV.U32 R4, RZ, RZ, R2 ;  /* 0x000000ffff047224 */ /* 0x000fe200078e0002 */
[----:B------:R-:W-:Y:S01]  /*0ca0*/  UIMAD UR4, UR22, UR4, URZ ;  /* 0x00000004160472a4 */ /* 0x000fe2000f8e023f */
[----:B------:R-:W-:Y:S01]  /*0cb0*/  IMAD.U32 R9, RZ, RZ, UR11 ;  /* 0x0000000bff097e24 */ /* 0x000fe2000f8e00ff */
[----:B------:R-:W-:Y:S01]  /*0cc0*/  UIMAD UR6, UR24, UR6, URZ ;  /* 0x00000006180672a4 */ /* 0x000fe2000f8e023f */
[----:B------:R-:W-:Y:S01]  /*0cd0*/  IMAD.MOV.U32 R2, RZ, RZ, R8 ;  /* 0x000000ffff027224 */ /* 0x000fe200078e0008 */
[----:B------:R-:W-:Y:S01]  /*0ce0*/  UIMAD UR26, UR11, UR5, UR4 ;  /* 0x000000050b1a72a4 */ /* 0x000fe2000f8e0204 */
[----:B------:R-:W-:Y:S01]  /*0cf0*/  IMAD.U32 R0, RZ, RZ, UR23 ;  /* 0x00000017ff007e24 */ /* 0x000fe2000f8e00ff */
[----:B------:R-:W-:Y:S01]  /*0d00*/  UIMAD UR7, UR23, UR7, UR6 ;  /* 0x00000007170772a4 */ /* 0x000fe2000f8e0206 */
[----:B------:R-:W-:Y:S01]  /*0d10*/  IMAD.U32 R8, RZ, RZ, UR11 ;  /* 0x0000000bff087e24 */ /* 0x000fe2000f8e00ff */
[----:B------:R-:W-:Y:S01]  /*0d20*/  ULDC.64 UR4, c[0x0][0x178] ;  /* 0x00005e0000047ab9 */ /* 0x000fe20000000a00 */
[----:B------:R-:W-:Y:S01]  /*0d30*/  IMAD.WIDE.U32 R4, R9, c[0x0][0x1e8], R4 ;  /* 0x00007a0009047a25 */ /* 0x000fe200078e0004 */
[----:B------:R-:W-:-:S03]  /*0d40*/  UIMAD.WIDE.U32 UR30, UR12, UR4, URZ ;  /* 0x000000040c1e72a5 */ /* 0x000fc6000f8e003f */
[----:B------:R-:W-:Y:S01]  /*0d50*/  IMAD.WIDE.U32 R6, R0, c[0x0][0x180], R6 ;  /* 0x0000600000067a25 */ /* 0x000fe200078e0006 */
[----:B------:R-:W-:Y:S01]  /*0d60*/  IADD3 R5, R5, UR25, RZ ;  /* 0x0000001905057c10 */ /* 0x000fe2000fffe0ff */
[----:B------:R-:W-:Y:S02]  /*0d70*/  ULDC UR25, c[0x0][0x198] ;  /* 0x0000660000197ab9 */ /* 0x000fe40000000800 */
[----:B------:R-:W-:Y:S01]  /*0d80*/  IMAD.WIDE.U32 R2, R8, c[0x0][0x1b8], R2 ;  /* 0x00006e0008027a25 */ /* 0x000fe200078e0002 */
[----:B------:R-:W-:Y:S01]  /*0d90*/  IADD3 R9, R7, UR7, RZ ;  /* 0x0000000707097c10 */ /* 0x000fe2000fffe0ff */
[----:B------:R-:W-:Y:S02]  /*0da0*/  UIADD3 UR25, -UR13, UR25, URZ ;  /* 0x000000190d197290 */ /* 0x000fe4000fffe13f */
[----:B------:R-:W-:Y:S01]  /*0db0*/  IMAD.MOV.U32 R8, RZ, RZ, R6 ;  /* 0x000000ffff087224 */ /* 0x000fe200078e0006 */
[----:B------:R-:W-:Y:S01]  /*0dc0*/  IADD3 R3, R3, UR26, RZ ;  /* 0x0000001a03037c10 */ /* 0x000fe2000fffe0ff */
[C---:B------:R-:W-:Y:S01]  /*0dd0*/  IMAD R6, R11.reuse, c[0x0][0x1a8], RZ ;  /* 0x00006a000b067a24 */ /* 0x040fe200078e02ff */
[----:B------:R-:W-:Y:S01]  /*0de0*/  USHF.R.S32.HI UR26, URZ, 0x1f, UR12 ;  /* 0x0000001f3f1a7899 */ /* 0x000fe2000801140c */
[----:B------:R-:W-:Y:S01]  /*0df0*/  IMAD R0, R11, c[0x0][0x1d8], RZ ;  /* 0x000076000b007a24 */ /* 0x000fe200078e02ff */
[----:B------:R-:W-:Y:S01]  /*0e00*/  ULDC.64 UR6, c[0x0][0x188] ;  /* 0x0000620000067ab9 */ /* 0x000fe20000000a00 */
[C---:B------:R-:W-:Y:S01]  /*0e10*/  IMAD R12, R10.reuse, c[0x0][0x1ac], R6 ;  /* 0x00006b000a0c7a24 */ /* 0x040fe200078e0206 */
[----:B------:R-:W-:Y:S01]  /*0e20*/  UIMAD UR29, UR26, UR4, URZ ;  /* 0x000000041a1d72a4 */ /* 0x000fe2000f8e023f */
[C---:B------:R-:W-:Y:S01]  /*0e30*/  IMAD R0, R10.reuse, c[0x0][0x1dc], R0 ;  /* 0x000077000a007a24 */ /* 0x040fe200078e0200 */
[----:B------:R-:W-:Y:S01]  /*0e40*/  UIMAD UR6, UR22, UR6, URZ ;  /* 0x00000006160672a4 */ /* 0x000fe2000f8e023f */
[----:B------:R-:W-:Y:S01]  /*0e50*/  IMAD.WIDE.U32 R6, R10, c[0x0][0x1d8], R4 ;  /* 0x000076000a067a25 */ /* 0x000fe200078e0004 */
[----:B------:R-:W-:Y:S01]  /*0e60*/  UIMAD UR29, UR12, UR5, UR29 ;  /* 0x000000050c1d72a4 */ /* 0x000fe2000f8e021d */
[----:B------:R-:W-:Y:S01]  /*0e70*/  IADD3 R11, -R34, UR25, RZ ;  /* 0x00000019220b7c10 */ /* 0x000fe2000fffe1ff */
[----:B------:R-:W-:Y:S01]  /*0e80*/  UIMAD UR6, UR11, UR7, UR6 ;  /* 0x000000070b0672a4 */ /* 0x000fe2000f8e0206 */
[----:B------:R-:W-:Y:S01]  /*0e90*/  IMAD.WIDE.U32 R4, R10, c[0x0][0x1a8], R2 ;  /* 0x00006a000a047a25 */ /* 0x000fe200078e0002 */
[----:B------:R-:W-:Y:S01]  /*0ea0*/  LEA R2, P0, R6, c[0x0][0x1c0], 0x1 ;  /* 0x0000700006027a11 */ /* 0x000fe200078008ff */
[----:B------:R-:W-:Y:S01]  /*0eb0*/  UIADD3 UR29, UR31, UR29, URZ ;  /* 0x0000001d1f1d7290 */ /* 0x000fe2000fffe03f */
[C---:B------:R-:W-:Y:S01]  /*0ec0*/  ISETP.LT.OR P4, PT, R11.reuse, 0x1, P6 ;  /* 0x000000010b00780c */ /* 0x040fe20003781670 */
[----:B------:R-:W-:Y:S01]  /*0ed0*/  IMAD.U32 R3, RZ, RZ, UR11 ;  /* 0x0000000bff037e24 */ /* 0x000fe2000f8e00ff */
[----:B------:R-:W-:Y:S01]  /*0ee0*/  ISETP.LT.OR P3, PT, R11, 0x1, P5 ;  /* 0x000000010b00780c */ /* 0x000fe20002f61670 */
[----:B------:R-:W-:Y:S01]  /*0ef0*/  IMAD.IADD R0, R7, 0x1, R0 ;  /* 0x0000000107007824 */ /* 0x000fe200078e0200 */
[----:B------:R-:W-:Y:S01]  /*0f00*/  ISETP.LT.OR P2, PT, R11, 0x21, P6 ;  /* 0x000000210b00780c */ /* 0x000fe20003741670 */
[----:B------:R-:W-:Y:S01]  /*0f10*/  IMAD.WIDE.U32 R38, R3, c[0x0][0x188], R8 ;  /* 0x0000620003267a25 */ /* 0x000fe200078e0008 */
[----:B------:R-:W-:-:S02]  /*0f20*/  UIADD3 UR7, UP0, UR28, 0x80, URZ ;  /* 0x000000801c077890 */ /* 0x000fc4000ff1e03f */
[----:B------:R-:W-:Y:S01]  /*0f30*/  LEA.HI.X R3, R6, c[0x0][0x1c4], R0, 0x1, P0 ;  /* 0x0000710006037a11 */ /* 0x000fe200000f0c00 */
[----:B------:R-:W-:Y:S01]  /*0f40*/  IMAD.IADD R0, R5, 0x1, R12 ;  /* 0x0000000105007824 */ /* 0x000fe200078e020c */
[C---:B------:R-:W-:Y:S01]  /*0f50*/  LEA R6, P1, R4.reuse, c[0x0][0x190], 0x1 ;  /* 0x0000640004067a11 */ /* 0x040fe200078208ff */
[----:B------:R-:W-:Y:S01]  /*0f60*/  IMAD.U32 R8, RZ, RZ, UR30 ;  /* 0x0000001eff087e24 */ /* 0x000fe2000f8e00ff */
[----:B------:R-:W-:Y:S01]  /*0f70*/  IADD3 R15, R39, UR6, RZ ;  /* 0x00000006270f7c10 */ /* 0x000fe2000fffe0ff */
[----:B------:R-:W-:Y:S01]  /*0f80*/  IMAD.U32 R9, RZ, RZ, UR31 ;  /* 0x0000001fff097e24 */ /* 0x000fe2000f8e00ff */
[----:B------:R-:W-:Y:S01]  /*0f90*/  LEA.HI.X R7, R4, c[0x0][0x194], R0, 0x1, P1 ;  /* 0x0000650004077a11 */ /* 0x000fe200008f0c00 */
[----:B------:R-:W-:Y:S01]  /*0fa0*/  IMAD.U32 R9, RZ, RZ, UR29 ;  /* 0x0000001dff097e24 */ /* 0x000fe2000f8e00ff */
[----:B------:R-:W-:Y:S01]  /*0fb0*/  LEA R13, P0, R8, R38, 0x6 ;  /* 0x00000026080d7211 */ /* 0x000fe200078030ff */
[----:B------:R-:W-:Y:S01]  /*0fc0*/  IMAD.SHL.U32 R10, R14, 0x2, RZ ;  /* 0x000000020e0a7824 */ /* 0x000fe200078e00ff */
[----:B------:R-:W-:Y:S01]  /*0fd0*/  IADD3 R4, P1, R2, UR28, RZ ;  /* 0x0000001c02047c10 */ /* 0x000fe2000ff3e0ff */
[----:B------:R-:W-:Y:S01]  /*0fe0*/  UIADD3.X UR6, URZ, UR27, URZ, UP0, !UPT ;  /* 0x0000001b3f067290 */ /* 0x000fe200087fe43f */
[----:B------:R-:W-:Y:S01]  /*0ff0*/  LEA.HI.X R0, R8, R15, R9, 0x6, P0 ;  /* 0x0000000f08007211 */ /* 0x000fe200000f3409 */
[----:B------:R-:W-:Y:S01]  /*1000*/  IMAD.U32 R8, RZ, RZ, UR28 ;  /* 0x0000001cff087e24 */ /* 0x000fe2000f8e00ff */
[----:B------:R-:W-:Y:S01]  /*1010*/  IADD3.X R5, R3, UR27, RZ, P1, !PT ;  /* 0x0000001b03057c10 */ /* 0x000fe20008ffe4ff */
[----:B------:R-:W-:Y:S01]  /*1020*/  @!PT LDS RZ, [RZ] ;  /* 0x00000000fffff984 */ /* 0x000fe20000000800 */
[----:B------:R-:W-:Y:S01]  /*1030*/  @!PT LDS RZ, [RZ] ;  /* 0x00000000fffff984 */ /* 0x000fe20000000800 */
[----:B------:R-:W-:Y:S01]  /*1040*/  @!PT LDS RZ, [RZ] ;  /* 0x00000000fffff984 */ /* 0x000fe20000000800 */
[----:B------:R1:W-:Y:S01]  /*1050*/  LDGSTS.E.BYPASS.LTC128B.128 [R10+0x8080], [R2.64], !P4 ;  /* 0x08080000020a7fae */ /* 0x0003e2000e101d54 */
[----:B------:R-:W-:-:S02]  /*1060*/  ISETP.LT.OR P4, PT, R11, 0x41, P6 ;  /* 0x000000410b00780c */ /* 0x000fc40003781670 */
[----:B------:R-:W-:Y:S01]  /*1070*/  IADD3 R8, P1, P0, R8, 0x80, R2 ;  /* 0x0000008008087810 */ /* 0x000fe2000783e002 */
[----:B------:R1:W-:Y:S01]  /*1080*/  LDGSTS.E.BYPASS.LTC128B.128 [R10+0xc080], [R2.64+0x80], !P3 ;  /* 0x0c080080020a7fae */ /* 0x0003e2000d901d54 */
[C---:B------:R-:W-:Y:S02]  /*1090*/  ISETP.LT.OR P3, PT, R11.reuse, 0x41, P5 ;  /* 0x000000410b00780c */ /* 0x040fe40002f61670 */
[----:B------:R-:W-:Y:S01]  /*10a0*/  IADD3.X R9, RZ, UR27, R3, P1, P0 ;  /* 0x0000001bff097c10 */ /* 0x000fe20008fe0403 */
[----:B------:R2:W-:Y:S01]  /*10b0*/  LDGSTS.E.BYPASS.LTC128B.128 [R10+0x9080], [R4.64], !P2 ;  /* 0x09080000040a7fae */ /* 0x0005e2000d101d54 */
[C---:B------:R-:W-:Y:S02]  /*10c0*/  ISETP.LT.OR P2, PT, R11.reuse, 0x21, P5 ;  /* 0x000000210b00780c */ /* 0x040fe40002f41670 */
[C---:B------:R-:W-:Y:S01]  /*10d0*/  ISETP.LT.OR P6, PT, R11.reuse, 0x61, P6 ;  /* 0x000000610b00780c */ /* 0x040fe200037c1670 */
[----:B------:R-:W-:Y:S01]  /*10e0*/  STL.64 [R1+0x28], R38 ;  /* 0x0000282601007387 */ /* 0x000fe20000100a00 */
[----:B------:R-:W-:-:S03]  /*10f0*/  ISETP.LT.OR P5, PT, R11, 0x61, P5 ;  /* 0x000000610b00780c */ /* 0x000fc60002fa1670 */
[----:B------:R3:W-:Y:S06]  /*1100*/  STL [R1+0x30], R15 ;  /* 0x0000300f01007387 */ /* 0x0007ec0000100800 */
[----:B------:R4:W-:Y:S01]  /*1110*/  LDGSTS.E.BYPASS.LTC128B.128 [R10+0xd080], [R8.64], !P2 ;  /* 0x0d080000080a7fae */ /* 0x0009e2000d101d54 */
[C---:B-1----:R-:W-:Y:S02]  /*1120*/  IADD3 R2, P0, R4.reuse, UR28, RZ ;  /* 0x0000001c04027c10 */ /* 0x042fe4000ff1e0ff */
[----:B--2---:R-:W-:Y:S02]  /*1130*/  IADD3 R4, P1, R4, UR7, RZ ;  /* 0x0000000704047c10 */ /* 0x004fe4000ff3e0ff */
[----:B------:R-:W-:-:S02]  /*1140*/  IADD3.X R3, R5, UR27, RZ, P0, !PT ;  /* 0x0000001b05037c10 */ /* 0x000fc400087fe4ff */
[----:B------:R-:W-:Y:S02]  /*1150*/  IADD3.X R5, R5, UR6, RZ, P1, !PT ;  /* 0x0000000605057c10 */ /* 0x000fe40008ffe4ff */
[C---:B------:R-:W-:Y:S01]  /*1160*/  LEA R12, P0, R13.reuse, c[0x0][0x160], 0x1 ;  /* 0x000058000d0c7a11 */ /* 0x040fe200078008ff */
[----:B------:R1:W-:Y:S03]  /*1170*/  LDGSTS.E.BYPASS.LTC128B.128 [R10+0xa080], [R2.64], !P4 ;  /* 0x0a080000020a7fae */ /* 0x0003e6000e101d54 */
[----:B------:R-:W-:Y:S01]  /*1180*/  LEA.HI.X R13, R13, c[0x0][0x164], R0, 0x1, P0 ;  /* 0x000059000d0d7a11 */ /* 0x000fe200000f0c00 */
[----:B------:R2:W-:Y:S01]  /*1190*/  LDGSTS.E.BYPASS.LTC128B.128 [R10+0xe080], [R4.64], !P3 ;  /* 0x0e080000040a7fae */ /* 0x0005e2000d901d54 */
[----:B------:R-:W-:Y:S01]  /*11a0*/  ISETP.GE.AND P3, PT, R16, c[0x0][0x19c], PT ;  /* 0x0000670010007a0c */ /* 0x000fe20003f66270 */
[----:B------:R-:W-:Y:S01]  /*11b0*/  IMAD.U32 R0, RZ, RZ, UR4 ;  /* 0x00000004ff007e24 */ /* 0x000fe2000f8e00ff */
[----:B------:R-:W-:Y:S01]  /*11c0*/  ISETP.GE.AND P0, PT, R30, c[0x0][0x19c], PT ;  /* 0x000067001e007a0c */ /* 0x000fe20003f06270 */
[----:B----4-:R-:W-:Y:S01]  /*11d0*/  IMAD.U32 R8, RZ, RZ, UR5 ;  /* 0x00000005ff087e24 */ /* 0x010fe2000f8e00ff */
[----:B------:R-:W-:-:S02]  /*11e0*/  ISETP.LT.OR P4, PT, R11, 0x1, P3 ;  /* 0x000000010b00780c */ /* 0x000fc40001f81670 */
[C---:B--2---:R-:W-:Y:S02]  /*11f0*/  IADD3 R4, P2, R2.reuse, UR28, RZ ;  /* 0x0000001c02047c10 */ /* 0x044fe4000ff5e0ff */
[----:B-1----:R-:W-:Y:S02]  /*1200*/  IADD3 R2, P1, R2, UR7, RZ ;  /* 0x0000000702027c10 */ /* 0x002fe4000ff3e0ff */
[C---:B------:R-:W-:Y:S02]  /*1210*/  IADD3.X R5, R3.reuse, UR27, RZ, P2, !PT ;  /* 0x0000001b03057c10 */ /* 0x040fe400097fe4ff */
[----:B------:R-:W-:Y:S01]  /*1220*/  IADD3.X R3, R3, UR6, RZ, P1, !PT ;  /* 0x0000000603037c10 */ /* 0x000fe20008ffe4ff */
[----:B------:R-:W-:Y:S01]  /*1230*/  ULDC.64 UR6, c[0x0][0x1a8] ;  /* 0x00006a0000067ab9 */ /* 0x000fe20000000a00 */
[C---:B------:R-:W-:Y:S01]  /*1240*/  LEA R14, P2, R0.reuse, R12, 0x6 ;  /* 0x0000000c000e7211 */ /* 0x040fe200078430ff */
[----:B------:R-:W-:Y:S01]  /*1250*/  USHF.L.U32 UR27, UR6, 0x6, URZ ;  /* 0x00000006061b7899 */ /* 0x000fe2000800063f */
[C---:B------:R-:W-:Y:S01]  /*1260*/  ISETP.LT.OR P1, PT, R11.reuse, 0x1, P0 ;  /* 0x000000010b00780c */ /* 0x040fe20000721670 */
[----:B------:R1:W-:Y:S01]  /*1270*/  LDGSTS.E.BYPASS.LTC128B.128 [R10+0xb080], [R4.64], !P6 ;  /* 0x0b080000040a7fae */ /* 0x0003e2000f101d54 */
[----:B------:R-:W-:Y:S01]  /*1280*/  USHF.L.U64.HI UR28, UR6, UR17, UR7 ;  /* 0x00000011061c7299 */ /* 0x000fe20008010207 */
[----:B---3--:R-:W-:Y:S01]  /*1290*/  LEA.HI.X R15, R0, R13, R8, 0x6, P2 ;  /* 0x0000000d000f7211 */ /* 0x008fe200010f3408 */
[----:B------:R-:W-:Y:S01]  /*12a0*/  UIADD3 UR30, UP0, UR27, 0x80, URZ ;  /* 0x000000801b1e7890 */ /* 0x000fe2000ff1e03f */
[----:B------:R2:W-:Y:S01]  /*12b0*/  LDGSTS.E.BYPASS.LTC128B.128 [R10+0xf080], [R2.64], !P5 ;  /* 0x0f080000020a7fae */ /* 0x0005e2000e901d54 */
[----:B------:R-:W-:Y:S01]  /*12c0*/  ISETP.LT.OR P2, PT, R11, 0x21, P3 ;  /* 0x000000210b00780c */ /* 0x000fe20001f41670 */
[----:B------:R-:W-:Y:S01]  /*12d0*/  IMAD R0, R35, c[0x0][0x208], RZ ;  /* 0x0000820023007a24 */ /* 0x000fe200078e02ff */
[----:B------:R-:W-:Y:S01]  /*12e0*/  ISETP.LT.OR P6, PT, R11, 0x21, P0 ;  /* 0x000000210b00780c */ /* 0x000fe200007c1670 */
[----:B------:R3:W-:Y:S01]  /*12f0*/  LDGSTS.E.BYPASS.LTC128B.128 [R10+0x80], [R6.64], !P4 ;  /* 0x00080000060a7fae */ /* 0x0007e2000e101d54 */
[----:B------:R-:W-:Y:S01]  /*1300*/  UIADD3.X UR29, URZ, UR28, URZ, UP0, !UPT ;  /* 0x0000001c3f1d7290 */ /* 0x000fe200087fe43f */
[----:B------:R-:W-:Y:S01]  /*1310*/  IMAD R0, R34, c[0x0][0x20c], R0 ;  /* 0x0000830022007a24 */ /* 0x000fe200078e0200 */
[----:B------:R-:W-:Y:S01]  /*1320*/  ULDC.64 UR6, c[0x0][0x210] ;  /* 0x0000840000067ab9 */ /* 0x000fe20000000a00 */
[----:B------:R3:W-:Y:S01]  /*1330*/  LDGSTS.E.BYPASS.LTC128B.128 [R10+0x4080], [R6.64+0x80], !P1 ;  /* 0x04080080060a7fae */ /* 0x0007e2000c901d54 */
[----:B------:R-:W-:Y:S01]  /*1340*/  LEA R18, P1, R19, c[0x0][0x258], 0x2 ;  /* 0x0000960013127a11 */ /* 0x000fe200078210ff */
[----:B------:R-:W-:-:S03]  /*1350*/  UIMAD UR6, UR24, UR6, URZ ;  /* 0x00000006180672a4 */ /* 0x000fc6000f8e023f */
[----:B------:R-:W-:Y:S01]  /*1360*/  LEA.HI.X R19, R19, c[0x0][0x25c], R20, 0x2, P1 ;  /* 0x0000970013137a11 */ /* 0x000fe200008f1414 */
[----:B------:R-:W-:Y:S02]  /*1370*/  UIMAD UR6, UR23, UR7, UR6 ;  /* 0x00000007170672a4 */ /* 0x000fe4000f8e0206 */
[----:B------:R-:W-:Y:S01]  /*1380*/  UMOV UR24, 0x5 ;  /* 0x0000000500187882 */ /* 0x000fe20000000000 */
[----:B-1----:R-:W-:Y:S01]  /*1390*/  IADD3 R4, P4, R6, UR27, RZ ;  /* 0x0000001b06047c10 */ /* 0x002fe2000ff9e0ff */
[----:B--2---:R-:W-:-:S03]  /*13a0*/  IMAD.U32 R2, RZ, RZ, UR27 ;  /* 0x0000001bff027e24 */ /* 0x004fc6000f8e00ff */
[----:B------:R-:W-:Y:S02]  /*13b0*/  IADD3.X R5, R7, UR28, RZ, P4, !PT ;  /* 0x0000001c07057c10 */ /* 0x000fe4000a7fe4ff */
[----:B------:R-:W-:-:S03]  /*13c0*/  IADD3 R2, P5, P4, R2, 0x80, R6 ;  /* 0x0000008002027810 */ /* 0x000fc60007cbe006 */
[----:B------:R1:W-:Y:S01]  /*13d0*/  LDGSTS.E.BYPASS.LTC128B.128 [R10+0x1080], [R4.64], !P2 ;  /* 0x01080000040a7fae */ /* 0x0003e2000d101d54 */
[----:B------:R-:W-:Y:S02]  /*13e0*/  ISETP.LT.OR P2, PT, R11, 0x41, P3 ;  /* 0x000000410b00780c */ /* 0x000fe40001f41670 */
[----:B------:R-:W-:Y:S02]  /*13f0*/  IADD3.X R3, RZ, UR28, R7, P5, P4 ;  /* 0x0000001cff037c10 */ /* 0x000fe4000afe8407 */
[----:B------:R-:W-:Y:S02]  /*1400*/  ISETP.GE.AND P5, PT, R16, c[0x0][0x16c], PT ;  /* 0x00005b0010007a0c */ /* 0x000fe40003fa6270 */
[----:B---3--:R-:W-:Y:S01]  /*1410*/  IADD3 R6, P1, R4, UR30, RZ ;  /* 0x0000001e04067c10 */ /* 0x008fe2000ff3e0ff */
[----:B------:R2:W-:Y:S01]  /*1420*/  LDGSTS.E.BYPASS.LTC128B.128 [R10+0x5080], [R2.64], !P6 ;  /* 0x05080000020a7fae */ /* 0x0005e2000f101d54 */
[----:B------:R-:W-:Y:S02]  /*1430*/  P2R R8, PR, RZ, 0x20 ;  /* 0x00000020ff087803 */ /* 0x000fe40000000000 */
[----:B------:R-:W-:-:S02]  /*1440*/  ISETP.GE.AND P6, PT, R30, c[0x0][0x16c], PT ;  /* 0x00005b001e007a0c */ /* 0x000fc40003fc6270 */
[----:B------:R-:W-:Y:S01]  /*1450*/  SEL R20, RZ, 0x1, P5 ;  /* 0x00000001ff147807 */ /* 0x000fe20002800000 */
[----:B------:R3:W-:Y:S01]  /*1460*/  STL [R1+0x40], R8 ;  /* 0x0000400801007387 */ /* 0x0007e20000100800 */
[----:B------:R-:W-:Y:S02]  /*1470*/  IADD3.X R7, R5, UR29, RZ, P1, !PT ;  /* 0x0000001d05077c10 */ /* 0x000fe40008ffe4ff */
[C---:B------:R-:W-:Y:S02]  /*1480*/  ISETP.LT.OR P1, PT, R11.reuse, 0x41, P0 ;  /* 0x000000410b00780c */ /* 0x040fe40000721670 */
[C---:B------:R-:W-:Y:S02]  /*1490*/  ISETP.LT.OR P3, PT, R11.reuse, 0x61, P3 ;  /* 0x000000610b00780c */ /* 0x040fe40001f61670 */
[----:B------:R-:W-:Y:S02]  /*14a0*/  ISETP.LT.OR P0, PT, R11, 0x61, P0 ;  /* 0x000000610b00780c */ /* 0x000fe40000701670 */
[----:B------:R-:W-:-:S02]  /*14b0*/  LEA.HI R11, R27, R32, RZ, 0x2 ;  /* 0x000000201b0b7211 */ /* 0x000fc400078f10ff */
[----:B--2---:R-:W-:Y:S02]  /*14c0*/  IADD3 R2, P4, R4, UR27, RZ ;  /* 0x0000001b04027c10 */ /* 0x004fe4000ff9e0ff */
[----:B-1----:R-:W-:Y:S01]  /*14d0*/  SEL R4, RZ, 0x2, P6 ;  /* 0x00000002ff047807 */ /* 0x002fe20003000000 */
[----:B---3--:R-:W-:Y:S01]  /*14e0*/  IMAD.WIDE.U32 R8, R34, c[0x0][0x208], R16 ;  /* 0x0000820022087a25 */ /* 0x008fe200078e0010 */
[----:B------:R-:W-:-:S03]  /*14f0*/  IADD3.X R3, R5, UR28, RZ, P4, !PT ;  /* 0x0000001c05037c10 */ /* 0x000fc6000a7fe4ff */
[----:B------:R-:W-:Y:S02]  /*1500*/  IMAD.IADD R5, R9, 0x1, R0 ;  /* 0x0000000109057824 */ /* 0x000fe400078e0200 */
[----:B------:R-:W-:Y:S01]  /*1510*/  IMAD.IADD R9, R4, 0x1, R20 ;  /* 0x0000000104097824 */ /* 0x000fe200078e0214 */
[----:B------:R1:W-:Y:S01]  /*1520*/  LDGSTS.E.BYPASS.LTC128B.128 [R10+0x2080], [R2.64], !P2 ;  /* 0x02080000020a7fae */ /* 0x0003e2000d101d54 */
[----:B------:R-:W-:Y:S02]  /*1530*/  IMAD.U32 R0, RZ, RZ, UR23 ;  /* 0x00000017ff007e24 */ /* 0x000fe4000f8e00ff */
[----:B------:R-:W-:Y:S01]  /*1540*/  IMAD.MOV.U32 R4, RZ, RZ, R8 ;  /* 0x000000ffff047224 */ /* 0x000fe200078e0008 */
[----:B------:R2:W-:Y:S01]  /*1550*/  LDGSTS.E.BYPASS.LTC128B.128 [R10+0x6080], [R6.64], !P1 ;  /* 0x06080000060a7fae */ /* 0x0005e2000c901d54 */
[----:B------:R-:W-:Y:S02]  /*1560*/  SHF.R.S32.HI R8, RZ, 0x2, R11 ;  /* 0x00000002ff087819 */ /* 0x000fe4000001140b */
[----:B------:R-:W-:-:S04]  /*1570*/  IMAD.WIDE.U32 R4, R0, c[0x0][0x210], R4 ;  /* 0x0000840000047a25 */ /* 0x000fc800078e0004 */
[----:B------:R-:W-:Y:S01]  /*1580*/  IMAD.U32 R0, RZ, RZ, UR11 ;  /* 0x0000000bff007e24 */ /* 0x000fe2000f8e00ff */
[----:B------:R-:W-:Y:S01]  /*1590*/  IADD3 R5, R5, UR6, RZ ;  /* 0x0000000605057c10 */ /* 0x000fe2000fffe0ff */
[----:B------:R-:W-:Y:S02]  /*15a0*/  ULDC.64 UR6, c[0x0][0x218] ;  /* 0x0000860000067ab9 */ /* 0x000fe40000000a00 */
[----:B------:R-:W-:Y:S02]  /*15b0*/  UIMAD UR22, UR22, UR6, URZ ;  /* 0x00000006161672a4 */ /* 0x000fe4000f8e023f */
[----:B------:R-:W-:Y:S02]  /*15c0*/  IMAD.WIDE.U32 R38, R0, c[0x0][0x218], R4 ;  /* 0x0000860000267a25 */ /* 0x000fe400078e0004 */
[----:B------:R-:W-:Y:S02]  /*15d0*/  UIMAD UR22, UR11, UR7, UR22 ;  /* 0x000000070b1672a4 */ /* 0x000fe4000f8e0216 */
[----:B------:R-:W-:Y:S01]  /*15e0*/  IMAD.U32 R0, RZ, RZ, UR16 ;  /* 0x00000010ff007e24 */ /* 0x000fe2000f8e00ff */
[----:B------:R-:W-:Y:S01]  /*15f0*/  ULDC.64 UR6, c[0x0][0x208] ;  /* 0x0000820000067ab9 */ /* 0x000fe20000000a00 */
[----:B------:R-:W-:Y:S01]  /*1600*/  IMAD.MOV.U32 R36, RZ, RZ, R38 ;  /* 0x000000ffff247224 */ /* 0x000fe200078e0026 */
[----:B------:R-:W-:Y:S01]  /*1610*/  USHF.L.U32 UR23, UR6, 0x6, URZ ;  /* 0x0000000606177899 */ /* 0x000fe2000800063f */
[----:B------:R-:W-:Y:S01]  /*1620*/  IADD3 R37, R39, UR22, RZ ;  /* 0x0000001627257c10 */ /* 0x000fe2000fffe0ff */
[----:B------:R-:W-:Y:S01]  /*1630*/  USHF.L.U64.HI UR7, UR6, UR17, UR7 ;  /* 0x0000001106077299 */ /* 0x000fe20008010207 */
[----:B------:R3:W-:Y:S01]  /*1640*/  STL.64 [R1+0x18], R38 ;  /* 0x0000182601007387 */ /* 0x0007e20000100a00 */
[----:B------:R-:W-:-:S02]  /*1650*/  ULDC UR22, c[0x0][0x20c] ;  /* 0x0000830000167ab9 */ /* 0x000fc40000000800 */
[----:B------:R-:W-:Y:S01]  /*1660*/  UIMAD UR17, UR7, UR12, URZ ;  /* 0x0000000c071172a4 */ /* 0x000fe2000f8e023f */
[C---:B--2---:R-:W-:Y:S01]  /*1670*/  IADD3 R6, P2, R2.reuse, UR27, RZ ;  /* 0x0000001b02067c10 */ /* 0x044fe2000ff5e0ff */
[----:B------:R-:W-:Y:S01]  /*1680*/  IMAD.U32 R25, RZ, RZ, UR23 ;  /* 0x00000017ff197e24 */ /* 0x000fe2000f8e00ff */
[----:B-1----:R-:W-:Y:S01]  /*1690*/  IADD3 R2, P1, R2, UR30, RZ ;  /* 0x0000001e02027c10 */ /* 0x002fe2000ff3e0ff */
[----:B------:R-:W-:Y:S01]  /*16a0*/  UIMAD UR17, UR26, UR23, UR17 ;  /* 0x000000171a1172a4 */ /* 0x000fe2000f8e0211 */
[----:B------:R-:W-:Y:S01]  /*16b0*/  IADD3.X R7, R3, UR28, RZ, P2, !PT ;  /* 0x0000001c03077c10 */ /* 0x000fe200097fe4ff */
[----:B------:R-:W-:Y:S01]  /*16c0*/  IMAD.WIDE.U32 R4, R25, UR12, R36 ;  /* 0x0000000c19047c25 */ /* 0x000fe2000f8e0024 */
[----:B------:R-:W-:Y:S01]  /*16d0*/  IADD3.X R3, R3, UR29, RZ, P1, !PT ;  /* 0x0000001d03037c10 */ /* 0x000fe20008ffe4ff */
[----:B------:R-:W-:Y:S01]  /*16e0*/  USHF.L.U64.HI UR22, UR6, UR24, UR22 ;  /* 0x0000001806167299 */ /* 0x000fe20008010216 */
[----:B------:R-:W-:Y:S01]  /*16f0*/  LOP3.LUT P2, RZ, R9, 0x1, RZ, 0xc0, !PT ;  /* 0x0000000109ff7812 */ /* 0x000fe2000784c0ff */
[----:B------:R1:W-:Y:S01]  /*1700*/  LDGSTS.E.BYPASS.LTC128B.128 [R10+0x3080], [R6.64], !P3 ;  /* 0x03080000060a7fae */ /* 0x0003e2000d901d54 */
[----:B------:R-:W-:-:S02]  /*1710*/  ISETP.GE.AND P3, PT, R16, c[0x0][0x1fc], PT ;  /* 0x00007f0010007a0c */ /* 0x000fc40003f66270 */
[----:B------:R-:W-:Y:S01]  /*1720*/  LOP3.LUT P1, RZ, R9, 0x2, RZ, 0xc0, !PT ;  /* 0x0000000209ff7812 */ /* 0x000fe2000782c0ff */
[----:B------:R2:W-:Y:S01]  /*1730*/  LDGSTS.E.BYPASS.LTC128B.128 [R10+0x7080], [R2.64], !P0 ;  /* 0x07080000020a7fae */ /* 0x0005e2000c101d54 */
[----:B------:R-:W-:-:S03]  /*1740*/  ISETP.GE.AND P0, PT, R30, c[0x0][0x1fc], PT ;  /* 0x00007f001e007a0c */ /* 0x000fc60003f06270 */
[----:B------:R-:W0:Y:S04]  /*1750*/  LDGDEPBAR ;  /* 0x00000000000079af */ /* 0x000e280000000000 */
[----:B------:R3:W-:Y:S01]  /*1760*/  STL.64 [R1+0x10], R36 ;  /* 0x0000102401007387 */ /* 0x0007e20000100a00 */
[----:B-1----:R-:W-:Y:S02]  /*1770*/  IADD3 R6, -R34, c[0x0][0x168], -R0 ;  /* 0x00005a0022067a10 */ /* 0x002fe40007ffe900 */
[----:B------:R-:W-:Y:S02]  /*1780*/  SEL R0, RZ, 0x1, P3 ;  /* 0x00000001ff007807 */ /* 0x000fe40001800000 */
[----:B------:R-:W-:Y:S02]  /*1790*/  ISETP.LT.OR P3, PT, R6, 0x1, !P2 ;  /* 0x000000010600780c */ /* 0x000fe40005761670 */
[----:B--2---:R-:W-:-:S02]  /*17a0*/  SEL R2, RZ, 0xffffffff, P0 ;  /* 0xffffffffff027807 */ /* 0x004fc40000000000 */
[C---:B------:R-:W-:Y:S02]  /*17b0*/  ISETP.LT.OR P0, PT, R6.reuse, 0x1, !P1 ;  /* 0x000000010600780c */ /* 0x040fe40004f01670 */
[----:B------:R-:W-:Y:S01]  /*17c0*/  ISETP.LT.OR P2, PT, R6, 0x21, !P2 ;  /* 0x000000210600780c */ /* 0x000fe20005741670 */
[----:B------:R-:W-:Y:S01]  /*17d0*/  IMAD.SHL.U32 R2, R2, 0x2, RZ ;  /* 0x0000000202027824 */ /* 0x000fe200078e00ff */
[----:B------:R-:W-:Y:S02]  /*17e0*/  ISETP.LT.OR P1, PT, R6, 0x21, !P1 ;  /* 0x000000210600780c */ /* 0x000fe40004f21670 */
[----:B------:R-:W-:Y:S01]  /*17f0*/  IADD3 R3, R5, UR17, RZ ;  /* 0x0000001105037c10 */ /* 0x000fe2000fffe0ff */
[----:B------:R-:W-:Y:S01]  /*1800*/  USHF.L.U32 UR17, UR6, 0x5, URZ ;  /* 0x0000000506117899 */ /* 0x000fe2000800063f */
[----:B------:R-:W-:Y:S01]  /*1810*/  LOP3.LUT R0, R2, 0x2, R0, 0xe2, !PT ;  /* 0x0000000202007812 */ /* 0x000fe200078ee200 */
[----:B------:R1:W-:Y:S01]  /*1820*/  LDGSTS.E.BYPASS.LTC128B.128 [R10+0x10080], [R12.64], !P3 ;  /* 0x100800000c0a7fae */ /* 0x0003e2000d901d54 */
[----:B------:R-:W-:Y:S01]  /*1830*/  ISETP.GT.AND P3, PT, R32, 0xf, PT ;  /* 0x0000000f2000780c */ /* 0x000fe20003f64270 */
[----:B------:R-:W-:Y:S01]  /*1840*/  USHF.L.U32 UR24, UR17, 0x1, URZ ;  /* 0x0000000111187899 */ /* 0x000fe2000800063f */
[----:B------:R-:W-:Y:S01]  /*1850*/  LOP3.LUT P5, RZ, R0, 0x1, RZ, 0xc0, !PT ;  /* 0x0000000100ff7812 */ /* 0x000fe200078ac0ff */
[----:B------:R1:W-:Y:S01]  /*1860*/  LDGSTS.E.BYPASS.LTC128B.128 [R10+0x12080], [R12.64+0x80], !P0 ;  /* 0x120800800c0a7fae */ /* 0x0003e2000c101d54 */
[----:B------:R-:W-:Y:S01]  /*1870*/  LEA R2, P0, R4, c[0x0][0x1f0], 0x1 ;  /* 0x00007c0004027a11 */ /* 0x000fe200078008ff */
[----:B------:R-:W-:Y:S01]  /*1880*/  USHF.L.U64.HI UR6, UR17, 0x1, UR22 ;  /* 0x0000000111067899 */ /* 0x000fe20008010216 */
[----:B------:R-:W-:Y:S01]  /*1890*/  LOP3.LUT P4, RZ, R0, 0x2, RZ, 0xc0, !PT ;  /* 0x0000000200ff7812 */ /* 0x000fe2000788c0ff */
[----:B------:R2:W-:Y:S01]  /*18a0*/  LDGSTS.E.BYPASS.LTC128B.128 [R10+0x11080], [R14.64], !P2 ;  /* 0x110800000e0a7fae */ /* 0x0005e2000d101d54 */
[----:B------:R-:W-:-:S02]  /*18b0*/  LEA.HI.X R3, R4, c[0x0][0x1f4], R3, 0x1, P0 ;  /* 0x00007d0004037a11 */ /* 0x000fc400000f0c03 */
[C---:B------:R-:W-:Y:S01]  /*18c0*/  ISETP.LT.OR P0, PT, R6.reuse, 0x1, !P4 ;  /* 0x000000010600780c */ /* 0x040fe20006701670 */
[----:B------:R2:W-:Y:S01]  /*18d0*/  LDGSTS.E.BYPASS.LTC128B.128 [R10+0x13080], [R14.64+0x80], !P1 ;  /* 0x130800800e0a7fae */ /* 0x0005e2000c901d54 */
[----:B------:R-:W-:Y:S01]  /*18e0*/  ISETP.LT.OR P1, PT, R6, 0x1, !P5 ;  /* 0x000000010600780c */ /* 0x000fe20006f21670 */
[----:B------:R-:W-:-:S05]  /*18f0*/  @!P3 IMAD.SHL.U32 R0, R32, 0x10, RZ ;  /* 0x000000102000b824 */ /* 0x000fca00078e00ff */
[----:B------:R4:W-:Y:S04]  /*1900*/  @!P3 LDGSTS.E.BYPASS.LTC128B.128 [R0+0x20080], [R18.64] ;  /* 0x200800001200bfae */ /* 0x0009e8000b901d54 */
[----:B------:R-:W0:Y:S04]  /*1910*/  LDGDEPBAR ;  /* 0x00000000000079af */ /* 0x000e280000000000 */
[----:B------:R5:W-:Y:S04]  /*1920*/  LDGSTS.E.BYPASS.LTC128B.128 [R10+0x18080], [R2.64], !P1 ;  /* 0x18080000020a7fae */ /* 0x000be8000c901d54 */
[----:B------:R5:W-:Y:S01]  /*1930*/  LDGSTS.E.BYPASS.LTC128B.128 [R10+0x1a080], [R2.64+0x80], !P0 ;  /* 0x1a080080020a7fae */ /* 0x000be2000c101d54 */
[----:B------:R-:W-:-:S02]  /*1940*/  ISETP.LT.OR P0, PT, R6, 0x21, !P5 ;  /* 0x000000210600780c */ /* 0x000fc40006f01670 */
[----:B----4-:R-:W-:-:S04]  /*1950*/  LEA.HI R18, R27, R32, RZ, 0x5 ;  /* 0x000000201b127211 */ /* 0x010fc800078f28ff */
[----:B------:R-:W-:-:S04]  /*1960*/  SHF.R.S32.HI R7, RZ, 0x5, R18 ;  /* 0x00000005ff077819 */ /* 0x000fc80000011412 */
[----:B------:R-:W-:Y:S02]  /*1970*/  LEA.HI R4, R18, R7, RZ, 0x1 ;  /* 0x0000000712047211 */ /* 0x000fe400078f08ff */
[----:B-----5:R-:W-:-:S04]  /*1980*/  IADD3 R2, P1, R2, UR24, RZ ;  /* 0x0000001802027c10 */ /* 0x020fc8000ff3e0ff */
[----:B------:R-:W-:Y:S02]  /*1990*/  IADD3.X R3, R3, UR6, RZ, P1, !PT ;  /* 0x0000000603037c10 */ /* 0x000fe40008ffe4ff */
[----:B------:R-:W-:Y:S02]  /*19a0*/  ISETP.LT.OR P1, PT, R6, 0x21, !P4 ;  /* 0x000000210600780c */ /* 0x000fe40006721670 */
[----:B------:R-:W-:Y:S01]  /*19b0*/  LOP3.LUT R6, R4, 0xfffffffe, RZ, 0xc0, !PT ;  /* 0xfffffffe04067812 */ /* 0x000fe200078ec0ff */
[----:B------:R4:W-:Y:S01]  /*19c0*/  LDGSTS.E.BYPASS.LTC128B.128 [R10+0x19080], [R2.64], !P0 ;  /* 0x19080000020a7fae */ /* 0x0009e2000c101d54 */
[----:B------:R-:W-:Y:S02]  /*19d0*/  IADD3 R0, P0, R29, UR16, RZ ;  /* 0x000000101d007c10 */ /* 0x000fe4000ff1e0ff */
[----:B------:R-:W-:Y:S01]  /*19e0*/  LEA.HI R4, R27, R32, RZ, 0x4 ;  /* 0x000000201b047211 */ /* 0x000fe200078f20ff */
[----:B--2---:R-:W-:Y:S01]  /*19f0*/  IMAD.IADD R14, R7, 0x1, -R6 ;  /* 0x00000001070e7824 */ /* 0x004fe200078e0a06 */
[----:B------:R-:W-:Y:S01]  /*1a00*/  IADD3.X R5, R28, UR15, RZ, P0, !PT ;  /* 0x0000000f1c057c10 */ /* 0x000fe200087fe4ff */
[----:B------:R-:W-:Y:S01]  /*1a10*/  UIADD3 UR15, UR12, 0x1, URZ ;  /* 0x000000010c0f7890 */ /* 0x000fe2000fffe03f */
[----:B------:R-:W-:Y:S01]  /*1a20*/  LEA R20, P0, R0, c[0x0][0x280], 0x2 ;  /* 0x0000a00000147a11 */ /* 0x000fe200078010ff */
[----:B------:R-:W-:Y:S01]  /*1a30*/  IMAD.SHL.U32 R19, R14, 0x10, RZ ;  /* 0x000000100e137824 */ /* 0x000fe200078e00ff */
[----:B------:R-:W-:Y:S01]  /*1a40*/  SHF.R.S32.HI R7, RZ, 0x4, R4 ;  /* 0x00000004ff077819 */ /* 0x000fe20000011404 */
[----:B------:R4:W-:Y:S01]  /*1a50*/  LDGSTS.E.BYPASS.LTC128B.128 [R10+0x1b080], [R2.64+0x80], !P1 ;  /* 0x1b080080020a7fae */ /* 0x0009e2000c901d54 */
[----:B------:R-:W-:Y:S01]  /*1a60*/  LEA.HI.X R21, R0, c[0x0][0x284], R5, 0x2, P0 ;  /* 0x0000a10000157a11 */ /* 0x000fe200000f1405 */
[----:B------:R-:W-:Y:S01]  /*1a70*/  IMAD.SHL.U32 R5, R22, 0x40, RZ ;  /* 0x0000004016057824 */ /* 0x000fe200078e00ff */
[C---:B------:R-:W-:Y:S01]  /*1a80*/  LOP3.LUT R0, R4.reuse, 0xfffffff0, RZ, 0xc0, !PT ;  /* 0xfffffff004007812 */ /* 0x040fe200078ec0ff */
[----:B------:R-:W-:Y:S01]  /*1a90*/  UISETP.GE.AND UP0, UPT, UR15, UR14, UPT ;  /* 0x0000000e0f00728c */ /* 0x000fe2000bf06270 */
[----:B------:R-:W-:-:S02]  /*1aa0*/  LEA.HI R4, R4, R7, RZ, 0x1 ;  /* 0x0000000704047211 */ /* 0x000fc400078f08ff */
[----:B------:R-:W-:Y:S01]  /*1ab0*/  R2P PR, R22, 0x6 ;  /* 0x0000000616007804 */ /* 0x000fe20000000000 */
[----:B------:R-:W-:Y:S01]  /*1ac0*/  IMAD.IADD R0, R32, 0x1, -R0 ;  /* 0x0000000120007824 */ /* 0x000fe200078e0a00 */
[----:B------:R-:W-:Y:S02]  /*1ad0*/  LOP3.LUT R4, R4, 0xfffffffe, RZ, 0xc0, !PT ;  /* 0xfffffffe04047812 */ /* 0x000fe400078ec0ff */
[----:B------:R-:W-:Y:S02]  /*1ae0*/  PLOP3.LUT P0, PT, PT, PT, UP0, 0x80, 0x0 ;  /* 0x000000000000781c */ /* 0x000fe40003f0f008 */
[----:B------:R-:W-:Y:S01]  /*1af0*/  SHF.R.S32.HI R6, RZ, 0x1f, R0 ;  /* 0x0000001fff067819 */ /* 0x000fe20000011400 */
[----:B------:R-:W-:Y:S01]  /*1b00*/  IMAD.IADD R4, R7, 0x1, -R4 ;  /* 0x0000000107047824 */ /* 0x000fe200078e0a04 */
[----:B------:R-:W-:Y:S02]  /*1b10*/  SEL R214, R221, 0xfffffff0, !P1 ;  /* 0xfffffff0ddd67807 */ /* 0x000fe40004800000 */
[----:B------:R-:W-:Y:S01]  /*1b20*/  LEA.HI R15, R6, R0, RZ, 0x3 ;  /* 0x00000000060f7211 */ /* 0x000fe200078f18ff */
[----:B------:R-:W-:Y:S01]  /*1b30*/  IMAD R9, R4, 0x800, R26 ;  /* 0x0000080004097824 */ /* 0x000fe200078e021a */
[----:B------:R-:W-:-:S02]  /*1b40*/  SEL R215, R219, 0xffffffe0, !P2 ;  /* 0xffffffe0dbd77807 */ /* 0x000fc40005000000 */
[----:B----4-:R-:W-:-:S04]  /*1b50*/  SHF.R.S32.HI R2, RZ, 0x1f, R11 ;  /* 0x0000001fff027819 */ /* 0x010fc8000001140b */
[----:B------:R-:W-:Y:S02]  /*1b60*/  LEA.HI R3, R2, R8, RZ, 0x3 ;  /* 0x0000000802037211 */ /* 0x000fe400078f18ff */
[----:B------:R-:W-:Y:S02]  /*1b70*/  LOP3.LUT R2, R5, 0x1c0, RZ, 0xc0, !PT ;  /* 0x000001c005027812 */ /* 0x000fe400078ec0ff */
[----:B------:R-:W-:Y:S02]  /*1b80*/  LOP3.LUT R3, R3, 0xfffffff8, RZ, 0xc0, !PT ;  /* 0xfffffff803037812 */ /* 0x000fe400078ec0ff */
[----:B------:R-:W-:Y:S02]  /*1b90*/  LOP3.LUT R5, R15, 0xfffffff8, RZ, 0xc0, !PT ;  /* 0xfffffff80f057812 */ /* 0x000fe400078ec0ff */
[----:B------:R-:W-:Y:S01]  /*1ba0*/  LOP3.LUT R6, R2, 0x10, R19, 0xf8, !PT ;  /* 0x0000001002067812 */ /* 0x000fe200078ef813 */
[----:B------:R-:W-:Y:S01]  /*1bb0*/  IMAD.IADD R22, R8, 0x1, -R3 ;  /* 0x0000000108167824 */ /* 0x000fe200078e0a03 */
[----:B------:R-:W-:Y:S01]  /*1bc0*/  SHF.R.U32.HI R8, RZ, 0x3, R2 ;  /* 0x00000003ff087819 */ /* 0x000fe20000011602 */
[----:B------:R-:W-:Y:S01]  /*1bd0*/  IMAD.IADD R0, R0, 0x1, -R5 ;  /* 0x0000000100007824 */ /* 0x000fe200078e0a05 */
[--C-:B------:R-:W-:Y:S01]  /*1be0*/  LOP3.LUT R5, R2, 0x8, R24.reuse, 0xf8, !PT ;  /* 0x0000000802057812 */ /* 0x100fe200078ef818 */
[----:B------:R-:W-:Y:S01]  /*1bf0*/  IMAD.SHL.U32 R3, R22, 0x40, RZ ;  /* 0x0000004016037824 */ /* 0x000fe200078e00ff */
[----:B-1----:R-:W-:Y:S01]  /*1c00*/  LOP3.LUT R13, R6, 0x8, R24, 0xf8, !PT ;  /* 0x00000008060d7812 */ /* 0x002fe200078ef818 */
[----:B------:R-:W-:Y:S01]  /*1c10*/  IMAD.SHL.U32 R2, R23, 0x8, RZ ;  /* 0x0000000817027824 */ /* 0x000fe200078e00ff */
[----:B------:R-:W-:Y:S01]  /*1c20*/  LOP3.LUT R6, R5, R8, RZ, 0x3c, !PT ;  /* 0x0000000805067212 */ /* 0x000fe200078e3cff */
[----:B------:R-:W-:Y:S01]  /*1c30*/  IMAD.SHL.U32 R5, R4, 0x20, RZ ;  /* 0x0000002004057824 */ /* 0x000fe200078e00ff */
[----:B------:R-:W-:-:S02]  /*1c40*/  LOP3.LUT R3, R3, 0x1c0, RZ, 0xc0, !PT ;  /* 0x000001c003037812 */ /* 0x000fc400078ec0ff */
[----:B------:R-:W-:Y:S01]  /*1c50*/  LOP3.LUT R2, R2, 0x18, RZ, 0xc0, !PT ;  /* 0x0000001802027812 */ /* 0x000fe200078ec0ff */
[----:B------:R-:W-:Y:S01]  /*1c60*/  IMAD.IADD R6, R9, 0x1, R6 ;  /* 0x0000000109067824 */ /* 0x000fe200078e0206 */
[----:B------:R-:W-:Y:S02]  /*1c70*/  SHF.R.U32.HI R7, RZ, 0x3, R3 ;  /* 0x00000003ff077819 */ /* 0x000fe40000011603 */
[----:B------:R-:W-:Y:S02]  /*1c80*/  LOP3.LUT R9, R11, 0x3ffffffc, RZ, 0xc0, !PT ;  /* 0x3ffffffc0b097812 */ /* 0x000fe400078ec0ff */
[----:B------:R-:W-:Y:S01]  /*1c90*/  LOP3.LUT R12, R2, 0x20, R5, 0xf8, !PT ;  /* 0x00000020020c7812 */ /* 0x000fe200078ef805 */
[----:B------:R-:W-:Y:S01]  /*1ca0*/  IMAD.SHL.U32 R5, R0, 0x40, RZ ;  /* 0x0000004000057824 */ /* 0x000fe200078e00ff */
[----:B------:R-:W-:Y:S01]  /*1cb0*/  LOP3.LUT R11, R7, R3, R2, 0x1e, !PT ;  /* 0x00000003070b7212 */ /* 0x000fe200078e1e02 */
[----:B------:R-:W-:Y:S01]  /*1cc0*/  IMAD.IADD R7, R32, 0x1, -R9 ;  /* 0x0000000120077824 */ /* 0x000fe200078e0a09 */
[----:B------:R-:W-:Y:S01]  /*1cd0*/  LOP3.LUT R2, R13, R8, RZ, 0x3c, !PT ;  /* 0x000000080d027212 */ /* 0x000fe200078e3cff */
[----:B------:R-:W-:Y:S01]  /*1ce0*/  IMAD.SHL.U32 R3, R14, 0x400, RZ ;  /* 0x000004000e037824 */ /* 0x000fe200078e00ff */
[----:B------:R-:W-:Y:S01]  /*1cf0*/  LOP3.LUT R5, R5, 0x1c0, RZ, 0xc0, !PT ;  /* 0x000001c005057812 */ /* 0x000fe200078ec0ff */
[----:B------:R-:W-:-:S02]  /*1d00*/  IMAD.SHL.U32 R9, R4, 0x8, RZ ;  /* 0x0000000804097824 */ /* 0x000fc400078e00ff */
[----:B------:R-:W-:Y:S01]  /*1d10*/  IMAD R8, R7, 0x2, R3 ;  /* 0x0000000207087824 */ /* 0x000fe200078e0203 */
[----:B------:R-:W-:Y:S01]  /*1d20*/  SHF.R.U32.HI R7, RZ, 0x3, R5 ;  /* 0x00000003ff077819 */ /* 0x000fe20000011605 */
[----:B------:R-:W-:Y:S01]  /*1d30*/  IMAD R2, R4, 0x200, R2 ;  /* 0x0000020004027824 */ /* 0x000fe200078e0202 */
[----:B------:R-:W-:Y:S01]  /*1d40*/  LOP3.LUT R4, R5, 0x8, R9, 0xf8, !PT ;  /* 0x0000000805047812 */ /* 0x000fe200078ef809 */
[----:B------:R-:W-:Y:S01]  /*1d50*/  IMAD.IADD R237, R8, 0x1, R11 ;  /* 0x0000000108ed7824 */ /* 0x000fe200078e020b */
[----:B------:R-:W-:Y:S01]  /*1d60*/  LOP3.LUT R5, R7, R12, R5, 0x1e, !PT ;  /* 0x0000000c07057212 */ /* 0x000fe200078e1e05 */
[----:B------:R-:W-:Y:S01]  /*1d70*/  @!P3 IMAD.SHL.U32 R8, R32, 0x10, RZ ;  /* 0x000000102008b824 */ /* 0x000fe200078e00ff */
[----:B------:R-:W-:Y:S01]  /*1d80*/  LOP3.LUT R7, R4, R7, RZ, 0x3c, !PT ;  /* 0x0000000704077212 */ /* 0x000fe200078e3cff */
[----:B------:R-:W-:Y:S02]  /*1d90*/  IMAD.SHL.U32 R4, R15, 0x40, RZ ;  /* 0x000000400f047824 */ /* 0x000fe400078e00ff */
[----:B------:R-:W-:Y:S01]  /*1da0*/  IMAD.SHL.U32 R237, R237, 0x2, RZ ;  /* 0x00000002eded7824 */ /* 0x000fe200078e00ff */
[----:B------:R1:W-:Y:S02]  /*1db0*/  @!P3 LDGSTS.E.BYPASS.LTC128B.128 [R8+0x20280], [R20.64] ;  /* 0x202800001408bfae */ /* 0x0003e4000b901d54 */
[----:B------:R-:W-:-:S02]  /*1dc0*/  LOP3.LUT R4, R4, 0xfffffe00, RZ, 0xc0, !PT ;  /* 0xfffffe0004047812 */ /* 0x000fc400078ec0ff */
[----:B------:R-:W0:Y:S01]  /*1dd0*/  LDGDEPBAR ;  /* 0x00000000000079af */ /* 0x000e220000000000 */
[----:B------:R-:W-:Y:S02]  /*1de0*/  IADD3 R13, R237, 0x20480, RZ ;  /* 0x00020480ed0d7810 */ /* 0x000fe40007ffe0ff */
[-C--:B------:R-:W-:Y:S01]  /*1df0*/  IADD3 R217, R7, R4.reuse, R3 ;  /* 0x0000000407d97210 */ /* 0x080fe20007ffe003 */
[----:B------:R-:W0:Y:S01]  /*1e00*/  LDGDEPBAR ;  /* 0x00000000000079af */ /* 0x000e220000000000 */
[----:B------:R-:W-:Y:S02]  /*1e10*/  LOP3.LUT R220, R5, R4, RZ, 0xfc, !PT ;  /* 0x0000000405dc7212 */ /* 0x000fe400078efcff */
[----:B------:R-:W-:Y:S02]  /*1e20*/  IADD3 R4, R10, 0x10080, RZ ;  /* 0x000100800a047810 */ /* 0x000fe40007ffe0ff */
[----:B-1----:R-:W-:-:S05]  /*1e30*/  LOP3.LUT R8, R18, 0xffffffe0, RZ, 0xc0, !PT ;  /* 0xffffffe012087812 */ /* 0x002fca00078ec0ff */
[----:B------:R-:W-:-:S05]  /*1e40*/  IMAD.IADD R11, R32, 0x1, -R8 ;  /* 0x00000001200b7824 */ /* 0x000fca00078e0a08 */
[----:B------:R-:W-:-:S04]  /*1e50*/  SHF.R.S32.HI R3, RZ, 0x1f, R11 ;  /* 0x0000001fff037819 */ /* 0x000fc8000001140b */
[----:B------:R-:W-:Y:S02]  /*1e60*/  LEA.HI R7, R3, R11, RZ, 0x2 ;  /* 0x0000000b03077211 */ /* 0x000fe400078f10ff */
        /* <DEDUP_REMOVED lines=26> */
[----:B------:R1:W-:Y:S01]  /*2010*/  LDGSTS.E.BYPASS.LTC128B.128 [R10+0x1e080], [R4.64+0x80], !P0 ;  /* 0x1e080080040a7fae */ /* 0x0003e2000c101d54 */
[----:B------:R-:W-:-:S03]  /*2020*/  IADD3 R3, P0, R29, UR26, RZ ;  /* 0x0000001a1d037c10 */ /* 0x000fc6000ff1e0ff */
[----:B------:R2:W-:Y:S04]  /*2030*/  LDGSTS.E.BYPASS.LTC128B.128 [R10+0x1d080], [R8.64], !P2 ;  /* 0x1d080000080a7fae */ /* 0x0005e8000d101d54 */
[----:B------:R2:W-:Y:S01]  /*2040*/  LDGSTS.E.BYPASS.LTC128B.128 [R10+0x1f080], [R8.64+0x80], !P1 ;  /* 0x1f080080080a7fae */ /* 0x0005e2000c901d54 */
[----:B-1----:R-:W-:Y:S02]  /*2050*/  LEA.HI.X.SX32 R5, R12, R28, 0x1, P0 ;  /* 0x0000001c0c057211 */ /* 0x002fe400000f0eff */
[----:B------:R-:W-:-:S04]  /*2060*/  LEA R4, P0, R3, c[0x0][0x280], 0x2 ;  /* 0x0000a00003047a11 */ /* 0x000fc800078010ff */
[----:B------:R-:W-:Y:S01]  /*2070*/  LEA.HI.X R5, R3, c[0x0][0x284], R5, 0x2, P0 ;  /* 0x0000a10003057a11 */ /* 0x000fe200000f1405 */
[----:B------:R-:W-:Y:S05]  /*2080*/  @P3 BRA `(.L_x_1503) ;  /* 0x0000002000003947 */ /* 0x000fea0003800000 */
[----:B------:R-:W-:-:S05]  /*2090*/  SHF.L.U32 R3, R32, 0x4, RZ ;  /* 0x0000000420037819 */ /* 0x000fca00000006ff */
[----:B------:R1:W-:Y:S02]  /*20a0*/  LDGSTS.E.BYPASS.LTC128B.128 [R3+0x20380], [R4.64] ;  /* 0x2038000004037fae */ /* 0x0003e4000b901d54 */
.L_x_1503:
[----:B------:R-:W-:Y:S05]  /*20b0*/  BSYNC B0 ;  /* 0x0000000000007941 */ /* 0x000fea0003800000 */
.L_x_1502:
[----:B-1-3--:R-:W-:Y:S01]  /*20c0*/  SHF.R.S32.HI R3, RZ, 0x1f, R23 ;  /* 0x0000001fff037819 */ /* 0x00afe20000011417 */
[----:B------:R-:W-:Y:S01]  /*20d0*/  UMOV UR31, 0x1 ;  /* 0x00000001001f7882 */ /* 0x000fe20000000000 */
[----:B------:R-:W-:Y:S01]  /*20e0*/  LOP3.LUT R4, R7, 0x7ffffffc, RZ, 0xc0, !PT ;  /* 0x7ffffffc07047812 */ /* 0x000fe200078ec0ff */
[----:B------:R-:W-:Y:S01]  /*20f0*/  ULDC UR7, c[0x0][0x198] ;  /* 0x0000660000077ab9 */ /* 0x000fe20000000800 */
[----:B------:R-:W-:Y:S01]  /*2100*/  LEA.HI R3, R3, R23, RZ, 0x2 ;  /* 0x0000001703037211 */ /* 0x000fe200078f10ff */
[----:B------:R-:W-:Y:S01]  /*2110*/  UIADD3 UR7, -UR13, UR7, UR31 ;  /* 0x000000070d077290 */ /* 0x000fe2000fffe11f */
[----:B------:R-:W-:Y:S01]  /*2120*/  LOP3.LUT P0, RZ, R22, 0x4, RZ, 0xc0, !PT ;  /* 0x0000000416ff7812 */ /* 0x000fe2000780c0ff */
[----:B------:R-:W-:Y:S01]  /*2130*/  IMAD.IADD R4, R11, 0x1, -R4 ;  /* 0x000000010b047824 */ /* 0x000fe200078e0a04 */
[----:B------:R-:W-:Y:S01]  /*2140*/  LOP3.LUT R3, R3, 0x1ffffffc, RZ, 0xc0, !PT ;  /* 0x1ffffffc03037812 */ /* 0x000fe200078ec0ff */
[----:B------:R-:W-:Y:S01]  /*2150*/  ULDC UR6, c[0x0][0x2a0] ;  /* 0x0000a80000067ab9 */ /* 0x000fe20000000800 */
[----:B------:R-:W-:Y:S01]  /*2160*/  IADD3 R236, R237, 0x204c0, RZ ;  /* 0x000204c0edec7810 */ /* 0x000fe20007ffe0ff */
[----:B------:R-:W-:Y:S01]  /*2170*/  IMAD.U32 R248, RZ, RZ, UR7 ;  /* 0x00000007fff87e24 */ /* 0x000fe2000f8e00ff */
[----:B------:R-:W-:Y:S01]  /*2180*/  ULOP3.LUT UR6, URZ, UR6, URZ, 0x33, !UPT ;  /* 0x000000063f067292 */ /* 0x000fe2000f8e333f */
[----:B------:R-:W-:Y:S01]  /*2190*/  IMAD.IADD R3, R23, 0x1, -R3 ;  /* 0x0000000117037824 */ /* 0x000fe200078e0a03 */
[----:B------:R-:W-:Y:S01]  /*21a0*/  LOP3.LUT P1, RZ, R0, 0x2, RZ, 0xc0, !PT ;  /* 0x0000000200ff7812 */ /* 0x000fe2000782c0ff */
[----:B------:R-:W-:Y:S01]  /*21b0*/  IMAD.SHL.U32 R210, R2, 0x2, RZ ;  /* 0x0000000202d27824 */ /* 0x000fe200078e00ff */
[----:B------:R-:W-:Y:S01]  /*21c0*/  SHF.R.S32.HI R33, RZ, 0x1f, R32 ;  /* 0x0000001fff217819 */ /* 0x000fe20000011420 */
[----:B------:R-:W-:Y:S01]  /*21d0*/  IMAD R3, R3, 0x4, R4 ;  /* 0x0000000403037824 */ /* 0x000fe200078e0204 */
[----:B------:R-:W0:Y:S01]  /*21e0*/  LDGDEPBAR ;  /* 0x00000000000079af */ /* 0x000e220000000000 */
[----:B------:R-:W-:Y:S01]  /*21f0*/  @P0 IADD3 R236, R13, -0x40, RZ ;  /* 0xffffffc00dec0810 */ /* 0x000fe20007ffe0ff */
[----:B------:R-:W-:Y:S01]  /*2200*/  IMAD.IADD R209, R215, 0x1, R2 ;  /* 0x00000001d7d17824 */ /* 0x000fe200078e0202 */
[----:B------:R-:W-:Y:S01]  /*2210*/  LOP3.LUT P0, RZ, R0, 0x4, RZ, 0xc0, !PT ;  /* 0x0000000400ff7812 */ /* 0x000fe2000780c0ff */
[----:B------:R-:W-:Y:S01]  /*2220*/  IMAD.SHL.U32 R252, R3, 0x2, RZ ;  /* 0x0000000203fc7824 */ /* 0x000fe200078e00ff */
[----:B------:R-:W1:Y:S01]  /*2230*/  S2UR UR23, SR_CTAID.Y ;  /* 0x00000000001779c3 */ /* 0x000e620000002600 */
[----:B------:R-:W-:Y:S01]  /*2240*/  IMAD.SHL.U32 R213, R6, 0x2, RZ ;  /* 0x0000000206d57824 */ /* 0x000fe200078e00ff */
[----:B------:R-:W-:Y:S01]  /*2250*/  SEL R219, R219, 0xffffffe0, !P0 ;  /* 0xffffffe0dbdb7807 */ /* 0x000fe20004000000 */
[----:B------:R-:W-:Y:S01]  /*2260*/  IMAD.MOV.U32 R218, RZ, RZ, 0x40 ;  /* 0x00000040ffda7424 */ /* 0x000fe200078e00ff */
[----:B------:R-:W-:Y:S01]  /*2270*/  IADD3 R248, R248, -c[0x0][0x168], -R252 ;  /* 0x80005a00f8f87a10 */ /* 0x000fe20007ffe8fc */
[----:B------:R-:W-:Y:S01]  /*2280*/  IMAD R214, R214, 0x2, R213 ;  /* 0x00000002d6d67824 */ /* 0x000fe200078e02d5 */
[----:B------:R-:W-:Y:S01]  /*2290*/  SEL R221, R221, 0xfffffff0, !P1 ;  /* 0xfffffff0dddd7807 */ /* 0x000fe20004800000 */
[----:B------:R-:W-:Y:S01]  /*22a0*/  IMAD.IADD R222, R217, 0x1, R219 ;  /* 0x00000001d9de7824 */ /* 0x000fe200078e02db */
[C---:B------:R-:W-:Y:S01]  /*22b0*/  IADD3 R2, R248.reuse, c[0x0][0x2a4], RZ ;  /* 0x0000a900f8027a10 */ /* 0x040fe20007ffe0ff */
[----:B------:R-:W-:Y:S01]  /*22c0*/  IMAD R216, R215, 0x2, R213 ;  /* 0x00000002d7d87824 */ /* 0x000fe200078e02d5 */
[----:B------:R-:W-:Y:S01]  /*22d0*/  IADD3 R0, R248, UR6, RZ ;  /* 0x00000006f8007c10 */ /* 0x000fe2000fffe0ff */
[----:B------:R-:W-:Y:S01]  /*22e0*/  CS2R R178, SRZ ;  /* 0x0000000000b27805 */ /* 0x000fe2000001ff00 */
[----:B------:R-:W-:Y:S01]  /*22f0*/  CS2R R176, SRZ ;  /* 0x0000000000b07805 */ /* 0x000fe2000001ff00 */
[----:B------:R3:W-:Y:S01]  /*2300*/  STL [R1+0x34], R2 ;  /* 0x0000340201007387 */ /* 0x0007e20000100800 */
[----:B------:R-:W-:Y:S01]  /*2310*/  CS2R R174, SRZ ;  /* 0x0000000000ae7805 */ /* 0x000fe2000001ff00 */
[----:B------:R-:W-:Y:S01]  /*2320*/  CS2R R172, SRZ ;  /* 0x0000000000ac7805 */ /* 0x000fe2000001ff00 */
[----:B------:R-:W-:Y:S01]  /*2330*/  CS2R R170, SRZ ;  /* 0x0000000000aa7805 */ /* 0x000fe2000001ff00 */
[----:B------:R3:W-:Y:S01]  /*2340*/  STL [R1], R0 ;  /* 0x0000000001007387 */ /* 0x0007e20000100800 */
[----:B------:R-:W-:Y:S01]  /*2350*/  CS2R R168, SRZ ;  /* 0x0000000000a87805 */ /* 0x000fe2000001ff00 */
[----:B------:R-:W-:Y:S01]  /*2360*/  CS2R R166, SRZ ;  /* 0x0000000000a67805 */ /* 0x000fe2000001ff00 */
        /* <DEDUP_REMOVED lines=58> */
[----:B------:R-:W-:Y:S01]  /*2710*/  IMAD.SHL.U32 R209, R209, 0x2, RZ ;  /* 0x00000002d1d17824 */ /* 0x000fe200078e00ff */
[----:B------:R-:W-:Y:S01]  /*2720*/  SEL R218, R218, 0xffffffc0, !P0 ;  /* 0xffffffc0dada7807 */ /* 0x000fe20004000000 */
[----:B------:R-:W-:Y:S01]  /*2730*/  IMAD R215, R215, 0x2, R214 ;  /* 0x00000002d7d77824 */ /* 0x000fe200078e02d6 */
[----:B------:R-:W-:Y:S01]  /*2740*/  ULDC UR30, c[0x0][0x2a8] ;  /* 0x0000aa00001e7ab9 */ /* 0x000fe20000000800 */
[----:B------:R-:W-:Y:S01]  /*2750*/  IMAD.IADD R224, R217, 0x1, R221 ;  /* 0x00000001d9e07824 */ /* 0x000fe200078e02dd */
[----:B------:R-:W-:Y:S01]  /*2760*/  ULDC UR24, c[0x0][0x2a0] ;  /* 0x0000a80000187ab9 */ /* 0x000fe20000000800 */
[----:B------:R-:W-:Y:S01]  /*2770*/  IMAD.IADD R223, R221, 0x1, R222 ;  /* 0x00000001dddf7824 */ /* 0x000fe200078e02de */
[----:B------:R-:W-:Y:S01]  /*2780*/  ULDC UR15, c[0x0][0x290] ;  /* 0x0000a400000f7ab9 */ /* 0x000fe20000000800 */
[----:B------:R-:W-:Y:S01]  /*2790*/  IADD3 R249, -R252, UR25, RZ ;  /* 0x00000019fcf97c10 */ /* 0x000fe2000fffe1ff */
[----:B------:R-:W-:-:S02]  /*27a0*/  USHF.L.U64.HI UR26, UR4, 0x5, UR5 ;  /* 0x00000005041a7899 */ /* 0x000fc40008010205 */
[----:B------:R-:W-:Y:S02]  /*27b0*/  USHF.L.U32 UR27, UR4, 0x5, URZ ;  /* 0x00000005041b7899 */ /* 0x000fe4000800063f */
[----:B------:R-:W-:Y:S02]  /*27c0*/  UMOV UR29, 0x1 ;  /* 0x00000001001d7882 */ /* 0x000fe40000000000 */
[----:B------:R-:W-:Y:S02]  /*27d0*/  UMOV UR4, URZ ;  /* 0x0000003f00047c82 */ /* 0x000fe40008000000 */
[----:B------:R-:W-:Y:S02]  /*27e0*/  UMOV UR28, URZ ;  /* 0x0000003f001c7c82 */ /* 0x000fe40008000000 */
[----:B------:R-:W-:Y:S02]  /*27f0*/  USHF.L.U32 UR16, UR10, 0x7, URZ ;  /* 0x000000070a107899 */ /* 0x000fe4000800063f */
[----:B------:R-:W-:-:S02]  /*2800*/  UISETP.GT.AND UP5, UPT, UR10, -0x1, UPT ;  /* 0xffffffff0a00788c */ /* 0x000fc4000bfa4270 */
[----:B------:R-:W-:Y:S02]  /*2810*/  USHF.R.S32.HI UR5, URZ, 0x1f, UR11 ;  /* 0x0000001f3f057899 */ /* 0x000fe4000801140b */
[----:B------:R-:W-:Y:S02]  /*2820*/  UISETP.LE.AND UP4, UPT, UR31, UR30, UPT ;  /* 0x0000001e1f00728c */ /* 0x000fe4000bf83270 */
[----:B------:R-:W-:Y:S02]  /*2830*/  ULOP3.LUT UR24, URZ, UR24, URZ, 0x33, !UPT ;  /* 0x000000183f187292 */ /* 0x000fe4000f8e333f */
[----:B------:R-:W-:Y:S02]  /*2840*/  UIMAD UR15, UR11, UR15, URZ ;  /* 0x0000000f0b0f72a4 */ /* 0x000fe4000f8e023f */
[----:B-1-3--:R-:W-:Y:S02]  /*2850*/  ULDC UR25, c[0x0][0x168] ;  /* 0x00005a0000197ab9 */ /* 0x00afe40000000800 */
.L_x_1522:
[----:B------:R-:W-:Y:S04]  /*2860*/  DEPBAR.LE SB0, 0x1 ;  /* 0x000080400000791a */ /* 0x000fe80000000000 */
[----:B------:R-:W-:Y:S01]  /*2870*/  BAR.SYNC.DEFER_BLOCKING 0x0 ;  /* 0x0000000000007b1d */ /* 0x000fe20000010000 */
[----:B------:R-:W-:Y:S01]  /*2880*/  IMAD.U32 R0, RZ, RZ, UR4 ;  /* 0x00000004ff007e24 */ /* 0x000fe2000f8e00ff */
[----:B------:R-:W-:Y:S02]  /*2890*/  MOV R20, UR4 ;  /* 0x0000000400147c02 */ /* 0x000fe40008000f00 */
[----:B------:R-:W-:Y:S01]  /*28a0*/  PLOP3.LUT P0, PT, PT, PT, UP4, 0x40, 0x0 ;  /* 0x000000000000781c */ /* 0x000fe20003f0e848 */
[C---:B------:R-:W-:Y:S02]  /*28b0*/  IMAD R208, R0.reuse, 0x2000, R217 ;  /* 0x0000200000d07824 */ /* 0x040fe400078e02d9 */
[C---:B------:R-:W-:Y:S02]  /*28c0*/  IMAD R2, R0.reuse, 0x2000, R221 ;  /* 0x0000200000027824 */ /* 0x040fe400078e02dd */
[----:B------:R-:W-:Y:S01]  /*28d0*/  IMAD R0, R0, 0x2000, R224 ;  /* 0x0000200000007824 */ /* 0x000fe200078e02e0 */
[----:B------:R-:W-:Y:S01]  /*28e0*/  SHF.L.U32 R204, R208, 0x1, RZ ;  /* 0x00000001d0cc7819 */ /* 0x000fe200000006ff */
[--C-:B------:R-:W-:Y:S01]  /*28f0*/  IMAD R20, R20, 0x2000, R219.reuse ;  /* 0x0000200014147824 */ /* 0x100fe200078e02db */
[C---:B------:R-:W-:Y:S01]  /*2900*/  IADD3 R3, R217.reuse, R2, RZ ;  /* 0x00000002d9037210 */ /* 0x040fe20007ffe0ff */
[----:B------:R-:W-:Y:S02]  /*2910*/  IMAD.SHL.U32 R0, R0, 0x2, RZ ;  /* 0x0000000200007824 */ /* 0x000fe400078e00ff */
[----:B------:R-:W-:Y:S01]  /*2920*/  IMAD.IADD R24, R217, 0x1, R20 ;  /* 0x00000001d9187824 */ /* 0x000fe200078e0214 */
[----:B------:R-:W-:Y:S02]  /*2930*/  SHF.L.U32 R205, R3, 0x1, RZ ;  /* 0x0000000103cd7819 */ /* 0x000fe400000006ff */
[----:B------:R-:W-:Y:S01]  /*2940*/  MOV R3, UR4 ;  /* 0x0000000400037c02 */ /* 0x000fe20008000f00 */
[----:B------:R-:W-:Y:S03]  /*2950*/  IMAD.SHL.U32 R206, R24, 0x2, RZ ;  /* 0x0000000218ce7824 */ /* 0x000fe600078e00ff */
[----:B------:R-:W-:Y:S01]  /*2960*/  LEA R3, R3, R222, 0xd ;  /* 0x000000de03037211 */ /* 0x000fe200078e68ff */
[----:B------:R-:W-:Y:S03]  /*2970*/  LDSM.16.M88.4 R16, [R213+0x80] ;  /* 0x00008000d510783b */ /* 0x000fe60000000200 */
[----:B------:R-:W-:Y:S03]  /*2980*/  SHF.L.U32 R3, R3, 0x1, RZ ;  /* 0x0000000103037819 */ /* 0x000fe600000006ff */
[----:B------:R-:W1:Y:S06]  /*2990*/  LDSM.16.M88.4 R32, [R204+0x10080] ;  /* 0x01008000cc20783b */ /* 0x000e6c0000000200 */
[----:B------:R-:W3:Y:S06]  /*29a0*/  LDSM.16.M88.4 R28, [R204+0x11080] ;  /* 0x01108000cc1c783b */ /* 0x000eec0000000200 */
[----:B------:R-:W4:Y:S06]  /*29b0*/  LDSM.16.M88.4 R36, [R213+0x2080] ;  /* 0x00208000d524783b */ /* 0x000f2c0000000200 */
[----:B------:R-:W5:Y:S06]  /*29c0*/  LDL R211, [R1+0x34] ;  /* 0x0000340001d37983 */ /* 0x000f6c0000100800 */
[----:B------:R-:W-:Y:S06]  /*29d0*/  LDSM.16.M88.4 R44, [R214+0x80] ;  /* 0x00008000d62c783b */ /* 0x000fec0000000200 */
[----:B--2---:R-:W2:Y:S06]  /*29e0*/  LDL R226, [R1] ;  /* 0x0000000001e27983 */ /* 0x004eac0000100800 */
[----:B------:R-:W4:Y:S01]  /*29f0*/  LDSM.16.M88.4 R40, [R205+0x10080] ;  /* 0x01008000cd28783b */ /* 0x000f220000000200 */
[-C--:B-1----:R-:W-:Y:S05]  /*2a00*/  HMMA.16816.F32 R4, R32, R16.reuse, RZ ;  /* 0x000000102004723c */ /* 0x082fea00000018ff */
[----:B------:R-:W1:Y:S03]  /*2a10*/  LDSM.16.M88.4 R48, [R0+0x11080] ;  /* 0x011080000030783b */ /* 0x000e660000000200 */
[C---:B---3--:R-:W-:Y:S03]  /*2a20*/  HMMA.16816.F32 R8, R28.reuse, R16, RZ ;  /* 0x000000101c08723c */ /* 0x048fe600000018ff */
[----:B------:R-:W3:Y:S06]  /*2a30*/  LDSM.16.M88.4 R180, [R214+0x2080] ;  /* 0x00208000d6b4783b */ /* 0x000eec0000000200 */
[----:B------:R-:W-:Y:S01]  /*2a40*/  LDSM.16.M88.4 R188, [R216+0x80] ;  /* 0x00008000d8bc783b */ /* 0x000fe20000000200 */
[-C--:B------:R-:W-:Y:S05]  /*2a50*/  HMMA.16816.F32 R12, R28, R18.reuse, RZ ;  /* 0x000000121c0c723c */ /* 0x080fea00000018ff */
[----:B------:R-:W1:Y:S03]  /*2a60*/  LDSM.16.M88.4 R184, [R206+0x10080] ;  /* 0x01008000ceb8783b */ /* 0x000e660000000200 */
[C---:B------:R-:W-:Y:S03]  /*2a70*/  HMMA.16816.F32 R16, R32.reuse, R18, RZ ;  /* 0x000000122010723c */ /* 0x040fe600000018ff */
[----:B------:R-:W1:Y:S05]  /*2a80*/  LDSM.16.M88.4 R192, [R3+0x11080] ;  /* 0x0110800003c0783b */ /* 0x000e6a0000000200 */
[-C--:B----4-:R-:W-:Y:S01]  /*2a90*/  HMMA.16816.F32 R20, R32, R36.reuse, RZ ;  /* 0x000000242014723c */ /* 0x090fe200000018ff */
[----:B------:R-:W-:Y:S06]  /*2aa0*/  LDSM.16.M88.4 R196, [R215+0x80] ;  /* 0x00008000d7c4783b */ /* 0x000fec0000000200 */
[----:B------:R-:W4:Y:S01]  /*2ab0*/  LDL R212, [R1+0x4] ;  /* 0x0000040001d47983 */ /* 0x000f220000100800 */
[C---:B------:R-:W-:Y:S07]  /*2ac0*/  HMMA.16816.F32 R24, R28.reuse, R36, RZ ;  /* 0x000000241c18723c */ /* 0x040fee00000018ff */
[----:B------:R-:W-:Y:S01]  /*2ad0*/  IMAD.U32 R36, RZ, RZ, UR4 ;  /* 0x00000004ff247e24 */ /* 0x000fe2000f8e00ff */
[-C--:B------:R-:W-:Y:S08]  /*2ae0*/  HMMA.16816.F32 R28, R28, R38.reuse, RZ ;  /* 0x000000261c1c723c */ /* 0x080ff000000018ff */
[----:B------:R-:W-:Y:S08]  /*2af0*/  HMMA.16816.F32 R32, R32, R38, RZ ;  /* 0x000000262020723c */ /* 0x000ff000000018ff */
[-C--:B------:R-:W-:Y:S08]  /*2b00*/  HMMA.16816.F32 R4, R40, R44.reuse, R4 ;  /* 0x0000002c2804723c */ /* 0x080ff00000001804 */
[C---:B-1----:R-:W-:Y:S07]  /*2b10*/  HMMA.16816.F32 R8, R48.reuse, R44, R8 ;  /* 0x0000002c3008723c */ /* 0x042fee0000001808 */
[----:B------:R-:W-:Y:S01]  /*2b20*/  IADD3 R44, R217, R2, R219 ;  /* 0x00000002d92c7210 */ /* 0x000fe20007ffe0db */
[-C--:B------:R-:W-:Y:S04]  /*2b30*/  HMMA.16816.F32 R12, R48, R46.reuse, R12 ;  /* 0x0000002e300c723c */ /* 0x080fe8000000180c */
[----:B------:R-:W-:Y:S01]  /*2b40*/  LEA R2, R36, R223, 0xd ;  /* 0x000000df24027211 */ /* 0x000fe200078e68ff */
[----:B------:R-:W-:Y:S01]  /*2b50*/  IMAD.SHL.U32 R207, R44, 0x2, RZ ;  /* 0x000000022ccf7824 */ /* 0x000fe200078e00ff */
[----:B------:R-:W1:Y:S02]  /*2b60*/  LDSM.16.M88.4 R36, [R216+0x2080] ;  /* 0x00208000d824783b */ /* 0x000e640000000200 */
[C---:B------:R-:W-:Y:S04]  /*2b70*/  HMMA.16816.F32 R16, R40.reuse, R46, R16 ;  /* 0x0000002e2810723c */ /* 0x040fe80000001810 */
[----:B------:R-:W1:Y:S01]  /*2b80*/  LDSM.16.M88.4 R44, [R207+0x10080] ;  /* 0x01008000cf2c783b */ /* 0x000e620000000200 */
[----:B------:R-:W-:Y:S03]  /*2b90*/  SHF.L.U32 R2, R2, 0x1, RZ ;  /* 0x0000000102027819 */ /* 0x000fe600000006ff */
[-C--:B---3--:R-:W-:Y:S02]  /*2ba0*/  HMMA.16816.F32 R20, R40, R180.reuse, R20 ;  /* 0x000000b42814723c */ /* 0x088fe40000001814 */
[----:B------:R-:W3:Y:S06]  /*2bb0*/  LDSM.16.M88.4 R200, [R2+0x11080] ;  /* 0x0110800002c8783b */ /* 0x000eec0000000200 */
[C---:B------:R-:W-:Y:S08]  /*2bc0*/  HMMA.16816.F32 R24, R48.reuse, R180, R24 ;  /* 0x000000b43018723c */ /* 0x040ff00000001818 */
[-C--:B------:R-:W-:Y:S01]  /*2bd0*/  HMMA.16816.F32 R28, R48, R182.reuse, R28 ;  /* 0x000000b6301c723c */ /* 0x080fe2000000181c */
[----:B------:R-:W-:Y:S07]  /*2be0*/  LDSM.16.M88.4 R48, [R204+0x12080] ;  /* 0x01208000cc30783b */ /* 0x000fee0000000200 */
[----:B------:R-:W-:Y:S01]  /*2bf0*/  HMMA.16816.F32 R32, R40, R182, R32 ;  /* 0x000000b62820723c */ /* 0x000fe20000001820 */
[----:B------:R-:W3:Y:S06]  /*2c00*/  LDSM.16.M88.4 R40, [R215+0x2080] ;  /* 0x00208000d728783b */ /* 0x000eec0000000200 */
[----:B------:R-:W3:Y:S01]  /*2c10*/  LDSM.16.M88.4 R180, [R213+0x4080] ;  /* 0x00408000d5b4783b */ /* 0x000ee20000000200 */
[-C--:B------:R-:W-:Y:S08]  /*2c20*/  HMMA.16816.F32 R4, R184, R188.reuse, R4 ;  /* 0x000000bcb804723c */ /* 0x080ff00000001804 */
[C---:B------:R-:W-:Y:S08]  /*2c30*/  HMMA.16816.F32 R8, R192.reuse, R188, R8 ;  /* 0x000000bcc008723c */ /* 0x040ff00000001808 */
[-C--:B------:R-:W-:Y:S08]  /*2c40*/  HMMA.16816.F32 R12, R192, R190.reuse, R12 ;  /* 0x000000bec00c723c */ /* 0x080ff0000000180c */
[C---:B------:R-:W-:Y:S01]  /*2c50*/  HMMA.16816.F32 R16, R184.reuse, R190, R16 ;  /* 0x000000beb810723c */ /* 0x040fe20000001810 */
[----:B------:R-:W3:Y:S07]  /*2c60*/  LDSM.16.M88.4 R188, [R204+0x13080] ;  /* 0x01308000ccbc783b */ /* 0x000eee0000000200 */
[-C--:B-1----:R-:W-:Y:S08]  /*2c70*/  HMMA.16816.F32 R20, R184, R36.reuse, R20 ;  /* 0x00000024b814723c */ /* 0x082ff00000001814 */
[C---:B------:R-:W-:Y:S08]  /*2c80*/  HMMA.16816.F32 R24, R192.reuse, R36, R24 ;  /* 0x00000024c018723c */ /* 0x040ff00000001818 */
[-C--:B------:R-:W-:Y:S01]  /*2c90*/  HMMA.16816.F32 R28, R192, R38.reuse, R28 ;  /* 0x00000026c01c723c */ /* 0x080fe2000000181c */
[----:B------:R-:W-:Y:S07]  /*2ca0*/  LDSM.16.M88.4 R192, [R214+0x4080] ;  /* 0x00408000d6c0783b */ /* 0x000fee0000000200 */
[----:B------:R-:W-:Y:S01]  /*2cb0*/  HMMA.16816.F32 R32, R184, R38, R32 ;  /* 0x00000026b820723c */ /* 0x000fe20000001820 */
[----:B------:R-:W1:Y:S06]  /*2cc0*/  LDSM.16.M88.4 R36, [R213+0x6080] ;  /* 0x00608000d524783b */ /* 0x000e6c0000000200 */
[----:B------:R-:W1:Y:S01]  /*2cd0*/  LDSM.16.M88.4 R184, [R0+0x12080] ;  /* 0x0120800000b8783b */ /* 0x000e620000000200 */
[-C--:B------:R-:W-:Y:S08]  /*2ce0*/  HMMA.16816.F32 R4, R44, R196.reuse, R4 ;  /* 0x000000c42c04723c */ /* 0x080ff00000001804 */
[C---:B---3--:R-:W-:Y:S08]  /*2cf0*/  HMMA.16816.F32 R8, R200.reuse, R196, R8 ;  /* 0x000000c4c808723c */ /* 0x048ff00000001808 */
[-C--:B------:R-:W-:Y:S08]  /*2d00*/  HMMA.16816.F32 R12, R200, R198.reuse, R12 ;  /* 0x000000c6c80c723c */ /* 0x080ff0000000180c */
[C---:B------:R-:W-:Y:S01]  /*2d10*/  HMMA.16816.F32 R16, R44.reuse, R198, R16 ;  /* 0x000000c62c10723c */ /* 0x040fe20000001810 */
[----:B------:R3:W1:Y:S07]  /*2d20*/  LDSM.16.M88.4 R196, [R0+0x13080] ;  /* 0x0130800000c4783b */ /* 0x00066e0000000200 */
[-C--:B------:R-:W-:Y:S08]  /*2d30*/  HMMA.16816.F32 R20, R44, R40.reuse, R20 ;  /* 0x000000282c14723c */ /* 0x080ff00000001814 */
[C---:B------:R-:W-:Y:S08]  /*2d40*/  HMMA.16816.F32 R24, R200.reuse, R40, R24 ;  /* 0x00000028c818723c */ /* 0x040ff00000001818 */
[-C--:B------:R-:W-:Y:S01]  /*2d50*/  HMMA.16816.F32 R28, R200, R42.reuse, R28 ;  /* 0x0000002ac81c723c */ /* 0x080fe2000000181c */
[----:B------:R-:W-:Y:S03]  /*2d60*/  LDSM.16.M88.4 R200, [R3+0x13080] ;  /* 0x0130800003c8783b */ /* 0x000fe60000000200 */
[----:B---3--:R-:W-:Y:S04]  /*2d70*/  IMAD.U32 R0, RZ, RZ, UR4 ;  /* 0x00000004ff007e24 */ /* 0x008fe8000f8e00ff */
[----:B------:R-:W-:Y:S01]  /*2d80*/  HMMA.16816.F32 R32, R44, R42, R32 ;  /* 0x0000002a2c20723c */ /* 0x000fe20000001820 */
[----:B------:R-:W3:Y:S06]  /*2d90*/  LDSM.16.M88.4 R40, [R214+0x6080] ;  /* 0x00608000d628783b */ /* 0x000eec0000000200 */
[----:B------:R-:W-:Y:S01]  /*2da0*/  LDSM.16.M88.4 R44, [R3+0x12080] ;  /* 0x01208000032c783b */ /* 0x000fe20000000200 */
[-C--:B------:R-:W-:Y:S08]  /*2db0*/  HMMA.16816.F32 R4, R48, R180.reuse, R4 ;  /* 0x000000b43004723c */ /* 0x080ff00000001804 */
[C---:B------:R-:W-:Y:S08]  /*2dc0*/  HMMA.16816.F32 R8, R188.reuse, R180, R8 ;  /* 0x000000b4bc08723c */ /* 0x040ff00000001808 */
[-C--:B------:R-:W-:Y:S08]  /*2dd0*/  HMMA.16816.F32 R12, R188, R182.reuse, R12 ;  /* 0x000000b6bc0c723c */ /* 0x080ff0000000180c */
[C---:B------:R-:W-:Y:S01]  /*2de0*/  HMMA.16816.F32 R16, R48.reuse, R182, R16 ;  /* 0x000000b63010723c */ /* 0x040fe20000001810 */
[----:B------:R-:W2:Y:S07]  /*2df0*/  LDSM.16.M88.4 R180, [R216+0x4080] ;  /* 0x00408000d8b4783b */ /* 0x000eae0000000200 */
[-C--:B-1----:R-:W-:Y:S08]  /*2e00*/  HMMA.16816.F32 R20, R48, R36.reuse, R20 ;  /* 0x000000243014723c */ /* 0x082ff00000001814 */
[C---:B------:R-:W-:Y:S08]  /*2e10*/  HMMA.16816.F32 R24, R188.reuse, R36, R24 ;  /* 0x00000024bc18723c */ /* 0x040ff00000001818 */
[-C--:B------:R-:W-:Y:S08]  /*2e20*/  HMMA.16816.F32 R28, R188, R38.reuse, R28 ;  /* 0x00000026bc1c723c */ /* 0x080ff0000000181c */
[----:B------:R-:W-:Y:S01]  /*2e30*/  HMMA.16816.F32 R32, R48, R38, R32 ;  /* 0x000000263020723c */ /* 0x000fe20000001820 */
[----:B------:R-:W1:Y:S06]  /*2e40*/  LDSM.16.M88.4 R36, [R216+0x6080] ;  /* 0x00608000d824783b */ /* 0x000e6c0000000200 */
[----:B------:R-:W-:Y:S01]  /*2e50*/  LDSM.16.M88.4 R48, [R215+0x4080] ;  /* 0x00408000d730783b */ /* 0x000fe20000000200 */
[-C--:B------:R-:W-:Y:S08]  /*2e60*/  HMMA.16816.F32 R4, R184, R192.reuse, R4 ;  /* 0x000000c0b804723c */ /* 0x080ff00000001804 */
[C---:B------:R-:W-:Y:S08]  /*2e70*/  HMMA.16816.F32 R8, R196.reuse, R192, R8 ;  /* 0x000000c0c408723c */ /* 0x040ff00000001808 */
[-C--:B------:R-:W-:Y:S04]  /*2e80*/  HMMA.16816.F32 R12, R196, R194.reuse, R12 ;  /* 0x000000c2c40c723c */ /* 0x080fe8000000180c */
[----:B----4-:R-:W-:Y:S04]  /*2e90*/  LEA R0, R0, R212, 0x6 ;  /* 0x000000d400007211 */ /* 0x010fe800078e30ff */
[C---:B------:R-:W-:Y:S04]  /*2ea0*/  HMMA.16816.F32 R16, R184.reuse, R194, R16 ;  /* 0x000000c2b810723c */ /* 0x040fe80000001810 */
[----:B------:R-:W-:Y:S01]  /*2eb0*/  IMAD.SHL.U32 R228, R0, 0x4, RZ ;  /* 0x0000000400e47824 */ /* 0x000fe200078e00ff */
[----:B------:R-:W-:Y:S03]  /*2ec0*/  MOV R0, UR12 ;  /* 0x0000000c00007c02 */ /* 0x000fe60008000f00 */
[-C--:B---3--:R-:W-:Y:S01]  /*2ed0*/  HMMA.16816.F32 R20, R184, R40.reuse, R20 ;  /* 0x00000028b814723c */ /* 0x088fe20000001814 */
[----:B------:R-:W-:Y:S03]  /*2ee0*/  LDS R225, [R228+0x20080] ;  /* 0x02008000e4e17984 */ /* 0x000fe60000000800 */
[----:B------:R-:W-:Y:S04]  /*2ef0*/  IMAD R0, R0, 0x40, R212 ;  /* 0x0000004000007824 */ /* 0x000fe800078e02d4 */
[C---:B------:R-:W-:Y:S04]  /*2f00*/  HMMA.16816.F32 R24, R196.reuse, R40, R24 ;  /* 0x00000028c418723c */ /* 0x040fe80000001818 */
[C---:B-----5:R-:W-:Y:S01]  /*2f10*/  IADD3 R212, R0.reuse, R211, RZ ;  /* 0x000000d300d47210 */ /* 0x060fe20007ffe0ff */
[----:B--2---:R-:W-:Y:S03]  /*2f20*/  IMAD.IADD R211, R0, 0x1, R226 ;  /* 0x0000000100d37824 */ /* 0x004fe600078e02e2 */
[-C--:B------:R-:W-:Y:S04]  /*2f30*/  HMMA.16816.F32 R28, R196, R42.reuse, R28 ;  /* 0x0000002ac41c723c */ /* 0x080fe8000000181c */
[----:B------:R-:W-:Y:S04]  /*2f40*/  IMNMX R212, R249, R212, PT ;  /* 0x000000d4f9d47217 */ /* 0x000fe80003800200 */
[----:B------:R-:W-:Y:S01]  /*2f50*/  HMMA.16816.F32 R32, R184, R42, R32 ;  /* 0x0000002ab820723c */ /* 0x000fe20000001820 */
[----:B------:R-:W2:Y:S06]  /*2f60*/  LDSM.16.M88.4 R40, [R2+0x12080] ;  /* 0x012080000228783b */ /* 0x000eac0000000200 */
[----:B------:R-:W3:Y:S01]  /*2f70*/  LDSM.16.M88.4 R184, [R2+0x13080] ;  /* 0x0130800002b8783b */ /* 0x000ee20000000200 */
[-C--:B------:R-:W-:Y:S08]  /*2f80*/  HMMA.16816.F32 R4, R44, R180.reuse, R4 ;  /* 0x000000b42c04723c */ /* 0x080ff00000001804 */
[C---:B------:R-:W-:Y:S08]  /*2f90*/  HMMA.16816.F32 R8, R200.reuse, R180, R8 ;  /* 0x000000b4c808723c */ /* 0x040ff00000001808 */
[-C--:B------:R-:W-:Y:S08]  /*2fa0*/  HMMA.16816.F32 R12, R200, R182.reuse, R12 ;  /* 0x000000b6c80c723c */ /* 0x080ff0000000180c */
[C---:B------:R-:W-:Y:S01]  /*2fb0*/  HMMA.16816.F32 R16, R44.reuse, R182, R16 ;  /* 0x000000b62c10723c */ /* 0x040fe20000001810 */
[----:B------:R-:W4:Y:S07]  /*2fc0*/  LDSM.16.M88.4 R180, [R215+0x6080] ;  /* 0x00608000d7b4783b */ /* 0x000f2e0000000200 */
[-C--:B-1----:R-:W-:Y:S08]  /*2fd0*/  HMMA.16816.F32 R20, R44, R36.reuse, R20 ;  /* 0x000000242c14723c */ /* 0x082ff00000001814 */
[C---:B------:R-:W-:Y:S08]  /*2fe0*/  HMMA.16816.F32 R24, R200.reuse, R36, R24 ;  /* 0x00000024c818723c */ /* 0x040ff00000001818 */
[-C--:B------:R-:W-:Y:S01]  /*2ff0*/  HMMA.16816.F32 R28, R200, R38.reuse, R28 ;  /* 0x00000026c81c723c */ /* 0x080fe2000000181c */
[----:B------:R1:W1:Y:S06]  /*3000*/  LDS R200, [R228+0x200a0] ;  /* 0x0200a000e4c87984 */ /* 0x00026c0000000800 */
[----:B------:R1:W1:Y:S01]  /*3010*/  LDS R201, [R228+0x20100] ;  /* 0x02010000e4c97984 */ /* 0x0002620000000800 */
[----:B------:R-:W-:Y:S05]  /*3020*/  HMMA.16816.F32 R32, R44, R38, R32 ;  /* 0x000000262c20723c */ /* 0x000fea0000001820 */
[----:B------:R1:W1:Y:S03]  /*3030*/  LDS R202, [R228+0x20120] ;  /* 0x02012000e4ca7984 */ /* 0x0002660000000800 */
[-C--:B--2---:R-:W-:Y:S08]  /*3040*/  HMMA.16816.F32 R4, R40, R48.reuse, R4 ;  /* 0x000000302804723c */ /* 0x084ff00000001804 */
[C---:B---3--:R-:W-:Y:S08]  /*3050*/  HMMA.16816.F32 R8, R184.reuse, R48, R8 ;  /* 0x00000030b808723c */ /* 0x048ff00000001808 */
[-C--:B------:R-:W-:Y:S08]  /*3060*/  HMMA.16816.F32 R12, R184, R50.reuse, R12 ;  /* 0x00000032b80c723c */ /* 0x080ff0000000180c */
[C---:B------:R-:W-:Y:S08]  /*3070*/  HMMA.16816.F32 R16, R40.reuse, R50, R16 ;  /* 0x000000322810723c */ /* 0x040ff00000001810 */
[-C--:B----4-:R-:W-:Y:S08]  /*3080*/  HMMA.16816.F32 R20, R40, R180.reuse, R20 ;  /* 0x000000b42814723c */ /* 0x090ff00000001814 */
[C---:B------:R-:W-:Y:S08]  /*3090*/  HMMA.16816.F32 R24, R184.reuse, R180, R24 ;  /* 0x000000b4b818723c */ /* 0x040ff00000001818 */
[-C--:B------:R-:W-:Y:S08]  /*30a0*/  HMMA.16816.F32 R28, R184, R182.reuse, R28 ;  /* 0x000000b6b81c723c */ /* 0x080ff0000000181c */
[----:B------:R-:W-:Y:S01]  /*30b0*/  HMMA.16816.F32 R32, R40, R182, R32 ;  /* 0x000000b62820723c */ /* 0x000fe20000001820 */
[----:B------:R-:W-:-:S07]  /*30c0*/  @P0 BRA `(.L_x_1504) ;  /* 0x000001d000000947 */ /* 0x000fce0003800000 */
[----:B-1----:R-:W-:Y:S01]  /*30d0*/  IMAD.MOV.U32 R2, RZ, RZ, c[0x0][0x168] ;  /* 0x00005a00ff027624 */ /* 0x002fe200078e00ff */
        /* <DEDUP_REMOVED lines=13> */
.L_x_1506:
[----:B------:R-:W-:Y:S04]  /*31b0*/  MOV R3, 0x1 ;  /* 0x0000000100037802 */ /* 0x000fe80000000f00 */
[----:B------:R-:W-:Y:S11]  /*31c0*/  ISETP.NE.AND P0, PT, R3, c[0x0][0x2a8], PT ;  /* 0x0000aa0003007a0c */ /* 0x000ff60003f05270 */
[----:B------:R-:W-:Y:S02]  /*31d0*/  @!UPT UIADD3 URZ, URZ, URZ, URZ ;  /* 0x0000003f3f3ff290 */ /* 0x000fe4000fffe03f */
[----:B------:R-:W-:Y:S05]  /*31e0*/  @P0 IMAD.HI.U32 R3, R2, c[0x0][0x2ac], RZ ;  /* 0x0000ab0002030a27 */ /* 0x000fea00078e00ff */
[----:B------:R-:W-:Y:S02]  /*31f0*/  @P0 SHF.R.U32.HI R2, RZ, c[0x0][0x2b0], R3 ;  /* 0x0000ac00ff020a19 */ /* 0x000fe40000011603 */
.L_x_1507:
[----:B------:R-:W-:Y:S05]  /*3200*/  BSYNC B0 ;  /* 0x0000000000007941 */ /* 0x000fea0003800000 */
.L_x_1505:
[--C-:B------:R-:W-:Y:S01]  /*3210*/  IADD3 R3, R0, c[0x0][0x2a4], R248.reuse ;  /* 0x0000a90000037a10 */ /* 0x100fe20007ffe0f8 */
[----:B------:R-:W-:Y:S03]  /*3220*/  IMAD.MOV.U32 R211, RZ, RZ, c[0x0][0x2a8] ;  /* 0x0000aa00ffd37624 */ /* 0x000fe600078e00ff */
[----:B------:R-:W-:Y:S01]  /*3230*/  IMNMX R3, R249, R3, PT ;  /* 0x00000003f9037217 */ /* 0x000fe20003800200 */
[----:B------:R-:W-:Y:S01]  /*3240*/  IMAD R211, R2, R211, -UR16 ;  /* 0x8000001002d37e24 */ /* 0x000fe2000f8e02d3 */
[----:B------:R-:W-:Y:S03]  /*3250*/  IADD3 R2, R0, UR24, R248 ;  /* 0x0000001800027c10 */ /* 0x000fe6000fffe0f8 */
[----:B------:R-:W-:Y:S05]  /*3260*/  IMAD.IADD R211, R211, 0x1, -R252 ;  /* 0x00000001d3d37824 */ /* 0x000fea00078e0afc */
[----:B------:R-:W-:Y:S02]  /*3270*/  IADD3 R212, R211, c[0x0][0x2a8], RZ ;  /* 0x0000aa00d3d47a10 */ /* 0x000fe40007ffe0ff */
[----:B------:R-:W-:Y:S02]  /*3280*/  IMNMX R211, R2, R211, !PT ;  /* 0x000000d302d37217 */ /* 0x000fe40007800200 */
[----:B------:R-:W-:Y:S02]  /*3290*/  IMNMX R212, R3, R212, PT ;  /* 0x000000d403d47217 */ /* 0x000fe40003800200 */
.L_x_1504:
[----:B-1----:R-:W-:Y:S02]  /*32a0*/  PLOP3.LUT P0, PT, PT, PT, UP4, 0x40, 0x0 ;  /* 0x000000000000781c */ /* 0x002fe40003f0e848 */
[----:B------:R-:W-:Y:S04]  /*32b0*/  IADD3 R2, R0, 0x8, RZ ;  /* 0x0000000800027810 */ /* 0x000fe80007ffe0ff */
[----:B------:R-:W-:Y:S01]  /*32c0*/  IADD3 R43, R2, c[0x0][0x2a4], R248 ;  /* 0x0000a900022b7a10 */ /* 0x000fe20007ffe0f8 */
[----:B------:R-:W-:Y:S03]  /*32d0*/  IMAD.IADD R42, R226, 0x1, R2 ;  /* 0x00000001e22a7824 */ /* 0x000fe600078e0202 */
[----:B------:R-:W-:Y:S03]  /*32e0*/  IMNMX R43, R249, R43, PT ;  /* 0x0000002bf92b7217 */ /* 0x000fe60003800200 */
        /* <DEDUP_REMOVED lines=15> */
.L_x_1510:
[----:B------:R-:W-:Y:S04]  /*33e0*/  MOV R3, 0x1 ;  /* 0x0000000100037802 */ /* 0x000fe80000000f00 */
[----:B------:R-:W-:Y:S11]  /*33f0*/  ISETP.NE.AND P0, PT, R3, c[0x0][0x2a8], PT ;  /* 0x0000aa0003007a0c */ /* 0x000ff60003f05270 */
[----:B------:R-:W-:Y:S02]  /*3400*/  @!UPT UIADD3 URZ, URZ, URZ, URZ ;  /* 0x0000003f3f3ff290 */ /* 0x000fe4000fffe03f */
[----:B------:R-:W-:Y:S05]  /*3410*/  @P0 IMAD.HI.U32 R3, R2, c[0x0][0x2ac], RZ ;  /* 0x0000ab0002030a27 */ /* 0x000fea00078e00ff */
[----:B------:R-:W-:Y:S02]  /*3420*/  @P0 SHF.R.U32.HI R2, RZ, c[0x0][0x2b0], R3 ;  /* 0x0000ac00ff020a19 */ /* 0x000fe40000011603 */
.L_x_1511:
[----:B------:R-:W-:Y:S05]  /*3430*/  BSYNC B0 ;  /* 0x0000000000007941 */ /* 0x000fea0003800000 */
.L_x_1509:
[----:B------:R-:W-:Y:S04]  /*3440*/  IMAD.MOV.U32 R3, RZ, RZ, c[0x0][0x2a8] ;  /* 0x0000aa00ff037624 */ /* 0x000fe800078e00ff */
[----:B------:R-:W-:Y:S04]  /*3450*/  IMAD R2, R2, R3, -UR16 ;  /* 0x8000001002027e24 */ /* 0x000fe8000f8e0203 */
[----:B------:R-:W-:Y:S05]  /*3460*/  IMAD.IADD R2, R2, 0x1, -R252 ;  /* 0x0000000102027824 */ /* 0x000fea00078e0afc */
[----:B------:R-:W-:Y:S02]  /*3470*/  IADD3 R3, R2, c[0x0][0x2a8], RZ ;  /* 0x0000aa0002037a10 */ /* 0x000fe40007ffe0ff */
[----:B------:R-:W-:Y:S02]  /*3480*/  IMNMX R42, R42, R2, !PT ;  /* 0x000000022a2a7217 */ /* 0x000fe40007800200 */
[----:B------:R-:W-:Y:S02]  /*3490*/  IMNMX R43, R43, R3, PT ;  /* 0x000000032b2b7217 */ /* 0x000fe40003800200 */
.L_x_1508:
[----:B------:R-:W-:Y:S02]  /*34a0*/  PLOP3.LUT P0, PT, PT, PT, UP4, 0x40, 0x0 ;  /* 0x000000000000781c */ /* 0x000fe40003f0e848 */
        /* <DEDUP_REMOVED lines=19> */
.L_x_1514:
[----:B------:R-:W-:Y:S04]  /*35e0*/  MOV R3, 0x1 ;  /* 0x0000000100037802 */ /* 0x000fe80000000f00 */
[----:B------:R-:W-:Y:S11]  /*35f0*/  ISETP.NE.AND P0, PT, R3, c[0x0][0x2a8], PT ;  /* 0x0000aa0003007a0c */ /* 0x000ff60003f05270 */
[----:B------:R-:W-:Y:S02]  /*3600*/  @!UPT UIADD3 URZ, URZ, URZ, URZ ;  /* 0x0000003f3f3ff290 */ /* 0x000fe4000fffe03f */
[----:B------:R-:W-:Y:S05]  /*3610*/  @P0 IMAD.HI.U32 R3, R2, c[0x0][0x2ac], RZ ;  /* 0x0000ab0002030a27 */ /* 0x000fea00078e00ff */
[----:B------:R-:W-:Y:S02]  /*3620*/  @P0 SHF.R.U32.HI R2, RZ, c[0x0][0x2b0], R3 ;  /* 0x0000ac00ff020a19 */ /* 0x000fe40000011603 */
.L_x_1515:
[----:B------:R-:W-:Y:S05]  /*3630*/  BSYNC B0 ;  /* 0x0000000000007941 */ /* 0x000fea0003800000 */
.L_x_1513:
[----:B------:R-:W-:Y:S04]  /*3640*/  IMAD.MOV.U32 R3, RZ, RZ, c[0x0][0x2a8] ;  /* 0x0000aa00ff037624 */ /* 0x000fe800078e00ff */
[----:B------:R-:W-:Y:S04]  /*3650*/  IMAD R2, R2, R3, -UR16 ;  /* 0x8000001002027e24 */ /* 0x000fe8000f8e0203 */
[----:B------:R-:W-:Y:S05]  /*3660*/  IMAD.IADD R2, R2, 0x1, -R252 ;  /* 0x0000000102027824 */ /* 0x000fea00078e0afc */
[----:B------:R-:W-:Y:S02]  /*3670*/  IADD3 R3, R2, c[0x0][0x2a8], RZ ;  /* 0x0000aa0002037a10 */ /* 0x000fe40007ffe0ff */
[----:B------:R-:W-:Y:S02]  /*3680*/  IMNMX R40, R40, R2, !PT ;  /* 0x0000000228287217 */ /* 0x000fe40007800200 */
[----:B------:R-:W-:Y:S02]  /*3690*/  IMNMX R41, R41, R3, PT ;  /* 0x0000000329297217 */ /* 0x000fe40003800200 */
.L_x_1512:
        /* <DEDUP_REMOVED lines=20> */
.L_x_1518:
[----:B------:R-:W-:Y:S04]  /*37e0*/  MOV R36, 0x1 ;  /* 0x0000000100247802 */ /* 0x000fe80000000f00 */
[----:B------:R-:W-:Y:S11]  /*37f0*/  ISETP.NE.AND P0, PT, R36, c[0x0][0x2a8], PT ;  /* 0x0000aa0024007a0c */ /* 0x000ff60003f05270 */
[----:B------:R-:W-:Y:S02]  /*3800*/  @!UPT UIADD3 URZ, URZ, URZ, URZ ;  /* 0x0000003f3f3ff290 */ /* 0x000fe4000fffe03f */
[----:B------:R-:W-:Y:S05]  /*3810*/  @P0 IMAD.HI.U32 R36, R0, c[0x0][0x2ac], RZ ;  /* 0x0000ab0000240a27 */ /* 0x000fea00078e00ff */
[----:B------:R-:W-:Y:S02]  /*3820*/  @P0 SHF.R.U32.HI R0, RZ, c[0x0][0x2b0], R36 ;  /* 0x0000ac00ff000a19 */ /* 0x000fe40000011624 */
.L_x_1519:
[----:B------:R-:W-:Y:S05]  /*3830*/  BSYNC B0 ;  /* 0x0000000000007941 */ /* 0x000fea0003800000 */
.L_x_1517:
[----:B------:R-:W-:Y:S04]  /*3840*/  IMAD.MOV.U32 R36, RZ, RZ, c[0x0][0x2a8] ;  /* 0x0000aa00ff247624 */ /* 0x000fe800078e00ff */
[----:B------:R-:W-:Y:S04]  /*3850*/  IMAD R0, R0, R36, -UR16 ;  /* 0x8000001000007e24 */ /* 0x000fe8000f8e0224 */
[----:B------:R-:W-:Y:S05]  /*3860*/  IMAD.IADD R0, R0, 0x1, -R252 ;  /* 0x0000000100007824 */ /* 0x000fea00078e0afc */
[----:B------:R-:W-:Y:S02]  /*3870*/  IADD3 R36, R0, c[0x0][0x2a8], RZ ;  /* 0x0000aa0000247a10 */ /* 0x000fe40007ffe0ff */
[----:B------:R-:W-:Y:S02]  /*3880*/  IMNMX R2, R2, R0, !PT ;  /* 0x0000000002027217 */ /* 0x000fe40007800200 */
[----:B------:R-:W-:Y:S02]  /*3890*/  IMNMX R3, R3, R36, PT ;  /* 0x0000002403037217 */ /* 0x000fe40003800200 */
.L_x_1516:
        /* <DEDUP_REMOVED lines=15> */
[----:B------:R-:W-:Y:S01]  /*3990*/  P2R R231, PR, RZ, 0x2 ;  /* 0x00000002ffe77803 */ /* 0x000fe20000000000 */
[----:B------:R-:W5:Y:S01]  /*39a0*/  LDL R203, [R1+0x40] ;  /* 0x0000400001cb7983 */ /* 0x000f620000100800 */
[----:B------:R-:W-:Y:S01]  /*39b0*/  ULDC.64 UR6, c[0x0][0x178] ;  /* 0x00005e0000067ab9 */ /* 0x000fe20000000a00 */
[----:B------:R-:W-:Y:S01]  /*39c0*/  @!P3 IMAD.MOV.U32 R226, RZ, RZ, R250 ;  /* 0x000000ffffe2b224 */ /* 0x000fe200078e00fa */
[----:B------:R-:W-:Y:S01]  /*39d0*/  UIMAD.WIDE.U32 UR32, UR30, UR6, URZ ;  /* 0x000000061e2072a5 */ /* 0x000fe2000f8e003f */
[----:B----4-:R-:W4:Y:S01]  /*39e0*/  LDL.64 R234, [R1+0x28] ;  /* 0x0000280001ea7983 */ /* 0x010f220000100a00 */
[----:B------:R-:W-:Y:S01]  /*39f0*/  @!P3 IMAD.MOV.U32 R227, RZ, RZ, R251 ;  /* 0x000000ffffe3b224 */ /* 0x000fe200078e00fb */
[----:B------:R-:W-:Y:S02]  /*3a00*/  USHF.R.S32.HI UR31, URZ, 0x1f, UR30 ;  /* 0x0000001f3f1f7899 */ /* 0x000fe4000801141e */
[----:B---3--:R-:W3:Y:S02]  /*3a10*/  LDL R232, [R1+0x30] ;  /* 0x0000300001e87983 */ /* 0x008ee40000100800 */
[----:B------:R-:W-:Y:S02]  /*3a20*/  UIMAD UR31, UR31, UR6, URZ ;  /* 0x000000061f1f72a4 */ /* 0x000fe4000f8e023f */
[----:B--2---:R-:W2:Y:S01]  /*3a30*/  LDL.64 R238, [R1+0x8] ;  /* 0x0000080001ee7983 */ /* 0x004ea20000100a00 */
[----:B------:R-:W-:Y:S02]  /*3a40*/  USHF.L.U32 UR6, UR32, 0x6, URZ ;  /* 0x0000000620067899 */ /* 0x000fe4000800063f */
[----:B------:R-:W-:Y:S01]  /*3a50*/  UIMAD UR31, UR30, UR7, UR31 ;  /* 0x000000071e1f72a4 */ /* 0x000fe2000f8e021f */
[----:B------:R-:W2:Y:S01]  /*3a60*/  LDL R233, [R1+0x3c] ;  /* 0x00003c0001e97983 */ /* 0x000ea20000100800 */
[----:B------:R-:W-:Y:S02]  /*3a70*/  UIMAD UR7, UR30, -0x40, UR25 ;  /* 0xffffffc01e0778a4 */ /* 0x000fe4000f8e0219 */
[----:B------:R-:W-:Y:S04]  /*3a80*/  UIADD3 UR31, UR33, UR31, URZ ;  /* 0x0000001f211f7290 */ /* 0x000fe8000fffe03f */
[----:B------:R-:W-:Y:S01]  /*3a90*/  USHF.L.U64.HI UR31, UR32, 0x6, UR31 ;  /* 0x00000006201f7899 */ /* 0x000fe2000801021f */
[----:B-----5:R-:W-:Y:S02]  /*3aa0*/  ISETP.NE.AND P1, PT, R203, RZ, PT ;  /* 0x000000ffcb00720c */ /* 0x020fe40003f25270 */
[----:B------:R-:W5:Y:S02]  /*3ab0*/  @!P3 S2R R203, SR_CTAID.Y ;  /* 0x0000000000cbb919 */ /* 0x000f640000002600 */
[----:B-1---5:R-:W-:Y:S01]  /*3ac0*/  @!P3 SHF.R.S32.HI R204, RZ, 0x1f, R203 ;  /* 0x0000001fffccb819 */ /* 0x022fe200000114cb */
[C---:B------:R-:W-:Y:S04]  /*3ad0*/  @!P3 IMAD.WIDE.U32 R226, R203.reuse, c[0x0][0x270], R226 ;  /* 0x00009c00cbe2ba25 */ /* 0x040fe800078e00e2 */
[----:B------:R-:W-:Y:S04]  /*3ae0*/  @!P3 IMAD R204, R204, c[0x0][0x270], RZ ;  /* 0x00009c00ccccba24 */ /* 0x000fe800078e02ff */
[----:B------:R-:W-:Y:S02]  /*3af0*/  @!P3 IMAD R204, R203, c[0x0][0x274], R204 ;  /* 0x00009d00cbccba24 */ /* 0x000fe400078e02cc */
[----:B------:R-:W-:Y:S02]  /*3b00*/  IMAD.U32 R203, RZ, RZ, UR12 ;  /* 0x0000000cffcb7e24 */ /* 0x000fe4000f8e00ff */
[----:B------:R-:W-:Y:S03]  /*3b10*/  @!P3 IMAD.IADD R204, R227, 0x1, R204 ;  /* 0x00000001e3ccb824 */ /* 0x000fe600078e02cc */
[----:B------:R-:W-:Y:S04]  /*3b20*/  @!P3 LEA R203, R203, 0x40, 0x6 ;  /* 0x00000040cbcbb811 */ /* 0x000fe800078e30ff */
[----:B------:R-:W-:Y:S02]  /*3b30*/  @!P3 SHF.R.S32.HI R208, RZ, 0x1f, R203 ;  /* 0x0000001fffd0b819 */ /* 0x000fe400000114cb */
[----:B------:R-:W-:Y:S04]  /*3b40*/  @!P3 IADD3 R229, P2, P0, R203, UR18, R226 ;  /* 0x00000012cbe5bc10 */ /* 0x000fe8000f85e0e2 */
[----:B------:R-:W-:Y:S01]  /*3b50*/  @!P3 IADD3.X R230, R208, UR8, R204, P2, P0 ;  /* 0x00000008d0e6bc10 */ /* 0x000fe200097e04cc */
[----:B------:R-:W-:Y:S01]  /*3b60*/  IMAD.U32 R208, RZ, RZ, UR27 ;  /* 0x0000001bffd07e24 */ /* 0x000fe2000f8e00ff */
        /* <DEDUP_REMOVED lines=8> */
[C---:B------:R-:W-:Y:S11]  /*3bf0*/  ISETP.LT.OR P1, PT, R204.reuse, 0x21, P1 ;  /* 0x00000021cc00780c */ /* 0x040ff60000f21670 */
[----:B------:R-:W-:Y:S01]  /*3c00*/  @!PT LDS RZ, [RZ] ;  /* 0x00000000fffff984 */ /* 0x000fe20000000800 */
[----:B------:R-:W-:Y:S01]  /*3c10*/  @!PT LDS RZ, [RZ] ;  /* 0x00000000fffff984 */ /* 0x000fe20000000800 */
[----:B------:R-:W-:Y:S01]  /*3c20*/  @!PT LDS RZ, [RZ] ;  /* 0x00000000fffff984 */ /* 0x000fe20000000800 */
[----:B------:R1:W-:Y:S01]  /*3c30*/  LDGSTS.E.BYPASS.LTC128B.128 [R203], [R226.64], !P0 ;  /* 0x00000000e2cb7fae */ /* 0x0003e2000c101d54 */
[----:B------:R-:W-:Y:S11]  /*3c40*/  ISETP.LT.OR P0, PT, R204, 0x1, P6 ;  /* 0x00000001cc00780c */ /* 0x000ff60003701670 */
[----:B------:R-:W-:Y:S02]  /*3c50*/  @!UPT UIADD3 URZ, URZ, URZ, URZ ;  /* 0x0000003f3f3ff290 */ /* 0x000fe4000fffe03f */
[----:B------:R1:W-:Y:S01]  /*3c60*/  LDGSTS.E.BYPASS.LTC128B.128 [R203+0x2000], [R226.64+0x80], !P0 ;  /* 0x02000080e2cb7fae */ /* 0x0003e2000c101d54 */
[----:B------:R-:W-:Y:S01]  /*3c70*/  IADD3 R208, P2, P0, R234, UR6, R208 ;  /* 0x00000006ead07c10 */ /* 0x000fe2000f85e0d0 */
[----:B-1----:R-:W-:Y:S05]  /*3c80*/  IMAD.U32 R227, RZ, RZ, UR26 ;  /* 0x0000001affe37e24 */ /* 0x002fea000f8e00ff */
[----:B------:R-:W-:Y:S02]  /*3c90*/  IADD3.X R227, R232, UR31, R227, P2, P0 ;  /* 0x0000001fe8e37c10 */ /* 0x000fe400097e04e3 */
[----:B------:R-:W-:Y:S02]  /*3ca0*/  ISETP.LT.OR P2, PT, R204, 0x21, P6 ;  /* 0x00000021cc00780c */ /* 0x000fe40003741670 */
[C---:B------:R-:W-:Y:S04]  /*3cb0*/  LEA R226, P0, R208.reuse, c[0x0][0x160], 0x1 ;  /* 0x00005800d0e27a11 */ /* 0x040fe800078008ff */
[----:B------:R-:W-:Y:S05]  /*3cc0*/  LEA.HI.X R227, R208, c[0x0][0x164], R227, 0x1, P0 ;  /* 0x00005900d0e37a11 */ /* 0x000fea00000f0ce3 */
[----:B------:R1:W-:Y:S01]  /*3cd0*/  LDGSTS.E.BYPASS.LTC128B.128 [R203+0x1000], [R226.64], !P1 ;  /* 0x01000000e2cb7fae */ /* 0x0003e2000c901d54 */
[----:B------:R-:W-:Y:S03]  /*3ce0*/  ISETP.NE.AND P1, PT, R231, RZ, PT ;  /* 0x000000ffe700720c */ /* 0x000fe60003f25270 */
[----:B------:R1:W-:Y:S02]  /*3cf0*/  LDGSTS.E.BYPASS.LTC128B.128 [R203+0x3000], [R226.64+0x80], !P2 ;  /* 0x03000080e2cb7fae */ /* 0x0003e4000d101d54 */
[----:B-1----:R-:W-:Y:S01]  /*3d00*/  IMAD.U32 R203, RZ, RZ, UR29 ;  /* 0x0000001dffcb7e24 */ /* 0x002fe2000f8e00ff */
[----:B------:R-:W-:Y:S03]  /*3d10*/  @!P3 LEA R226, P0, R229, c[0x0][0x258], 0x2 ;  /* 0x00009600e5e2ba11 */ /* 0x000fe600078010ff */
[----:B------:R-:W-:Y:S01]  /*3d20*/  @!P3 IMAD R203, R203, 0x40, R250 ;  /* 0x00000040cbcbb824 */ /* 0x000fe200078e02fa */
[----:B------:R-:W-:Y:S03]  /*3d30*/  @!P3 LEA.HI.X R227, R229, c[0x0][0x25c], R230, 0x2, P0 ;  /* 0x00009700e5e3ba11 */ /* 0x000fe600000f14e6 */
[----:B------:R-:W-:Y:S05]  /*3d40*/  @!P3 IMAD.SHL.U32 R203, R203, 0x4, RZ ;  /* 0x00000004cbcbb824 */ /* 0x000fea00078e00ff */
[----:B------:R1:W-:Y:S02]  /*3d50*/  @!P3 LDGSTS.E.BYPASS.LTC128B.128 [R203+0x20080], [R226.64] ;  /* 0x20080000e2cbbfae */ /* 0x0003e4000b901d54 */
.L_x_1520:
        /* <DEDUP_REMOVED lines=25> */
[----:B------:R-:W-:Y:S04]  /*3ef0*/  ISETP.GT.AND P0, PT, R40, 0x20, P0 ;  /* 0x000000202800780c */ /* 0x000fe80000704270 */
[----:B------:R-:W-:Y:S04]  /*3f00*/  ISETP.LT.OR P0, PT, R41, 0x21, P0 ;  /* 0x000000212900780c */ /* 0x000fe80000701670 */
[----:B------:R-:W-:Y:S02]  /*3f10*/  FSEL R229, R12, -INF , !P0 ;  /* 0xff8000000ce57808 */ /* 0x000fe40004000000 */
[----:B------:R-:W-:Y:S03]  /*3f20*/  PLOP3.LUT P0, PT, PT, PT, UP5, 0x80, 0x0 ;  /* 0x000000000000781c */ /* 0x000fe60003f0f058 */
[--C-:B------:R-:W-:Y:S01]  /*3f30*/  FFMA.FTZ R229, R229, c[0x0][0x29c], -R201.reuse ;  /* 0x0000a700e5e57a23 */ /* 0x100fe200000108c9 */
        /* <DEDUP_REMOVED lines=17> */
[C---:B------:R-:W-:Y:S04]  /*4050*/  ISETP.LT.OR P0, PT, R41.reuse, 0x41, P0 ;  /* 0x000000412900780c */ /* 0x040fe80000701670 */
        /* <DEDUP_REMOVED lines=28> */
[----:B------:R-:W-:Y:S01]  /*4220*/  FFMA.FTZ R201, R29, c[0x0][0x29c], -R201 ;  /* 0x0000a7001dc97a23 */ /* 0x000fe200000108c9 */
[----:B------:R-:W-:Y:S04]  /*4230*/  ISETP.GT.AND P0, PT, R2, 0x60, P0 ;  /* 0x000000600200780c */ /* 0x000fe80000704270 */
[C---:B------:R-:W-:Y:S01]  /*4240*/  ISETP.LT.OR P0, PT, R3.reuse, 0x61, P0 ;  /* 0x000000610300780c */ /* 0x040fe20000701670 */
[----:B------:R-:W-:Y:S03]  /*4250*/  MUFU.EX2 R201, R201 ;  /* 0x000000c900c97308 */ /* 0x000fe60000000800 */
        /* <DEDUP_REMOVED lines=9> */
[----:B------:R-:W-:Y:S03]  /*42f0*/  ISETP.GT.AND P0, PT, R42, RZ, P0 ;  /* 0x000000ff2a00720c */ /* 0x000fe60000704270 */
[-C--:B------:R-:W-:Y:S01]  /*4300*/  HMMA.16816.F32 R36, R48, R180.reuse, RZ ;  /* 0x000000b43024723c */ /* 0x080fe200000018ff */
[C---:B------:R-:W-:Y:S01]  /*4310*/  ISETP.LT.OR P0, PT, R43.reuse, 0x1, P0 ;  /* 0x000000012b00780c */ /* 0x040fe20000701670 */
[----:B------:R-:W-:Y:S03]  /*4320*/  MUFU.EX2 R202, R202 ;  /* 0x000000ca00ca7308 */ /* 0x000fe60000000800 */
[----:B------:R-:W-:Y:S02]  /*4330*/  FSEL R6, R6, -INF , !P0 ;  /* 0xff80000006067808 */ /* 0x000fe40004000000 */
[----:B------:R-:W-:Y:S04]  /*4340*/  PLOP3.LUT P0, PT, PT, PT, UP5, 0x80, 0x0 ;  /* 0x000000000000781c */ /* 0x000fe80003f0f058 */
[----:B------:R-:W-:Y:S01]  /*4350*/  ISETP.GT.AND P0, PT, R42, 0x1, P0 ;  /* 0x000000012a00780c */ /* 0x000fe20000704270 */
[--C-:B------:R-:W-:Y:S03]  /*4360*/  FFMA.FTZ R238, R6, c[0x0][0x29c], -R200.reuse ;  /* 0x0000a70006ee7a23 */ /* 0x100fe600000108c8 */
        /* <DEDUP_REMOVED lines=30> */
[----:B------:R-:W-:Y:S02]  /*4550*/  ISETP.LT.OR P0, PT, R43, 0x62, P0 ;  /* 0x000000622b00780c */ /* 0x000fe40000701670 */
[C---:B------:R-:W-:Y:S02]  /*4560*/  HMMA.16816.F32 R40, R44.reuse, R180, RZ ;  /* 0x000000b42c28723c */ /* 0x040fe400000018ff */
[----:B------:R-:W-:Y:S02]  /*4570*/  FSEL R35, R35, -INF , !P0 ;  /* 0xff80000023237808 */ /* 0x000fe40004000000 */
[----:B------:R-:W-:Y:S03]  /*4580*/  PLOP3.LUT P0, PT, PT, PT, UP5, 0x80, 0x0 ;  /* 0x000000000000781c */ /* 0x000fe60003f0f058 */
[----:B------:R-:W-:Y:S01]  /*4590*/  FFMA.FTZ R200, R35, c[0x0][0x29c], -R200 ;  /* 0x0000a70023c87a23 */ /* 0x000fe200000108c8 */
[-C--:B------:R-:W-:Y:S01]  /*45a0*/  HMMA.16816.F32 R44, R44, R182.reuse, RZ ;  /* 0x000000b62c2c723c */ /* 0x080fe200000018ff */
[----:B------:R-:W-:Y:S04]  /*45b0*/  ISETP.GT.AND P0, PT, R211, 0x1, P0 ;  /* 0x00000001d300780c */ /* 0x000fe80000704270 */
[----:B------:R-:W-:Y:S01]  /*45c0*/  MUFU.EX2 R200, R200 ;  /* 0x000000c800c87308 */ /* 0x000fe20000000800 */
[----:B------:R-:W-:Y:S02]  /*45d0*/  ISETP.LT.OR P0, PT, R212, 0x2, P0 ;  /* 0x00000002d400780c */ /* 0x000fe40000701670 */
[----:B------:R-:W-:Y:S01]  /*45e0*/  HMMA.16816.F32 R48, R48, R182, RZ ;  /* 0x000000b63030723c */ /* 0x000fe200000018ff */
[----:B------:R-:W-:Y:S07]  /*45f0*/  LDSM.16.M88.4 R180, [R206+0x18080] ;  /* 0x01808000ceb4783b */ /* 0x000fee0000000200 */
        /* <DEDUP_REMOVED lines=10> */
[----:B------:R-:W1:Y:S07]  /*46a0*/  LDSM.16.M88.4 R184, [R216+0x8080] ;  /* 0x00808000d8b8783b */ /* 0x000e6e0000000200 */
[-C--:B-1----:R-:W-:Y:S08]  /*46b0*/  HMMA.16816.F32 R8, R180, R184.reuse, R8 ;  /* 0x000000b8b408723c */ /* 0x082ff00000001808 */
        /* <DEDUP_REMOVED lines=23> */
[----:B-1----:R-:W-:Y:S02]  /*4830*/  FSEL R0, R5, -INF , !P0 ;  /* 0xff80000005007808 */ /* 0x002fe40004000000 */
[----:B------:R-:W-:Y:S03]  /*4840*/  PLOP3.LUT P0, PT, PT, PT, UP5, 0x80, 0x0 ;  /* 0x000000000000781c */ /* 0x000fe60003f0f058 */
[--C-:B------:R-:W-:Y:S01]  /*4850*/  FFMA.FTZ R0, R0, c[0x0][0x29c], -R225.reuse ;  /* 0x0000a70000007a23 */ /* 0x100fe200000108e1 */
[C---:B------:R-:W-:Y:S03]  /*4860*/  ISETP.GT.AND P0, PT, R211.reuse, RZ, P0 ;  /* 0x000000ffd300720c */ /* 0x040fe60000704270 */
[----:B------:R1:W-:Y:S01]  /*4870*/  MUFU.EX2 R199, R0 ;  /* 0x0000000000c77308 */ /* 0x0003e20000000800 */
[----:B------:R-:W-:Y:S04]  /*4880*/  ISETP.LT.OR P0, PT, R212, 0x1, P0 ;  /* 0x00000001d400780c */ /* 0x000fe80000701670 */
[----:B------:R-:W-:Y:S02]  /*4890*/  FSEL R3, R4, -INF , !P0 ;  /* 0xff80000004037808 */ /* 0x000fe40004000000 */
[----:B------:R-:W-:Y:S01]  /*48a0*/  LDSM.16.M88.4 R4, [R206+0x1a080] ;  /* 0x01a08000ce04783b */ /* 0x000fe20000000200 */
[-C--:B--2---:R-:W-:Y:S01]  /*48b0*/  HMMA.16816.F32 R8, R180, R184.reuse, R8 ;  /* 0x000000b8b408723c */ /* 0x084fe20000001808 */
[----:B------:R-:W-:Y:S04]  /*48c0*/  PLOP3.LUT P0, PT, PT, PT, UP5, 0x80, 0x0 ;  /* 0x000000000000781c */ /* 0x000fe80003f0f058 */
[----:B------:R-:W-:Y:S03]  /*48d0*/  ISETP.GT.AND P0, PT, R211, 0x20, P0 ;  /* 0x00000020d300780c */ /* 0x000fe60000704270 */
[C---:B------:R-:W-:Y:S04]  /*48e0*/  HMMA.16816.F32 R12, R188.reuse, R184, R12 ;  /* 0x000000b8bc0c723c */ /* 0x040fe8000000180c */
[----:B------:R-:W-:Y:S04]  /*48f0*/  ISETP.LT.OR P0, PT, R212, 0x21, P0 ;  /* 0x00000021d400780c */ /* 0x000fe80000701670 */
[-C--:B------:R-:W-:Y:S04]  /*4900*/  HMMA.16816.F32 R24, R188, R186.reuse, R24 ;  /* 0x000000babc18723c */ /* 0x080fe80000001818 */
[--C-:B-1----:R-:W-:Y:S01]  /*4910*/  FFMA.FTZ R0, R3, c[0x0][0x29c], -R225.reuse ;  /* 0x0000a70003007a23 */ /* 0x102fe200000108e1 */
[----:B------:R-:W-:Y:S01]  /*4920*/  FSEL R16, R16, -INF , !P0 ;  /* 0xff80000010107808 */ /* 0x000fe20004000000 */
[----:B------:R-:W-:Y:S01]  /*4930*/  LDS R3, [R228+0x20280] ;  /* 0x02028000e4037984 */ /* 0x000fe20000000800 */
[----:B------:R-:W-:Y:S01]  /*4940*/  PLOP3.LUT P0, PT, PT, PT, UP5, 0x80, 0x0 ;  /* 0x000000000000781c */ /* 0x000fe20003f0f058 */
[C---:B------:R-:W-:Y:S01]  /*4950*/  HMMA.16816.F32 R28, R180.reuse, R186, R28 ;  /* 0x000000bab41c723c */ /* 0x040fe2000000181c */
[----:B------:R1:W2:Y:S01]  /*4960*/  MUFU.EX2 R198, R0 ;  /* 0x0000000000c67308 */ /* 0x0002a20000000800 */
[----:B------:R-:W-:Y:S02]  /*4970*/  LDSM.16.M88.4 R184, [R205+0x1a080] ;  /* 0x01a08000cdb8783b */ /* 0x000fe40000000200 */
[----:B------:R-:W-:Y:S04]  /*4980*/  ISETP.GT.AND P0, PT, R211, 0x21, P0 ;  /* 0x00000021d300780c */ /* 0x000fe80000704270 */
[-C--:B---3--:R-:W-:Y:S03]  /*4990*/  HMMA.16816.F32 R36, R180, R192.reuse, R36 ;  /* 0x000000c0b424723c */ /* 0x088fe60000001824 */
[C---:B------:R-:W-:Y:S04]  /*49a0*/  ISETP.LT.OR P0, PT, R212.reuse, 0x22, P0 ;  /* 0x00000022d400780c */ /* 0x040fe80000701670 */
[----:B------:R-:W-:Y:S01]  /*49b0*/  FSEL R2, R17, -INF , !P0 ;  /* 0xff80000011027808 */ /* 0x000fe20004000000 */
[C---:B------:R-:W-:Y:S01]  /*49c0*/  HMMA.16816.F32 R40, R188.reuse, R192, R40 ;  /* 0x000000c0bc28723c */ /* 0x040fe20000001828 */
[----:B------:R-:W-:Y:S04]  /*49d0*/  PLOP3.LUT P0, PT, PT, PT, UP5, 0x80, 0x0 ;  /* 0x000000000000781c */ /* 0x000fe80003f0f058 */
[C---:B------:R-:W-:Y:S03]  /*49e0*/  ISETP.GT.AND P0, PT, R211.reuse, 0x40, P0 ;  /* 0x00000040d300780c */ /* 0x040fe60000704270 */
[-C--:B------:R-:W-:Y:S01]  /*49f0*/  HMMA.16816.F32 R44, R188, R194.reuse, R44 ;  /* 0x000000c2bc2c723c */ /* 0x080fe2000000182c */
[----:B------:R-:W3:Y:S02]  /*4a00*/  LDSM.16.M88.4 R188, [R214+0xc080] ;  /* 0x00c08000d6bc783b */ /* 0x000ee40000000200 */
[----:B------:R-:W-:Y:S01]  /*4a10*/  ISETP.LT.OR P0, PT, R212, 0x41, P0 ;  /* 0x00000041d400780c */ /* 0x000fe20000701670 */
[--C-:B-1----:R-:W-:Y:S03]  /*4a20*/  FFMA.FTZ R0, R16, c[0x0][0x29c], -R225.reuse ;  /* 0x0000a70010007a23 */ /* 0x102fe600000108e1 */
[----:B------:R-:W-:Y:S01]  /*4a30*/  FSEL R20, R20, -INF , !P0 ;  /* 0xff80000014147808 */ /* 0x000fe20004000000 */
[----:B------:R-:W-:Y:S01]  /*4a40*/  HMMA.16816.F32 R48, R180, R194, R48 ;  /* 0x000000c2b430723c */ /* 0x000fe20000001830 */
[----:B------:R-:W1:Y:S01]  /*4a50*/  LDSM.16.M88.4 R180, [R205+0x1b080] ;  /* 0x01b08000cdb4783b */ /* 0x000e620000000200 */
[----:B------:R4:W-:Y:S01]  /*4a60*/  MUFU.EX2 R203, R0 ;  /* 0x0000000000cb7308 */ /* 0x0009e20000000800 */
[----:B------:R-:W-:Y:S04]  /*4a70*/  PLOP3.LUT P0, PT, PT, PT, UP5, 0x80, 0x0 ;  /* 0x000000000000781c */ /* 0x000fe80003f0f058 */
[----:B------:R-:W-:Y:S02]  /*4a80*/  ISETP.GT.AND P0, PT, R211, 0x41, P0 ;  /* 0x00000041d300780c */ /* 0x000fe40000704270 */
[----:B------:R-:W5:Y:S02]  /*4a90*/  LDSM.16.M88.4 R192, [R214+0xe080] ;  /* 0x00e08000d6c0783b */ /* 0x000f640000000200 */
[----:B------:R-:W-:Y:S04]  /*4aa0*/  ISETP.LT.OR P0, PT, R212, 0x42, P0 ;  /* 0x00000042d400780c */ /* 0x000fe80000701670 */
[----:B------:R-:W-:Y:S02]  /*4ab0*/  FSEL R21, R21, -INF , !P0 ;  /* 0xff80000015157808 */ /* 0x000fe40004000000 */
[----:B------:R-:W-:Y:S01]  /*4ac0*/  LDSM.16.M88.4 R16, [R216+0xe080] ;  /* 0x00e08000d810783b */ /* 0x000fe20000000200 */
[----:B------:R-:W-:Y:S04]  /*4ad0*/  PLOP3.LUT P0, PT, PT, PT, UP5, 0x80, 0x0 ;  /* 0x000000000000781c */ /* 0x000fe80003f0f058 */
[C---:B------:R-:W-:Y:S01]  /*4ae0*/  ISETP.GT.AND P0, PT, R211.reuse, 0x60, P0 ;  /* 0x00000060d300780c */ /* 0x040fe20000704270 */
[--C-:B----4-:R-:W-:Y:S03]  /*4af0*/  FFMA.FTZ R0, R2, c[0x0][0x29c], -R225.reuse ;  /* 0x0000a70002007a23 */ /* 0x110fe600000108e1 */
[----:B------:R-:W-:Y:S01]  /*4b00*/  ISETP.LT.OR P0, PT, R212, 0x61, P0 ;  /* 0x00000061d400780c */ /* 0x000fe20000701670 */
[----:B------:R-:W-:Y:S01]  /*4b10*/  LDS R2, [R228+0x20300] ;  /* 0x02030000e4027984 */ /* 0x000fe20000000800 */
[----:B------:R4:W-:Y:S02]  /*4b20*/  MUFU.EX2 R197, R0 ;  /* 0x0000000000c57308 */ /* 0x0009e40000000800 */
[----:B------:R-:W-:Y:S01]  /*4b30*/  FSEL R32, R32, -INF , !P0 ;  /* 0xff80000020207808 */ /* 0x000fe20004000000 */
[-C--:B---3--:R-:W-:Y:S01]  /*4b40*/  HMMA.16816.F32 R8, R184, R188.reuse, R8 ;  /* 0x000000bcb808723c */ /* 0x088fe20000001808 */
[----:B------:R-:W-:Y:S04]  /*4b50*/  PLOP3.LUT P0, PT, PT, PT, UP5, 0x80, 0x0 ;  /* 0x000000000000781c */ /* 0x000fe80003f0f058 */
[----:B------:R-:W-:Y:S01]  /*4b60*/  ISETP.GT.AND P0, PT, R211, 0x61, P0 ;  /* 0x00000061d300780c */ /* 0x000fe20000704270 */
[----:B------:R-:W-:Y:S02]  /*4b70*/  IMAD.MOV.U32 R211, RZ, RZ, 0x20 ;  /* 0x00000020ffd37424 */ /* 0x000fe400078e00ff */
[C---:B-1----:R-:W-:Y:S04]  /*4b80*/  HMMA.16816.F32 R12, R180.reuse, R188, R12 ;  /* 0x000000bcb40c723c */ /* 0x042fe8000000180c */
[----:B------:R-:W-:Y:S02]  /*4b90*/  ISETP.LT.OR P0, PT, R212, 0x62, P0 ;  /* 0x00000062d400780c */ /* 0x000fe40000701670 */
[----:B------:R-:W-:Y:S02]  /*4ba0*/  SEL R211, R211, 0xffffffe0, !P1 ;  /* 0xffffffe0d3d37807 */ /* 0x000fe40004800000 */
[-C--:B------:R-:W-:Y:S04]  /*4bb0*/  HMMA.16816.F32 R24, R180, R190.reuse, R24 ;  /* 0x000000beb418723c */ /* 0x080fe80000001818 */
[----:B------:R-:W-:Y:S01]  /*4bc0*/  FSEL R33, R33, -INF , !P0 ;  /* 0xff80000021217808 */ /* 0x000fe20004000000 */
[--C-:B----4-:R-:W-:Y:S01]  /*4bd0*/  FFMA.FTZ R0, R20, c[0x0][0x29c], -R225.reuse ;  /* 0x0000a70014007a23 */ /* 0x110fe200000108e1 */
[----:B------:R-:W-:Y:S02]  /*4be0*/  PLOP3.LUT P0, PT, PT, PT, UP0, 0x80, 0x0 ;  /* 0x000000000000781c */ /* 0x000fe40003f0f008 */
[C---:B------:R-:W-:Y:S01]  /*4bf0*/  HMMA.16816.F32 R28, R184.reuse, R190, R28 ;  /* 0x000000beb81c723c */ /* 0x040fe2000000181c */
[----:B------:R-:W-:Y:S01]  /*4c00*/  LDSM.16.M88.4 R188, [R206+0x1b080] ;  /* 0x01b08000cebc783b */ /* 0x000fe20000000200 */
[----:B------:R1:W-:Y:S06]  /*4c10*/  MUFU.EX2 R196, R0 ;  /* 0x0000000000c47308 */ /* 0x0003ec0000000800 */
[-C--:B-----5:R-:W-:Y:S08]  /*4c20*/  HMMA.16816.F32 R36, R184, R192.reuse, R36 ;  /* 0x000000c0b824723c */ /* 0x0a0ff00000001824 */
[C---:B------:R-:W-:Y:S08]  /*4c30*/  HMMA.16816.F32 R40, R180.reuse, R192, R40 ;  /* 0x000000c0b428723c */ /* 0x040ff00000001828 */
[-C--:B------:R-:W-:Y:S01]  /*4c40*/  HMMA.16816.F32 R44, R180, R194.reuse, R44 ;  /* 0x000000c2b42c723c */ /* 0x080fe2000000182c */
[----:B------:R-:W3:Y:S03]  /*4c50*/  LDSM.16.M88.4 R180, [R216+0xc080] ;  /* 0x00c08000d8b4783b */ /* 0x000ee60000000200 */
[--C-:B-1----:R-:W-:Y:S04]  /*4c60*/  FFMA.FTZ R0, R21, c[0x0][0x29c], -R225.reuse ;  /* 0x0000a70015007a23 */ /* 0x102fe800000108e1 */
[----:B------:R-:W-:Y:S01]  /*4c70*/  HMMA.16816.F32 R48, R184, R194, R48 ;  /* 0x000000c2b830723c */ /* 0x000fe20000001830 */
[----:B------:R1:W4:Y:S01]  /*4c80*/  MUFU.EX2 R193, R0 ;  /* 0x0000000000c17308 */ /* 0x0003220000000800 */
[----:B------:R-:W-:Y:S09]  /*4c90*/  LDSM.16.M88.4 R20, [R207+0x1a080] ;  /* 0x01a08000cf14783b */ /* 0x000ff20000000200 */
[----:B------:R-:W5:Y:S10]  /*4ca0*/  MUFU.EX2 R186, R238 ;  /* 0x000000ee00ba7308 */ /* 0x000f740000000800 */
[----:B------:R-:W-:Y:S01]  /*4cb0*/  MUFU.EX2 R194, R227 ;  /* 0x000000e300c27308 */ /* 0x000fe20000000800 */
[--C-:B-1----:R-:W-:Y:S02]  /*4cc0*/  FFMA.FTZ R0, R32, c[0x0][0x29c], -R225.reuse ;  /* 0x0000a70020007a23 */ /* 0x102fe400000108e1 */
[----:B------:R-:W-:Y:S02]  /*4cd0*/  FFMA.FTZ R225, R33, c[0x0][0x29c], -R225 ;  /* 0x0000a70021e17a23 */ /* 0x000fe400000108e1 */
[----:B------:R-:W1:Y:S05]  /*4ce0*/  LDSM.16.M88.4 R32, [R215+0xc080] ;  /* 0x00c08000d720783b */ /* 0x000e6a0000000200 */
[----:B------:R2:W-:Y:S01]  /*4cf0*/  MUFU.EX2 R192, R0 ;  /* 0x0000000000c07308 */ /* 0x0005e20000000800 */
[-C--:B---3--:R-:W-:Y:S08]  /*4d00*/  HMMA.16816.F32 R8, R4, R180.reuse, R8 ;  /* 0x000000b40408723c */ /* 0x088ff00000001808 */
[C---:B------:R-:W-:Y:S01]  /*4d10*/  HMMA.16816.F32 R12, R188.reuse, R180, R12 ;  /* 0x000000b4bc0c723c */ /* 0x040fe2000000180c */
[----:B------:R-:W-:Y:S07]  /*4d20*/  MUFU.EX2 R184, R240 ;  /* 0x000000f000b87308 */ /* 0x000fee0000000800 */
[-C--:B------:R-:W-:Y:S03]  /*4d30*/  HMMA.16816.F32 R24, R188, R182.reuse, R24 ;  /* 0x000000b6bc18723c */ /* 0x080fe60000001818 */
[----:B------:R-:W-:Y:S01]  /*4d40*/  MUFU.EX2 R185, R244 ;  /* 0x000000f400b97308 */ /* 0x000fe20000000800 */
[----:B--2---:R-:W-:Y:S04]  /*4d50*/  LDS R0, [R228+0x202a0] ;  /* 0x0202a000e4007984 */ /* 0x004fe80000000800 */
[C---:B------:R-:W-:Y:S01]  /*4d60*/  HMMA.16816.F32 R28, R4.reuse, R182, R28 ;  /* 0x000000b6041c723c */ /* 0x040fe2000000181c */
[----:B------:R-:W2:Y:S04]  /*4d70*/  LDSM.16.M88.4 R180, [R207+0x1b080] ;  /* 0x01b08000cfb4783b */ /* 0x000ea80000000200 */
[----:B------:R-:W-:Y:S03]  /*4d80*/  MUFU.EX2 R195, R204 ;  /* 0x000000cc00c37308 */ /* 0x000fe60000000800 */
[-C--:B------:R-:W-:Y:S07]  /*4d90*/  HMMA.16816.F32 R36, R4, R16.reuse, R36 ;  /* 0x000000100424723c */ /* 0x080fee0000001824 */
[----:B------:R-:W3:Y:S01]  /*4da0*/  MUFU.EX2 R187, R246 ;  /* 0x000000f600bb7308 */ /* 0x000ee20000000800 */
[C---:B------:R-:W-:Y:S08]  /*4db0*/  HMMA.16816.F32 R40, R188.reuse, R16, R40 ;  /* 0x00000010bc28723c */ /* 0x040ff00000001828 */
[-C--:B------:R-:W-:Y:S01]  /*4dc0*/  HMMA.16816.F32 R44, R188, R18.reuse, R44 ;  /* 0x00000012bc2c723c */ /* 0x080fe2000000182c */
[----:B------:R-:W-:Y:S07]  /*4dd0*/  MUFU.EX2 R188, R233 ;  /* 0x000000e900bc7308 */ /* 0x000fee0000000800 */
[----:B------:R-:W-:Y:S01]  /*4de0*/  HMMA.16816.F32 R48, R4, R18, R48 ;  /* 0x000000120430723c */ /* 0x000fe20000001830 */
[----:B------:R-:W3:Y:S02]  /*4df0*/  LDSM.16.M88.4 R4, [R215+0xe080] ;  /* 0x00e08000d704783b */ /* 0x000ee40000000200 */
[----:B------:R-:W3:Y:S05]  /*4e00*/  MUFU.EX2 R189, R232 ;  /* 0x000000e800bd7308 */ /* 0x000eea0000000800 */
[-C--:B-1----:R-:W-:Y:S05]  /*4e10*/  HMMA.16816.F32 R8, R20, R32.reuse, R8 ;  /* 0x000000201408723c */ /* 0x082fea0000001808 */
[----:B------:R-:W1:Y:S03]  /*4e20*/  MUFU.EX2 R191, R229 ;  /* 0x000000e500bf7308 */ /* 0x000e660000000800 */
[C---:B--2---:R-:W-:Y:S07]  /*4e30*/  HMMA.16816.F32 R12, R180.reuse, R32, R12 ;  /* 0x00000020b40c723c */ /* 0x044fee000000180c */
[----:B------:R-:W-:Y:S01]  /*4e40*/  F2FP.PACK_AB R33, R199, R198 ;  /* 0x000000c6c721723e */ /* 0x000fe200000000ff */
[-C--:B------:R-:W-:Y:S01]  /*4e50*/  HMMA.16816.F32 R24, R180, R34.reuse, R24 ;  /* 0x00000022b418723c */ /* 0x080fe20000001818 */
[----:B------:R-:W-:Y:S03]  /*4e60*/  MUFU.EX2 R190, R245 ;  /* 0x000000f500be7308 */ /* 0x000fe60000000800 */
[----:B----4-:R-:W-:Y:S04]  /*4e70*/  F2FP.PACK_AB R32, R193, R196 ;  /* 0x000000c4c120723e */ /* 0x010fe800000000ff */
[C---:B------:R-:W-:Y:S03]  /*4e80*/  HMMA.16816.F32 R28, R20.reuse, R34, R28 ;  /* 0x00000022141c723c */ /* 0x040fe6000000181c */
[----:B------:R-:W-:Y:S01]  /*4e90*/  MUFU.EX2 R16, R239 ;  /* 0x000000ef00107308 */ /* 0x000fe20000000800 */
[--C-:B------:R-:W-:Y:S02]  /*4ea0*/  FADD.FTZ R10, R10, -R0.reuse ;  /* 0x800000000a0a7221 */ /* 0x100fe40000010000 */
[----:B------:R-:W-:Y:S02]  /*4eb0*/  FADD.FTZ R11, R11, -R0 ;  /* 0x800000000b0b7221 */ /* 0x000fe40000010000 */
[----:B-----5:R-:W-:Y:S01]  /*4ec0*/  FMUL.FTZ R10, R186, R10 ;  /* 0x0000000aba0a7220 */ /* 0x020fe20000410000 */
[-C--:B---3--:R-:W-:Y:S03]  /*4ed0*/  HMMA.16816.F32 R36, R20, R4.reuse, R36 ;  /* 0x000000041424723c */ /* 0x088fe60000001824 */
[--C-:B------:R-:W-:Y:S01]  /*4ee0*/  FADD.FTZ R9, R9, -R3.reuse ;  /* 0x8000000309097221 */ /* 0x100fe20000010000 */
[----:B------:R-:W-:Y:S01]  /*4ef0*/  MUFU.EX2 R17, R243 ;  /* 0x000000f300117308 */ /* 0x000fe20000000800 */
[--C-:B------:R-:W-:Y:S02]  /*4f00*/  FADD.FTZ R8, R8, -R3.reuse ;  /* 0x8000000308087221 */ /* 0x100fe40000010000 */
[----:B------:R-:W-:Y:S01]  /*4f10*/  FMUL.FTZ R9, R199, R9 ;  /* 0x00000009c7097220 */ /* 0x000fe20000410000 */
[C---:B------:R-:W-:Y:S04]  /*4f20*/  HMMA.16816.F32 R40, R180.reuse, R4, R40 ;  /* 0x00000004b428723c */ /* 0x040fe80000001828 */
[----:B------:R-:W-:Y:S02]  /*4f30*/  FMUL.FTZ R8, R198, R8 ;  /* 0x00000008c6087220 */ /* 0x000fe40000410000 */
[----:B------:R-:W-:Y:S01]  /*4f40*/  FADD.FTZ R25, R25, -R2 ;  /* 0x8000000219197221 */ /* 0x000fe20000010000 */
[----:B------:R-:W-:Y:S01]  /*4f50*/  F2FP.PACK_AB R5, R201, R187 ;  /* 0x000000bbc905723e */ /* 0x000fe200000000ff */
[-C--:B------:R-:W-:Y:S01]  /*4f60*/  HMMA.16816.F32 R44, R180, R6.reuse, R44 ;  /* 0x00000006b42c723c */ /* 0x080fe2000000182c */
[----:B------:R-:W-:Y:S03]  /*4f70*/  MUFU.EX2 R182, R235 ;  /* 0x000000eb00b67308 */ /* 0x000fe60000000800 */
[--C-:B------:R-:W-:Y:S01]  /*4f80*/  FADD.FTZ R30, R30, -R0.reuse ;  /* 0x800000001e1e7221 */ /* 0x100fe20000010000 */
[----:B------:R-:W-:Y:S01]  /*4f90*/  F2FP.PACK_AB R34, R9, R8 ;  /* 0x000000080922723e */ /* 0x000fe200000000ff */
[--C-:B------:R-:W-:Y:S01]  /*4fa0*/  FADD.FTZ R31, R31, -R0.reuse ;  /* 0x800000001f1f7221 */ /* 0x100fe20000010000 */
[----:B------:R-:W-:Y:S01]  /*4fb0*/  F2FP.PACK_AB R9, R189, R188 ;  /* 0x000000bcbd09723e */ /* 0x000fe200000000ff */
[----:B------:R-:W-:Y:S03]  /*4fc0*/  HMMA.16816.F32 R48, R20, R6, R48 ;  /* 0x000000061430723c */ /* 0x000fe60000001830 */
[----:B------:R-:W2:Y:S01]  /*4fd0*/  MUFU.EX2 R19, R242 ;  /* 0x000000f200137308 */ /* 0x000ea20000000800 */
[--C-:B------:R-:W-:Y:S02]  /*4fe0*/  FADD.FTZ R38, R38, -R0.reuse ;  /* 0x8000000026267221 */ /* 0x100fe40000010000 */
[--C-:B------:R-:W-:Y:S01]  /*4ff0*/  FADD.FTZ R39, R39, -R0.reuse ;  /* 0x8000000027277221 */ /* 0x100fe20000010000 */
[----:B-1----:R-:W-:Y:S01]  /*5000*/  F2FP.PACK_AB R7, R194, R191 ;  /* 0x000000bfc207723e */ /* 0x002fe200000000ff */
[--C-:B------:R-:W-:Y:S04]  /*5010*/  FADD.FTZ R28, R28, -R3.reuse ;  /* 0x800000031c1c7221 */ /* 0x100fe80000010000 */
[--C-:B------:R-:W-:Y:S01]  /*5020*/  FADD.FTZ R29, R29, -R3.reuse ;  /* 0x800000031d1d7221 */ /* 0x100fe20000010000 */
[----:B------:R-:W-:Y:S01]  /*5030*/  MUFU.EX2 R181, R234 ;  /* 0x000000ea00b57308 */ /* 0x000fe20000000800 */
[--C-:B------:R-:W-:Y:S02]  /*5040*/  FADD.FTZ R36, R36, -R3.reuse ;  /* 0x8000000324247221 */ /* 0x100fe40000010000 */
[--C-:B------:R-:W-:Y:S02]  /*5050*/  FADD.FTZ R37, R37, -R3.reuse ;  /* 0x8000000325257221 */ /* 0x100fe40000010000 */
[----:B------:R-:W-:Y:S02]  /*5060*/  FMUL.FTZ R4, R196, R36 ;  /* 0x00000024c4047220 */ /* 0x000fe40000410000 */
[----:B------:R-:W-:Y:S02]  /*5070*/  FMUL.FTZ R36, R193, R37 ;  /* 0x00000025c1247220 */ /* 0x000fe40000410000 */
[C---:B------:R-:W-:Y:S01]  /*5080*/  FMUL.FTZ R35, R197.reuse, R29 ;  /* 0x0000001dc5237220 */ /* 0x040fe20000410000 */
[----:B------:R-:W-:Y:S01]  /*5090*/  MUFU.EX2 R180, R231 ;  /* 0x000000e700b47308 */ /* 0x000fe20000000800 */
[--C-:B------:R-:W-:Y:S01]  /*50a0*/  FADD.FTZ R50, R50, -R0.reuse ;  /* 0x8000000032327221 */ /* 0x100fe20000010000 */
[----:B------:R-:W-:Y:S01]  /*50b0*/  F2FP.PACK_AB R29, R197, R203 ;  /* 0x000000cbc51d723e */ /* 0x000fe200000000ff */
[----:B------:R-:W-:Y:S01]  /*50c0*/  FADD.FTZ R51, R51, -R0 ;  /* 0x8000000033337221 */ /* 0x000fe20000010000 */
[----:B--2---:R-:W-:Y:S01]  /*50d0*/  F2FP.PACK_AB R20, R19, R17 ;  /* 0x000000111314723e */ /* 0x004fe200000000ff */
[--C-:B------:R-:W-:Y:S01]  /*50e0*/  FADD.FTZ R49, R49, -R3.reuse ;  /* 0x8000000331317221 */ /* 0x100fe20000010000 */
[----:B------:R-:W1:Y:S01]  /*50f0*/  LDS R0, [R228+0x20320] ;  /* 0x02032000e4007984 */ /* 0x000e620000000800 */
[----:B------:R-:W-:Y:S01]  /*5100*/  FADD.FTZ R48, R48, -R3 ;  /* 0x8000000330307221 */ /* 0x000fe20000010000 */
[----:B------:R-:W-:Y:S01]  /*5110*/  F2FP.PACK_AB R3, R16, R186 ;  /* 0x000000ba1003723e */ /* 0x000fe200000000ff */
[----:B------:R-:W-:Y:S01]  /*5120*/  FMUL.FTZ R30, R17, R30 ;  /* 0x0000001e111e7220 */ /* 0x000fe20000410000 */
[----:B------:R-:W2:Y:S01]  /*5130*/  MUFU.EX2 R37, R230 ;  /* 0x000000e600257308 */ /* 0x000ea20000000800 */
[----:B------:R-:W-:Y:S01]  /*5140*/  STS [R237+0x20480], R33 ;  /* 0x02048021ed007388 */ /* 0x000fe20000000800 */
[----:B------:R-:W-:Y:S01]  /*5150*/  FMUL.FTZ R19, R19, R31 ;  /* 0x0000001f13137220 */ /* 0x000fe20000410000 */
[----:B------:R-:W-:Y:S01]  /*5160*/  F2FP.PACK_AB R36, R36, R4 ;  /* 0x000000042424723e */ /* 0x000fe200000000ff */
[--C-:B------:R-:W-:Y:S01]  /*5170*/  FADD.FTZ R41, R41, -R2.reuse ;  /* 0x8000000229297221 */ /* 0x100fe20000010000 */
[----:B------:R3:W-:Y:S01]  /*5180*/  STS [R237+0x20880], R3 ;  /* 0x02088003ed007388 */ /* 0x0007e20000000800 */
[--C-:B------:R-:W-:Y:S01]  /*5190*/  FADD.FTZ R45, R45, -R2.reuse ;  /* 0x800000022d2d7221 */ /* 0x100fe20000010000 */
[----:B------:R-:W-:Y:S01]  /*51a0*/  F2FP.PACK_AB R19, R19, R30 ;  /* 0x0000001e1313723e */ /* 0x000fe200000000ff */
[--C-:B------:R-:W-:Y:S01]  /*51b0*/  FADD.FTZ R12, R12, -R2.reuse ;  /* 0x800000020c0c7221 */ /* 0x100fe20000010000 */
[----:B------:R-:W-:Y:S01]  /*51c0*/  STS [R236], R29 ;  /* 0x0000001dec007388 */ /* 0x000fe20000000800 */
[----:B------:R-:W4:Y:S01]  /*51d0*/  MUFU.EX2 R18, R241 ;  /* 0x000000f100127308 */ /* 0x000f220000000800 */
[--C-:B------:R-:W-:Y:S01]  /*51e0*/  FADD.FTZ R13, R13, -R2.reuse ;  /* 0x800000020d0d7221 */ /* 0x100fe20000010000 */
[----:B------:R-:W-:Y:S01]  /*51f0*/  F2FP.PACK_AB R4, R190, R195 ;  /* 0x000000c3be04723e */ /* 0x000fe200000000ff */
[----:B------:R-:W-:Y:S01]  /*5200*/  STS [R236+0x400], R20 ;  /* 0x00040014ec007388 */ /* 0x000fe20000000800 */
[--C-:B------:R-:W-:Y:S02]  /*5210*/  FADD.FTZ R24, R24, -R2.reuse ;  /* 0x8000000218187221 */ /* 0x100fe40000010000 */
[--C-:B------:R-:W-:Y:S01]  /*5220*/  FADD.FTZ R40, R40, -R2.reuse ;  /* 0x8000000228287221 */ /* 0x100fe20000010000 */
[----:B------:R-:W-:Y:S01]  /*5230*/  STS [R237+0x21480], R9 ;  /* 0x02148009ed007388 */ /* 0x000fe20000000800 */
[----:B------:R-:W-:Y:S02]  /*5240*/  FADD.FTZ R44, R44, -R2 ;  /* 0x800000022c2c7221 */ /* 0x000fe40000010000 */
[----:B------:R-:W5:Y:S01]  /*5250*/  MUFU.EX2 R225, R225 ;  /* 0x000000e100e17308 */ /* 0x000f620000000800 */
[----:B------:R-:W-:Y:S01]  /*5260*/  FMUL.FTZ R11, R16, R11 ;  /* 0x0000000b100b7220 */ /* 0x000fe20000410000 */
[----:B------:R-:W-:Y:S01]  /*5270*/  F2FP.PACK_AB R16, R200, R185 ;  /* 0x000000b9c810723e */ /* 0x000fe200000000ff */
[----:B------:R-:W-:Y:S01]  /*5280*/  FMUL.FTZ R6, R189, R13 ;  /* 0x0000000dbd067220 */ /* 0x000fe20000410000 */
[----:B--2---:R-:W-:Y:S01]  /*5290*/  F2FP.PACK_AB R2, R37, R180 ;  /* 0x000000b42502723e */ /* 0x004fe200000000ff */
[----:B------:R-:W-:Y:S01]  /*52a0*/  FMUL.FTZ R28, R203, R28 ;  /* 0x0000001ccb1c7220 */ /* 0x000fe20000410000 */
[----:B------:R-:W-:Y:S01]  /*52b0*/  F2FP.PACK_AB R17, R11, R10 ;  /* 0x0000000a0b11723e */ /* 0x000fe200000000ff */
[----:B------:R-:W-:Y:S02]  /*52c0*/  FMUL.FTZ R12, R188, R12 ;  /* 0x0000000cbc0c7220 */ /* 0x000fe40000410000 */
[----:B------:R-:W-:Y:S01]  /*52d0*/  FMUL.FTZ R24, R191, R24 ;  /* 0x00000018bf187220 */ /* 0x000fe20000410000 */
[----:B---3--:R-:W-:Y:S01]  /*52e0*/  F2FP.PACK_AB R3, R181, R182 ;  /* 0x000000b6b503723e */ /* 0x008fe200000000ff */
[----:B------:R-:W-:Y:S01]  /*52f0*/  MUFU.EX2 R31, R226 ;  /* 0x000000e2001f7308 */ /* 0x000fe20000000800 */
[----:B------:R-:W-:Y:S01]  /*5300*/  F2FP.PACK_AB R35, R35, R28 ;  /* 0x0000001c2323723e */ /* 0x000fe200000000ff */
[----:B------:R-:W-:Y:S01]  /*5310*/  FMUL.FTZ R8, R194, R25 ;  /* 0x00000019c2087220 */ /* 0x000fe20000410000 */
[----:B------:R-:W-:Y:S01]  /*5320*/  F2FP.PACK_AB R6, R6, R12 ;  /* 0x0000000c0606723e */ /* 0x000fe200000000ff */
[----:B------:R-:W-:Y:S01]  /*5330*/  STS [R237+0x21880], R3 ;  /* 0x02188003ed007388 */ /* 0x000fe20000000800 */
[----:B----4-:R-:W-:Y:S01]  /*5340*/  FMUL.FTZ R38, R18, R38 ;  /* 0x0000002612267220 */ /* 0x010fe20000410000 */
[----:B------:R-:W-:Y:S01]  /*5350*/  F2FP.PACK_AB R18, R184, R18 ;  /* 0x00000012b812723e */ /* 0x000fe200000000ff */
[--C-:B-1----:R-:W-:Y:S01]  /*5360*/  FADD.FTZ R14, R14, -R0.reuse ;  /* 0x800000000e0e7221 */ /* 0x102fe20000010000 */
[----:B------:R1:W-:Y:S01]  /*5370*/  STS [R236+0x1400], R2 ;  /* 0x00140002ec007388 */ /* 0x0003e20000000800 */
[--C-:B------:R-:W-:Y:S01]  /*5380*/  FADD.FTZ R15, R15, -R0.reuse ;  /* 0x800000000f0f7221 */ /* 0x100fe20000010000 */
[----:B------:R-:W1:Y:S01]  /*5390*/  MUFU.EX2 R30, R208 ;  /* 0x000000d0001e7308 */ /* 0x000e620000000800 */
[----:B------:R-:W-:Y:S01]  /*53a0*/  FMUL.FTZ R14, R182, R14 ;  /* 0x0000000eb60e7220 */ /* 0x000fe20000410000 */
[----:B------:R-:W-:Y:S01]  /*53b0*/  STS [R236+0x1000], R7 ;  /* 0x00100007ec007388 */ /* 0x000fe20000000800 */
[----:B-----5:R-:W-:Y:S01]  /*53c0*/  F2FP.PACK_AB R22, R225, R192 ;  /* 0x000000c0e116723e */ /* 0x020fe200000000ff */
[----:B------:R-:W-:Y:S01]  /*53d0*/  FMUL.FTZ R15, R181, R15 ;  /* 0x0000000fb50f7220 */ /* 0x000fe20000410000 */
[----:B------:R-:W-:Y:S01]  /*53e0*/  F2FP.PACK_AB R8, R8, R24 ;  /* 0x000000180808723e */ /* 0x000fe200000000ff */
[----:B------:R-:W-:Y:S01]  /*53f0*/  STS [R237+0x22480], R32 ;  /* 0x02248020ed007388 */ /* 0x000fe20000000800 */
[--C-:B------:R-:W-:Y:S02]  /*5400*/  FADD.FTZ R27, R27, -R0.reuse ;  /* 0x800000001b1b7221 */ /* 0x100fe40000010000 */
[--C-:B------:R-:W-:Y:S01]  /*5410*/  FADD.FTZ R26, R26, -R0.reuse ;  /* 0x800000001a1a7221 */ /* 0x100fe20000010000 */
[----:B------:R-:W-:Y:S01]  /*5420*/  STS [R237+0x22880], R18 ;  /* 0x02288012ed007388 */ /* 0x000fe20000000800 */
[----:B------:R-:W2:Y:S01]  /*5430*/  MUFU.EX2 R13, R247 ;  /* 0x000000f7000d7308 */ /* 0x000ea20000000800 */
[----:B------:R-:W-:Y:S02]  /*5440*/  FMUL.FTZ R21, R184, R39 ;  /* 0x00000027b8157220 */ /* 0x000fe40000410000 */
        /* <DEDUP_REMOVED lines=9> */
[----:B-1----:R-:W-:Y:S01]  /*54e0*/  F2FP.PACK_AB R2, R30, R31 ;  /* 0x0000001f1e02723e */ /* 0x002fe200000000ff */
[--C-:B------:R-:W-:Y:S01]  /*54f0*/  FADD.FTZ R43, R43, -R0.reuse ;  /* 0x800000002b2b7221 */ /* 0x100fe20000010000 */
[----:B------:R-:W-:Y:S01]  /*5500*/  F2FP.PACK_AB R28, R28, R48 ;  /* 0x000000301c1c723e */ /* 0x000fe200000000ff */
[--C-:B------:R-:W-:Y:S01]  /*5510*/  FADD.FTZ R42, R42, -R0.reuse ;  /* 0x800000002a2a7221 */ /* 0x100fe20000010000 */
[----:B------:R-:W-:Y:S01]  /*5520*/  F2FP.PACK_AB R23, R23, R50 ;  /* 0x000000321717723e */ /* 0x000fe200000000ff */
[----:B------:R1:W-:Y:S01]  /*5530*/  STS [R237+0x23880], R2 ;  /* 0x02388002ed007388 */ /* 0x0003e20000000800 */
[----:B------:R-:W-:Y:S02]  /*5540*/  FMUL.FTZ R40, R195, R40 ;  /* 0x00000028c3287220 */ /* 0x000fe40000410000 */
[----:B------:R-:W-:Y:S01]  /*5550*/  FMUL.FTZ R10, R190, R41 ;  /* 0x00000029be0a7220 */ /* 0x000fe20000410000 */
[----:B------:R4:W-:Y:S01]  /*5560*/  STS [R236+0x3000], R5 ;  /* 0x00300005ec007388 */ /* 0x0009e20000000800 */
[--C-:B------:R-:W-:Y:S02]  /*5570*/  FADD.FTZ R47, R47, -R0.reuse ;  /* 0x800000002f2f7221 */ /* 0x100fe40000010000 */
[----:B------:R-:W-:Y:S01]  /*5580*/  FMUL.FTZ R42, R31, R42 ;  /* 0x0000002a1f2a7220 */ /* 0x000fe20000410000 */
[----:B------:R-:W-:Y:S01]  /*5590*/  F2FP.PACK_AB R10, R10, R40 ;  /* 0x000000280a0a723e */ /* 0x000fe200000000ff */
[----:B------:R-:W-:Y:S02]  /*55a0*/  FADD.FTZ R46, R46, -R0 ;  /* 0x800000002e2e7221 */ /* 0x000fe40000010000 */
[----:B------:R-:W-:Y:S02]  /*55b0*/  FMUL.FTZ R44, R187, R44 ;  /* 0x0000002cbb2c7220 */ /* 0x000fe40000410000 */
[----:B------:R-:W-:Y:S02]  /*55c0*/  FMUL.FTZ R11, R201, R45 ;  /* 0x0000002dc90b7220 */ /* 0x000fe40000410000 */
[----:B--2---:R-:W-:Y:S02]  /*55d0*/  FMUL.FTZ R46, R13, R46 ;  /* 0x0000002e0d2e7220 */ /* 0x004fe40000410000 */
[----:B------:R-:W-:Y:S01]  /*55e0*/  FMUL.FTZ R3, R202, R47 ;  /* 0x0000002fca037220 */ /* 0x000fe20000410000 */
[----:B------:R-:W-:Y:S01]  /*55f0*/  F2FP.PACK_AB R11, R11, R44 ;  /* 0x0000002c0b0b723e */ /* 0x000fe200000000ff */
[----:B---3--:R-:W-:Y:S02]  /*5600*/  FMUL.FTZ R4, R30, R43 ;  /* 0x0000002b1e047220 */ /* 0x008fe40000410000 */
[----:B------:R-:W-:Y:S01]  /*5610*/  IMAD.U32 R0, RZ, RZ, UR4 ;  /* 0x00000004ff007e24 */ /* 0x000fe2000f8e00ff */
[----:B------:R-:W-:Y:S02]  /*5620*/  F2FP.PACK_AB R3, R3, R46 ;  /* 0x0000002e0303723e */ /* 0x000fe400000000ff */
[----:B------:R-:W-:Y:S01]  /*5630*/  F2FP.PACK_AB R4, R4, R42 ;  /* 0x0000002a0404723e */ /* 0x000fe200000000ff */
[----:B------:R-:W-:Y:S01]  /*5640*/  IMAD R0, R0, 0x2000, R220 ;  /* 0x0000200000007824 */ /* 0x000fe200078e02dc */
[----:B-1----:R-:W-:Y:S01]  /*5650*/  F2FP.PACK_AB R2, R202, R13 ;  /* 0x0000000dca02723e */ /* 0x002fe200000000ff */
[----:B----4-:R-:W-:Y:S04]  /*5660*/  FMUL.FTZ R5, R37, R27 ;  /* 0x0000001b25057220 */ /* 0x010fe80000410000 */
[----:B------:R1:W-:Y:S01]  /*5670*/  STS [R236+0x3400], R2 ;  /* 0x00340002ec007388 */ /* 0x0003e20000000800 */
[----:B------:R-:W-:Y:S03]  /*5680*/  F2FP.PACK_AB R5, R5, R26 ;  /* 0x0000001a0505723e */ /* 0x000fe600000000ff */
        /* <DEDUP_REMOVED lines=13> */
[----:B-1----:R-:W-:Y:S02]  /*5760*/  IMAD.SHL.U32 R2, R0, 0x2, RZ ;  /* 0x0000000200027824 */ /* 0x002fe400078e00ff */
[----:B------:R-:W-:Y:S01]  /*5770*/  IMAD.SHL.U32 R0, R220, 0x2, RZ ;  /* 0x00000002dc007824 */ /* 0x000fe200078e00ff */
[----:B------:R-:W-:Y:S04]  /*5780*/  STS [R236+0x6400], R23 ;  /* 0x00640017ec007388 */ /* 0x000fe80000000800 */
[----:B------:R-:W-:Y:S04]  /*5790*/  STS [R237+0x27480], R10 ;  /* 0x0274800aed007388 */ /* 0x000fe80000000800 */
        /* <DEDUP_REMOVED lines=49> */
[----:B------:R-:W-:Y:S07]  /*5ab0*/  LDSM.16.MT88.4 R32, [R210+0x21c80] ;  /* 0x021c8000d220783b */ /* 0x000fee0000004200 */
[-C--:B------:R-:W-:Y:S08]  /*5ac0*/  HMMA.16816.F32 R84, R28, R48.reuse, R84 ;  /* 0x000000301c54723c */ /* 0x080ff00000001854 */
[-C--:B------:R-:W-:Y:S08]  /*5ad0*/  HMMA.16816.F32 R88, R36, R48.reuse, R88 ;  /* 0x000000302458723c */ /* 0x080ff00000001858 */
[-C--:B------:R-:W-:Y:S08]  /*5ae0*/  HMMA.16816.F32 R92, R40, R48.reuse, R92 ;  /* 0x00000030285c723c */ /* 0x080ff0000000185c */
[C---:B------:R-:W-:Y:S08]  /*5af0*/  HMMA.16816.F32 R96, R44.reuse, R48, R96 ;  /* 0x000000302c60723c */ /* 0x040ff00000001860 */
[-C--:B------:R-:W-:Y:S01]  /*5b00*/  HMMA.16816.F32 R100, R44, R50.reuse, R100 ;  /* 0x000000322c64723c */ /* 0x080fe20000001864 */
[----:B------:R-:W-:Y:S07]  /*5b10*/  LDSM.16.MT88.4 R44, [R209+0x21c80] ;  /* 0x021c8000d12c783b */ /* 0x000fee0000004200 */
[-C--:B------:R-:W-:Y:S01]  /*5b20*/  HMMA.16816.F32 R104, R40, R50.reuse, R104 ;  /* 0x000000322868723c */ /* 0x080fe20000001868 */
[----:B------:R-:W1:Y:S07]  /*5b30*/  LDSM.16.MT88.4 R40, [R2+0x19880] ;  /* 0x019880000228783b */ /* 0x000e6e0000004200 */
        /* <DEDUP_REMOVED lines=46> */
[----:B------:R-:W-:Y:S01]  /*5e20*/  USHF.L.U32 UR33, UR31, 0x6, URZ ;  /* 0x000000061f217899 */ /* 0x000fe2000800063f */
[----:B------:R-:W-:Y:S01]  /*5e30*/  IMAD.MOV.U32 R4, RZ, RZ, R250 ;  /* 0x000000ffff047224 */ /* 0x000fe200078e00fa */
[----:B------:R-:W-:Y:S01]  /*5e40*/  USHF.R.S32.HI UR32, URZ, 0x1f, UR31 ;  /* 0x0000001f3f207899 */ /* 0x000fe2000801141f */
[----:B------:R-:W3:Y:S01]  /*5e50*/  LDL.64 R238, [R1+0x10] ;  /* 0x0000100001ee7983 */ /* 0x000ee20000100a00 */
[----:B------:R-:W-:Y:S01]  /*5e60*/  USHF.R.S32.HI UR6, URZ, 0x1f, UR33 ;  /* 0x0000001f3f067899 */ /* 0x000fe20008011421 */
[----:B------:R-:W-:Y:S02]  /*5e70*/  IMAD.MOV.U32 R5, RZ, RZ, R251 ;  /* 0x000000ffff057224 */ /* 0x000fe400078e00fb */
[----:B------:R-:W4:Y:S01]  /*5e80*/  LDL.64 R206, [R1+0x8] ;  /* 0x0000080001ce7983 */ /* 0x000f220000100a00 */
[----:B------:R-:W-:Y:S02]  /*5e90*/  IMAD.U32 R11, RZ, RZ, UR33 ;  /* 0x00000021ff0b7e24 */ /* 0x000fe4000f8e00ff */
[----:B------:R-:W-:Y:S01]  /*5ea0*/  IMAD.U32 R12, RZ, RZ, UR6 ;  /* 0x00000006ff0c7e24 */ /* 0x000fe2000f8e00ff */
[----:B------:R-:W5:Y:S01]  /*5eb0*/  LDL R205, [R1+0x38] ;  /* 0x0000380001cd7983 */ /* 0x000f620000100800 */
[----:B------:R-:W-:Y:S02]  /*5ec0*/  ULDC.64 UR6, c[0x0][0x208] ;  /* 0x0000820000067ab9 */ /* 0x000fe40000000a00 */
[----:B------:R-:W-:Y:S01]  /*5ed0*/  UIMAD UR32, UR32, UR6, URZ ;  /* 0x00000006202072a4 */ /* 0x000fe2000f8e023f */
[----:B------:R-:W1:Y:S01]  /*5ee0*/  S2R R7, SR_CTAID.Y ;  /* 0x0000000000077919 */ /* 0x000e620000002600 */
[----:B------:R-:W-:Y:S02]  /*5ef0*/  UIMAD.WIDE.U32 UR34, UR31, UR6, URZ ;  /* 0x000000061f2272a5 */ /* 0x000fe4000f8e003f */
[----:B------:R-:W-:Y:S02]  /*5f00*/  UIMAD UR32, UR31, UR7, UR32 ;  /* 0x000000071f2072a4 */ /* 0x000fe4000f8e0220 */
[----:B------:R-:W-:Y:S02]  /*5f10*/  USHF.L.U32 UR6, UR34, 0x6, URZ ;  /* 0x0000000622067899 */ /* 0x000fe4000800063f */
[----:B------:R-:W-:Y:S04]  /*5f20*/  UIADD3 UR32, UR35, UR32, URZ ;  /* 0x0000002023207290 */ /* 0x000fe8000fffe03f */
[----:B------:R-:W-:Y:S01]  /*5f30*/  USHF.L.U64.HI UR32, UR34, 0x6, UR32 ;  /* 0x0000000622207899 */ /* 0x000fe20008010220 */
[----:B-1----:R-:W-:Y:S01]  /*5f40*/  SHF.R.S32.HI R6, RZ, 0x1f, R7 ;  /* 0x0000001fff067819 */ /* 0x002fe20000011407 */
[----:B------:R-:W-:Y:S04]  /*5f50*/  IMAD.WIDE.U32 R4, R7, c[0x0][0x288], R4 ;  /* 0x0000a20007047a25 */ /* 0x000fe800078e0004 */
[----:B------:R-:W-:Y:S01]  /*5f60*/  IMAD R6, R6, c[0x0][0x288], RZ ;  /* 0x0000a20006067a24 */ /* 0x000fe200078e02ff */
[----:B------:R-:W-:Y:S03]  /*5f70*/  IADD3 R11, P2, P0, R11, UR15, R4 ;  /* 0x0000000f0b0b7c10 */ /* 0x000fe6000f85e004 */
[----:B------:R-:W-:Y:S02]  /*5f80*/  IMAD R6, R7, c[0x0][0x28c], R6 ;  /* 0x0000a30007067a24 */ /* 0x000fe400078e0206 */
[----:B------:R-:W-:Y:S02]  /*5f90*/  IMAD.U32 R7, RZ, RZ, UR22 ;  /* 0x00000016ff077e24 */ /* 0x000fe4000f8e00ff */
[----:B------:R-:W-:Y:S02]  /*5fa0*/  IMAD.IADD R6, R5, 0x1, R6 ;  /* 0x0000000105067824 */ /* 0x000fe400078e0206 */
[----:B------:R-:W-:Y:S03]  /*5fb0*/  IMAD.U32 R5, RZ, RZ, UR17 ;  /* 0x00000011ff057e24 */ /* 0x000fe6000f8e00ff */
[----:B------:R-:W-:Y:S02]  /*5fc0*/  IADD3.X R12, R12, UR9, R6, P2, P0 ;  /* 0x000000090c0c7c10 */ /* 0x000fe400097e0406 */
[C---:B--2---:R-:W-:Y:S04]  /*5fd0*/  IADD3 R5, P2, P0, R242.reuse, UR6, R5 ;  /* 0x00000006f2057c10 */ /* 0x044fe8000f85e005 */
[C---:B---3--:R-:W-:Y:S02]  /*5fe0*/  IADD3.X R7, R239.reuse, UR32, R7, P2, P0 ;  /* 0x00000020ef077c10 */ /* 0x048fe400097e0407 */
[----:B------:R-:W-:Y:S04]  /*5ff0*/  IADD3 R4, P0, R242, UR6, RZ ;  /* 0x00000006f2047c10 */ /* 0x000fe8000ff1e0ff */
[----:B------:R-:W-:Y:S02]  /*6000*/  IADD3.X R6, R239, UR32, RZ, P0, !PT ;  /* 0x00000020ef067c10 */ /* 0x000fe400087fe4ff */
[C---:B------:R-:W-:Y:S04]  /*6010*/  LEA R8, P0, R4.reuse, c[0x0][0x1f0], 0x1 ;  /* 0x00007c0004087a11 */ /* 0x040fe800078008ff */
[----:B------:R-:W-:Y:S01]  /*6020*/  LEA.HI.X R9, R4, c[0x0][0x1f4], R6, 0x1, P0 ;  /* 0x00007d0004097a11 */ /* 0x000fe200000f0c06 */
[----:B------:R-:W-:Y:S01]  /*6030*/  IMAD.U32 R4, RZ, RZ, UR33 ;  /* 0x00000021ff047e24 */ /* 0x000fe2000f8e00ff */
[C---:B------:R-:W-:Y:S04]  /*6040*/  LEA R6, P0, R5.reuse, c[0x0][0x1f0], 0x1 ;  /* 0x00007c0005067a11 */ /* 0x040fe800078008ff */
[----:B------:R-:W-:Y:S02]  /*6050*/  LEA.HI.X R7, R5, c[0x0][0x1f4], R7, 0x1, P0 ;  /* 0x00007d0005077a11 */ /* 0x000fe400000f0c07 */
[C---:B------:R-:W-:Y:S02]  /*6060*/  LEA R10, P0, R11.reuse, c[0x0][0x280], 0x2 ;  /* 0x0000a0000b0a7a11 */ /* 0x040fe400078010ff */
[----:B----4-:R-:W-:Y:S01]  /*6070*/  IADD3 R5, -R206, c[0x0][0x168], -R4 ;  /* 0x00005a00ce057a10 */ /* 0x010fe20007ffe904 */
[----:B------:R-:W-:Y:S01]  /*6080*/  IMAD.U32 R4, RZ, RZ, UR28 ;  /* 0x0000001cff047e24 */ /* 0x000fe2000f8e00ff */
[----:B------:R-:W-:Y:S02]  /*6090*/  LEA.HI.X R11, R11, c[0x0][0x284], R12, 0x2, P0 ;  /* 0x0000a1000b0b7a11 */ /* 0x000fe400000f140c */
[C---:B------:R-:W-:Y:S01]  /*60a0*/  ISETP.LT.OR P0, PT, R5.reuse, 0x1, !P5 ;  /* 0x000000010500780c */ /* 0x040fe20006f01670 */
[----:B-----5:R-:W-:Y:S11]  /*60b0*/  IMAD R4, R4, 0x4000, R205 ;  /* 0x0000400004047824 */ /* 0x020ff600078e02cd */
[----:B------:R-:W-:Y:S01]  /*60c0*/  @!UPT UIADD3 URZ, URZ, URZ, URZ ;  /* 0x0000003f3f3ff290 */ /* 0x000fe2000fffe03f */
        /* <DEDUP_REMOVED lines=10> */
[----:B------:R-:W-:Y:S01]  /*6170*/  ISETP.LT.OR P0, PT, R5, 0x21, !P4 ;  /* 0x000000210500780c */ /* 0x000fe20006701670 */
[----:B------:R-:W-:Y:S04]  /*6180*/  IMAD.U32 R5, RZ, RZ, UR28 ;  /* 0x0000001cff057e24 */ /* 0x000fe8000f8e00ff */
[----:B------:R-:W-:Y:S04]  /*6190*/  @!P3 IMAD R5, R5, 0x40, R250 ;  /* 0x000000400505b824 */ /* 0x000fe800078e02fa */
[----:B------:R-:W-:Y:S04]  /*61a0*/  @!P3 IMAD.SHL.U32 R5, R5, 0x4, RZ ;  /* 0x000000040505b824 */ /* 0x000fe800078e00ff */
[----:B------:R1:W-:Y:S04]  /*61b0*/  LDGSTS.E.BYPASS.LTC128B.128 [R4+0x3000], [R6.64+0x80], !P0 ;  /* 0x0300008006047fae */ /* 0x0003e8000c101d54 */
[----:B------:R1:W-:Y:S02]  /*61c0*/  @!P3 LDGSTS.E.BYPASS.LTC128B.128 [R5+0x20280], [R10.64] ;  /* 0x202800000a05bfae */ /* 0x0003e4000b901d54 */
.L_x_1521:
        /* <DEDUP_REMOVED lines=12> */
[----:B------:R-:W-:Y:S01]  /*6290*/  UISETP.GE.AND UP0, UPT, UR30, UR14, UPT ;  /* 0x0000000e1e00728c */ /* 0x000fe2000bf06270 */
[-C--:B------:R-:W-:Y:S01]  /*62a0*/  HMMA.16816.F32 R12, R28, R18.reuse, RZ ;  /* 0x000000121c0c723c */ /* 0x080fe200000018ff */
[----:B------:R-:W-:Y:S01]  /*62b0*/  ULDC.64 UR6, c[0x0][0x240] ;  /* 0x0000900000067ab9 */ /* 0x000fe20000000a00 */
[----:B------:R-:W3:Y:S01]  /*62c0*/  LDSM.16.M88.4 R180, [R212+0x25480] ;  /* 0x02548000d4b4783b */ /* 0x000ee20000000200 */
[----:B------:R-:W-:Y:S02]  /*62d0*/  UIMAD UR6, UR5, UR6, URZ ;  /* 0x00000006050672a4 */ /* 0x000fe4000f8e023f */
[----:B------:R-:W-:Y:S02]  /*62e0*/  UISETP.GE.AND UP3, UPT, UR4, 0x1, UPT ;  /* 0x000000010400788c */ /* 0x000fe4000bf66270 */
        /* <DEDUP_REMOVED lines=8> */
[----:B------:R-:W-:Y:S07]  /*6370*/  USEL UR29, UR7, URZ, !UP2 ;  /* 0x0000003f071d7287 */ /* 0x000fee000d000000 */
        /* <DEDUP_REMOVED lines=51> */
[----:B------:R-:W-:Y:S02]  /*66b0*/  LDSM.16.MT88.4 R192, [R0+0x3880] ;  /* 0x0038800000c0783b */ /* 0x000fe40000004200 */
[-C--:B---3--:R-:W-:Y:S08]  /*66c0*/  HMMA.16816.F32 R4, R40, R44.reuse, R4 ;  /* 0x0000002c2804723c */ /* 0x088ff00000001804 */
[C---:B------:R-:W-:Y:S08]  /*66d0*/  HMMA.16816.F32 R8, R180.reuse, R44, R8 ;  /* 0x0000002cb408723c */ /* 0x040ff00000001808 */
        /* <DEDUP_REMOVED lines=8> */
[----:B------:R-:W5:Y:S07]  /*6760*/  LDSM.16.M88.4 R40, [R3+0x27480] ;  /* 0x027480000328783b */ /* 0x000f6e0000000200 */
[-C--:B-1----:R-:W-:Y:S08]  /*6770*/  HMMA.16816.F32 R4, R36, R184.reuse, R4 ;  /* 0x000000b82404723c */ /* 0x082ff00000001804 */
[C---:B---3--:R-:W-:Y:S08]  /*6780*/  HMMA.16816.F32 R8, R44.reuse, R184, R8 ;  /* 0x000000b82c08723c */ /* 0x048ff00000001808 */
[-C--:B------:R-:W-:Y:S08]  /*6790*/  HMMA.16816.F32 R12, R44, R186.reuse, R12 ;  /* 0x000000ba2c0c723c */ /* 0x080ff0000000180c */
[C---:B------:R-:W-:Y:S08]  /*67a0*/  HMMA.16816.F32 R16, R36.reuse, R186, R16 ;  /* 0x000000ba2410723c */ /* 0x040ff00000001810 */
[-C--:B------:R-:W-:Y:S08]  /*67b0*/  HMMA.16816.F32 R20, R36, R188.reuse, R20 ;  /* 0x000000bc2414723c */ /* 0x080ff00000001814 */
[C---:B------:R-:W-:Y:S08]  /*67c0*/  HMMA.16816.F32 R24, R44.reuse, R188, R24 ;  /* 0x000000bc2c18723c */ /* 0x040ff00000001818 */
[-C--:B------:R-:W-:Y:S01]  /*67d0*/  HMMA.16816.F32 R28, R44, R190.reuse, R28 ;  /* 0x000000be2c1c723c */ /* 0x080fe2000000181c */
[----:B------:R1:W3:Y:S07]  /*67e0*/  LDSM.16.MT88.4 R44, [R0+0x7880] ;  /* 0x00788000002c783b */ /* 0x0002ee0000004200 */
[----:B------:R-:W-:Y:S07]  /*67f0*/  HMMA.16816.F32 R32, R36, R190, R32 ;  /* 0x000000be2420723c */ /* 0x000fee0000001820 */
[----:B------:R-:W-:Y:S01]  /*6800*/  IMAD.U32 R36, RZ, RZ, UR23 ;  /* 0x00000017ff247e24 */ /* 0x000fe2000f8e00ff */
[-C--:B----4-:R-:W-:Y:S05]  /*6810*/  HMMA.16816.F32 R4, R180, R192.reuse, R4 ;  /* 0x000000c0b404723c */ /* 0x090fea0000001804 */
[----:B--2---:R-:W-:Y:S03]  /*6820*/  IMAD.WIDE.U32 R36, R36, c[0x0][0x238], R226 ;  /* 0x00008e0024247a25 */ /* 0x004fe600078e00e2 */
[C---:B-----5:R-:W-:Y:S01]  /*6830*/  HMMA.16816.F32 R8, R40.reuse, R192, R8 ;  /* 0x000000c02808723c */ /* 0x060fe20000001808 */
[----:B-1----:R-:W-:Y:S03]  /*6840*/  IMAD.U32 R0, RZ, RZ, UR11 ;  /* 0x0000000bff007e24 */ /* 0x002fe6000f8e00ff */
        /* <DEDUP_REMOVED lines=8> */
[-C--:B---3--:R-:W-:Y:S01]  /*68d0*/  HMMA.16816.F32 R20, R180, R44.reuse, R20 ;  /* 0x0000002cb414723c */ /* 0x088fe20000001814 */
        /* <DEDUP_REMOVED lines=67> */
[----:B------:R-:W-:Y:S02]  /*6d10*/  LDSM.16.MT88.4 R48, [R210+0x27c80] ;  /* 0x027c8000d230783b */ /* 0x000fe40000004200 */
        /* <DEDUP_REMOVED lines=129> */
.L_x_1501:
[----:B------:R-:W-:Y:S05]  /*7530*/  @P1 EXIT ;  /* 0x000000000000194d */ /* 0x000fea0003800000 */
[----:B------:R-:W2:Y:S01]  /*7540*/  LDL.LU.64 R4, [R1+0x20] ;  /* 0x0000200001047983 */ /* 0x000ea20000300a00 */
[----:B------:R-:W-:Y:S02]  /*7550*/  ULDC.64 UR4, c[0x0][0x338] ;  /* 0x0000ce0000047ab9 */ /* 0x000fe40000000a00 */
[----:B------:R-:W-:Y:S01]  /*7560*/  UISETP.NE.AND UP0, UPT, UR4, 0x1, UPT ;  /* 0x000000010400788c */ /* 0x000fe2000bf05270 */
[----:B------:R-:W3:Y:S01]  /*7570*/  S2R R6, SR_CTAID.Z ;  /* 0x0000000000067919 */ /* 0x000ee20000002700 */
[----:B------:R-:W-:Y:S02]  /*7580*/  UIMAD.WIDE.U32 UR6, UR23, UR5, URZ ;  /* 0x00000005170672a5 */ /* 0x000fe4000f8e003f */
[----:B------:R-:W-:Y:S02]  /*7590*/  USHF.L.U32 UR4, UR10, 0xe, URZ ;  /* 0x0000000e0a047899 */ /* 0x000fe4000800063f */
[----:B------:R-:W-:-:S02]  /*75a0*/  ULDC UR5, c[0x0][0x340] ;  /* 0x0000d00000057ab9 */ /* 0x000fc40000000800 */
[----:B------:R-:W-:Y:S02]  /*75b0*/  UMOV UR11, UR23 ;  /* 0x00000017000b7c82 */ /* 0x000fe40008000000 */
[----:B------:R-:W-:Y:S02]  /*75c0*/  USHF.R.S32.HI UR8, URZ, 0x1f, UR4 ;  /* 0x0000001f3f087899 */ /* 0x000fe40008011404 */
[----:B------:R-:W-:-:S03]  /*75d0*/  @UP0 USHF.R.U32.HI UR11, URZ, UR5, UR7 ;  /* 0x000000053f0b0299 */ /* 0x000fc60008011607 */
[----:B------:R-:W-:Y:S02]  /*75e0*/  ULDC.64 UR6, c[0x0][0x328] ;  /* 0x0000ca0000067ab9 */ /* 0x000fe40000000a00 */
[----:B------:R-:W-:Y:S01]  /*75f0*/  USHF.R.S32.HI UR9, URZ, 0x1f, UR11 ;  /* 0x0000001f3f097899 */ /* 0x000fe2000801140b */
[----:B------:R-:W-:-:S03]  /*7600*/  IMAD.U32 R0, RZ, RZ, UR11 ;  /* 0x0000000bff007e24 */ /* 0x000fc6000f8e00ff */
[----:B------:R-:W-:-:S04]  /*7610*/  UIMAD UR6, UR9, UR6, URZ ;  /* 0x00000006090672a4 */ /* 0x000fc8000f8e023f */
[----:B------:R-:W-:Y:S01]  /*7620*/  UIMAD UR6, UR11, UR7, UR6 ;  /* 0x000000070b0672a4 */ /* 0x000fe2000f8e0206 */
[----:B------:R-:W-:Y:S01]  /*7630*/  BAR.SYNC.DEFER_BLOCKING 0x1, 0x100 ;  /* 0x0044000000007b1d */ /* 0x000fe20000010000 */
[----:B-12---:R-:W-:-:S05]  /*7640*/  IADD3 R2, P0, R4, UR4, RZ ;  /* 0x0000000404027c10 */ /* 0x006fca000ff1e0ff */
[----:B------:R-:W-:Y:S02]  /*7650*/  ULDC.64 UR4, c[0x0][0x300] ;  /* 0x0000c00000047ab9 */ /* 0x000fe40000000a00 */
[----:B------:R-:W-:Y:S01]  /*7660*/  UIMAD UR4, UR9, UR4, URZ ;  /* 0x00000004090472a4 */ /* 0x000fe2000f8e023f */
[----:B------:R-:W-:-:S03]  /*7670*/  LEA.HI.X.SX32 R3, R4, UR8, 0x1, P0 ;  /* 0x0000000804037c11 */ /* 0x000fc600080f0eff */
[----:B------:R-:W-:Y:S02]  /*7680*/  UIMAD UR4, UR11, UR5, UR4 ;  /* 0x000000050b0472a4 */ /* 0x000fe4000f8e0204 */
[----:B------:R-:W-:-:S04]  /*7690*/  IMAD.WIDE.U32 R4, R0, c[0x0][0x328], R2 ;  /* 0x0000ca0000047a25 */ /* 0x000fc800078e0002 */
[----:B------:R-:W-:Y:S01]  /*76a0*/  IMAD.WIDE.U32 R2, R0, c[0x0][0x300], R2 ;  /* 0x0000c00000027a25 */ /* 0x000fe200078e0002 */
[----:B---3--:R-:W-:Y:S02]  /*76b0*/  SHF.R.S32.HI R0, RZ, 0x1f, R6 ;  /* 0x0000001fff007819 */ /* 0x008fe40000011406 */
[----:B------:R-:W-:Y:S02]  /*76c0*/  IADD3 R5, R5, UR6, RZ ;  /* 0x0000000605057c10 */ /* 0x000fe4000fffe0ff */
[----:B------:R-:W-:Y:S01]  /*76d0*/  IADD3 R3, R3, UR4, RZ ;  /* 0x0000000403037c10 */ /* 0x000fe2000fffe0ff */
[----:B------:R-:W-:Y:S02]  /*76e0*/  IMAD R7, R0, c[0x0][0x330], RZ ;  /* 0x0000cc0000077a24 */ /* 0x000fe400078e02ff */
[----:B------:R-:W-:-:S04]  /*76f0*/  IMAD.WIDE.U32 R8, R6, c[0x0][0x330], R4 ;  /* 0x0000cc0006087a25 */ /* 0x000fc800078e0004 */
[----:B------:R-:W-:Y:S01]  /*7700*/  IMAD R10, R6, c[0x0][0x334], R7 ;  /* 0x0000cd00060a7a24 */ /* 0x000fe200078e0207 */
[----:B------:R-:W-:Y:S01]  /*7710*/  LEA R4, P1, R8, c[0x0][0x310], 0x2 ;  /* 0x0000c40008047a11 */ /* 0x000fe200078210ff */
[----:B------:R-:W-:-:S03]  /*7720*/  IMAD R0, R0, c[0x0][0x308], RZ ;  /* 0x0000c20000007a24 */ /* 0x000fc600078e02ff */
[----:B------:R-:W-:Y:S01]  /*7730*/  IADD3 R10, R9, R10, RZ ;  /* 0x0000000a090a7210 */ /* 0x000fe20007ffe0ff */
[C---:B------:R-:W-:Y:S02]  /*7740*/  IMAD R0, R6.reuse, c[0x0][0x30c], R0 ;  /* 0x0000c30006007a24 */ /* 0x040fe400078e0200 */
[----:B------:R-:W-:Y:S01]  /*7750*/  IMAD.WIDE.U32 R6, R6, c[0x0][0x308], R2 ;  /* 0x0000c20006067a25 */ /* 0x000fe200078e0002 */
[----:B------:R-:W-:-:S03]  /*7760*/  LEA.HI.X R5, R8, c[0x0][0x314], R10, 0x2, P1 ;  /* 0x0000c50008057a11 */ /* 0x000fc600008f140a */
[----:B------:R-:W-:Y:S01]  /*7770*/  IMAD.IADD R0, R7, 0x1, R0 ;  /* 0x0000000107007824 */ /* 0x000fe200078e0200 */
        /* <DEDUP_REMOVED lines=131> */
.L_x_1523:
        /* <DEDUP_REMOVED lines=13> */
.L_x_2328:


//--------------------- .text._ZN7cutlass13device_kernelIN5flash19enable_sm80_to_sm89INS1_16FlashAttnBwdSm80INS1_25CollectiveMainloopBwdSm80ILi2ELi2EN4cute5tupleIJNS5_1CILi64EEENS7_ILi128EEES9_EEENS_6half_tEfNS_4arch4Sm80ELb0ELb1ELb0ELb0ELb1ELb0ELb0ELb0ELi2ELi2ELi2ELi2ELb0EEENS1_24CollectiveEpilogueBwdGQAISA_fSD_Li256ELb0ELb1EEENS1_19SingleTileSchedulerILb0ELb0ELb0ELi128EEEEEEEEEvNT_6ParamsE --------------------------
	.section	.text._ZN7cutlass13device_kernelIN5flash19enable_sm80_to_sm89INS1_16FlashAttnBwdSm80INS1_25CollectiveMainloopBwdSm80ILi2ELi2EN4cute5tupleIJNS5_1CILi64EEENS7_ILi128EEES9_EEENS_6half_tEfNS_4arch4Sm80ELb0ELb1ELb0ELb0ELb1ELb0ELb0ELb0ELi2ELi2ELi2ELi2ELb0EEENS1_24CollectiveEpilogueBwdGQAISA_fSD_Li256ELb0ELb1EEENS1_19SingleTileSchedulerILb0ELb0ELb0ELi128EEEEEEEEEvNT_6ParamsE,"ax",@progbits
	.sectioninfo	@"SHI_REGISTERS=255"
	.align	128
.text._ZN7cutlass13device_kernelIN5flash19enable_sm80_to_sm89INS1_16FlashAttnBwdSm80INS1_25CollectiveMainloopBwdSm80ILi2ELi2EN4cute5tupleIJNS5_1CILi64EEENS7_ILi128EEES9_EEENS_6half_tEfNS_4arch4Sm80ELb0ELb1ELb0ELb0ELb1ELb0ELb0ELb0ELi2ELi2ELi2ELi2ELb0EEENS1_24CollectiveEpilogueBwdGQAISA_fSD_Li256ELb0ELb1EEENS1_19SingleTileSchedulerILb0ELb0ELb0ELi128EEEEEEEEEvNT_6ParamsE:
        .type           _ZN7cutlass13device_kernelIN5flash19enable_sm80_to_sm89INS1_16FlashAttnBwdSm80INS1_25CollectiveMainloopBwdSm80ILi2ELi2EN4cute5tupleIJNS5_1CILi64EEENS7_ILi128EEES9_EEENS_6half_tEfNS_4arch4Sm80ELb0ELb1ELb0ELb0ELb1ELb0ELb0ELb0ELi2ELi2ELi2ELi2ELb0EEENS1_24CollectiveEpilogueBwdGQAISA_fSD_Li256ELb0ELb1EEENS1_19SingleTileSchedulerILb0ELb0ELb0ELi128EEEEEEEEEvNT_6ParamsE,@function
        .size           _ZN7cutlass13device_kernelIN5flash19enable_sm80_to_sm89INS1_16FlashAttnBwdSm80INS1_25CollectiveMainloopBwdSm80ILi2ELi2EN4cute5tupleIJNS5_1CILi64EEENS7_ILi128EEES9_EEENS_6half_tEfNS_4arch4Sm80ELb0ELb1ELb0ELb0ELb1ELb0ELb0ELb0ELi2ELi2ELi2ELi2ELb0EEENS1_24CollectiveEpilogueBwdGQAISA_fSD_Li256ELb0ELb1EEENS1_19SingleTileSchedulerILb0ELb0ELb0ELi128EEEEEEEEEvNT_6ParamsE,(.L_x_2329 - _ZN7cutlass13device_kernelIN5flash19enable_sm80_to_sm89INS1_16FlashAttnBwdSm80INS1_25CollectiveMainloopBwdSm80ILi2ELi2EN4cute5tupleIJNS5_1CILi64EEENS7_ILi128EEES9_EEENS_6half_tEfNS_4arch4Sm80ELb0ELb1ELb0ELb0ELb1ELb0ELb0ELb0ELi2ELi2ELi2ELi2ELb0EEENS1_24CollectiveEpilogueBwdGQAISA_fSD_Li256ELb0ELb1EEENS1_19SingleTileSchedulerILb0ELb0ELb0ELi128EEEEEEEEEvNT_6ParamsE)
        .other          _ZN7cutlass13device_kernelIN5flash19enable_sm80_to_sm89INS1_16FlashAttnBwdSm80INS1_25CollectiveMainloopBwdSm80ILi2ELi2EN4cute5tupleIJNS5_1CILi64EEENS7_ILi128EEES9_EEENS_6half_tEfNS_4arch4Sm80ELb0ELb1ELb0ELb0ELb1ELb0ELb0ELb0ELi2ELi2ELi2ELi2ELb0EEENS1_24CollectiveEpilogueBwdGQAISA_fSD_Li256ELb0ELb1EEENS1_19SingleTileSchedulerILb0ELb0ELb0ELi128EEEEEEEEEvNT_6ParamsE,@"STO_CUDA_ENTRY STV_DEFAULT"
_ZN7cutlass13device_kernelIN5flash19enable_sm80_to_sm89INS1_16FlashAttnBwdSm80INS1_25CollectiveMainloopBwdSm80ILi2ELi2EN4cute5tupleIJNS5_1CILi64EEENS7_ILi128EEES9_EEENS_6half_tEfNS_4arch4Sm80ELb0ELb1ELb0ELb0ELb1ELb0ELb0ELb0ELi2ELi2ELi2ELi2ELb0EEENS1_24CollectiveEpilogueBwdGQAISA_fSD_Li256ELb0ELb1EEENS1_19SingleTileSchedulerILb0ELb0ELb0ELi128EEEEEEEEEvNT_6ParamsE:
        /* <DEDUP_REMOVED lines=28> */
.L_x_1524:
        /* <DEDUP_REMOVED lines=10> */
[----:B------:R-:W-:Y:S01]  /*0260*/  ULDC.64 UR20, c[0x0][0x118] ;  /* 0x0000460000147ab9 */ /* 0x000fe20000000a00 */
[----:B------:R-:W-:Y:S01]  /*0270*/  CS2R R174, SRZ ;  /* 0x0000000000ae7805 */ /* 0x000fe2000001ff00 */
[----:B------:R-:W-:Y:S01]  /*0280*/  CS2R R172, SRZ ;  /* 0x0000000000ac7805 */ /* 0x000fe2000001ff00 */
[----:B------:R-:W-:Y:S01]  /*0290*/  CS2R R178, SRZ ;  /* 0x0000000000b27805 */ /* 0x000fe2000001ff00 */
[----:B------:R-:W-:Y:S01]  /*02a0*/  IMAD.U32 R0, RZ, RZ, UR4 ;  /* 0x00000004ff007e24 */ /* 0x000fe2000f8e00ff */
[----:B------:R-:W-:Y:S01]  /*02b0*/  CS2R R176, SRZ ;  /* 0x0000000000b07805 */ /* 0x000fe2000001ff00 */
[----:B------:R-:W-:Y:S01]  /*02c0*/  CS2R R162, SRZ ;  /* 0x0000000000a27805 */ /* 0x000fe2000001ff00 */
[----:B------:R-:W-:Y:S01]  /*02d0*/  CS2R R160, SRZ ;  /* 0x0000000000a07805 */ /* 0x000fe2000001ff00 */
[----:B------:R-:W-:Y:S01]  /*02e0*/  CS2R R158, SRZ ;  /* 0x00000000009e7805 */ /* 0x000fe2000001ff00 */
[----:B------:R-:W-:Y:S01]  /*02f0*/  IADD3 R0, R0, -c[0x0][0x2a4], RZ ;  /* 0x8000a90000007a10 */ /* 0x000fe20007ffe0ff */
[----:B------:R-:W-:Y:S01]  /*0300*/  CS2R R156, SRZ ;  /* 0x00000000009c7805 */ /* 0x000fe2000001ff00 */
[----:B------:R-:W-:Y:S01]  /*0310*/  CS2R R154, SRZ ;  /* 0x00000000009a7805 */ /* 0x000fe2000001ff00 */
[----:B------:R-:W-:Y:S01]  /*0320*/  CS2R R152, SRZ ;  /* 0x0000000000987805 */ /* 0x000fe2000001ff00 */
[----:B------:R-:W-:Y:S01]  /*0330*/  SHF.R.S32.HI R2, RZ, 0x1f, R0 ;  /* 0x0000001fff027819 */ /* 0x000fe20000011400 */
[----:B------:R-:W-:Y:S01]  /*0340*/  CS2R R150, SRZ ;  /* 0x0000000000967805 */ /* 0x000fe2000001ff00 */
[----:B------:R-:W-:Y:S01]  /*0350*/  CS2R R148, SRZ ;  /* 0x0000000000947805 */ /* 0x000fe2000001ff00 */
[----:B------:R-:W-:Y:S01]  /*0360*/  CS2R R134, SRZ ;  /* 0x0000000000867805 */ /* 0x000fe2000001ff00 */
[----:B------:R-:W-:Y:S01]  /*0370*/  LEA.HI R0, R2, R0, RZ, 0x6 ;  /* 0x0000000002007211 */ /* 0x000fe200078f30ff */
[----:B------:R-:W-:Y:S01]  /*0380*/  CS2R R132, SRZ ;  /* 0x0000000000847805 */ /* 0x000fe2000001ff00 */
[----:B------:R-:W-:Y:S01]  /*0390*/  CS2R R138, SRZ ;  /* 0x00000000008a7805 */ /* 0x000fe2000001ff00 */
[----:B------:R-:W-:Y:S01]  /*03a0*/  CS2R R136, SRZ ;  /* 0x0000000000887805 */ /* 0x000fe2000001ff00 */
[----:B------:R-:W2:Y:S01]  /*03b0*/  R2UR UR12, R0 ;  /* 0x00000000000c73c2 */ /* 0x000ea200000e0000 */
        /* <DEDUP_REMOVED lines=23> */
[----:B--2---:R-:W-:Y:S01]  /*0530*/  USHF.R.S32.HI UR12, URZ, 0x6, UR12 ;  /* 0x000000063f0c7899 */ /* 0x004fe2000801140c */
        /* <DEDUP_REMOVED lines=24> */
[----:B------:R-:W-:-:S06]  /*06c0*/  CS2R R52, SRZ ;  /* 0x0000000000347805 */ /* 0x000fcc000001ff00 */
        /* <DEDUP_REMOVED lines=9> */
[----:B------:R-:W-:Y:S01]  /*0760*/  IMAD.MOV.U32 R33, RZ, RZ, R5 ;  /* 0x000000ffff217224 */ /* 0x000fe200078e0005 */
[----:B------:R-:W-:Y:S01]  /*0770*/  UIMAD UR4, UR24, UR4, URZ ;  /* 0x00000004180472a4 */ /* 0x000fe2000f8e023f */
[----:B------:R-:W-:Y:S01]  /*0780*/  IMAD.U32 R2, RZ, RZ, UR23 ;  /* 0x00000017ff027e24 */ /* 0x000fe2000f8e00ff */
[----:B------:R-:W-:Y:S01]  /*0790*/  ULDC.64 UR8, c[0x0][0x248] ;  /* 0x0000920000087ab9 */ /* 0x000fe20000000a00 */
[----:B------:R-:W-:Y:S01]  /*07a0*/  SHF.R.S32.HI R7, RZ, 0x1f, R6 ;  /* 0x0000001fff077819 */ /* 0x000fe20000011406 */
[----:B------:R-:W-:Y:S01]  /*07b0*/  USHF.L.U32 UR16, UR12, 0x6, URZ ;  /* 0x000000060c107899 */ /* 0x000fe2000800063f */
[----:B------:R-:W-:Y:S01]  /*07c0*/  SHF.R.S32.HI R22, RZ, 0x1f, R32 ;  /* 0x0000001fff167819 */ /* 0x000fe20000011420 */
[----:B------:R-:W-:Y:S01]  /*07d0*/  UISETP.NE.AND UP0, UPT, UR8, 0x1, UPT ;  /* 0x000000010800788c */ /* 0x000fe2000bf05270 */
[----:B------:R-:W-:Y:S01]  /*07e0*/  LOP3.LUT R242, R242, 0xfffffffe, RZ, 0xc0, !PT ;  /* 0xfffffffef2f27812 */ /* 0x000fe200078ec0ff */
[----:B------:R-:W-:Y:S01]  /*07f0*/  UIMAD.WIDE.U32 UR26, UR23, UR9, URZ ;  /* 0x00000009171a72a5 */ /* 0x000fe2000f8e003f */
[--C-:B-1----:R-:W-:Y:S01]  /*0800*/  IMAD.WIDE.U32 R4, R0, c[0x0][0x270], R6.reuse ;  /* 0x00009c0000047a25 */ /* 0x102fe200078e0006 */
[----:B------:R-:W-:Y:S01]  /*0810*/  USHF.R.S32.HI UR22, URZ, 0x1f, UR11 ;  /* 0x0000001f3f167899 */ /* 0x000fe2000801140b */
[-C--:B------:R-:W-:Y:S01]  /*0820*/  LEA.HI R27, R22, R32.reuse, RZ, 0x3 ;  /* 0x00000020161b7211 */ /* 0x080fe200078f18ff */
[----:B------:R-:W-:Y:S01]  /*0830*/  UIMAD UR9, UR23, UR7, UR6 ;  /* 0x00000007170972a4 */ /* 0x000fe2000f8e0206 */
[----:B------:R-:W-:Y:S01]  /*0840*/  IMAD.U32 R0, RZ, RZ, UR16 ;  /* 0x00000010ff007e24 */ /* 0x000fe2000f8e00ff */
[----:B------:R-:W-:Y:S01]  /*0850*/  UIMAD UR8, UR23, UR5, UR4 ;  /* 0x00000005170872a4 */ /* 0x000fe2000f8e0204 */
[----:B------:R-:W-:Y:S01]  /*0860*/  IMAD.WIDE.U32 R2, R2, c[0x0][0x288], R6 ;  /* 0x0000a20002027a25 */ /* 0x000fe200078e0006 */
[----:B------:R-:W-:Y:S01]  /*0870*/  ULDC.64 UR6, c[0x0][0x290] ;  /* 0x0000a40000067ab9 */ /* 0x000fe20000000a00 */
[----:B------:R-:W-:Y:S01]  /*0880*/  SHF.R.S32.HI R34, RZ, 0x3, R27 ;  /* 0x00000003ff227819 */ /* 0x000fe2000001141b */
[----:B------:R-:W-:Y:S01]  /*0890*/  ULDC.64 UR4, c[0x0][0x278] ;  /* 0x00009e0000047ab9 */ /* 0x000fe20000000a00 */
[----:B------:R1:W-:Y:S01]  /*08a0*/  STL.64 [R1+0x8], R6 ;  /* 0x0000080601007387 */ /* 0x0003e20000100a00 */
[----:B------:R-:W-:Y:S01]  /*08b0*/  UIMAD UR15, UR22, UR6, URZ ;  /* 0x00000006160f72a4 */ /* 0x000fe2000f8e023f */
[----:B------:R-:W-:Y:S01]  /*08c0*/  SHF.R.S32.HI R35, RZ, 0x1f, R34 ;  /* 0x0000001fff237819 */ /* 0x000fe20000011422 */
[----:B------:R-:W-:Y:S01]  /*08d0*/  UIMAD.WIDE.U32 UR18, UR11, UR4, URZ ;  /* 0x000000040b1272a5 */ /* 0x000fe2000f8e003f */
[-C--:B------:R-:W-:Y:S01]  /*08e0*/  LEA.HI R21, R22, R32.reuse, RZ, 0x5 ;  /* 0x0000002016157211 */ /* 0x080fe200078f28ff */
[----:B------:R-:W-:Y:S01]  /*08f0*/  UIMAD.WIDE.U32 UR28, UR11, UR6, URZ ;  /* 0x000000060b1c72a5 */ /* 0x000fe2000f8e003f */
[----:B------:R-:W-:Y:S01]  /*0900*/  IMAD.MOV.U32 R210, RZ, RZ, 0x10 ;  /* 0x00000010ffd27424 */ /* 0x000fe200078e00ff */
[----:B------:R-:W-:Y:S01]  /*0910*/  UIMAD UR6, UR22, UR4, URZ ;  /* 0x00000004160672a4 */ /* 0x000fe2000f8e023f */
[----:B------:R-:W-:Y:S01]  /*0920*/  STL.64 [R1+0x18], R34 ;  /* 0x0000182201007387 */ /* 0x000fe20000100a00 */
        /* <DEDUP_REMOVED lines=10> */
[----:B------:R-:W-:Y:S01]  /*09d0*/  @UP0 USHF.R.U32.HI UR6, URZ, UR17, UR27 ;  /* 0x000000113f060299 */ /* 0x000fe2000801161b */
[----:B------:R-:W-:Y:S01]  /*09e0*/  IMAD.MOV.U32 R211, RZ, RZ, 0x20 ;  /* 0x00000020ffd37424 */ /* 0x000fe200078e00ff */
[----:B------:R-:W-:Y:S01]  /*09f0*/  IADD3.X R29, R3, UR9, R0, P2, !PT ;  /* 0x00000009031d7c10 */ /* 0x000fe200097fe400 */
[----:B------:R-:W-:Y:S01]  /*0a00*/  ULDC.64 UR4, c[0x0][0x1e0] ;  /* 0x0000780000047ab9 */ /* 0x000fe20000000a00 */
[----:B------:R-:W-:Y:S01]  /*0a10*/  LOP3.LUT R3, R27, 0xfffffff8, RZ, 0xc0, !PT ;  /* 0xfffffff81b037812 */ /* 0x000fe200078ec0ff */
[----:B------:R-:W-:Y:S01]  /*0a20*/  USHF.R.S32.HI UR17, URZ, 0x1f, UR6 ;  /* 0x0000001f3f117899 */ /* 0x000fe20008011406 */
[----:B------:R-:W-:Y:S01]  /*0a30*/  IMAD.WIDE R10, R2, 0x80, R34 ;  /* 0x00000080020a7825 */ /* 0x000fe200078e0222 */
[----:B------:R-:W-:Y:S01]  /*0a40*/  LEA.HI R0, R22, R32, RZ, 0x6 ;  /* 0x0000002016007211 */ /* 0x000fe200078f30ff */
[----:B------:R-:W-:-:S02]  /*0a50*/  USHF.R.S32.HI UR15, URZ, 0x1f, UR16 ;  /* 0x0000001f3f0f7899 */ /* 0x000fc40008011410 */
        /* <DEDUP_REMOVED lines=33> */
[----:B-1----:R-:W-:Y:S01]  /*0c70*/  IMAD.WIDE.U32 R6, R34, c[0x0][0x178], R16 ;  /* 0x00005e0022067a25 */ /* 0x002fe200078e0010 */
        /* <DEDUP_REMOVED lines=109> */
[C---:B------:R-:W-:Y:S01]  /*1350*/  IMAD R0, R34.reuse, c[0x0][0x20c], R0 ;  /* 0x0000830022007a24 */ /* 0x040fe200078e0200 */
[----:B------:R-:W-:Y:S01]  /*1360*/  ULDC.64 UR6, c[0x0][0x210] ;  /* 0x0000840000067ab9 */ /* 0x000fe20000000a00 */
[----:B------:R3:W-:Y:S01]  /*1370*/  LDGSTS.E.BYPASS.LTC128B.128 [R10+0x4080], [R6.64+0x80], !P1 ;  /* 0x04080080060a7fae */ /* 0x0007e2000c901d54 */
[----:B------:R-:W-:Y:S01]  /*1380*/  LEA R18, P1, R19, c[0x0][0x258], 0x2 ;  /* 0x0000960013127a11 */ /* 0x000fe200078210ff */
[----:B------:R-:W-:Y:S01]  /*1390*/  IMAD.WIDE.U32 R8, R34, c[0x0][0x208], R16 ;  /* 0x0000820022087a25 */ /* 0x000fe200078e0010 */
[----:B------:R-:W-:-:S02]  /*13a0*/  UIMAD UR6, UR24, UR6, URZ ;  /* 0x00000006180672a4 */ /* 0x000fc4000f8e023f */
[----:B------:R-:W-:Y:S02]  /*13b0*/  LEA.HI.X R19, R19, c[0x0][0x25c], R20, 0x2, P1 ;  /* 0x0000970013137a11 */ /* 0x000fe400008f1414 */
[----:B------:R-:W-:Y:S01]  /*13c0*/  UIMAD UR6, UR23, UR7, UR6 ;  /* 0x00000007170672a4 */ /* 0x000fe2000f8e0206 */
        /* <DEDUP_REMOVED lines=10> */
[----:B------:R-:W-:Y:S02]  /*1470*/  ISETP.GE.AND P6, PT, R31, c[0x0][0x16c], PT ;  /* 0x00005b001f007a0c */ /* 0x000fe40003fc6270 */
[----:B------:R-:W-:-:S02]  /*1480*/  SEL R20, RZ, 0x1, P5 ;  /* 0x00000001ff147807 */ /* 0x000fc40002800000 */
[----:B------:R-:W-:Y:S02]  /*1490*/  IADD3.X R7, R5, UR29, RZ, P1, !PT ;  /* 0x0000001d05077c10 */ /* 0x000fe40008ffe4ff */
[C---:B------:R-:W-:Y:S02]  /*14a0*/  ISETP.LT.OR P1, PT, R11.reuse, 0x41, P0 ;  /* 0x000000410b00780c */ /* 0x040fe40000721670 */
[C---:B------:R-:W-:Y:S02]  /*14b0*/  ISETP.LT.OR P3, PT, R11.reuse, 0x61, P3 ;  /* 0x000000610b00780c */ /* 0x040fe40001f61670 */
[----:B------:R-:W-:Y:S02]  /*14c0*/  ISETP.LT.OR P0, PT, R11, 0x61, P0 ;  /* 0x000000610b00780c */ /* 0x000fe40000701670 */
[----:B------:R-:W-:Y:S02]  /*14d0*/  @P5 LOP3.LUT R242, R242, 0x1, RZ, 0xfc, !PT ;  /* 0x00000001f2f25812 */ /* 0x000fe400078efcff */
[----:B--2---:R-:W-:-:S02]  /*14e0*/  IADD3 R2, P4, R4, UR27, RZ ;  /* 0x0000001b04027c10 */ /* 0x004fc4000ff9e0ff */
[----:B-1----:R-:W-:Y:S02]  /*14f0*/  SEL R4, RZ, 0x2, P6 ;  /* 0x00000002ff047807 */ /* 0x002fe40003000000 */
[----:B------:R-:W-:Y:S01]  /*1500*/  IADD3.X R3, R5, UR28, RZ, P4, !PT ;  /* 0x0000001c05037c10 */ /* 0x000fe2000a7fe4ff */
[----:B------:R-:W-:Y:S02]  /*1510*/  IMAD.IADD R5, R9, 0x1, R0 ;  /* 0x0000000109057824 */ /* 0x000fe400078e0200 */
[----:B------:R-:W-:Y:S02]  /*1520*/  IMAD.IADD R9, R4, 0x1, R20 ;  /* 0x0000000104097824 */ /* 0x000fe400078e0214 */
[----:B------:R-:W-:Y:S01]  /*1530*/  IMAD.U32 R0, RZ, RZ, UR23 ;  /* 0x00000017ff007e24 */ /* 0x000fe2000f8e00ff */
[----:B------:R1:W-:Y:S01]  /*1540*/  LDGSTS.E.BYPASS.LTC128B.128 [R10+0x2080], [R2.64], !P2 ;  /* 0x02080000020a7fae */ /* 0x0003e2000d101d54 */
[----:B------:R-:W-:-:S03]  /*1550*/  IMAD.MOV.U32 R4, RZ, RZ, R8 ;  /* 0x000000ffff047224 */ /* 0x000fc600078e0008 */
[----:B------:R2:W-:Y:S01]  /*1560*/  LDGSTS.E.BYPASS.LTC128B.128 [R10+0x6080], [R6.64], !P1 ;  /* 0x06080000060a7fae */ /* 0x0005e2000c901d54 */
        /* <DEDUP_REMOVED lines=14> */
[----:B------:R-:W-:-:S02]  /*1650*/  UMOV UR22, 0x5 ;  /* 0x0000000500167882 */ /* 0x000fc40000000000 */
[----:B------:R-:W-:Y:S01]  /*1660*/  UIMAD UR17, UR7, UR12, URZ ;  /* 0x0000000c071172a4 */ /* 0x000fe2000f8e023f */
[----:B------:R-:W-:Y:S01]  /*1670*/  IMAD.U32 R26, RZ, RZ, UR23 ;  /* 0x00000017ff1a7e24 */ /* 0x000fe2000f8e00ff */
[----:B------:R3:W-:Y:S01]  /*1680*/  STL.64 [R1+0x20], R36 ;  /* 0x0000202401007387 */ /* 0x0007e20000100a00 */
[C---:B--2---:R-:W-:Y:S01]  /*1690*/  IADD3 R6, P2, R2.reuse, UR27, RZ ;  /* 0x0000001b02067c10 */ /* 0x044fe2000ff5e0ff */
[----:B------:R-:W-:Y:S01]  /*16a0*/  UIMAD UR17, UR26, UR23, UR17 ;  /* 0x000000171a1172a4 */ /* 0x000fe2000f8e0211 */
[----:B-1----:R-:W-:Y:S01]  /*16b0*/  IADD3 R2, P1, R2, UR30, RZ ;  /* 0x0000001e02027c10 */ /* 0x002fe2000ff3e0ff */
[----:B------:R-:W-:Y:S01]  /*16c0*/  IMAD.WIDE.U32 R4, R26, UR12, R36 ;  /* 0x0000000c1a047c25 */ /* 0x000fe2000f8e0024 */
[C---:B------:R-:W-:Y:S02]  /*16d0*/  IADD3.X R7, R3.reuse, UR28, RZ, P2, !PT ;  /* 0x0000001c03077c10 */ /* 0x040fe400097fe4ff */
[----:B------:R-:W-:Y:S02]  /*16e0*/  IADD3.X R3, R3, UR29, RZ, P1, !PT ;  /* 0x0000001d03037c10 */ /* 0x000fe40008ffe4ff */
[----:B------:R-:W-:Y:S01]  /*16f0*/  LOP3.LUT P2, RZ, R9, 0x1, RZ, 0xc0, !PT ;  /* 0x0000000109ff7812 */ /* 0x000fe2000784c0ff */
[----:B------:R1:W-:Y:S01]  /*1700*/  LDGSTS.E.BYPASS.LTC128B.128 [R10+0x3080], [R6.64], !P3 ;  /* 0x03080000060a7fae */ /* 0x0003e2000d901d54 */
[----:B------:R-:W-:-:S02]  /*1710*/  ISETP.GE.AND P3, PT, R16, c[0x0][0x1fc], PT ;  /* 0x00007f0010007a0c */ /* 0x000fc40003f66270 */
[----:B------:R-:W-:Y:S01]  /*1720*/  LOP3.LUT P1, RZ, R9, 0x2, RZ, 0xc0, !PT ;  /* 0x0000000209ff7812 */ /* 0x000fe2000782c0ff */
[----:B------:R2:W-:Y:S01]  /*1730*/  LDGSTS.E.BYPASS.LTC128B.128 [R10+0x7080], [R2.64], !P0 ;  /* 0x07080000020a7fae */ /* 0x0005e2000c101d54 */
[----:B------:R-:W-:-:S03]  /*1740*/  ISETP.GE.AND P0, PT, R31, c[0x0][0x1fc], PT ;  /* 0x00007f001f007a0c */ /* 0x000fc60003f06270 */
[----:B------:R-:W0:Y:S01]  /*1750*/  LDGDEPBAR ;  /* 0x00000000000079af */ /* 0x000e220000000000 */
[----:B-1----:R-:W-:Y:S02]  /*1760*/  IADD3 R6, -R34, c[0x0][0x168], -R0 ;  /* 0x00005a0022067a10 */ /* 0x002fe40007ffe900 */
[----:B------:R-:W-:Y:S02]  /*1770*/  SEL R0, RZ, 0x1, P3 ;  /* 0x00000001ff007807 */ /* 0x000fe40001800000 */
[C---:B------:R-:W-:Y:S02]  /*1780*/  ISETP.LT.OR P3, PT, R6.reuse, 0x1, !P2 ;  /* 0x000000010600780c */ /* 0x040fe40005761670 */
[----:B--2---:R-:W-:Y:S02]  /*1790*/  SEL R2, RZ, 0xffffffff, P0 ;  /* 0xffffffffff027807 */ /* 0x004fe40000000000 */
[C---:B------:R-:W-:Y:S02]  /*17a0*/  ISETP.LT.OR P0, PT, R6.reuse, 0x1, !P1 ;  /* 0x000000010600780c */ /* 0x040fe40004f01670 */
[----:B------:R-:W-:Y:S01]  /*17b0*/  ISETP.LT.OR P2, PT, R6, 0x21, !P2 ;  /* 0x000000210600780c */ /* 0x000fe20005741670 */
[----:B------:R-:W-:Y:S01]  /*17c0*/  IMAD.SHL.U32 R2, R2, 0x2, RZ ;  /* 0x0000000202027824 */ /* 0x000fe200078e00ff */
[----:B------:R-:W-:-:S02]  /*17d0*/  ISETP.LT.OR P1, PT, R6, 0x21, !P1 ;  /* 0x000000210600780c */ /* 0x000fc40004f21670 */
[----:B------:R-:W-:Y:S01]  /*17e0*/  IADD3 R3, R5, UR17, RZ ;  /* 0x0000001105037c10 */ /* 0x000fe2000fffe0ff */
[----:B------:R-:W-:Y:S01]  /*17f0*/  ULDC UR17, c[0x0][0x20c] ;  /* 0x0000830000117ab9 */ /* 0x000fe20000000800 */
[----:B------:R-:W-:Y:S01]  /*1800*/  LOP3.LUT R0, R2, 0x2, R0, 0xe2, !PT ;  /* 0x0000000202007812 */ /* 0x000fe200078ee200 */
[----:B------:R1:W-:Y:S01]  /*1810*/  LDGSTS.E.BYPASS.LTC128B.128 [R10+0x10080], [R12.64], !P3 ;  /* 0x100800000c0a7fae */ /* 0x0003e2000d901d54 */
[----:B------:R-:W-:Y:S01]  /*1820*/  ISETP.GT.AND P3, PT, R32, 0xf, PT ;  /* 0x0000000f2000780c */ /* 0x000fe20003f64270 */
[----:B------:R-:W-:Y:S01]  /*1830*/  USHF.L.U64.HI UR17, UR6, UR22, UR17 ;  /* 0x0000001606117299 */ /* 0x000fe20008010211 */
[----:B------:R-:W-:Y:S01]  /*1840*/  LOP3.LUT P5, RZ, R0, 0x1, RZ, 0xc0, !PT ;  /* 0x0000000100ff7812 */ /* 0x000fe200078ac0ff */
[----:B------:R1:W-:Y:S01]  /*1850*/  LDGSTS.E.BYPASS.LTC128B.128 [R10+0x12080], [R12.64+0x80], !P0 ;  /* 0x120800800c0a7fae */ /* 0x0003e2000c101d54 */
[----:B------:R-:W-:Y:S01]  /*1860*/  LEA R2, P0, R4, c[0x0][0x1f0], 0x1 ;  /* 0x00007c0004027a11 */ /* 0x000fe200078008ff */
[----:B------:R-:W-:Y:S01]  /*1870*/  USHF.L.U32 UR22, UR6, 0x5, URZ ;  /* 0x0000000506167899 */ /* 0x000fe2000800063f */
[----:B------:R-:W-:Y:S01]  /*1880*/  LOP3.LUT P4, RZ, R0, 0x2, RZ, 0xc0, !PT ;  /* 0x0000000200ff7812 */ /* 0x000fe2000788c0ff */
[----:B------:R2:W-:Y:S01]  /*1890*/  LDGSTS.E.BYPASS.LTC128B.128 [R10+0x11080], [R14.64], !P2 ;  /* 0x110800000e0a7fae */ /* 0x0005e2000d101d54 */
[----:B------:R-:W-:Y:S01]  /*18a0*/  LEA.HI.X R3, R4, c[0x0][0x1f4], R3, 0x1, P0 ;  /* 0x00007d0004037a11 */ /* 0x000fe200000f0c03 */
[----:B------:R-:W-:Y:S01]  /*18b0*/  USHF.L.U32 UR24, UR22, 0x1, URZ ;  /* 0x0000000116187899 */ /* 0x000fe2000800063f */
[C---:B------:R-:W-:Y:S01]  /*18c0*/  ISETP.LT.OR P0, PT, R6.reuse, 0x1, !P4 ;  /* 0x000000010600780c */ /* 0x040fe20006701670 */
[----:B------:R2:W-:Y:S01]  /*18d0*/  LDGSTS.E.BYPASS.LTC128B.128 [R10+0x13080], [R14.64+0x80], !P1 ;  /* 0x130800800e0a7fae */ /* 0x0005e2000c901d54 */
[----:B------:R-:W-:Y:S01]  /*18e0*/  ISETP.LT.OR P1, PT, R6, 0x1, !P5 ;  /* 0x000000010600780c */ /* 0x000fe20006f21670 */
[----:B------:R-:W-:Y:S01]  /*18f0*/  @!P3 IMAD.SHL.U32 R0, R32, 0x10, RZ ;  /* 0x000000102000b824 */ /* 0x000fe200078e00ff */
[----:B------:R-:W-:Y:S01]  /*1900*/  SHF.R.S32.HI R4, RZ, 0x5, R21 ;  /* 0x00000005ff047819 */ /* 0x000fe20000011415 */
[----:B------:R-:W-:-:S03]  /*1910*/  USHF.L.U64.HI UR6, UR22, 0x1, UR17 ;  /* 0x0000000116067899 */ /* 0x000fc60008010211 */
[----:B------:R4:W-:Y:S04]  /*1920*/  @!P3 LDGSTS.E.BYPASS.LTC128B.128 [R0+0x20080], [R18.64] ;  /* 0x200800001200bfae */ /* 0x0009e8000b901d54 */
[----:B------:R-:W0:Y:S04]  /*1930*/  LDGDEPBAR ;  /* 0x00000000000079af */ /* 0x000e280000000000 */
[----:B------:R5:W-:Y:S04]  /*1940*/  LDGSTS.E.BYPASS.LTC128B.128 [R10+0x18080], [R2.64], !P1 ;  /* 0x18080000020a7fae */ /* 0x000be8000c901d54 */
[----:B------:R5:W-:Y:S01]  /*1950*/  LDGSTS.E.BYPASS.LTC128B.128 [R10+0x1a080], [R2.64+0x80], !P0 ;  /* 0x1a080080020a7fae */ /* 0x000be2000c101d54 */
[----:B------:R-:W-:-:S02]  /*1960*/  ISETP.LT.OR P0, PT, R6, 0x21, !P5 ;  /* 0x000000210600780c */ /* 0x000fc40006f01670 */
[----:B--2---:R-:W-:-:S04]  /*1970*/  LEA.HI R14, R22, R32, RZ, 0x2 ;  /* 0x00000020160e7211 */ /* 0x004fc800078f10ff */
[--C-:B------:R-:W-:Y:S02]  /*1980*/  SHF.R.S32.HI R9, RZ, 0x2, R14.reuse ;  /* 0x00000002ff097819 */ /* 0x100fe4000001140e */
[----:B------:R-:W-:Y:S02]  /*1990*/  SHF.R.S32.HI R11, RZ, 0x1f, R14 ;  /* 0x0000001fff0b7819 */ /* 0x000fe4000001140e */
[----:B----4-:R-:W-:-:S04]  /*19a0*/  LEA.HI R0, R21, R4, RZ, 0x1 ;  /* 0x0000000415007211 */ /* 0x010fc800078f08ff */
[----:B------:R-:W-:Y:S02]  /*19b0*/  LOP3.LUT R5, R0, 0xfffffffe, RZ, 0xc0, !PT ;  /* 0xfffffffe00057812 */ /* 0x000fe400078ec0ff */
[----:B------:R-:W-:-:S03]  /*19c0*/  LEA.HI R0, R22, R32, RZ, 0x4 ;  /* 0x0000002016007211 */ /* 0x000fc600078f20ff */
[----:B------:R-:W-:Y:S01]  /*19d0*/  IMAD.IADD R20, R4, 0x1, -R5 ;  /* 0x0000000104147824 */ /* 0x000fe200078e0a05 */
[----:B------:R-:W-:Y:S02]  /*19e0*/  SHF.R.S32.HI R8, RZ, 0x4, R0 ;  /* 0x00000004ff087819 */ /* 0x000fe40000011400 */
[----:B-----5:R-:W-:Y:S01]  /*19f0*/  IADD3 R2, P1, R2, UR24, RZ ;  /* 0x0000001802027c10 */ /* 0x020fe2000ff3e0ff */
[----:B------:R-:W-:Y:S01]  /*1a00*/  IMAD.SHL.U32 R19, R20, 0x10, RZ ;  /* 0x0000001014137824 */ /* 0x000fe200078e00ff */
[----:B------:R-:W-:Y:S02]  /*1a10*/  LEA.HI R5, R0, R8, RZ, 0x1 ;  /* 0x0000000800057211 */ /* 0x000fe400078f08ff */
[----:B------:R-:W-:Y:S02]  /*1a20*/  IADD3.X R3, R3, UR6, RZ, P1, !PT ;  /* 0x0000000603037c10 */ /* 0x000fe40008ffe4ff */
[----:B------:R-:W-:Y:S02]  /*1a30*/  ISETP.LT.OR P1, PT, R6, 0x21, !P4 ;  /* 0x000000210600780c */ /* 0x000fe40006721670 */
[----:B------:R-:W-:Y:S01]  /*1a40*/  LOP3.LUT R4, R0, 0xfffffff0, RZ, 0xc0, !PT ;  /* 0xfffffff000047812 */ /* 0x000fe200078ec0ff */
[----:B------:R2:W-:Y:S01]  /*1a50*/  LDGSTS.E.BYPASS.LTC128B.128 [R10+0x19080], [R2.64], !P0 ;  /* 0x19080000020a7fae */ /* 0x0005e2000c101d54 */
[----:B------:R-:W-:-:S02]  /*1a60*/  IADD3 R0, P0, R30, UR16, RZ ;  /* 0x000000101e007c10 */ /* 0x000fc4000ff1e0ff */
[----:B------:R-:W-:Y:S01]  /*1a70*/  LOP3.LUT R5, R5, 0xfffffffe, RZ, 0xc0, !PT ;  /* 0xfffffffe05057812 */ /* 0x000fe200078ec0ff */
[----:B------:R-:W-:Y:S01]  /*1a80*/  IMAD.IADD R4, R32, 0x1, -R4 ;  /* 0x0000000120047824 */ /* 0x000fe200078e0a04 */
[----:B------:R-:W-:Y:S01]  /*1a90*/  IADD3.X R6, R29, UR15, RZ, P0, !PT ;  /* 0x0000000f1d067c10 */ /* 0x000fe200087fe4ff */
[----:B------:R-:W-:Y:S01]  /*1aa0*/  UIADD3 UR15, UR12, 0x1, URZ ;  /* 0x000000010c0f7890 */ /* 0x000fe2000fffe03f */
[----:B------:R-:W-:Y:S01]  /*1ab0*/  LEA R22, P0, R0, c[0x0][0x280], 0x2 ;  /* 0x0000a00000167a11 */ /* 0x000fe200078010ff */
[----:B-1----:R-:W-:Y:S01]  /*1ac0*/  IMAD.IADD R12, R8, 0x1, -R5 ;  /* 0x00000001080c7824 */ /* 0x002fe200078e0a05 */
[----:B------:R-:W-:Y:S01]  /*1ad0*/  LEA.HI R5, R11, R9, RZ, 0x3 ;  /* 0x000000090b057211 */ /* 0x000fe200078f18ff */
[----:B------:R2:W-:Y:S01]  /*1ae0*/  LDGSTS.E.BYPASS.LTC128B.128 [R10+0x1b080], [R2.64+0x80], !P1 ;  /* 0x1b080080020a7fae */ /* 0x0005e2000c901d54 */
[----:B------:R-:W-:Y:S01]  /*1af0*/  LEA.HI.X R23, R0, c[0x0][0x284], R6, 0x2, P0 ;  /* 0x0000a10000177a11 */ /* 0x000fe200000f1406 */
[----:B------:R-:W-:Y:S01]  /*1b00*/  IMAD R11, R12, 0x800, R28 ;  /* 0x000008000c0b7824 */ /* 0x000fe200078e021c */
[----:B------:R-:W-:Y:S01]  /*1b10*/  LOP3.LUT R0, R5, 0xfffffff8, RZ, 0xc0, !PT ;  /* 0xfffffff805007812 */ /* 0x000fe200078ec0ff */
[----:B------:R-:W-:Y:S01]  /*1b20*/  UISETP.GE.AND UP0, UPT, UR15, UR14, UPT ;  /* 0x0000000e0f00728c */ /* 0x000fe2000bf06270 */
[----:B------:R-:W-:-:S02]  /*1b30*/  SHF.R.S32.HI R7, RZ, 0x1f, R4 ;  /* 0x0000001fff077819 */ /* 0x000fc40000011404 */
[----:B------:R-:W-:Y:S02]  /*1b40*/  R2P PR, R24, 0x6 ;  /* 0x0000000618007804 */ /* 0x000fe40000000000 */
[----:B------:R-:W-:Y:S02]  /*1b50*/  LEA.HI R13, R7, R4, RZ, 0x3 ;  /* 0x00000004070d7211 */ /* 0x000fe400078f18ff */
[----:B------:R-:W-:Y:S02]  /*1b60*/  PLOP3.LUT P0, PT, PT, PT, UP0, 0x80, 0x0 ;  /* 0x000000000000781c */ /* 0x000fe40003f0f008 */
[----:B------:R-:W-:Y:S02]  /*1b70*/  LOP3.LUT R7, R13, 0xfffffff8, RZ, 0xc0, !PT ;  /* 0xfffffff80d077812 */ /* 0x000fe400078ec0ff */
[----:B------:R-:W-:Y:S02]  /*1b80*/  SEL R210, R210, 0xfffffff0, !P1 ;  /* 0xfffffff0d2d27807 */ /* 0x000fe40004800000 */
[----:B------:R-:W-:Y:S01]  /*1b90*/  SEL R211, R211, 0xffffffe0, !P2 ;  /* 0xffffffe0d3d37807 */ /* 0x000fe20005000000 */
[----:B------:R-:W-:-:S02]  /*1ba0*/  IMAD.IADD R7, R4, 0x1, -R7 ;  /* 0x0000000104077824 */ /* 0x000fc400078e0a07 */
[----:B------:R-:W-:Y:S02]  /*1bb0*/  IMAD.SHL.U32 R4, R12, 0x20, RZ ;  /* 0x000000200c047824 */ /* 0x000fe400078e00ff */
[----:B--2---:R-:W-:Y:S02]  /*1bc0*/  IMAD.SHL.U32 R2, R24, 0x40, RZ ;  /* 0x0000004018027824 */ /* 0x004fe400078e00ff */
[----:B------:R-:W-:Y:S02]  /*1bd0*/  IMAD.IADD R24, R9, 0x1, -R0 ;  /* 0x0000000109187824 */ /* 0x000fe400078e0a00 */
[----:B------:R-:W-:Y:S01]  /*1be0*/  IMAD.SHL.U32 R3, R25, 0x8, RZ ;  /* 0x0000000819037824 */ /* 0x000fe200078e00ff */
[----:B------:R-:W-:Y:S01]  /*1bf0*/  LOP3.LUT R0, R2, 0x1c0, RZ, 0xc0, !PT ;  /* 0x000001c002007812 */ /* 0x000fe200078ec0ff */
[----:B------:R-:W-:-:S03]  /*1c00*/  IMAD.SHL.U32 R2, R24, 0x40, RZ ;  /* 0x0000004018027824 */ /* 0x000fc600078e00ff */
[----:B------:R-:W-:Y:S02]  /*1c10*/  LOP3.LUT R5, R0, 0x8, R27, 0xf8, !PT ;  /* 0x0000000800057812 */ /* 0x000fe400078ef81b */
[----:B------:R-:W-:Y:S02]  /*1c20*/  LOP3.LUT R2, R2, 0x1c0, RZ, 0xc0, !PT ;  /* 0x000001c002027812 */ /* 0x000fe400078ec0ff */
[----:B------:R-:W-:Y:S02]  /*1c30*/  SHF.R.U32.HI R8, RZ, 0x3, R0 ;  /* 0x00000003ff087819 */ /* 0x000fe40000011600 */
[----:B------:R-:W-:Y:S02]  /*1c40*/  LOP3.LUT R0, R0, 0x10, R19, 0xf8, !PT ;  /* 0x0000001000007812 */ /* 0x000fe400078ef813 */
[----:B------:R-:W-:Y:S02]  /*1c50*/  LOP3.LUT R3, R3, 0x18, RZ, 0xc0, !PT ;  /* 0x0000001803037812 */ /* 0x000fe400078ec0ff */
[----:B------:R-:W-:-:S02]  /*1c60*/  SHF.R.U32.HI R6, RZ, 0x3, R2 ;  /* 0x00000003ff067819 */ /* 0x000fc40000011602 */
        /* <DEDUP_REMOVED lines=70> */
.L_x_1527:
[----:B--2---:R-:W-:Y:S05]  /*20d0*/  BSYNC B0 ;  /* 0x0000000000007941 */ /* 0x004fea0003800000 */
.L_x_1526:
        /* <DEDUP_REMOVED lines=9> */
[----:B------:R-:W1:Y:S01]  /*2170*/  S2UR UR23, SR_CTAID.Y ;  /* 0x00000000001779c3 */ /* 0x000e620000002600 */
        /* <DEDUP_REMOVED lines=10> */
[----:B------:R-:W-:Y:S01]  /*2220*/  IMAD.MOV.U32 R217, RZ, RZ, 0x10 ;  /* 0x00000010ffd97424 */ /* 0x000fe200078e00ff */
[C---:B------:R-:W-:Y:S01]  /*2230*/  LOP3.LUT P0, RZ, R7.reuse, 0x4, RZ, 0xc0, !PT ;  /* 0x0000000407ff7812 */ /* 0x040fe2000780c0ff */
[----:B------:R-:W-:Y:S01]  /*2240*/  IMAD.SHL.U32 R4, R2, 0x2, RZ ;  /* 0x0000000202047824 */ /* 0x000fe200078e00ff */
[----:B------:R-:W-:Y:S01]  /*2250*/  LOP3.LUT P1, RZ, R7, 0x2, RZ, 0xc0, !PT ;  /* 0x0000000207ff7812 */ /* 0x000fe2000782c0ff */
[----:B------:R-:W-:Y:S01]  /*2260*/  IMAD.SHL.U32 R209, R5, 0x2, RZ ;  /* 0x0000000205d17824 */ /* 0x000fe200078e00ff */
[----:B------:R-:W-:Y:S01]  /*2270*/  SEL R214, R214, 0xffffffc0, !P0 ;  /* 0xffffffc0d6d67807 */ /* 0x000fe20004000000 */
[----:B------:R-:W-:Y:S01]  /*2280*/  IMAD.U32 R243, RZ, RZ, UR6 ;  /* 0x00000006fff37e24 */ /* 0x000fe2000f8e00ff */
        /* <DEDUP_REMOVED lines=10> */
[C---:B------:R-:W-:Y:S01]  /*2330*/  IMAD R212, R211.reuse, 0x2, R209 ;  /* 0x00000002d3d47824 */ /* 0x040fe200078e02d1 */
        /* <DEDUP_REMOVED lines=19> */
[----:B--2---:R-:W-:Y:S01]  /*2470*/  MOV R0, 0x1 ;  /* 0x0000000100007802 */ /* 0x004fe20000000f00 */
        /* <DEDUP_REMOVED lines=63> */
[----:B-1-3--:R-:W-:-:S02]  /*2870*/  ULDC UR25, c[0x0][0x168] ;  /* 0x00005a0000197ab9 */ /* 0x00afc40000000800 */
.L_x_1546:
        /* <DEDUP_REMOVED lines=147> */
.L_x_1530:
[----:B------:R-:W-:Y:S11]  /*31b0*/  ISETP.NE.AND P0, PT, R226, c[0x0][0x2a8], PT ;  /* 0x0000aa00e2007a0c */ /* 0x000ff60003f05270 */
[----:B------:R-:W-:Y:S02]  /*31c0*/  @!UPT UIADD3 URZ, URZ, URZ, URZ ;  /* 0x0000003f3f3ff290 */ /* 0x000fe4000fffe03f */
[----:B------:R-:W-:Y:S05]  /*31d0*/  @P0 IMAD.HI.U32 R36, R2, c[0x0][0x2ac], RZ ;  /* 0x0000ab0002240a27 */ /* 0x000fea00078e00ff */
[----:B------:R-:W-:Y:S02]  /*31e0*/  @P0 SHF.R.U32.HI R2, RZ, c[0x0][0x2b0], R36 ;  /* 0x0000ac00ff020a19 */ /* 0x000fe40000011624 */
.L_x_1531:
[----:B------:R-:W-:Y:S05]  /*31f0*/  BSYNC B0 ;  /* 0x0000000000007941 */ /* 0x000fea0003800000 */
.L_x_1529:
        /* <DEDUP_REMOVED lines=10> */
.L_x_1528:
        /* <DEDUP_REMOVED lines=17> */
.L_x_1534:
[----:B------:R-:W-:Y:S11]  /*33b0*/  ISETP.NE.AND P0, PT, R226, c[0x0][0x2a8], PT ;  /* 0x0000aa00e2007a0c */ /* 0x000ff60003f05270 */
[----:B------:R-:W-:Y:S02]  /*33c0*/  @!UPT UIADD3 URZ, URZ, URZ, URZ ;  /* 0x0000003f3f3ff290 */ /* 0x000fe4000fffe03f */
[----:B------:R-:W-:Y:S05]  /*33d0*/  @P0 IMAD.HI.U32 R36, R2, c[0x0][0x2ac], RZ ;  /* 0x0000ab0002240a27 */ /* 0x000fea00078e00ff */
[----:B------:R-:W-:Y:S02]  /*33e0*/  @P0 SHF.R.U32.HI R2, RZ, c[0x0][0x2b0], R36 ;  /* 0x0000ac00ff020a19 */ /* 0x000fe40000011624 */
.L_x_1535:
[----:B------:R-:W-:Y:S05]  /*33f0*/  BSYNC B0 ;  /* 0x0000000000007941 */ /* 0x000fea0003800000 */
.L_x_1533:
[----:B------:R-:W2:Y:S01]  /*3400*/  LDL R37, [R1+0x10] ;  /* 0x0000100001257983 */ /* 0x000ea20000100800 */
[----:B------:R-:W-:Y:S04]  /*3410*/  IMAD.MOV.U32 R36, RZ, RZ, c[0x0][0x2a8] ;  /* 0x0000aa00ff247624 */ /* 0x000fe800078e00ff */
[----:B------:R-:W-:Y:S04]  /*3420*/  IMAD R2, R2, R36, -UR16 ;  /* 0x8000001002027e24 */ /* 0x000fe8000f8e0224 */
[----:B--2---:R-:W-:Y:S05]  /*3430*/  IMAD.IADD R2, R2, 0x1, -R37 ;  /* 0x0000000102027824 */ /* 0x004fea00078e0a25 */
[----:B------:R-:W-:Y:S02]  /*3440*/  IADD3 R36, R2, c[0x0][0x2a8], RZ ;  /* 0x0000aa0002247a10 */ /* 0x000fe40007ffe0ff */
[----:B------:R-:W-:Y:S02]  /*3450*/  IMNMX R43, R43, R2, !PT ;  /* 0x000000022b2b7217 */ /* 0x000fe40007800200 */
[----:B------:R-:W-:Y:S02]  /*3460*/  IMNMX R200, R200, R36, PT ;  /* 0x00000024c8c87217 */ /* 0x000fe40003800200 */
.L_x_1532:
        /* <DEDUP_REMOVED lines=17> */
.L_x_1538:
[----:B------:R-:W-:Y:S11]  /*3580*/  ISETP.NE.AND P0, PT, R226, c[0x0][0x2a8], PT ;  /* 0x0000aa00e2007a0c */ /* 0x000ff60003f05270 */
[----:B------:R-:W-:Y:S02]  /*3590*/  @!UPT UIADD3 URZ, URZ, URZ, URZ ;  /* 0x0000003f3f3ff290 */ /* 0x000fe4000fffe03f */
[----:B------:R-:W-:Y:S05]  /*35a0*/  @P0 IMAD.HI.U32 R36, R2, c[0x0][0x2ac], RZ ;  /* 0x0000ab0002240a27 */ /* 0x000fea00078e00ff */
[----:B------:R-:W-:Y:S02]  /*35b0*/  @P0 SHF.R.U32.HI R2, RZ, c[0x0][0x2b0], R36 ;  /* 0x0000ac00ff020a19 */ /* 0x000fe40000011624 */
.L_x_1539:
[----:B------:R-:W-:Y:S05]  /*35c0*/  BSYNC B0 ;  /* 0x0000000000007941 */ /* 0x000fea0003800000 */
.L_x_1537:
[----:B------:R-:W2:Y:S01]  /*35d0*/  LDL R37, [R1+0x10] ;  /* 0x0000100001257983 */ /* 0x000ea20000100800 */
[----:B------:R-:W-:Y:S04]  /*35e0*/  IMAD.MOV.U32 R36, RZ, RZ, c[0x0][0x2a8] ;  /* 0x0000aa00ff247624 */ /* 0x000fe800078e00ff */
[----:B------:R-:W-:Y:S04]  /*35f0*/  IMAD R2, R2, R36, -UR16 ;  /* 0x8000001002027e24 */ /* 0x000fe8000f8e0224 */
[----:B--2---:R-:W-:Y:S05]  /*3600*/  IMAD.IADD R2, R2, 0x1, -R37 ;  /* 0x0000000102027824 */ /* 0x004fea00078e0a25 */
[----:B------:R-:W-:Y:S02]  /*3610*/  IADD3 R36, R2, c[0x0][0x2a8], RZ ;  /* 0x0000aa0002247a10 */ /* 0x000fe40007ffe0ff */
[----:B------:R-:W-:Y:S02]  /*3620*/  IMNMX R41, R41, R2, !PT ;  /* 0x0000000229297217 */ /* 0x000fe40007800200 */
[----:B------:R-:W-:Y:S02]  /*3630*/  IMNMX R42, R42, R36, PT ;  /* 0x000000242a2a7217 */ /* 0x000fe40003800200 */
.L_x_1536:
        /* <DEDUP_REMOVED lines=17> */
.L_x_1542:
[----:B------:R-:W-:Y:S11]  /*3750*/  ISETP.NE.AND P0, PT, R226, c[0x0][0x2a8], PT ;  /* 0x0000aa00e2007a0c */ /* 0x000ff60003f05270 */
[----:B------:R-:W-:Y:S02]  /*3760*/  @!UPT UIADD3 URZ, URZ, URZ, URZ ;  /* 0x0000003f3f3ff290 */ /* 0x000fe4000fffe03f */
[----:B------:R-:W-:Y:S05]  /*3770*/  @P0 IMAD.HI.U32 R36, R0, c[0x0][0x2ac], RZ ;  /* 0x0000ab0000240a27 */ /* 0x000fea00078e00ff */
[----:B------:R-:W-:Y:S02]  /*3780*/  @P0 SHF.R.U32.HI R0, RZ, c[0x0][0x2b0], R36 ;  /* 0x0000ac00ff000a19 */ /* 0x000fe40000011624 */
.L_x_1543:
[----:B------:R-:W-:Y:S05]  /*3790*/  BSYNC B0 ;  /* 0x0000000000007941 */ /* 0x000fea0003800000 */
.L_x_1541:
[----:B------:R-:W2:Y:S01]  /*37a0*/  LDL R37, [R1+0x10] ;  /* 0x0000100001257983 */ /* 0x000ea20000100800 */
[----:B------:R-:W-:Y:S04]  /*37b0*/  IMAD.MOV.U32 R36, RZ, RZ, c[0x0][0x2a8] ;  /* 0x0000aa00ff247624 */ /* 0x000fe800078e00ff */
[----:B------:R-:W-:Y:S04]  /*37c0*/  IMAD R0, R0, R36, -UR16 ;  /* 0x8000001000007e24 */ /* 0x000fe8000f8e0224 */
[----:B--2---:R-:W-:Y:S05]  /*37d0*/  IMAD.IADD R0, R0, 0x1, -R37 ;  /* 0x0000000100007824 */ /* 0x004fea00078e0a25 */
[----:B------:R-:W-:Y:S02]  /*37e0*/  IADD3 R36, R0, c[0x0][0x2a8], RZ ;  /* 0x0000aa0000247a10 */ /* 0x000fe40007ffe0ff */
[----:B------:R-:W-:Y:S02]  /*37f0*/  IMNMX R2, R2, R0, !PT ;  /* 0x0000000002027217 */ /* 0x000fe40007800200 */
[----:B------:R-:W-:Y:S02]  /*3800*/  IMNMX R40, R40, R36, PT ;  /* 0x0000002428287217 */ /* 0x000fe40003800200 */
.L_x_1540:
        /* <DEDUP_REMOVED lines=80> */
.L_x_1544:
        /* <DEDUP_REMOVED lines=587> */
.L_x_1545:
[----:B-12-4-:R-:W2:Y:S01]  /*61c0*/  LDL.64 R6, [R1+0x28] ;  /* 0x0000280001067983 */ /* 0x016ea20000100a00 */
[----:B------:R-:W-:Y:S01]  /*61d0*/  USHF.R.S32.HI UR31, URZ, 0x1f, UR23 ;  /* 0x0000001f3f1f7899 */ /* 0x000fe20008011417 */
[----:B------:R-:W-:Y:S01]  /*61e0*/  IMAD.U32 R4, RZ, RZ, UR23 ;  /* 0x00000017ff047e24 */ /* 0x000fe2000f8e00ff */
[----:B------:R-:W-:Y:S01]  /*61f0*/  ULDC.64 UR6, c[0x0][0x238] ;  /* 0x00008e0000067ab9 */ /* 0x000fe20000000a00 */
[----:B------:R-:W-:Y:S01]  /*6200*/  IMAD.IADD R205, R2, 0x1, R214 ;  /* 0x0000000102cd7824 */ /* 0x000fe200078e02d6 */
[----:B------:R-:W-:Y:S01]  /*6210*/  UIMAD UR6, UR31, UR6, URZ ;  /* 0x000000061f0672a4 */ /* 0x000fe2000f8e023f */
[----:B------:R-:W-:Y:S01]  /*6220*/  LDSM.16.MT88.4 R184, [R0+0x1080] ;  /* 0x0010800000b8783b */ /* 0x000fe20000004200 */
[----:B------:R-:W-:Y:S02]  /*6230*/  USHF.L.U32 UR12, UR12, 0xd, URZ ;  /* 0x0000000d0c0c7899 */ /* 0x000fe4000800063f */
[----:B------:R-:W-:Y:S02]  /*6240*/  UIMAD UR6, UR23, UR7, UR6 ;  /* 0x00000007170672a4 */ /* 0x000fe4000f8e0206 */
[----:B------:R-:W-:Y:S01]  /*6250*/  USHF.R.S32.HI UR31, URZ, 0x1f, UR12 ;  /* 0x0000001f3f1f7899 */ /* 0x000fe2000801140c */
[----:B------:R-:W1:Y:S01]  /*6260*/  LDSM.16.M88.4 R180, [R205+0x24480] ;  /* 0x02448000cdb4783b */ /* 0x000e620000000200 */
[----:B------:R-:W-:Y:S02]  /*6270*/  UISETP.GE.AND UP0, UPT, UR30, UR14, UPT ;  /* 0x0000000e1e00728c */ /* 0x000fe4000bf06270 */
[----:B------:R-:W-:Y:S02]  /*6280*/  UISETP.GE.AND UP3, UPT, UR4, 0x1, UPT ;  /* 0x000000010400788c */ /* 0x000fe4000bf66270 */
[----:B------:R-:W3:Y:S01]  /*6290*/  LDSM.16.M88.4 R188, [R205+0x25480] ;  /* 0x02548000cdbc783b */ /* 0x000ee20000000200 */
[----:B------:R-:W-:Y:S02]  /*62a0*/  UISETP.GE.AND UP2, UPT, UR29, 0x1, UPT ;  /* 0x000000011d00788c */ /* 0x000fe4000bf46270 */
[----:B------:R-:W-:Y:S02]  /*62b0*/  UISETP.GE.AND UP1, UPT, UR28, 0x1, UPT ;  /* 0x000000011c00788c */ /* 0x000fe4000bf26270 */
[----:B------:R-:W4:Y:S05]  /*62c0*/  LDSM.16.MT88.4 R192, [R0+0x5080] ;  /* 0x0050800000c0783b */ /* 0x000f2a0000004200 */
[----:B------:R-:W0:Y:S01]  /*62d0*/  LDGDEPBAR ;  /* 0x00000000000079af */ /* 0x000e220000000000 */
[----:B--2---:R-:W-:Y:S04]  /*62e0*/  IMAD.WIDE.U32 R4, R4, c[0x0][0x238], R6 ;  /* 0x00008e0004047a25 */ /* 0x004fe800078e0006 */
[----:B------:R-:W-:Y:S01]  /*62f0*/  IMAD.U32 R6, RZ, RZ, UR11 ;  /* 0x0000000bff067e24 */ /* 0x000fe2000f8e00ff */
[----:B------:R-:W-:Y:S01]  /*6300*/  IADD3 R5, R5, UR6, RZ ;  /* 0x0000000605057c10 */ /* 0x000fe2000fffe0ff */
[----:B------:R-:W-:Y:S02]  /*6310*/  ULDC.64 UR6, c[0x0][0x240] ;  /* 0x0000900000067ab9 */ /* 0x000fe40000000a00 */
[----:B------:R-:W-:Y:S02]  /*6320*/  UIMAD UR6, UR5, UR6, URZ ;  /* 0x00000006050672a4 */ /* 0x000fe4000f8e023f */
[----:B------:R-:W-:Y:S02]  /*6330*/  IMAD.WIDE.U32 R4, R6, c[0x0][0x240], R4 ;  /* 0x0000900006047a25 */ /* 0x000fe400078e0004 */
[----:B------:R-:W-:Y:S02]  /*6340*/  UIMAD UR6, UR11, UR7, UR6 ;  /* 0x000000070b0672a4 */ /* 0x000fe4000f8e0206 */
[----:B------:R-:W-:Y:S01]  /*6350*/  IMAD.U32 R6, RZ, RZ, UR31 ;  /* 0x0000001fff067e24 */ /* 0x000fe2000f8e00ff */
[----:B------:R-:W-:Y:S01]  /*6360*/  IADD3 R4, P0, R4, UR12, RZ ;  /* 0x0000000c04047c10 */ /* 0x000fe2000ff1e0ff */
[----:B------:R-:W-:Y:S02]  /*6370*/  UIADD3 UR31, UR4, 0x1, URZ ;  /* 0x00000001041f7890 */ /* 0x000fe4000fffe03f */
[----:B------:R-:W-:Y:S01]  /*6380*/  UIADD3 UR7, UR29, 0x1, URZ ;  /* 0x000000011d077890 */ /* 0x000fe2000fffe03f */
[----:B------:R-:W-:Y:S01]  /*6390*/  IADD3.X R5, R6, UR6, R5, P0, !PT ;  /* 0x0000000606057c10 */ /* 0x000fe200087fe405 */
[----:B------:R-:W-:Y:S01]  /*63a0*/  UIADD3 UR6, UR28, 0x1, URZ ;  /* 0x000000011c067890 */ /* 0x000fe2000fffe03f */
[C---:B------:R-:W-:Y:S01]  /*63b0*/  LEA R222, P0, R4.reuse, c[0x0][0x220], 0x2 ;  /* 0x0000880004de7a11 */ /* 0x040fe200078010ff */
[----:B------:R-:W-:Y:S02]  /*63c0*/  UMOV UR12, UR30 ;  /* 0x0000001e000c7c82 */ /* 0x000fe40008000000 */
[----:B------:R-:W-:Y:S01]  /*63d0*/  USEL UR4, UR31, URZ, !UP3 ;  /* 0x0000003f1f047287 */ /* 0x000fe2000d800000 */
[----:B------:R-:W-:Y:S01]  /*63e0*/  LEA.HI.X R223, R4, c[0x0][0x224], R5, 0x2, P0 ;  /* 0x0000890004df7a11 */ /* 0x000fe200000f1405 */
[----:B------:R-:W-:Y:S01]  /*63f0*/  USEL UR29, UR7, URZ, !UP2 ;  /* 0x0000003f071d7287 */ /* 0x000fe2000d000000 */
[-C--:B------:R-:W-:Y:S01]  /*6400*/  HMMA.16816.F32 R4, R36, R16.reuse, RZ ;  /* 0x000000102404723c */ /* 0x080fe200000018ff */
[----:B------:R-:W-:Y:S01]  /*6410*/  PLOP3.LUT P0, PT, PT, PT, UP0, 0x80, 0x0 ;  /* 0x000000000000781c */ /* 0x000fe20003f0f008 */
[----:B------:R-:W-:Y:S06]  /*6420*/  USEL UR28, UR6, URZ, !UP1 ;  /* 0x0000003f061c7287 */ /* 0x000fec000c800000 */
        /* <DEDUP_REMOVED lines=12> */
[----:B------:R-:W2:Y:S04]  /*64f0*/  LDSM.16.M88.4 R36, [R48+0x24480] ;  /* 0x024480003024783b */ /* 0x000ea80000000200 */
[C---:B------:R-:W-:Y:S01]  /*6500*/  HMMA.16816.F32 R16, R44.reuse, R50, R16 ;  /* 0x000000322c10723c */ /* 0x040fe20000001810 */
[----:B------:R-:W5:Y:S07]  /*6510*/  LDSM.16.M88.4 R48, [R48+0x25480] ;  /* 0x025480003030783b */ /* 0x000f6e0000000200 */
[-C--:B------:R-:W-:Y:S08]  /*6520*/  HMMA.16816.F32 R20, R44, R200.reuse, R20 ;  /* 0x000000c82c14723c */ /* 0x080ff00000001814 */
[C---:B------:R-:W-:Y:S08]  /*6530*/  HMMA.16816.F32 R24, R196.reuse, R200, R24 ;  /* 0x000000c8c418723c */ /* 0x040ff00000001818 */
[-C--:B------:R-:W-:Y:S01]  /*6540*/  HMMA.16816.F32 R28, R196, R202.reuse, R28 ;  /* 0x000000cac41c723c */ /* 0x080fe2000000181c */
[----:B------:R-:W2:Y:S07]  /*6550*/  LDSM.16.MT88.4 R196, [R0+0x5880] ;  /* 0x0058800000c4783b */ /* 0x000eae0000004200 */
[----:B------:R-:W-:Y:S01]  /*6560*/  HMMA.16816.F32 R32, R44, R202, R32 ;  /* 0x000000ca2c20723c */ /* 0x000fe20000001820 */
[----:B------:R-:W-:Y:S05]  /*6570*/  LDSM.16.M88.4 R44, [R2+0x26480] ;  /* 0x02648000022c783b */ /* 0x000fea0000000200 */
[----:B------:R-:W-:Y:S02]  /*6580*/  LDSM.16.M88.4 R200, [R205+0x27480] ;  /* 0x02748000cdc8783b */ /* 0x000fe40000000200 */
[-C--:B-1----:R-:W-:Y:S08]  /*6590*/  HMMA.16816.F32 R4, R180, R184.reuse, R4 ;  /* 0x000000b8b404723c */ /* 0x082ff00000001804 */
[C---:B---3--:R-:W-:Y:S08]  /*65a0*/  HMMA.16816.F32 R8, R188.reuse, R184, R8 ;  /* 0x000000b8bc08723c */ /* 0x048ff00000001808 */
[-C--:B------:R-:W-:Y:S08]  /*65b0*/  HMMA.16816.F32 R12, R188, R186.reuse, R12 ;  /* 0x000000babc0c723c */ /* 0x080ff0000000180c */
[C---:B------:R-:W-:Y:S01]  /*65c0*/  HMMA.16816.F32 R16, R180.reuse, R186, R16 ;  /* 0x000000bab410723c */ /* 0x040fe20000001810 */
[----:B------:R-:W1:Y:S07]  /*65d0*/  LDSM.16.MT88.4 R184, [R0+0x2080] ;  /* 0x0020800000b8783b */ /* 0x000e6e0000004200 */
[-C--:B----4-:R-:W-:Y:S08]  /*65e0*/  HMMA.16816.F32 R20, R180, R192.reuse, R20 ;  /* 0x000000c0b414723c */ /* 0x090ff00000001814 */
[C---:B------:R-:W-:Y:S08]  /*65f0*/  HMMA.16816.F32 R24, R188.reuse, R192, R24 ;  /* 0x000000c0bc18723c */ /* 0x040ff00000001818 */
[-C--:B------:R-:W-:Y:S01]  /*6600*/  HMMA.16816.F32 R28, R188, R194.reuse, R28 ;  /* 0x000000c2bc1c723c */ /* 0x080fe2000000181c */
[----:B------:R3:W4:Y:S07]  /*6610*/  LDSM.16.M88.4 R188, [R2+0x27480] ;  /* 0x0274800002bc783b */ /* 0x00072e0000000200 */
[----:B------:R-:W-:Y:S01]  /*6620*/  HMMA.16816.F32 R32, R180, R194, R32 ;  /* 0x000000c2b420723c */ /* 0x000fe20000001820 */
[----:B------:R-:W1:Y:S05]  /*6630*/  LDSM.16.MT88.4 R180, [R0+0x6080] ;  /* 0x0060800000b4783b */ /* 0x000e6a0000004200 */
[----:B------:R-:W-:Y:S02]  /*6640*/  LDSM.16.M88.4 R192, [R204+0x27480] ;  /* 0x02748000ccc0783b */ /* 0x000fe40000000200 */
[-C--:B--2---:R-:W-:Y:S08]  /*6650*/  HMMA.16816.F32 R4, R36, R40.reuse, R4 ;  /* 0x000000282404723c */ /* 0x084ff00000001804 */
[C---:B-----5:R-:W-:Y:S04]  /*6660*/  HMMA.16816.F32 R8, R48.reuse, R40, R8 ;  /* 0x000000283008723c */ /* 0x060fe80000001808 */
[----:B---3--:R-:W-:Y:S04]  /*6670*/  IADD3 R2, R214, R2, R208 ;  /* 0x00000002d6027210 */ /* 0x008fe80007ffe0d0 */
[-C--:B------:R-:W-:Y:S08]  /*6680*/  HMMA.16816.F32 R12, R48, R42.reuse, R12 ;  /* 0x0000002a300c723c */ /* 0x080ff0000000180c */
[C---:B------:R-:W-:Y:S01]  /*6690*/  HMMA.16816.F32 R16, R36.reuse, R42, R16 ;  /* 0x0000002a2410723c */ /* 0x040fe20000001810 */
[----:B------:R-:W-:Y:S07]  /*66a0*/  LDSM.16.M88.4 R40, [R204+0x26480] ;  /* 0x02648000cc28783b */ /* 0x000fee0000000200 */
[-C--:B------:R-:W-:Y:S08]  /*66b0*/  HMMA.16816.F32 R20, R36, R196.reuse, R20 ;  /* 0x000000c42414723c */ /* 0x080ff00000001814 */
[C---:B------:R-:W-:Y:S08]  /*66c0*/  HMMA.16816.F32 R24, R48.reuse, R196, R24 ;  /* 0x000000c43018723c */ /* 0x040ff00000001818 */
[-C--:B------:R-:W-:Y:S01]  /*66d0*/  HMMA.16816.F32 R28, R48, R198.reuse, R28 ;  /* 0x000000c6301c723c */ /* 0x080fe2000000181c */
[----:B------:R-:W2:Y:S07]  /*66e0*/  LDSM.16.MT88.4 R48, [R0+0x2880] ;  /* 0x002880000030783b */ /* 0x000eae0000004200 */
[----:B------:R-:W-:Y:S01]  /*66f0*/  HMMA.16816.F32 R32, R36, R198, R32 ;  /* 0x000000c62420723c */ /* 0x000fe20000001820 */
[----:B------:R-:W3:Y:S05]  /*6700*/  LDSM.16.MT88.4 R36, [R0+0x6880] ;  /* 0x006880000024783b */ /* 0x000eea0000004200 */
[----:B------:R-:W-:Y:S02]  /*6710*/  LDSM.16.MT88.4 R196, [R0+0x3080] ;  /* 0x0030800000c4783b */ /* 0x000fe40000004200 */
[-C--:B-1----:R-:W-:Y:S08]  /*6720*/  HMMA.16816.F32 R4, R44, R184.reuse, R4 ;  /* 0x000000b82c04723c */ /* 0x082ff00000001804 */
[C---:B----4-:R-:W-:Y:S08]  /*6730*/  HMMA.16816.F32 R8, R188.reuse, R184, R8 ;  /* 0x000000b8bc08723c */ /* 0x050ff00000001808 */
        /* <DEDUP_REMOVED lines=8> */
[----:B------:R-:W4:Y:S05]  /*67c0*/  LDSM.16.MT88.4 R44, [R0+0x7080] ;  /* 0x00708000002c783b */ /* 0x000f2a0000004200 */
[----:B------:R-:W-:Y:S02]  /*67d0*/  LDSM.16.MT88.4 R180, [R0+0x3880] ;  /* 0x0038800000b4783b */ /* 0x000fe40000004200 */
[-C--:B--2---:R-:W-:Y:S08]  /*67e0*/  HMMA.16816.F32 R4, R40, R48.reuse, R4 ;  /* 0x000000302804723c */ /* 0x084ff00000001804 */
[C---:B------:R-:W-:Y:S08]  /*67f0*/  HMMA.16816.F32 R8, R192.reuse, R48, R8 ;  /* 0x00000030c008723c */ /* 0x040ff00000001808 */
[-C--:B------:R-:W-:Y:S08]  /*6800*/  HMMA.16816.F32 R12, R192, R50.reuse, R12 ;  /* 0x00000032c00c723c */ /* 0x080ff0000000180c */
[C---:B------:R-:W-:Y:S01]  /*6810*/  HMMA.16816.F32 R16, R40.reuse, R50, R16 ;  /* 0x000000322810723c */ /* 0x040fe20000001810 */
[----:B------:R-:W2:Y:S07]  /*6820*/  LDSM.16.M88.4 R48, [R2+0x26480] ;  /* 0x026480000230783b */ /* 0x000eae0000000200 */
[-C--:B---3--:R-:W-:Y:S08]  /*6830*/  HMMA.16816.F32 R20, R40, R36.reuse, R20 ;  /* 0x000000242814723c */ /* 0x088ff00000001814 */
[C---:B------:R-:W-:Y:S08]  /*6840*/  HMMA.16816.F32 R24, R192.reuse, R36, R24 ;  /* 0x00000024c018723c */ /* 0x040ff00000001818 */
[-C--:B------:R-:W-:Y:S08]  /*6850*/  HMMA.16816.F32 R28, R192, R38.reuse, R28 ;  /* 0x00000026c01c723c */ /* 0x080ff0000000181c */
[----:B------:R-:W-:Y:S01]  /*6860*/  HMMA.16816.F32 R32, R40, R38, R32 ;  /* 0x000000262820723c */ /* 0x000fe20000001820 */
[----:B------:R-:W3:Y:S05]  /*6870*/  LDSM.16.MT88.4 R36, [R0+0x7880] ;  /* 0x007880000024783b */ /* 0x000eea0000004200 */
[----:B------:R-:W-:Y:S02]  /*6880*/  LDSM.16.MT88.4 R40, [R206+0x24c80] ;  /* 0x024c8000ce28783b */ /* 0x000fe40000004200 */
[-C--:B-1----:R-:W-:Y:S08]  /*6890*/  HMMA.16816.F32 R4, R184, R196.reuse, R4 ;  /* 0x000000c4b804723c */ /* 0x082ff00000001804 */
        /* <DEDUP_REMOVED lines=8> */
[-C--:B--2---:R-:W-:Y:S08]  /*6920*/  HMMA.16816.F32 R4, R48, R180.reuse, R4 ;  /* 0x000000b43004723c */ /* 0x084ff00000001804 */
[C---:B------:R-:W-:Y:S08]  /*6930*/  HMMA.16816.F32 R8, R188.reuse, R180, R8 ;  /* 0x000000b4bc08723c */ /* 0x040ff00000001808 */
[-C--:B------:R-:W-:Y:S07]  /*6940*/  HMMA.16816.F32 R12, R188, R182.reuse, R12 ;  /* 0x000000b6bc0c723c */ /* 0x080fee000000180c */
[----:B------:R-:W-:Y:S01]  /*6950*/  RED.E.ADD.F32.FTZ.RN.STRONG.GPU [R222.64], R4 ;  /* 0x00000004de00798e */ /* 0x000fe2000c10e794 */
[C---:B------:R-:W-:Y:S04]  /*6960*/  HMMA.16816.F32 R16, R48.reuse, R182, R16 ;  /* 0x000000b63010723c */ /* 0x040fe80000001810 */
[----:B------:R-:W-:Y:S04]  /*6970*/  RED.E.ADD.F32.FTZ.RN.STRONG.GPU [R222.64+0x400], R5 ;  /* 0x00040005de00798e */ /* 0x000fe8000c10e794 */
[-C--:B---3--:R-:W-:Y:S01]  /*6980*/  HMMA.16816.F32 R20, R48, R36.reuse, R20 ;  /* 0x000000243014723c */ /* 0x088fe20000001814 */
        /* <DEDUP_REMOVED lines=185> */
.L_x_1525:
[----:B------:R-:W-:Y:S05]  /*7520*/  @P1 EXIT ;  /* 0x000000000000194d */ /* 0x000fea0003800000 */
[----:B------:R-:W2:Y:S01]  /*7530*/  LDL.64 R2, [R1+0x28] ;  /* 0x0000280001027983 */ /* 0x000ea20000100a00 */
[----:B------:R-:W3:Y:S01]  /*7540*/  S2UR UR6, SR_CTAID.Z ;  /* 0x00000000000679c3 */ /* 0x000ee20000002700 */
[----:B------:R-:W-:Y:S01]  /*7550*/  ULDC.64 UR12, c[0x0][0x338] ;  /* 0x0000ce00000c7ab9 */ /* 0x000fe20000000a00 */
[----:B------:R-:W-:Y:S01]  /*7560*/  BSSY B0, `(.L_x_1547) ;  /* 0x0000022000007945 */ /* 0x000fe20003800000 */
[----:B------:R-:W-:Y:S02]  /*7570*/  UISETP.NE.AND UP0, UPT, UR12, 0x1, UPT ;  /* 0x000000010c00788c */ /* 0x000fe4000bf05270 */
[----:B------:R-:W-:Y:S02]  /*7580*/  ULDC UR7, c[0x0][0x358] ;  /* 0x0000d60000077ab9 */ /* 0x000fe40000000800 */
[----:B------:R-:W-:-:S02]  /*7590*/  UIMAD.WIDE.U32 UR8, UR23, UR13, URZ ;  /* 0x0000000d170872a5 */ /* 0x000fc4000f8e003f */
[----:B------:R-:W-:Y:S02]  /*75a0*/  UIMAD UR7, UR10, UR7, URZ ;  /* 0x000000070a0772a4 */ /* 0x000fe4000f8e023f */
[----:B------:R-:W-:Y:S02]  /*75b0*/  ULDC UR13, c[0x0][0x2f4] ;  /* 0x0000bd00000d7ab9 */ /* 0x000fe40000000800 */
[----:B------:R-:W-:Y:S02]  /*75c0*/  ULDC UR4, c[0x0][0x340] ;  /* 0x0000d00000047ab9 */ /* 0x000fe40000000800 */
[----:B------:R-:W-:Y:S02]  /*75d0*/  UMOV UR11, UR23 ;  /* 0x00000017000b7c82 */ /* 0x000fe40008000000 */
[----:B------:R-:W-:-:S04]  /*75e0*/  @UP0 USHF.R.U32.HI UR11, URZ, UR4, UR9 ;  /* 0x000000043f0b0299 */ /* 0x000fc80008011609 */
[----:B------:R-:W-:Y:S02]  /*75f0*/  USHF.R.S32.HI UR9, URZ, 0x1f, UR11 ;  /* 0x0000001f3f097899 */ /* 0x000fe4000801140b */
[----:B---3--:R-:W-:Y:S02]  /*7600*/  UIMAD UR5, UR6, UR13, URZ ;  /* 0x0000000d060572a4 */ /* 0x008fe4000f8e023f */
[----:B------:R-:W-:Y:S02]  /*7610*/  UIMAD UR13, UR7, UR13, URZ ;  /* 0x0000000d070d72a4 */ /* 0x000fe4000f8e023f */
[----:B------:R-:W-:Y:S02]  /*7620*/  USHF.R.S32.HI UR4, URZ, 0x1f, UR5 ;  /* 0x0000001f3f047899 */ /* 0x000fe40008011405 */
[----:B------:R-:W-:Y:S02]  /*7630*/  USHF.R.S32.HI UR8, URZ, 0x1f, UR13 ;  /* 0x0000001f3f087899 */ /* 0x000fe4000801140d */
[----:B------:R-:W-:-:S04]  /*7640*/  UIADD3 UR13, UP1, UP0, UR13, UR5, UR11 ;  /* 0x000000050d0d7290 */ /* 0x000fc8000f83e00b */
[----:B------:R-:W-:Y:S02]  /*7650*/  UIADD3.X UR8, UR8, UR4, UR9, UP1, UP0 ;  /* 0x0000000408087290 */ /* 0x000fe40008fe0409 */
[----:B------:R-:W-:Y:S02]  /*7660*/  USHF.L.U32 UR7, UR13, 0x2, URZ ;  /* 0x000000020d077899 */ /* 0x000fe4000800063f */
[----:B------:R-:W-:Y:S02]  /*7670*/  ULDC.64 UR4, c[0x0][0x350] ;  /* 0x0000d40000047ab9 */ /* 0x000fe40000000a00 */
[----:B------:R-:W-:Y:S02]  /*7680*/  USHF.L.U64.HI UR8, UR13, 0x2, UR8 ;  /* 0x000000020d087899 */ /* 0x000fe40008010208 */
[----:B------:R-:W-:Y:S02]  /*7690*/  UIADD3 UR4, UP0, UR7, UR4, URZ ;  /* 0x0000000407047290 */ /* 0x000fe4000ff1e03f */
[----:B------:R-:W-:-:S02]  /*76a0*/  UIADD3 UR13, -UR11, URZ, URZ ;  /* 0x0000003f0b0d7290 */ /* 0x000fc4000fffe13f */
[----:B------:R-:W-:Y:S02]  /*76b0*/  UIADD3.X UR5, UR8, UR5, URZ, UP0, !UPT ;  /* 0x0000000508057290 */ /* 0x000fe400087fe43f */
[----:B------:R-:W-:Y:S01]  /*76c0*/  UIMAD UR13, UR13, UR12, UR23 ;  /* 0x0000000c0d0d72a4 */ /* 0x000fe2000f8e0217 */
[----:B-1----:R-:W-:Y:S01]  /*76d0*/  IMAD.U32 R4, RZ, RZ, UR4 ;  /* 0x00000004ff047e24 */ /* 0x002fe2000f8e00ff */
[----:B------:R-:W-:Y:S02]  /*76e0*/  USHF.R.S32.HI UR12, URZ, 0x1f, UR6 ;  /* 0x0000001f3f0c7899 */ /* 0x000fe40008011406 */
[----:B------:R-:W-:Y:S01]  /*76f0*/  MOV R5, UR5 ;  /* 0x0000000500057c02 */ /* 0x000fe20008000f00 */
[----:B------:R-:W-:Y:S01]  /*7700*/  BAR.SYNC.DEFER_BLOCKING 0x1, 0x100 ;  /* 0x0044000000007b1d */ /* 0x000fe20000010000 */
[----:B--2---:R-:W-:-:S13]  /*7710*/  ISETP.NE.AND P1, PT, R2, RZ, PT ;  /* 0x000000ff0200720c */ /* 0x004fda0003f25270 */
[----:B------:R-:W-:Y:S05]  /*7720*/  @P1 BRA `(.L_x_1548) ;  /* 0x0000005000001947 */ /* 0x000fea0003800000 */
.L_x_1549:
[----:B------:R-:W2:Y:S01]  /*7730*/  LDG.E.STRONG.GPU R0, [R4.64] ;  /* 0x0000001404007981 */ /* 0x000ea2000c1ef900 */
[----:B------:R-:W-:Y:S01]  /*7740*/  YIELD ;  /* 0x0000000000007946 */ /* 0x000fe20003800000 */
[----:B--2---:R-:W-:Y:S01]  /*7750*/  ISETP.NE.AND P0, PT, R0, UR13, PT ;  /* 0x0000000d00007c0c */ /* 0x004fe2000bf05270 */
[----:B------:R-:W-:-:S12]  /*7760*/  CCTL.IVALL ;  /* 0x00000000ff00798f */ /* 0x000fd80002000000 */
[----:B------:R-:W-:Y:S05]  /*7770*/  @P0 BRA `(.L_x_1549) ;  /* 0xffffffb000000947 */ /* 0x000fea000383ffff */
.L_x_1548:
[----:B------:R-:W-:Y:S05]  /*7780*/  BSYNC B0 ;  /* 0x0000000000007941 */ /* 0x000fea0003800000 */
.L_x_1547:
[----:B------:R-:W-:Y:S01]  /*7790*/  MOV R11, 0xffffffff ;  /* 0xffffffff000b7802 */ /* 0x000fe20000000f00 */
[----:B------:R-:W-:Y:S05]  /*77a0*/  BRA.CONV ~URZ, `(.L_x_1550) ;  /* 0x000000237f007947 */ /* 0x000fea000b800000 */
[----:B------:R-:W-:Y:S02]  /*77b0*/  MOV R2, 0x77d0 ;  /* 0x000077d000027802 */ /* 0x000fe40000000f00 */
[----:B------:R-:W-:Y:S05]  /*77c0*/  CALL.REL.NOINC `($__internal_8_$__cuda_sm70_warpsync) ;  /* 0x00000d3000007944 */ /* 0x000fea0003c00000 */
.L_x_1550:
[----:B------:R-:W2:Y:S01]  /*77d0*/  LDL.LU.64 R2, [R1+0x28] ;  /* 0x0000280001027983 */ /* 0x000ea20000300a00 */
[----:B------:R-:W-:-:S03]  /*77e0*/  USHF.L.U32 UR4, UR10, 0xe, URZ ;  /* 0x0000000e0a047899 */ /* 0x000fc6000800063f */
[----:B------:R-:W1:Y:S01]  /*77f0*/  S2R R10, SR_CTAID.Z ;  /* 0x00000000000a7919 */ /* 0x000e620000002700 */
[----:B------:R-:W-:Y:S01]  /*7800*/  USHF.R.S32.HI UR14, URZ, 0x1f, UR4 ;  /* 0x0000001f3f0e7899 */ /* 0x000fe20008011404 */
[----:B------:R-:W-:-:S06]  /*7810*/  NOP ;  /* 0x0000000000007918 */ /* 0x000fcc0000000000 */
[C---:B--2---:R-:W-:Y:S01]  /*7820*/  IADD3 R6, P0, R2.reuse, UR4, RZ ;  /* 0x0000000402067c10 */ /* 0x044fe2000ff1e0ff */
[----:B------:R-:W-:Y:S02]  /*7830*/  ULDC.64 UR4, c[0x0][0x328] ;  /* 0x0000ca0000047ab9 */ /* 0x000fe40000000a00 */
[----:B------:R-:W-:Y:S01]  /*7840*/  UIMAD UR4, UR9, UR4, URZ ;  /* 0x00000004090472a4 */ /* 0x000fe2000f8e023f */
[----:B------:R-:W-:Y:S01]  /*7850*/  LEA.HI.X.SX32 R7, R2, UR14, 0x1, P0 ;  /* 0x0000000e02077c11 */ /* 0x000fe200080f0eff */
[----:B------:R-:W-:Y:S02]  /*7860*/  IMAD.U32 R2, RZ, RZ, UR11 ;  /* 0x0000000bff027e24 */ /* 0x000fe4000f8e00ff */
[----:B------:R-:W-:Y:S02]  /*7870*/  UIMAD UR14, UR11, UR5, UR4 ;  /* 0x000000050b0e72a4 */ /* 0x000fe4000f8e0204 */
[----:B------:R-:W-:Y:S01]  /*7880*/  IMAD.WIDE.U32 R2, R2, c[0x0][0x328], R6 ;  /* 0x0000ca0002027a25 */ /* 0x000fe200078e0006 */
[----:B------:R-:W-:-:S02]  /*7890*/  ULDC.64 UR4, c[0x0][0x330] ;  /* 0x0000cc0000047ab9 */ /* 0x000fc40000000a00 */
        /* <DEDUP_REMOVED lines=73> */
[----:B------:R-:W-:Y:S05]  /*7d30*/  CALL.REL.NOINC `($__internal_8_$__cuda_sm70_warpsync) ;  /* 0x000007c000007944 */ /* 0x000fea0003c00000 */
.L_x_1551:
        /* <DEDUP_REMOVED lines=12> */
.L_x_1553:
[----:B------:R-:W-:Y:S05]  /*7e00*/  BSYNC B0 ;  /* 0x0000000000007941 */ /* 0x000fea0003800000 */
.L_x_1552:
[----:B------:R-:W-:Y:S01]  /*7e10*/  ULDC.64 UR4, c[0x0][0x348] ;  /* 0x0000d20000047ab9 */ /* 0x000fe20000000a00 */
[----:B------:R-:W-:Y:S01]  /*7e20*/  BSSY B0, `(.L_x_1554) ;  /* 0x000000b000007945 */ /* 0x000fe20003800000 */
[----:B------:R-:W-:-:S04]  /*7e30*/  UIADD3 UR4, UP0, UR7, UR4, URZ ;  /* 0x0000000407047290 */ /* 0x000fc8000ff1e03f */
[----:B------:R-:W-:Y:S02]  /*7e40*/  UIADD3.X UR5, UR8, UR5, URZ, UP0, !UPT ;  /* 0x0000000508057290 */ /* 0x000fe400087fe43f */
[----:B--2---:R-:W-:-:S04]  /*7e50*/  MOV R4, UR4 ;  /* 0x0000000400047c02 */ /* 0x004fc80008000f00 */
[----:B------:R-:W-:Y:S01]  /*7e60*/  MOV R5, UR5 ;  /* 0x0000000500057c02 */ /* 0x000fe20008000f00 */
[----:B------:R-:W-:Y:S05]  /*7e70*/  @P1 BRA `(.L_x_1555) ;  /* 0x0000005000001947 */ /* 0x000fea0003800000 */
.L_x_1556:
[----:B------:R-:W2:Y:S01]  /*7e80*/  LDG.E.STRONG.GPU R0, [R4.64] ;  /* 0x0000001404007981 */ /* 0x000ea2000c1ef900 */
[----:B------:R-:W-:Y:S01]  /*7e90*/  YIELD ;  /* 0x0000000000007946 */ /* 0x000fe20003800000 */
[----:B--2---:R-:W-:Y:S01]  /*7ea0*/  ISETP.NE.AND P0, PT, R0, UR13, PT ;  /* 0x0000000d00007c0c */ /* 0x004fe2000bf05270 */
[----:B------:R-:W-:-:S12]  /*7eb0*/  CCTL.IVALL ;  /* 0x00000000ff00798f */ /* 0x000fd80002000000 */
[----:B------:R-:W-:Y:S05]  /*7ec0*/  @P0 BRA `(.L_x_1556) ;  /* 0xffffffb000000947 */ /* 0x000fea000383ffff */
.L_x_1555:
[----:B------:R-:W-:Y:S05]  /*7ed0*/  BSYNC B0 ;  /* 0x0000000000007941 */ /* 0x000fea0003800000 */
.L_x_1554:
[----:B------:R-:W-:Y:S05]  /*7ee0*/  BRA.CONV ~URZ, `(.L_x_1557) ;  /* 0x000000237f007947 */ /* 0x000fea000b800000 */
[----:B-1----:R-:W-:Y:S02]  /*7ef0*/  MOV R2, 0x7f10 ;  /* 0x00007f1000027802 */ /* 0x002fe40000000f00 */
[----:B------:R-:W-:Y:S05]  /*7f00*/  CALL.REL.NOINC `($__internal_8_$__cuda_sm70_warpsync) ;  /* 0x000005f000007944 */ /* 0x000fea0003c00000 */
.L_x_1557:
        /* <DEDUP_REMOVED lines=83> */
.L_x_1558:
        /* <DEDUP_REMOVED lines=12> */
        .weak           $__internal_8_$__cuda_sm70_warpsync
        .type           $__internal_8_$__cuda_sm70_warpsync,@function
        .size           $__internal_8_$__cuda_sm70_warpsync,(.L_x_2329 - $__internal_8_$__cuda_sm70_warpsync)
$__internal_8_$__cuda_sm70_warpsync:
[----:B------:R-:W-:Y:S01]  /*8500*/  MOV R3, 0x0 ;  /* 0x0000000000037802 */ /* 0x000fe20000000f00 */
[----:B------:R-:W-:Y:S04]  /*8510*/  WARPSYNC R11 ;  /* 0x0000000b00007348 */ /* 0x000fe80003800000 */
[----:B------:R-:W-:Y:S05]  /*8520*/  RET.REL.NODEC R2 `(_ZN7cutlass13device_kernelIN5flash19enable_sm80_to_sm89INS1_16FlashAttnBwdSm80INS1_25CollectiveMainloopBwdSm80ILi2ELi2EN4cute5tupleIJNS5_1CILi64EEENS7_ILi128EEES9_EEENS_6half_tEfNS_4arch4Sm80ELb0ELb1ELb0ELb0ELb1ELb0ELb0ELb0ELi2ELi2ELi2ELi2ELb0EEENS1_24CollectiveEpilogueBwdGQAISA_fSD_Li256ELb0ELb1EEENS1_19SingleTileSchedulerILb0ELb0ELb0ELi128EEEEEEEEEvNT_6ParamsE) ;  /* 0xffff7ad002007950 */ /* 0x000fea0003c3ffff */
.L_x_1559:
        /* <DEDUP_REMOVED lines=13> */
.L_x_2329:


//--------------------- .text._ZN7cutlass13device_kernelIN5flash19enable_sm80_to_sm89INS1_16FlashAttnBwdSm80INS1_25CollectiveMainloopBwdSm80ILi2ELi2EN4cute5tupleIJNS5_1CILi64EEENS7_ILi128EEES9_EEENS_6half_tEfNS_4arch4Sm80ELb0ELb1ELb0ELb1ELb0ELb0ELb0ELb0ELi2ELi2ELi2ELi2ELb0EEENS1_21CollectiveEpilogueBwdISA_SB_SD_Li256ELb1ELb0ELi4EEENS1_19SingleTileSchedulerILb1ELb0ELb0ELi128EEEEEEEEEvNT_6ParamsE --------------------------
	.section	.text._ZN7cutlass13device_kernelIN5flash19enable_sm80_to_sm89INS1_16FlashAttnBwdSm80INS1_25CollectiveMainloopBwdSm80ILi2ELi2EN4cute5tupleIJNS5_1CILi64EEENS7_ILi128EEES9_EEENS_6half_tEfNS_4arch4Sm80ELb0ELb1ELb0ELb1ELb0ELb0ELb0ELb0ELi2ELi2ELi2ELi2ELb0EEENS1_21CollectiveEpilogueBwdISA_SB_SD_Li256ELb1ELb0ELi4EEENS1_19SingleTileSchedulerILb1ELb0ELb0ELi128EEEEEEEEEvNT_6ParamsE,"ax",@progbits
	.sectioninfo	@"SHI_REGISTERS=255"
	.align	128
.text._ZN7cutlass13device_kernelIN5flash19enable_sm80_to_sm89INS1_16FlashAttnBwdSm80INS1_25CollectiveMainloopBwdSm80ILi2ELi2EN4cute5tupleIJNS5_1CILi64EEENS7_ILi128EEES9_EEENS_6half_tEfNS_4arch4Sm80ELb0ELb1ELb0ELb1ELb0ELb0ELb0ELb0ELi2ELi2ELi2ELi2ELb0EEENS1_21CollectiveEpilogueBwdISA_SB_SD_Li256ELb1ELb0ELi4EEENS1_19SingleTileSchedulerILb1ELb0ELb0ELi128EEEEEEEEEvNT_6ParamsE:
        .type           _ZN7cutlass13device_kernelIN5flash19enable_sm80_to_sm89INS1_16FlashAttnBwdSm80INS1_25CollectiveMainloopBwdSm80ILi2ELi2EN4cute5tupleIJNS5_1CILi64EEENS7_ILi128EEES9_EEENS_6half_tEfNS_4arch4Sm80ELb0ELb1ELb0ELb1ELb0ELb0ELb0ELb0ELi2ELi2ELi2ELi2ELb0EEENS1_21CollectiveEpilogueBwdISA_SB_SD_Li256ELb1ELb0ELi4EEENS1_19SingleTileSchedulerILb1ELb0ELb0ELi128EEEEEEEEEvNT_6ParamsE,@function
        .size           _ZN7cutlass13device_kernelIN5flash19enable_sm80_to_sm89INS1_16FlashAttnBwdSm80INS1_25CollectiveMainloopBwdSm80ILi2ELi2EN4cute5tupleIJNS5_1CILi64EEENS7_ILi128EEES9_EEENS_6half_tEfNS_4arch4Sm80ELb0ELb1ELb0ELb1ELb0ELb0ELb0ELb0ELi2ELi2ELi2ELi2ELb0EEENS1_21CollectiveEpilogueBwdISA_SB_SD_Li256ELb1ELb0ELi4EEENS1_19SingleTileSchedulerILb1ELb0ELb0ELi128EEEEEEEEEvNT_6ParamsE,(.L_x_2331 - _ZN7cutlass13device_kernelIN5flash19enable_sm80_to_sm89INS1_16FlashAttnBwdSm80INS1_25CollectiveMainloopBwdSm80ILi2ELi2EN4cute5tupleIJNS5_1CILi64EEENS7_ILi128EEES9_EEENS_6half_tEfNS_4arch4Sm80ELb0ELb1ELb0ELb1ELb0ELb0ELb0ELb0ELi2ELi2ELi2ELi2ELb0EEENS1_21CollectiveEpilogueBwdISA_SB_SD_Li256ELb1ELb0ELi4EEENS1_19SingleTileSchedulerILb1ELb0ELb0ELi128EEEEEEEEEvNT_6ParamsE)
        .other          _ZN7cutlass13device_kernelIN5flash19enable_sm80_to_sm89INS1_16FlashAttnBwdSm80INS1_25CollectiveMainloopBwdSm80ILi2ELi2EN4cute5tupleIJNS5_1CILi64EEENS7_ILi128EEES9_EEENS_6half_tEfNS_4arch4Sm80ELb0ELb1ELb0ELb1ELb0ELb0ELb0ELb0ELi2ELi2ELi2ELi2ELb0EEENS1_21CollectiveEpilogueBwdISA_SB_SD_Li256ELb1ELb0ELi4EEENS1_19SingleTileSchedulerILb1ELb0ELb0ELi128EEEEEEEEEvNT_6ParamsE,@"STO_CUDA_ENTRY STV_DEFAULT"
_ZN7cutlass13device_kernelIN5flash19enable_sm80_to_sm89INS1_16FlashAttnBwdSm80INS1_25CollectiveMainloopBwdSm80ILi2ELi2EN4cute5tupleIJNS5_1CILi64EEENS7_ILi128EEES9_EEENS_6half_tEfNS_4arch4Sm80ELb0ELb1ELb0ELb1ELb0ELb0ELb0ELb0ELi2ELi2ELi2ELi2ELb0EEENS1_21CollectiveEpilogueBwdISA_SB_SD_Li256ELb1ELb0ELi4EEENS1_19SingleTileSchedulerILb1ELb0ELb0ELi128EEEEEEEEEvNT_6ParamsE:
[----:B------:R-:W-:Y:S02]  /*0000*/  MOV R1, c[0x0][0x28] ;  /* 0x00000a0000017a02 */ /* 0x000fe40000000f00 */
[----:B------:R-:W1:Y:S01]  /*0010*/  S2R R37, SR_TID.X ;  /* 0x0000000000257919 */ /* 0x000e620000002100 */
[----:B------:R-:W-:Y:S01]  /*0020*/  IMAD.MOV.U32 R8, RZ, RZ, 0x4 ;  /* 0x00000004ff087424 */ /* 0x000fe200078e00ff */
[----:B------:R-:W2:Y:S01]  /*0030*/  S2UR UR8, SR_CTAID.X ;  /* 0x00000000000879c3 */ /* 0x000ea20000002500 */
[----:B------:R-:W-:Y:S01]  /*0040*/  ULDC.64 UR14, c[0x0][0x118] ;  /* 0x00004600000e7ab9 */ /* 0x000fe20000000a00 */
[----:B------:R-:W3:Y:S01]  /*0050*/  S2R R5, SR_CTAID.Z ;  /* 0x0000000000057919 */ /* 0x000ee20000002700 */
[----:B------:R-:W-:-:S03]  /*0060*/  IADD3 R1, R1, -0x70, RZ ;  /* 0xffffff9001017810 */ /* 0x000fc60007ffe0ff */
[----:B------:R-:W4:Y:S01]  /*0070*/  S2R R39, SR_CTAID.Y ;  /* 0x0000000000277919 */ /* 0x000f220000002600 */
[----:B-1----:R-:W-:Y:S01]  /*0080*/  SHF.R.U32.HI R0, RZ, 0x5, R37 ;  /* 0x00000005ff007819 */ /* 0x002fe20000011625 */
[----:B---3--:R-:W-:-:S05]  /*0090*/  IMAD.WIDE R2, R5, R8, c[0x0][0x3c0] ;  /* 0x0000f00005027625 */ /* 0x008fca00078e0208 */
[----:B------:R-:W1:Y:S02]  /*00a0*/  SHFL.IDX PT, R0, R0, RZ, 0x1f ;  /* 0x00001fff00007589 */ /* 0x000e6400000e0000 */
[----:B-1----:R-:W-:-:S13]  /*00b0*/  ISETP.NE.AND P0, PT, R0, RZ, PT ;  /* 0x000000ff0000720c */ /* 0x002fda0003f05270 */
[----:B------:R-:W-:Y:S05]  /*00c0*/  @!P0 BRA `(.L_x_1560) ;  /* 0x0000013000008947 */ /* 0x000fea0003800000 */
[----:B--2-4-:R-:W-:-:S04]  /*00d0*/  ISETP.NE.U32.AND P0, PT, RZ, c[0x0][0x3c0], PT ;  /* 0x0000f000ff007a0c */ /* 0x014fc80003f05070 */
[----:B------:R-:W-:-:S13]  /*00e0*/  ISETP.NE.AND.EX P0, PT, RZ, c[0x0][0x3c4], PT, P0 ;  /* 0x0000f100ff007a0c */ /* 0x000fda0003f05300 */
[----:B------:R-:W-:Y:S05]  /*00f0*/  @!P0 BRA `(.L_x_1561) ;  /* 0x0000002000008947 */ /* 0x000fea0003800000 */
[----:B------:R1:W5:Y:S01]  /*0100*/  LDG.E R0, [R2.64] ;  /* 0x0000000e02007981 */ /* 0x000362000c1e1900 */
[----:B------:R-:W-:Y:S05]  /*0110*/  BRA `(.L_x_1562) ;  /* 0x0000009000007947 */ /* 0x000fea0003800000 */
.L_x_1561:
        /* <DEDUP_REMOVED lines=8> */
.L_x_1563:
[----:B------:R-:W-:Y:S02]  /*01a0*/  MOV R0, c[0x0][0x3a4] ;  /* 0x0000e90000007a02 */ /* 0x000fe40000000f00 */
.L_x_1562:
[----:B------:R-:W-:-:S06]  /*01b0*/  USHF.L.U32 UR11, UR8, 0x7, URZ ;  /* 0x00000007080b7899 */ /* 0x000fcc000800063f */
[----:B-----5:R-:W-:-:S04]  /*01c0*/  ISETP.LE.AND P0, PT, R0, UR11, PT ;  /* 0x0000000b00007c0c */ /* 0x020fc8000bf03270 */
[----:B------:R-:W-:-:S05]  /*01d0*/  SEL R0, R5, 0xffffffff, !P0 ;  /* 0xffffffff05007807 */ /* 0x000fca0004000000 */
[----:B------:R2:W-:Y:S01]  /*01e0*/  STL [R1+0x68], R0 ;  /* 0x0000680001007387 */ /* 0x0005e20000100800 */
[----:B------:R-:W-:Y:S05]  /*01f0*/  BRA `(.L_x_1564) ;  /* 0x0000012000007947 */ /* 0x000fea0003800000 */
.L_x_1560:
[----:B--2-4-:R-:W-:-:S04]  /*0200*/  ISETP.NE.U32.AND P0, PT, RZ, c[0x0][0x3c0], PT ;  /* 0x0000f000ff007a0c */ /* 0x014fc80003f05070 */
[----:B------:R-:W-:-:S13]  /*0210*/  ISETP.NE.AND.EX P0, PT, RZ, c[0x0][0x3c4], PT, P0 ;  /* 0x0000f100ff007a0c */ /* 0x000fda0003f05300 */
[----:B------:R-:W-:Y:S05]  /*0220*/  @!P0 BRA `(.L_x_1565) ;  /* 0x0000002000008947 */ /* 0x000fea0003800000 */
[----:B------:R1:W5:Y:S01]  /*0230*/  LDG.E R0, [R2.64] ;  /* 0x0000000e02007981 */ /* 0x000362000c1e1900 */
[----:B------:R-:W-:Y:S05]  /*0240*/  BRA `(.L_x_1566) ;  /* 0x0000009000007947 */ /* 0x000fea0003800000 */
.L_x_1565:
        /* <DEDUP_REMOVED lines=8> */
.L_x_1567:
[----:B------:R-:W-:Y:S02]  /*02d0*/  MOV R0, c[0x0][0x3a4] ;  /* 0x0000e90000007a02 */ /* 0x000fe40000000f00 */
.L_x_1566:
[----:B------:R-:W-:-:S06]  /*02e0*/  USHF.L.U32 UR11, UR8, 0x7, URZ ;  /* 0x00000007080b7899 */ /* 0x000fcc000800063f */
[----:B-----5:R-:W-:-:S04]  /*02f0*/  ISETP.LE.AND P0, PT, R0, UR11, PT ;  /* 0x0000000b00007c0c */ /* 0x020fc8000bf03270 */
[----:B------:R-:W-:-:S05]  /*0300*/  SEL R0, R5, 0xffffffff, !P0 ;  /* 0xffffffff05007807 */ /* 0x000fca0004000000 */
[----:B------:R2:W-:Y:S04]  /*0310*/  STL [R1+0x68], R0 ;  /* 0x0000680001007387 */ /* 0x0005e80000100800 */
.L_x_1564:
[----:B------:R-:W3:Y:S02]  /*0320*/  LDL R42, [R1+0x68] ;  /* 0x00006800012a7983 */ /* 0x000ee40000100800 */
[----:B---3--:R-:W-:-:S13]  /*0330*/  ISETP.GE.AND P0, PT, R42, RZ, PT ;  /* 0x000000ff2a00720c */ /* 0x008fda0003f06270 */
[----:B------:R-:W-:Y:S05]  /*0340*/  @!P0 EXIT ;  /* 0x000000000000894d */ /* 0x000fea0003800000 */
[----:B------:R-:W-:Y:S01]  /*0350*/  ISETP.NE.U32.AND P0, PT, RZ, c[0x0][0x2d8], PT ;  /* 0x0000b600ff007a0c */ /* 0x000fe20003f05070 */
[----:B------:R-:W-:Y:S01]  /*0360*/  IMAD.WIDE R6, R42, R8, c[0x0][0x2c8] ;  /* 0x0000b2002a067625 */ /* 0x000fe200078e0208 */
[----:B------:R-:W-:Y:S02]  /*0370*/  ISETP.NE.U32.AND P1, PT, RZ, c[0x0][0x2c8], PT ;  /* 0x0000b200ff007a0c */ /* 0x000fe40003f25070 */
[----:B------:R-:W-:Y:S02]  /*0380*/  ISETP.NE.AND.EX P0, PT, RZ, c[0x0][0x2dc], PT, P0 ;  /* 0x0000b700ff007a0c */ /* 0x000fe40003f05300 */
[----:B------:R-:W-:Y:S02]  /*0390*/  ISETP.NE.AND.EX P2, PT, RZ, c[0x0][0x2cc], PT, P1 ;  /* 0x0000b300ff007a0c */ /* 0x000fe40003f45310 */
[----:B------:R-:W-:-:S09]  /*03a0*/  ISETP.NE.U32.AND P3, PT, RZ, c[0x0][0x2d0], PT ;  /* 0x0000b400ff007a0c */ /* 0x000fd20003f65070 */
[----:B-1----:R-:W-:Y:S02]  /*03b0*/  @P0 IMAD.WIDE R2, R42, R8, c[0x0][0x2d8] ;  /* 0x0000b6002a020625 */ /* 0x002fe400078e0208 */
[----:B--2---:R-:W2:Y:S01]  /*03c0*/  @P2 LDG.E R0, [R6.64] ;  /* 0x0000000e06002981 */ /* 0x004ea2000c1e1900 */
[----:B------:R-:W-:-:S03]  /*03d0*/  ISETP.NE.AND.EX P3, PT, RZ, c[0x0][0x2d4], PT, P3 ;  /* 0x0000b500ff007a0c */ /* 0x000fc60003f65330 */
[----:B------:R-:W3:Y:S01]  /*03e0*/  @P0 LDG.E R2, [R2.64] ;  /* 0x0000000e02020981 */ /* 0x000ee2000c1e1900 */
[----:B------:R-:W-:Y:S02]  /*03f0*/  IMAD.MOV.U32 R9, RZ, RZ, RZ ;  /* 0x000000ffff097224 */ /* 0x000fe400078e00ff */
[----:B------:R-:W-:Y:S02]  /*0400*/  IMAD.MOV.U32 R11, RZ, RZ, RZ ;  /* 0x000000ffff0b7224 */ /* 0x000fe400078e00ff */
[C---:B------:R-:W-:Y:S01]  /*0410*/  IMAD.WIDE R4, R42.reuse, R8, c[0x0][0x2d0] ;  /* 0x0000b4002a047625 */ /* 0x040fe200078e0208 */
[----:B------:R-:W-:Y:S01]  /*0420*/  ULDC UR10, c[0x0][0x168] ;  /* 0x00005a00000a7ab9 */ /* 0x000fe20000000800 */
[----:B------:R1:W5:Y:S01]  /*0430*/  @P2 LDG.E R9, [R6.64] ;  /* 0x0000000e06092981 */ /* 0x000362000c1e1900 */
[----:B------:R-:W-:Y:S01]  /*0440*/  ULDC UR22, c[0x0][0x198] ;  /* 0x0000660000167ab9 */ /* 0x000fe20000000800 */
[----:B------:R-:W-:Y:S01]  /*0450*/  IMAD.MOV.U32 R20, RZ, RZ, RZ ;  /* 0x000000ffff147224 */ /* 0x000fe200078e00ff */
[----:B------:R-:W-:Y:S01]  /*0460*/  P2R R36, PR, RZ, 0x4 ;  /* 0x00000004ff247803 */ /* 0x000fe20000000000 */
[----:B------:R1:W5:Y:S01]  /*0470*/  @P3 LDG.E R11, [R4.64] ;  /* 0x0000000e040b3981 */ /* 0x000362000c1e1900 */
        /* <DEDUP_REMOVED lines=12> */
.L_x_1568:
[----:B-1-3--:R-:W-:-:S04]  /*0540*/  ISETP.NE.U32.AND P0, PT, RZ, c[0x0][0x2e0], PT ;  /* 0x0000b800ff007a0c */ /* 0x00afc80003f05070 */
[----:B------:R-:W-:-:S13]  /*0550*/  ISETP.NE.AND.EX P0, PT, RZ, c[0x0][0x2e4], PT, P0 ;  /* 0x0000b900ff007a0c */ /* 0x000fda0003f05300 */
[----:B------:R-:W-:Y:S05]  /*0560*/  @!P0 BRA `(.L_x_1569) ;  /* 0x0000004000008947 */ /* 0x000fea0003800000 */
[----:B------:R-:W-:-:S05]  /*0570*/  IMAD.WIDE R2, R42, R8, c[0x0][0x2e0] ;  /* 0x0000b8002a027625 */ /* 0x000fca00078e0208 */
[----:B------:R-:W2:Y:S02]  /*0580*/  LDG.E R0, [R2.64] ;  /* 0x0000000e02007981 */ /* 0x000ea4000c1e1900 */
[----:B--2---:R1:W2:Y:S01]  /*0590*/  R2UR UR22, R0 ;  /* 0x00000000001673c2 */ /* 0x0042a200000e0000 */
[----:B------:R-:W-:Y:S05]  /*05a0*/  BRA `(.L_x_1570) ;  /* 0x0000006000007947 */ /* 0x000fea0003800000 */
.L_x_1569:
[----:B------:R-:W-:Y:S05]  /*05b0*/  @!P3 BRA `(.L_x_1570) ;  /* 0x000000500000b947 */ /* 0x000fea0003800000 */
[----:B------:R-:W2:Y:S04]  /*05c0*/  LDG.E R2, [R4.64] ;  /* 0x0000000e04027981 */ /* 0x000ea8000c1e1900 */
[----:B------:R-:W3:Y:S01]  /*05d0*/  LDG.E R0, [R4.64+0x4] ;  /* 0x0000040e04007981 */ /* 0x000ee2000c1e1900 */
[----:B--2---:R-:W1:Y:S08]  /*05e0*/  R2UR UR22, R2 ;  /* 0x00000000021673c2 */ /* 0x004e7000000e0000 */
[----:B---3--:R-:W1:Y:S02]  /*05f0*/  R2UR UR4, R0 ;  /* 0x00000000000473c2 */ /* 0x008e6400000e0000 */
[----:B-1----:R-:W-:-:S06]  /*0600*/  UIADD3 UR22, -UR22, UR4, URZ ;  /* 0x0000000416167290 */ /* 0x002fcc000fffe13f */
.L_x_1570:
[----:B------:R-:W-:Y:S01]  /*0610*/  UIADD3 UR5, UR10, 0x3f, URZ ;  /* 0x0000003f0a057890 */ /* 0x000fe2000fffe03f */
[----:B------:R-:W-:-:S03]  /*0620*/  ISETP.LE.AND P0, PT, RZ, UR8, PT ;  /* 0x00000008ff007c0c */ /* 0x000fc6000bf03270 */
[----:B------:R-:W-:-:S04]  /*0630*/  USHF.R.S32.HI UR4, URZ, 0x1f, UR5 ;  /* 0x0000001f3f047899 */ /* 0x000fc80008011405 */
[----:B------:R-:W-:-:S04]  /*0640*/  ULEA.HI UR4, UR4, UR5, URZ, 0x6 ;  /* 0x0000000504047291 */ /* 0x000fc8000f8f303f */
[----:B------:R-:W-:Y:S02]  /*0650*/  USHF.R.S32.HI UR9, URZ, 0x6, UR4 ;  /* 0x000000063f097899 */ /* 0x000fe40008011404 */
[----:B------:R-:W-:Y:S05]  /*0660*/  @!P0 BRA `(.L_x_1571) ;  /* 0x0000009000008947 */ /* 0x000fea0003800000 */
[----:B--2---:R-:W-:Y:S02]  /*0670*/  UIADD3 UR4, -UR22, 0xbf, UR10 ;  /* 0x000000bf16047890 */ /* 0x004fe4000fffe10a */
[----:B------:R-:W-:Y:S02]  /*0680*/  ULDC UR5, c[0x0][0x2a0] ;  /* 0x0000a80000057ab9 */ /* 0x000fe40000000800 */
[----:B------:R-:W-:-:S04]  /*0690*/  ULEA UR4, UR8, UR4, 0x7 ;  /* 0x0000000408047291 */ /* 0x000fc8000f8e383f */
[----:B------:R-:W-:-:S04]  /*06a0*/  UIADD3 UR5, UR4, UR5, URZ ;  /* 0x0000000504057290 */ /* 0x000fc8000fffe03f */
[----:B------:R-:W-:-:S04]  /*06b0*/  USHF.R.S32.HI UR4, URZ, 0x1f, UR5 ;  /* 0x0000001f3f047899 */ /* 0x000fc80008011405 */
[----:B------:R-:W-:-:S04]  /*06c0*/  ULEA.HI UR4, UR4, UR5, URZ, 0x6 ;  /* 0x0000000504047291 */ /* 0x000fc8000f8f303f */
[----:B------:R-:W-:-:S04]  /*06d0*/  USHF.R.S32.HI UR4, URZ, 0x6, UR4 ;  /* 0x000000063f047899 */ /* 0x000fc80008011404 */
[----:B------:R-:W-:-:S04]  /*06e0*/  UISETP.LT.AND UP0, UPT, UR9, UR4, UPT ;  /* 0x000000040900728c */ /* 0x000fc8000bf01270 */
[----:B------:R-:W-:Y:S02]  /*06f0*/  USEL UR9, UR9, UR4, UP0 ;  /* 0x0000000409097287 */ /* 0x000fe40008000000 */
.L_x_1571:
[----:B--2---:R-:W-:Y:S01]  /*0700*/  UIADD3 UR4, UR11, UR10, -UR22 ;  /* 0x0000000a0b047290 */ /* 0x004fe2000fffe816 */
[----:B------:R-:W-:Y:S01]  /*0710*/  PLOP3.LUT P0, PT, PT, PT, PT, 0x80, 0x0 ;  /* 0x000000000000781c */ /* 0x000fe20003f0f070 */
[----:B------:R-:W-:Y:S01]  /*0720*/  ULDC UR5, c[0x0][0x2a4] ;  /* 0x0000a90000057ab9 */ /* 0x000fe20000000800 */
[----:B------:R-:W-:Y:S01]  /*0730*/  IMAD.MOV.U32 R10, RZ, RZ, RZ ;  /* 0x000000ffff0a7224 */ /* 0x000fe200078e00ff */
[----:B------:R-:W-:Y:S01]  /*0740*/  UIADD3 UR5, UR4, -UR5, URZ ;  /* 0x8000000504057290 */ /* 0x000fe2000fffe03f */
[----:B------:R-:W-:Y:S01]  /*0750*/  IMAD.MOV.U32 R166, RZ, RZ, RZ ;  /* 0x000000ffffa67224 */ /* 0x000fe200078e00ff */
        /* <DEDUP_REMOVED lines=8> */
[----:B------:R-:W-:Y:S01]  /*07e0*/  MOV R8, RZ ;  /* 0x000000ff00087202 */ /* 0x000fe20000000f00 */
[----:B------:R-:W-:Y:S01]  /*07f0*/  IMAD.MOV.U32 R176, RZ, RZ, RZ ;  /* 0x000000ffffb07224 */ /* 0x000fe200078e00ff */
[----:B------:R-:W-:Y:S01]  /*0800*/  USHF.R.S32.HI UR16, URZ, 0x6, UR4 ;  /* 0x000000063f107899 */ /* 0x000fe20008011404 */
[----:B------:R-:W-:Y:S01]  /*0810*/  CS2R R12, SRZ ;  /* 0x00000000000c7805 */ /* 0x000fe2000001ff00 */
[----:B------:R-:W-:Y:S01]  /*0820*/  MOV R162, RZ ;  /* 0x000000ff00a27202 */ /* 0x000fe20000000f00 */
[----:B------:R-:W-:Y:S01]  /*0830*/  CS2R R160, SRZ ;  /* 0x0000000000a07805 */ /* 0x000fe2000001ff00 */
[----:B------:R-:W-:Y:S01]  /*0840*/  UISETP.LT.AND UP0, UPT, URZ, UR16, UPT ;  /* 0x000000103f00728c */ /* 0x000fe2000bf01270 */
[----:B------:R-:W-:Y:S01]  /*0850*/  IMAD.MOV.U32 R158, RZ, RZ, RZ ;  /* 0x000000ffff9e7224 */ /* 0x000fe200078e00ff */
[----:B------:R-:W-:Y:S01]  /*0860*/  CS2R R14, SRZ ;  /* 0x00000000000e7805 */ /* 0x000fe2000001ff00 */
[----:B------:R-:W-:Y:S01]  /*0870*/  MOV R156, RZ ;  /* 0x000000ff009c7202 */ /* 0x000fe20000000f00 */
[----:B------:R-:W-:Y:S01]  /*0880*/  USEL UR16, URZ, UR16, !UP0 ;  /* 0x000000103f107287 */ /* 0x000fe2000c000000 */
[----:B------:R-:W-:Y:S01]  /*0890*/  IMAD.MOV.U32 R154, RZ, RZ, RZ ;  /* 0x000000ffff9a7224 */ /* 0x000fe200078e00ff */
[----:B------:R-:W-:Y:S01]  /*08a0*/  CS2R R16, SRZ ;  /* 0x0000000000107805 */ /* 0x000fe2000001ff00 */
[----:B------:R-:W-:Y:S01]  /*08b0*/  MOV R152, RZ ;  /* 0x000000ff00987202 */ /* 0x000fe20000000f00 */
[----:B------:R-:W-:Y:S01]  /*08c0*/  UISETP.GT.AND UP0, UPT, UR9, UR16, UPT ;  /* 0x000000100900728c */ /* 0x000fe2000bf04270 */
[----:B------:R-:W-:Y:S01]  /*08d0*/  IMAD.MOV.U32 R150, RZ, RZ, RZ ;  /* 0x000000ffff967224 */ /* 0x000fe200078e00ff */
[----:B------:R-:W-:Y:S01]  /*08e0*/  CS2R R18, SRZ ;  /* 0x0000000000127805 */ /* 0x000fe2000001ff00 */
[----:B------:R-:W-:Y:S01]  /*08f0*/  MOV R148, RZ ;  /* 0x000000ff00947202 */ /* 0x000fe20000000f00 */
[----:B------:R-:W-:Y:S01]  /*0900*/  IMAD.MOV.U32 R134, RZ, RZ, RZ ;  /* 0x000000ffff867224 */ /* 0x000fe200078e00ff */
[----:B------:R-:W-:Y:S01]  /*0910*/  CS2R R132, SRZ ;  /* 0x0000000000847805 */ /* 0x000fe2000001ff00 */
[----:B------:R-:W-:Y:S01]  /*0920*/  PLOP3.LUT P1, PT, PT, PT, UP0, 0x80, 0x0 ;  /* 0x000000000000781c */ /* 0x000fe20003f2f008 */
[----:B------:R-:W-:Y:S01]  /*0930*/  IMAD.MOV.U32 R138, RZ, RZ, RZ ;  /* 0x000000ffff8a7224 */ /* 0x000fe200078e00ff */
[----:B------:R-:W-:Y:S01]  /*0940*/  MOV R21, RZ ;  /* 0x000000ff00157202 */ /* 0x000fe20000000f00 */
        /* <DEDUP_REMOVED lines=54> */
[----:B-1----:R-:W-:Y:S01]  /*0cb0*/  IMAD.MOV.U32 R0, RZ, RZ, c[0x0][0x248] ;  /* 0x00009200ff007624 */ /* 0x002fe200078e00ff */
[----:B------:R-:W-:Y:S01]  /*0cc0*/  SHF.R.S32.HI R29, RZ, 0x1f, R42 ;  /* 0x0000001fff1d7819 */ /* 0x000fe2000001142a */
[----:B------:R-:W-:Y:S01]  /*0cd0*/  IMAD.SHL.U32 R6, R20, 0x80, RZ ;  /* 0x0000008014067824 */ /* 0x000fe200078e00ff */
[----:B------:R-:W-:Y:S01]  /*0ce0*/  LEA.HI R33, R38, R37, RZ, 0x3 ;  /* 0x0000002526217211 */ /* 0x000fe200078f18ff */
[----:B------:R-:W-:Y:S01]  /*0cf0*/  IMAD.U32 R14, RZ, RZ, UR8 ;  /* 0x00000008ff0e7e24 */ /* 0x000fe2000f8e00ff */
[----:B------:R-:W-:Y:S01]  /*0d00*/  ISETP.NE.AND P0, PT, R0, 0x1, PT ;  /* 0x000000010000780c */ /* 0x000fe20003f05270 */
[----:B------:R-:W-:Y:S01]  /*0d10*/  IMAD.MOV.U32 R0, RZ, RZ, R39 ;  /* 0x000000ffff007224 */ /* 0x000fe200078e0027 */
[----:B------:R-:W-:Y:S01]  /*0d20*/  SHF.R.S32.HI R41, RZ, 0x3, R33 ;  /* 0x00000003ff297819 */ /* 0x000fe20000011421 */
[----:B------:R-:W-:Y:S01]  /*0d30*/  IMAD.SHL.U32 R15, R37, 0x4, RZ ;  /* 0x00000004250f7824 */ /* 0x000fe200078e00ff */
[----:B------:R-:W-:Y:S01]  /*0d40*/  LOP3.LUT R2, R33, 0xfffffff8, RZ, 0xc0, !PT ;  /* 0xfffffff821027812 */ /* 0x000fe200078ec0ff */
[----:B------:R-:W-:Y:S01]  /*0d50*/  ULDC.64 UR4, c[0x0][0x1d8] ;  /* 0x0000760000047ab9 */ /* 0x000fe20000000a00 */
[----:B------:R-:W-:Y:S01]  /*0d60*/  SHF.R.S32.HI R8, RZ, 0x1f, R41 ;  /* 0x0000001fff087819 */ /* 0x000fe20000011429 */
[----:B------:R-:W-:Y:S01]  /*0d70*/  STL [R1+0x38], R41 ;  /* 0x0000382901007387 */ /* 0x000fe20000100800 */
[----:B-----5:R-:W-:Y:S01]  /*0d80*/  IADD3 R17, P2, R41, R9, RZ ;  /* 0x0000000929117210 */ /* 0x020fe20007f5e0ff */
[----:B------:R-:W-:Y:S01]  /*0d90*/  IMAD.IADD R32, R37, 0x1, -R2 ;  /* 0x0000000125207824 */ /* 0x000fe200078e0a02 */
[----:B------:R-:W-:Y:S01]  /*0da0*/  SHF.R.S32.HI R12, RZ, 0x1f, R37 ;  /* 0x0000001fff0c7819 */ /* 0x000fe20000011425 */
[----:B------:R-:W2:Y:S01]  /*0db0*/  LDL.LU R40, [R1+0x4] ;  /* 0x0000040001287983 */ /* 0x000ea20000300800 */
[C---:B------:R-:W-:Y:S01]  /*0dc0*/  IADD3 R26, P1, R6.reuse, R37, RZ ;  /* 0x00000025061a7210 */ /* 0x040fe20007f3e0ff */
[----:B------:R-:W-:Y:S01]  /*0dd0*/  @P0 IMAD.HI.U32 R3, R39, c[0x0][0x24c], RZ ;  /* 0x0000930027030a27 */ /* 0x000fe200078e00ff */
[----:B------:R-:W-:Y:S01]  /*0de0*/  LEA.HI.X.SX32 R24, R9, R8, 0x1, P2 ;  /* 0x0000000809187211 */ /* 0x000fe200010f0eff */
[----:B------:R-:W-:Y:S01]  /*0df0*/  USHF.L.U32 UR6, UR4, 0x6, URZ ;  /* 0x0000000604067899 */ /* 0x000fe2000800063f */
[----:B------:R-:W-:Y:S01]  /*0e00*/  LEA.HI.X.SX32 R27, R6, R12, 0x1, P1 ;  /* 0x0000000c061b7211 */ /* 0x000fe200008f0eff */
[----:B------:R-:W-:Y:S01]  /*0e10*/  IMAD.SHL.U32 R18, R32, 0x8, RZ ;  /* 0x0000000820127824 */ /* 0x000fe200078e00ff */
[----:B------:R-:W-:Y:S01]  /*0e20*/  @P0 SHF.R.U32.HI R0, RZ, c[0x0][0x250], R3 ;  /* 0x00009400ff000a19 */ /* 0x000fe20000011603 */
[C---:B------:R-:W-:Y:S01]  /*0e30*/  IMAD.SHL.U32 R6, R41.reuse, 0x40, RZ ;  /* 0x0000004029067824 */ /* 0x040fe200078e00ff */
[----:B------:R-:W-:Y:S01]  /*0e40*/  IADD3 R10, P0, R41, R11, RZ ;  /* 0x0000000b290a7210 */ /* 0x000fe20007f1e0ff */
[----:B------:R-:W-:Y:S01]  /*0e50*/  UIADD3 UR19, -UR11, UR22, URZ ;  /* 0x000000160b137290 */ /* 0x000fe2000fffe13f */
[----:B------:R-:W-:Y:S01]  /*0e60*/  SHF.R.S32.HI R7, RZ, 0x1f, R0 ;  /* 0x0000001fff077819 */ /* 0x000fe20000011400 */
[----:B------:R-:W-:Y:S01]  /*0e70*/  UMOV UR20, 0x6 ;  /* 0x0000000600147882 */ /* 0x000fe20000000000 */
[----:B------:R-:W-:-:S02]  /*0e80*/  SHF.R.S32.HI R19, RZ, 0x1f, R18 ;  /* 0x0000001fff137819 */ /* 0x000fc40000011412 */
[----:B------:R-:W-:Y:S01]  /*0e90*/  LEA.HI.X.SX32 R11, R11, R8, 0x1, P0 ;  /* 0x000000080b0b7211 */ /* 0x000fe200000f0eff */
[----:B------:R-:W-:Y:S01]  /*0ea0*/  IMAD R2, R7, c[0x0][0x1e0], RZ ;  /* 0x0000780007027a24 */ /* 0x000fe200078e02ff */
[----:B------:R-:W-:Y:S02]  /*0eb0*/  SEL R8, R29, RZ, !P3 ;  /* 0x000000ff1d087207 */ /* 0x000fe40005800000 */
[----:B------:R-:W-:Y:S01]  /*0ec0*/  SEL R12, R42, RZ, !P3 ;  /* 0x000000ff2a0c7207 */ /* 0x000fe20005800000 */
[----:B------:R-:W-:Y:S01]  /*0ed0*/  IMAD R4, R0, c[0x0][0x1e4], R2 ;  /* 0x0000790000047a24 */ /* 0x000fe200078e0202 */
[----:B------:R-:W-:Y:S01]  /*0ee0*/  LOP3.LUT R6, R6, 0x1c0, RZ, 0xc0, !PT ;  /* 0x000001c006067812 */ /* 0x000fe200078ec0ff */
[----:B------:R-:W-:Y:S01]  /*0ef0*/  IMAD.WIDE.U32 R2, R0, c[0x0][0x1e0], R18 ;  /* 0x0000780000027a25 */ /* 0x000fe200078e0012 */
[----:B------:R-:W-:Y:S02]  /*0f00*/  SHF.R.S32.HI R31, RZ, 0x1f, R39 ;  /* 0x0000001fff1f7819 */ /* 0x000fe40000011427 */
[----:B------:R-:W-:Y:S01]  /*0f10*/  LOP3.LUT R13, R6, 0x38, R18, 0xf8, !PT ;  /* 0x00000038060d7812 */ /* 0x000fe200078ef812 */
[----:B------:R-:W-:Y:S01]  /*0f20*/  IMAD.IADD R5, R3, 0x1, R4 ;  /* 0x0000000103057824 */ /* 0x000fe200078e0204 */
[----:B------:R-:W-:Y:S01]  /*0f30*/  SHF.R.U32.HI R6, RZ, 0x3, R6 ;  /* 0x00000003ff067819 */ /* 0x000fe20000011606 */
[----:B------:R-:W-:Y:S01]  /*0f40*/  IMAD.MOV.U32 R4, RZ, RZ, R2 ;  /* 0x000000ffff047224 */ /* 0x000fe200078e0002 */
[----:B------:R-:W-:Y:S01]  /*0f50*/  LEA.HI R2, R38, R37, RZ, 0x6 ;  /* 0x0000002526027211 */ /* 0x000fe200078f30ff */
[----:B------:R-:W-:-:S02]  /*0f60*/  IMAD R3, R8, c[0x0][0x1e8], RZ ;  /* 0x00007a0008037a24 */ /* 0x000fc400078e02ff */
[----:B------:R-:W-:Y:S01]  /*0f70*/  IMAD.WIDE.U32 R4, R12, c[0x0][0x1e8], R4 ;  /* 0x00007a000c047a25 */ /* 0x000fe200078e0004 */
[----:B------:R-:W-:-:S03]  /*0f80*/  SHF.R.S32.HI R30, RZ, 0x6, R2 ;  /* 0x00000006ff1e7819 */ /* 0x000fc60000011402 */
[----:B------:R-:W-:Y:S02]  /*0f90*/  IMAD R2, R7, c[0x0][0x1b0], RZ ;  /* 0x00006c0007027a24 */ /* 0x000fe400078e02ff */
[----:B------:R-:W-:Y:S02]  /*0fa0*/  IMAD R9, R12, c[0x0][0x1ec], R3 ;  /* 0x00007b000c097a24 */ /* 0x000fe400078e0203 */
[C---:B------:R-:W-:Y:S02]  /*0fb0*/  IMAD R7, R0.reuse, c[0x0][0x1b4], R2 ;  /* 0x00006d0000077a24 */ /* 0x040fe400078e0202 */
[----:B------:R-:W-:-:S04]  /*0fc0*/  IMAD.WIDE.U32 R2, R0, c[0x0][0x1b0], R18 ;  /* 0x00006c0000027a25 */ /* 0x000fc800078e0012 */
[----:B------:R-:W-:Y:S02]  /*0fd0*/  IMAD.SHL.U32 R35, R30, 0x200, RZ ;  /* 0x000002001e237824 */ /* 0x000fe400078e00ff */
[----:B------:R-:W-:Y:S02]  /*0fe0*/  IMAD R0, R8, c[0x0][0x1b8], RZ ;  /* 0x00006e0008007a24 */ /* 0x000fe400078e02ff */
[----:B------:R-:W-:Y:S02]  /*0ff0*/  IMAD.IADD R3, R3, 0x1, R7 ;  /* 0x0000000103037824 */ /* 0x000fe400078e0207 */
[----:B------:R-:W-:Y:S01]  /*1000*/  IMAD.WIDE R10, R14, 0x80, R10 ;  /* 0x000000800e0a7825 */ /* 0x000fe200078e020a */
[----:B------:R-:W-:-:S03]  /*1010*/  LOP3.LUT R14, R35, R13, R6, 0xf6, !PT ;  /* 0x0000000d230e7212 */ /* 0x000fc600078ef606 */
[C---:B------:R-:W-:Y:S01]  /*1020*/  IMAD R16, R12.reuse, c[0x0][0x1bc], R0 ;  /* 0x00006f000c107a24 */ /* 0x040fe200078e0200 */
[----:B------:R-:W-:Y:S01]  /*1030*/  SHF.R.S32.HI R0, RZ, 0x1f, R20 ;  /* 0x0000001fff007819 */ /* 0x000fe20000011414 */
[----:B------:R-:W-:Y:S01]  /*1040*/  IMAD.WIDE.U32 R12, R12, c[0x0][0x1b8], R2 ;  /* 0x00006e000c0c7a25 */ /* 0x000fe200078e0002 */
[----:B------:R-:W-:-:S03]  /*1050*/  IADD3 R20, P0, R15, R20, RZ ;  /* 0x000000140f147210 */ /* 0x000fc60007f1e0ff */
[----:B------:R-:W-:Y:S01]  /*1060*/  IMAD.IADD R5, R5, 0x1, R9 ;  /* 0x0000000105057824 */ /* 0x000fe200078e0209 */
[----:B------:R-:W-:Y:S01]  /*1070*/  LEA.HI.X.SX32 R21, R15, R0, 0x1, P0 ;  /* 0x000000000f157211 */ /* 0x000fe200000f0eff */
[----:B------:R-:W-:Y:S02]  /*1080*/  IMAD R2, R11, c[0x0][0x1d8], RZ ;  /* 0x000076000b027a24 */ /* 0x000fe400078e02ff */
[----:B------:R-:W-:Y:S01]  /*1090*/  IMAD.WIDE.U32 R4, R10, c[0x0][0x1d8], R4 ;  /* 0x000076000a047a25 */ /* 0x000fe200078e0004 */
[----:B------:R-:W-:-:S03]  /*10a0*/  IADD3 R34, R18, 0x40, RZ ;  /* 0x0000004012227810 */ /* 0x000fc60007ffe0ff */
[----:B------:R-:W-:Y:S01]  /*10b0*/  IMAD R0, R10, c[0x0][0x1dc], R2 ;  /* 0x000077000a007a24 */ /* 0x000fe200078e0202 */
[----:B------:R-:W-:Y:S01]  /*10c0*/  LEA R2, P0, R4, c[0x0][0x1c0], 0x1 ;  /* 0x0000700004027a11 */ /* 0x000fe200078008ff */
[----:B------:R-:W-:Y:S02]  /*10d0*/  IMAD R7, R31, c[0x0][0x270], RZ ;  /* 0x00009c001f077a24 */ /* 0x000fe400078e02ff */
[----:B------:R-:W-:Y:S01]  /*10e0*/  IMAD.IADD R0, R5, 0x1, R0 ;  /* 0x0000000105007824 */ /* 0x000fe200078e0200 */
[----:B------:R-:W-:Y:S01]  /*10f0*/  IADD3 R15, -R41, UR19, RZ ;  /* 0x00000013290f7c10 */ /* 0x000fe2000fffe1ff */
[----:B------:R-:W-:Y:S01]  /*1100*/  IMAD.U32 R6, RZ, RZ, UR6 ;  /* 0x00000006ff067e24 */ /* 0x000fe2000f8e00ff */
[----:B------:R-:W-:Y:S01]  /*1110*/  ISETP.GE.AND P3, PT, R18, c[0x0][0x1cc], PT ;  /* 0x0000730012007a0c */ /* 0x000fe20003f66270 */
[----:B------:R-:W-:Y:S01]  /*1120*/  USHF.L.U64.HI UR5, UR4, UR20, UR5 ;  /* 0x0000001404057299 */ /* 0x000fe20008010205 */
[----:B------:R-:W-:Y:S01]  /*1130*/  ISETP.GE.AND P4, PT, R34, c[0x0][0x1cc], PT ;  /* 0x0000730022007a0c */ /* 0x000fe20003f86270 */
[C---:B------:R-:W-:Y:S01]  /*1140*/  IMAD R7, R39.reuse, c[0x0][0x274], R7 ;  /* 0x00009d0027077a24 */ /* 0x040fe200078e0207 */
[----:B------:R-:W-:Y:S01]  /*1150*/  LEA.HI.X R3, R4, c[0x0][0x1c4], R0, 0x1, P0 ;  /* 0x0000710004037a11 */ /* 0x000fe200000f0c00 */
[----:B------:R-:W-:Y:S01]  /*1160*/  IMAD.WIDE.U32 R8, R39, c[0x0][0x270], R20 ;  /* 0x00009c0027087a25 */ /* 0x000fe200078e0014 */
[----:B------:R-:W-:-:S02]  /*1170*/  ISETP.LT.OR P6, PT, R15, 0x1, P3 ;  /* 0x000000010f00780c */ /* 0x000fc40001fc1670 */
[----:B------:R-:W-:Y:S02]  /*1180*/  IADD3 R6, P1, P0, R6, 0x80, R2 ;  /* 0x0000008006067810 */ /* 0x000fe4000783e002 */
[----:B------:R-:W-:Y:S01]  /*1190*/  ISETP.LT.OR P5, PT, R15, 0x1, P4 ;  /* 0x000000010f00780c */ /* 0x000fe200027a1670 */
[----:B------:R-:W-:Y:S01]  /*11a0*/  IMAD.IADD R23, R9, 0x1, R7 ;  /* 0x0000000109177824 */ /* 0x000fe200078e0207 */
[C---:B------:R-:W-:Y:S02]  /*11b0*/  ISETP.LT.OR P2, PT, R15.reuse, 0x21, P3 ;  /* 0x000000210f00780c */ /* 0x040fe40001f41670 */
[----:B------:R-:W-:Y:S02]  /*11c0*/  IADD3.X R7, RZ, UR5, R3, P1, P0 ;  /* 0x00000005ff077c10 */ /* 0x000fe40008fe0403 */
[----:B------:R-:W-:Y:S02]  /*11d0*/  ISETP.LT.OR P1, PT, R15, 0x21, P4 ;  /* 0x000000210f00780c */ /* 0x000fe40002721670 */
[----:B------:R-:W-:Y:S01]  /*11e0*/  IADD3 R4, P0, R2, UR6, RZ ;  /* 0x0000000602047c10 */ /* 0x000fe2000ff1e0ff */
[----:B------:R-:W-:-:S03]  /*11f0*/  IMAD.SHL.U32 R14, R14, 0x2, RZ ;  /* 0x000000020e0e7824 */ /* 0x000fc600078e00ff */
[----:B------:R-:W-:Y:S01]  /*1200*/  IADD3.X R5, R3, UR5, RZ, P0, !PT ;  /* 0x0000000503057c10 */ /* 0x000fe200087fe4ff */
[----:B------:R-:W-:Y:S01]  /*1210*/  UIADD3 UR12, UP0, UR6, 0x80, URZ ;  /* 0x00000080060c7890 */ /* 0x000fe2000ff1e03f */
[----:B------:R-:W-:Y:S01]  /*1220*/  @!PT LDS RZ, [RZ] ;  /* 0x00000000fffff984 */ /* 0x000fe20000000800 */
[----:B------:R-:W-:Y:S01]  /*1230*/  @!PT LDS RZ, [RZ] ;  /* 0x00000000fffff984 */ /* 0x000fe20000000800 */
[----:B------:R-:W-:Y:S01]  /*1240*/  @!PT LDS RZ, [RZ] ;  /* 0x00000000fffff984 */ /* 0x000fe20000000800 */
[----:B------:R1:W-:Y:S01]  /*1250*/  LDGSTS.E.BYPASS.LTC128B.128 [R14+0x8080], [R2.64], !P6 ;  /* 0x08080000020e7fae */ /* 0x0003e2000f101d4e */
[----:B------:R-:W-:-:S03]  /*1260*/  ISETP.LT.OR P6, PT, R15, 0x41, P3 ;  /* 0x000000410f00780c */ /* 0x000fc60001fc1670 */
[----:B------:R1:W-:Y:S01]  /*1270*/  LDGSTS.E.BYPASS.LTC128B.128 [R14+0xc080], [R2.64+0x80], !P5 ;  /* 0x0c080080020e7fae */ /* 0x0003e2000e901d4e */
[C---:B------:R-:W-:Y:S01]  /*1280*/  ISETP.LT.OR P5, PT, R15.reuse, 0x41, P4 ;  /* 0x000000410f00780c */ /* 0x040fe200027a1670 */
[----:B------:R-:W-:Y:S02]  /*1290*/  UIADD3.X UR7, URZ, UR5, URZ, UP0, !UPT ;  /* 0x000000053f077290 */ /* 0x000fe400087fe43f */
[----:B------:R3:W-:Y:S01]  /*12a0*/  LDGSTS.E.BYPASS.LTC128B.128 [R14+0x9080], [R4.64], !P2 ;  /* 0x09080000040e7fae */ /* 0x0007e2000d101d4e */
[----:B------:R-:W-:-:S03]  /*12b0*/  ISETP.LT.OR P2, PT, R15, 0x61, P3 ;  /* 0x000000610f00780c */ /* 0x000fc60001f41670 */
[----:B------:R4:W-:Y:S01]  /*12c0*/  LDGSTS.E.BYPASS.LTC128B.128 [R14+0xd080], [R6.64], !P1 ;  /* 0x0d080000060e7fae */ /* 0x0009e2000c901d4e */
[----:B------:R-:W-:Y:S02]  /*12d0*/  IMAD R0, R11, c[0x0][0x1a8], RZ ;  /* 0x00006a000b007a24 */ /* 0x000fe400078e02ff */
[----:B------:R-:W-:Y:S01]  /*12e0*/  IMAD.MOV.U32 R22, RZ, RZ, R8 ;  /* 0x000000ffff167224 */ /* 0x000fe200078e0008 */
[----:B-1----:R-:W-:-:S04]  /*12f0*/  IADD3 R2, P0, R4, UR6, RZ ;  /* 0x0000000604027c10 */ /* 0x002fc8000ff1e0ff */
[----:B------:R-:W-:Y:S02]  /*1300*/  IADD3.X R3, R5, UR5, RZ, P0, !PT ;  /* 0x0000000505037c10 */ /* 0x000fe400087fe4ff */
[----:B----4-:R-:W-:-:S03]  /*1310*/  IADD3 R6, P1, R4, UR12, RZ ;  /* 0x0000000c04067c10 */ /* 0x010fc6000ff3e0ff */
[----:B------:R1:W-:Y:S01]  /*1320*/  LDGSTS.E.BYPASS.LTC128B.128 [R14+0xa080], [R2.64], !P6 ;  /* 0x0a080000020e7fae */ /* 0x0003e2000f101d4e */
[----:B---3--:R-:W-:Y:S02]  /*1330*/  IADD3 R4, P0, R2, UR6, RZ ;  /* 0x0000000602047c10 */ /* 0x008fe4000ff1e0ff */
[----:B------:R-:W-:Y:S02]  /*1340*/  IADD3.X R7, R5, UR7, RZ, P1, !PT ;  /* 0x0000000705077c10 */ /* 0x000fe40008ffe4ff */
[----:B------:R-:W-:Y:S01]  /*1350*/  IADD3.X R5, R3, UR5, RZ, P0, !PT ;  /* 0x0000000503057c10 */ /* 0x000fe200087fe4ff */
[----:B------:R-:W-:Y:S02]  /*1360*/  IMAD.IADD R9, R13, 0x1, R16 ;  /* 0x000000010d097824 */ /* 0x000fe400078e0210 */
[----:B------:R-:W-:Y:S01]  /*1370*/  IMAD.MOV.U32 R8, RZ, RZ, R12 ;  /* 0x000000ffff087224 */ /* 0x000fe200078e000c */
[----:B------:R3:W-:Y:S01]  /*1380*/  LDGSTS.E.BYPASS.LTC128B.128 [R14+0xe080], [R6.64], !P5 ;  /* 0x0e080000060e7fae */ /* 0x0007e2000e901d4e */
[----:B------:R-:W-:Y:S01]  /*1390*/  ISETP.GE.AND P1, PT, R34, c[0x0][0x19c], PT ;  /* 0x0000670022007a0c */ /* 0x000fe20003f26270 */
[----:B------:R-:W-:-:S02]  /*13a0*/  ULDC.64 UR4, c[0x0][0x1a8] ;  /* 0x00006a0000047ab9 */ /* 0x000fc40000000a00 */
[----:B------:R4:W-:Y:S01]  /*13b0*/  LDGSTS.E.BYPASS.LTC128B.128 [R14+0xb080], [R4.64], !P2 ;  /* 0x0b080000040e7fae */ /* 0x0009e2000d101d4e */
[----:B------:R-:W-:Y:S01]  /*13c0*/  IMAD R12, R10, c[0x0][0x1ac], R0 ;  /* 0x00006b000a0c7a24 */ /* 0x000fe200078e0200 */
[----:B------:R-:W-:Y:S01]  /*13d0*/  ISETP.GE.AND P2, PT, R18, c[0x0][0x19c], PT ;  /* 0x0000670012007a0c */ /* 0x000fe20003f46270 */
[----:B------:R-:W-:Y:S01]  /*13e0*/  IMAD R0, R24, c[0x0][0x208], RZ ;  /* 0x0000820018007a24 */ /* 0x000fe200078e02ff */
[C---:B------:R-:W-:Y:S01]  /*13f0*/  ISETP.LT.OR P3, PT, R15.reuse, 0x61, P4 ;  /* 0x000000610f00780c */ /* 0x040fe20002761670 */
[----:B------:R-:W-:Y:S01]  /*1400*/  IMAD.WIDE.U32 R10, R10, c[0x0][0x1a8], R8 ;  /* 0x00006a000a0a7a25 */ /* 0x000fe200078e0008 */
[C---:B------:R-:W-:Y:S01]  /*1410*/  ISETP.LT.OR P5, PT, R15.reuse, 0x1, P2 ;  /* 0x000000010f00780c */ /* 0x040fe200017a1670 */
[----:B------:R-:W-:Y:S01]  /*1420*/  USHF.L.U32 UR6, UR4, 0x6, URZ ;  /* 0x0000000604067899 */ /* 0x000fe2000800063f */
[----:B------:R-:W-:Y:S01]  /*1430*/  ISETP.LT.OR P4, PT, R15, 0x1, P1 ;  /* 0x000000010f00780c */ /* 0x000fe20000f81670 */
[----:B------:R-:W-:Y:S02]  /*1440*/  IMAD R25, R17, c[0x0][0x20c], R0 ;  /* 0x0000830011197a24 */ /* 0x000fe400078e0200 */
[----:B------:R-:W-:Y:S01]  /*1450*/  IMAD.IADD R0, R11, 0x1, R12 ;  /* 0x000000010b007824 */ /* 0x000fe200078e020c */
[----:B------:R-:W-:Y:S01]  /*1460*/  USHF.L.U64.HI UR13, UR4, UR20, UR5 ;  /* 0x00000014040d7299 */ /* 0x000fe20008010205 */
[----:B----4-:R-:W-:Y:S01]  /*1470*/  IMAD R4, R24, c[0x0][0x178], RZ ;  /* 0x00005e0018047a24 */ /* 0x010fe200078e02ff */
[----:B------:R-:W-:Y:S01]  /*1480*/  ISETP.LT.OR P6, PT, R15, 0x61, P2 ;  /* 0x000000610f00780c */ /* 0x000fe200017c1670 */
[----:B------:R-:W-:Y:S01]  /*1490*/  IMAD.WIDE.U32 R8, R17, c[0x0][0x178], R18 ;  /* 0x00005e0011087a25 */ /* 0x000fe200078e0012 */
[----:B------:R-:W-:-:S03]  /*14a0*/  ULDC.64 UR4, c[0x0][0x178] ;  /* 0x00005e0000047ab9 */ /* 0x000fc60000000a00 */
[----:B------:R-:W-:Y:S01]  /*14b0*/  IMAD R16, R17, c[0x0][0x17c], R4 ;  /* 0x00005f0011107a24 */ /* 0x000fe200078e0204 */
[----:B------:R-:W-:-:S04]  /*14c0*/  IADD3 R4, P0, R2, UR12, RZ ;  /* 0x0000000c02047c10 */ /* 0x000fc8000ff1e0ff */
[----:B------:R-:W-:Y:S02]  /*14d0*/  IADD3.X R5, R3, UR7, RZ, P0, !PT ;  /* 0x0000000703057c10 */ /* 0x000fe400087fe4ff */
[----:B-1----:R-:W-:-:S03]  /*14e0*/  LEA R2, P0, R10, c[0x0][0x190], 0x1 ;  /* 0x000064000a027a11 */ /* 0x002fc600078008ff */
[----:B------:R1:W-:Y:S01]  /*14f0*/  LDGSTS.E.BYPASS.LTC128B.128 [R14+0xf080], [R4.64], !P3 ;  /* 0x0f080000040e7fae */ /* 0x0003e2000d901d4e */
[----:B------:R-:W-:Y:S02]  /*1500*/  LEA.HI.X R3, R10, c[0x0][0x194], R0, 0x1, P0 ;  /* 0x000065000a037a11 */ /* 0x000fe400000f0c00 */
[----:B---3--:R-:W-:Y:S01]  /*1510*/  IADD3 R6, P0, R2, UR6, RZ ;  /* 0x0000000602067c10 */ /* 0x008fe2000ff1e0ff */
[----:B------:R-:W-:Y:S01]  /*1520*/  IMAD.U32 R10, RZ, RZ, UR6 ;  /* 0x00000006ff0a7e24 */ /* 0x000fe2000f8e00ff */
[----:B------:R-:W-:Y:S01]  /*1530*/  ISETP.LT.OR P3, PT, R15, 0x21, P2 ;  /* 0x000000210f00780c */ /* 0x000fe20001761670 */
[----:B------:R3:W-:Y:S01]  /*1540*/  LDGSTS.E.BYPASS.LTC128B.128 [R14+0x80], [R2.64], !P5 ;  /* 0x00080000020e7fae */ /* 0x0007e2000e901d4e */
[----:B------:R-:W-:Y:S02]  /*1550*/  IADD3.X R7, R3, UR13, RZ, P0, !PT ;  /* 0x0000000d03077c10 */ /* 0x000fe400087fe4ff */
[----:B------:R-:W-:Y:S01]  /*1560*/  ISETP.NE.AND P0, PT, R36, RZ, PT ;  /* 0x000000ff2400720c */ /* 0x000fe20003f05270 */
[----:B------:R3:W-:Y:S01]  /*1570*/  LDGSTS.E.BYPASS.LTC128B.128 [R14+0x4080], [R2.64+0x80], !P4 ;  /* 0x04080080020e7fae */ /* 0x0007e2000e101d4e */
[----:B------:R-:W-:-:S02]  /*1580*/  ISETP.LT.OR P5, PT, R15, 0x41, P2 ;  /* 0x000000410f00780c */ /* 0x000fc400017a1670 */
[----:B------:R-:W-:Y:S02]  /*1590*/  P2R R28, PR, RZ, 0x40 ;  /* 0x00000040ff1c7803 */ /* 0x000fe40000000000 */
[C---:B------:R-:W-:Y:S02]  /*15a0*/  ISETP.LT.OR P2, PT, R15.reuse, 0x21, P1 ;  /* 0x000000210f00780c */ /* 0x040fe40000f41670 */
[C---:B------:R-:W-:Y:S01]  /*15b0*/  ISETP.LT.OR P4, PT, R15.reuse, 0x41, P1 ;  /* 0x000000410f00780c */ /* 0x040fe20000f81670 */
[----:B------:R4:W-:Y:S01]  /*15c0*/  LDGSTS.E.BYPASS.LTC128B.128 [R14+0x1080], [R6.64], !P3 ;  /* 0x01080000060e7fae */ /* 0x0009e2000d901d4e */
[----:B------:R-:W-:Y:S02]  /*15d0*/  ISETP.LT.OR P6, PT, R15, 0x61, P1 ;  /* 0x000000610f00780c */ /* 0x000fe40000fc1670 */
[----:B------:R-:W-:Y:S02]  /*15e0*/  SEL R15, R42, RZ, !P0 ;  /* 0x000000ff2a0f7207 */ /* 0x000fe40004000000 */
[----:B------:R-:W-:-:S02]  /*15f0*/  SEL R24, R29, RZ, !P0 ;  /* 0x000000ff1d187207 */ /* 0x000fc40004000000 */
[----:B------:R-:W-:-:S04]  /*1600*/  IADD3 R10, P1, P0, R10, 0x80, R2 ;  /* 0x000000800a0a7810 */ /* 0x000fc8000783e002 */
[----:B------:R-:W-:Y:S02]  /*1610*/  IADD3.X R11, RZ, UR13, R3, P1, P0 ;  /* 0x0000000dff0b7c10 */ /* 0x000fe40008fe0403 */
[----:B------:R-:W-:Y:S01]  /*1620*/  ISETP.GE.AND P0, PT, R18, c[0x0][0x16c], PT ;  /* 0x00005b0012007a0c */ /* 0x000fe20003f06270 */
[----:B-1----:R-:W-:Y:S01]  /*1630*/  IMAD.IADD R5, R9, 0x1, R16 ;  /* 0x0000000109057824 */ /* 0x002fe200078e0210 */
[----:B------:R-:W-:Y:S01]  /*1640*/  ISETP.GE.AND P3, PT, R34, c[0x0][0x16c], PT ;  /* 0x00005b0022007a0c */ /* 0x000fe20003f66270 */
[----:B------:R-:W-:Y:S01]  /*1650*/  IMAD.MOV.U32 R4, RZ, RZ, R8 ;  /* 0x000000ffff047224 */ /* 0x000fe200078e0008 */
[----:B------:R-:W-:Y:S01]  /*1660*/  USHF.R.S32.HI UR12, URZ, 0x1f, UR16 ;  /* 0x0000001f3f0c7899 */ /* 0x000fe20008011410 */
[----:B------:R-:W-:Y:S01]  /*1670*/  IMAD R0, R31, c[0x0][0x180], RZ ;  /* 0x000060001f007a24 */ /* 0x000fe200078e02ff */
[----:B------:R-:W-:Y:S01]  /*1680*/  SEL R8, RZ, 0x2, P3 ;  /* 0x00000002ff087807 */ /* 0x000fe20001800000 */
[C---:B---3--:R-:W-:Y:S01]  /*1690*/  IMAD.WIDE.U32 R2, R39.reuse, c[0x0][0x180], R4 ;  /* 0x0000600027027a25 */ /* 0x048fe200078e0004 */
[----:B------:R-:W-:Y:S01]  /*16a0*/  SEL R4, RZ, 0x1, P0 ;  /* 0x00000001ff047807 */ /* 0x000fe20000000000 */
[----:B------:R-:W-:Y:S01]  /*16b0*/  UIMAD UR7, UR12, UR4, URZ ;  /* 0x000000040c0772a4 */ /* 0x000fe2000f8e023f */
[----:B------:R1:W-:Y:S01]  /*16c0*/  LDGSTS.E.BYPASS.LTC128B.128 [R14+0x5080], [R10.64], !P2 ;  /* 0x050800000a0e7fae */ /* 0x0003e2000d101d4e */
[----:B------:R-:W-:Y:S01]  /*16d0*/  IMAD R0, R39, c[0x0][0x184], R0 ;  /* 0x0000610027007a24 */ /* 0x000fe200078e0200 */
[----:B------:R-:W-:Y:S01]  /*16e0*/  UIMAD.WIDE.U32 UR24, UR16, UR4, URZ ;  /* 0x00000004101872a5 */ /* 0x000fe2000f8e003f */
[----:B------:R-:W-:Y:S01]  /*16f0*/  IMAD.IADD R29, R8, 0x1, R4 ;  /* 0x00000001081d7824 */ /* 0x000fe200078e0204 */
[----:B------:R-:W-:Y:S01]  /*1700*/  UIADD3 UR18, UP0, UR6, 0x80, URZ ;  /* 0x0000008006127890 */ /* 0x000fe2000ff1e03f */
[----:B------:R-:W-:Y:S01]  /*1710*/  IMAD.MOV.U32 R4, RZ, RZ, R2 ;  /* 0x000000ffff047224 */ /* 0x000fe200078e0002 */
[----:B------:R-:W-:Y:S01]  /*1720*/  UIMAD UR7, UR16, UR5, UR7 ;  /* 0x00000005100772a4 */ /* 0x000fe2000f8e0207 */
[----:B------:R-:W-:-:S02]  /*1730*/  IMAD.IADD R5, R3, 0x1, R0 ;  /* 0x0000000103057824 */ /* 0x000fc400078e0200 */
[----:B------:R-:W-:Y:S01]  /*1740*/  IMAD R0, R24, c[0x0][0x188], RZ ;  /* 0x0000620018007a24 */ /* 0x000fe200078e02ff */
[----:B------:R-:W-:Y:S01]  /*1750*/  UIADD3.X UR17, URZ, UR13, URZ, UP0, !UPT ;  /* 0x0000000d3f117290 */ /* 0x000fe200087fe43f */
[----:B------:R-:W-:Y:S01]  /*1760*/  IMAD.WIDE.U32 R42, R15, c[0x0][0x188], R4 ;  /* 0x000062000f2a7a25 */ /* 0x000fe200078e0004 */
[----:B------:R-:W-:-:S03]  /*1770*/  UIADD3 UR7, UR25, UR7, URZ ;  /* 0x0000000719077290 */ /* 0x000fc6000fffe03f */
[----:B------:R-:W-:Y:S02]  /*1780*/  IMAD R0, R15, c[0x0][0x18c], R0 ;  /* 0x000063000f007a24 */ /* 0x000fe400078e0200 */
[----:B------:R-:W-:Y:S02]  /*1790*/  IMAD.U32 R4, RZ, RZ, UR24 ;  /* 0x00000018ff047e24 */ /* 0x000fe4000f8e00ff */
[----:B------:R-:W-:Y:S02]  /*17a0*/  IMAD.U32 R5, RZ, RZ, UR25 ;  /* 0x00000019ff057e24 */ /* 0x000fe4000f8e00ff */
[----:B------:R-:W-:Y:S02]  /*17b0*/  IMAD.U32 R5, RZ, RZ, UR7 ;  /* 0x00000007ff057e24 */ /* 0x000fe4000f8e00ff */
[----:B------:R-:W-:Y:S02]  /*17c0*/  IMAD.IADD R16, R43, 0x1, R0 ;  /* 0x000000012b107824 */ /* 0x000fe400078e0200 */
[----:B------:R-:W-:-:S04]  /*17d0*/  IMAD.WIDE.U32 R12, R17, c[0x0][0x208], R18 ;  /* 0x00008200110c7a25 */ /* 0x000fc800078e0012 */
[----:B------:R-:W-:Y:S02]  /*17e0*/  IMAD.IADD R9, R13, 0x1, R25 ;  /* 0x000000010d097824 */ /* 0x000fe400078e0219 */
[----:B------:R-:W-:Y:S02]  /*17f0*/  IMAD.MOV.U32 R8, RZ, RZ, R12 ;  /* 0x000000ffff087224 */ /* 0x000fe400078e000c */
[----:B------:R-:W-:Y:S02]  /*1800*/  IMAD R12, R31, c[0x0][0x210], RZ ;  /* 0x000084001f0c7a24 */ /* 0x000fe400078e02ff */
[----:B-1----:R-:W-:Y:S01]  /*1810*/  IMAD.WIDE.U32 R10, R39, c[0x0][0x210], R8 ;  /* 0x00008400270a7a25 */ /* 0x002fe200078e0008 */
[----:B--2---:R-:W-:-:S04]  /*1820*/  LOP3.LUT R40, R40, 0xfffffffd, RZ, 0xc0, !PT ;  /* 0xfffffffd28287812 */ /* 0x004fc800078ec0ff */
[----:B------:R-:W-:Y:S02]  /*1830*/  @P0 LOP3.LUT R40, R40, 0x2, RZ, 0xfc, !PT ;  /* 0x0000000228280812 */ /* 0x000fe400078efcff */
[----:B------:R-:W-:-:S04]  /*1840*/  IADD3 R2, P0, R6, UR6, RZ ;  /* 0x0000000606027c10 */ /* 0x000fc8000ff1e0ff */
[----:B------:R-:W-:Y:S02]  /*1850*/  IADD3.X R3, R7, UR13, RZ, P0, !PT ;  /* 0x0000000d07037c10 */ /* 0x000fe400087fe4ff */
[----:B----4-:R-:W-:Y:S01]  /*1860*/  IADD3 R6, P0, R6, UR18, RZ ;  /* 0x0000001206067c10 */ /* 0x010fe2000ff1e0ff */
[----:B------:R-:W-:Y:S01]  /*1870*/  IMAD R12, R39, c[0x0][0x214], R12 ;  /* 0x00008500270c7a24 */ /* 0x000fe200078e020c */
[----:B------:R-:W-:Y:S01]  /*1880*/  IADD3 R8, P1, R2, UR6, RZ ;  /* 0x0000000602087c10 */ /* 0x000fe2000ff3e0ff */
[----:B------:R1:W-:Y:S01]  /*1890*/  LDGSTS.E.BYPASS.LTC128B.128 [R14+0x2080], [R2.64], !P5 ;  /* 0x02080000020e7fae */ /* 0x0003e2000e901d4e */
[----:B------:R-:W-:Y:S01]  /*18a0*/  IADD3.X R7, R7, UR17, RZ, P0, !PT ;  /* 0x0000001107077c10 */ /* 0x000fe200087fe4ff */
[----:B------:R-:W-:Y:S01]  /*18b0*/  IMAD.U32 R13, RZ, RZ, UR5 ;  /* 0x00000005ff0d7e24 */ /* 0x000fe2000f8e00ff */
[C---:B------:R-:W-:Y:S01]  /*18c0*/  LEA R0, P0, R4.reuse, R42, 0x6 ;  /* 0x0000002a04007211 */ /* 0x040fe200078030ff */
[----:B------:R-:W-:Y:S01]  /*18d0*/  IMAD.WIDE.U32 R22, R15, c[0x0][0x278], R22 ;  /* 0x00009e000f167a25 */ /* 0x000fe200078e0016 */
[----:B------:R-:W-:Y:S01]  /*18e0*/  IADD3.X R9, R3, UR13, RZ, P1, !PT ;  /* 0x0000000d03097c10 */ /* 0x000fe20008ffe4ff */
[----:B------:R2:W-:Y:S01]  /*18f0*/  LDGSTS.E.BYPASS.LTC128B.128 [R14+0x6080], [R6.64], !P4 ;  /* 0x06080000060e7fae */ /* 0x0005e2000e101d4e */
[----:B------:R-:W-:Y:S01]  /*1900*/  LEA.HI.X R5, R4, R16, R5, 0x6, P0 ;  /* 0x0000001004057211 */ /* 0x000fe200000f3405 */
[----:B------:R-:W-:Y:S01]  /*1910*/  ULDC.64 UR6, c[0x0][0x208] ;  /* 0x0000820000067ab9 */ /* 0x000fe20000000a00 */
[----:B------:R-:W-:-:S04]  /*1920*/  LEA R4, P0, R0, c[0x0][0x160], 0x1 ;  /* 0x0000580000047a11 */ /* 0x000fc800078008ff */
[----:B------:R-:W-:Y:S01]  /*1930*/  LEA.HI.X R5, R0, c[0x0][0x164], R5, 0x1, P0 ;  /* 0x0000590000057a11 */ /* 0x000fe200000f0c05 */
[----:B------:R-:W-:Y:S01]  /*1940*/  IMAD.U32 R0, RZ, RZ, UR4 ;  /* 0x00000004ff007e24 */ /* 0x000fe2000f8e00ff */
[----:B------:R-:W-:Y:S02]  /*1950*/  ISETP.NE.AND P5, PT, R28, RZ, PT ;  /* 0x000000ff1c00720c */ /* 0x000fe40003fa5270 */
[----:B-1----:R-:W-:Y:S01]  /*1960*/  IADD3 R2, P0, R2, UR18, RZ ;  /* 0x0000001202027c10 */ /* 0x002fe2000ff1e0ff */
[----:B------:R-:W-:Y:S01]  /*1970*/  USHF.L.U32 UR18, UR16, 0x6, URZ ;  /* 0x0000000610127899 */ /* 0x000fe2000800063f */
[----:B--2---:R-:W-:Y:S02]  /*1980*/  IMAD.IADD R7, R11, 0x1, R12 ;  /* 0x000000010b077824 */ /* 0x004fe400078e020c */
[----:B------:R-:W-:-:S07]  /*1990*/  IADD3.X R3, R3, UR17, RZ, P0, !PT ;  /* 0x0000001103037c10 */ /* 0x000fce00087fe4ff */
[----:B------:R1:W-:Y:S01]  /*19a0*/  LDGSTS.E.BYPASS.LTC128B.128 [R14+0x3080], [R8.64], !P5 ;  /* 0x03080000080e7fae */ /* 0x0003e2000e901d4e */
[C---:B------:R-:W-:Y:S02]  /*19b0*/  LEA R12, P0, R0.reuse, R4, 0x6 ;  /* 0x00000004000c7211 */ /* 0x040fe400078030ff */
[----:B------:R-:W-:Y:S01]  /*19c0*/  LOP3.LUT P2, RZ, R29, 0x1, RZ, 0xc0, !PT ;  /* 0x000000011dff7812 */ /* 0x000fe2000784c0ff */
[----:B------:R2:W-:Y:S01]  /*19d0*/  LDGSTS.E.BYPASS.LTC128B.128 [R14+0x7080], [R2.64], !P6 ;  /* 0x07080000020e7fae */ /* 0x0005e2000f101d4e */
[----:B------:R-:W-:Y:S01]  /*19e0*/  LEA.HI.X R13, R0, R5, R13, 0x6, P0 ;  /* 0x00000005000d7211 */ /* 0x000fe200000f340d */
[----:B------:R-:W-:Y:S01]  /*19f0*/  IMAD.U32 R0, RZ, RZ, UR18 ;  /* 0x00000012ff007e24 */ /* 0x000fe2000f8e00ff */
[----:B------:R-:W-:Y:S02]  /*1a00*/  ISETP.GT.AND P4, PT, R37, 0xf, PT ;  /* 0x0000000f2500780c */ /* 0x000fe40003f84270 */
[----:B------:R-:W-:Y:S01]  /*1a10*/  LOP3.LUT R40, R40, 0xfffffffe, RZ, 0xc0, !PT ;  /* 0xfffffffe28287812 */ /* 0x000fe200078ec0ff */
[----:B------:R-:W-:Y:S01]  /*1a20*/  USHF.R.S32.HI UR17, URZ, 0x1f, UR18 ;  /* 0x0000001f3f117899 */ /* 0x000fe20008011412 */
[----:B------:R-:W-:Y:S01]  /*1a30*/  IADD3 R0, -R41, UR10, -R0 ;  /* 0x0000000a29007c10 */ /* 0x000fe2000fffe900 */
[----:B------:R-:W0:Y:S03]  /*1a40*/  LDGDEPBAR ;  /* 0x00000000000079af */ /* 0x000e260000000000 */
[----:B------:R-:W-:-:S02]  /*1a50*/  ISETP.LT.OR P0, PT, R0, 0x1, !P2 ;  /* 0x000000010000780c */ /* 0x000fc40005701670 */
[----:B------:R-:W-:Y:S01]  /*1a60*/  @P3 LOP3.LUT R40, R40, 0x1, RZ, 0xfc, !PT ;  /* 0x0000000128283812 */ /* 0x000fe200078efcff */
[----:B------:R-:W-:Y:S02]  /*1a70*/  IMAD.MOV.U32 R6, RZ, RZ, R10 ;  /* 0x000000ffff067224 */ /* 0x000fe400078e000a */
[----:B--2---:R-:W-:-:S08]  /*1a80*/  IMAD R2, R24, c[0x0][0x278], RZ ;  /* 0x00009e0018027a24 */ /* 0x004fd000078e02ff */
[----:B------:R2:W-:Y:S01]  /*1a90*/  LDGSTS.E.BYPASS.LTC128B.128 [R14+0x10080], [R4.64], !P0 ;  /* 0x10080000040e7fae */ /* 0x0005e2000c101d4e */
[----:B------:R-:W-:Y:S01]  /*1aa0*/  IMAD R2, R15, c[0x0][0x27c], R2 ;  /* 0x00009f000f027a24 */ /* 0x000fe200078e0202 */
[----:B-1----:R-:W-:-:S03]  /*1ab0*/  @!P4 IADD3 R9, P0, R22, UR18, RZ ;  /* 0x000000121609cc10 */ /* 0x002fc6000ff1e0ff */
[----:B------:R-:W-:Y:S01]  /*1ac0*/  IMAD.IADD R36, R23, 0x1, R2 ;  /* 0x0000000117247824 */ /* 0x000fe200078e0202 */
[----:B------:R-:W-:Y:S01]  /*1ad0*/  STL [R1+0x4], R40 ;  /* 0x0000042801007387 */ /* 0x000fe20000100800 */
[----:B------:R-:W-:Y:S01]  /*1ae0*/  LOP3.LUT P3, RZ, R29, 0x2, RZ, 0xc0, !PT ;  /* 0x000000021dff7812 */ /* 0x000fe2000786c0ff */
[----:B------:R-:W-:Y:S02]  /*1af0*/  IMAD R3, R24, c[0x0][0x218], RZ ;  /* 0x0000860018037a24 */ /* 0x000fe400078e02ff */
[----:B------:R-:W-:Y:S01]  /*1b00*/  @!P4 IADD3.X R11, R36, UR17, RZ, P0, !PT ;  /* 0x00000011240bcc10 */ /* 0x000fe200087fe4ff */
[----:B------:R-:W-:Y:S01]  /*1b10*/  STL.64 [R1+0x28], R42 ;  /* 0x0000282a01007387 */ /* 0x000fe20000100a00 */
[----:B------:R-:W-:Y:S01]  /*1b20*/  ISETP.GE.AND P0, PT, R34, c[0x0][0x1fc], PT ;  /* 0x00007f0022007a0c */ /* 0x000fe20003f06270 */
[----:B------:R-:W-:Y:S02]  /*1b30*/  USHF.L.U32 UR21, UR6, 0x6, URZ ;  /* 0x0000000606157899 */ /* 0x000fe4000800063f */
[----:B------:R1:W-:Y:S01]  /*1b40*/  STL [R1+0x34], R16 ;  /* 0x0000341001007387 */ /* 0x0003e20000100800 */
[----:B------:R-:W-:Y:S01]  /*1b50*/  ISETP.GE.AND P1, PT, R18, c[0x0][0x1fc], PT ;  /* 0x00007f0012007a0c */ /* 0x000fe20003f26270 */
[----:B------:R-:W-:-:S02]  /*1b60*/  USHF.L.U64.HI UR20, UR6, UR20, UR7 ;  /* 0x0000001406147299 */ /* 0x000fc40008010207 */
[----:B------:R3:W-:Y:S01]  /*1b70*/  STL.64 [R1+0x48], R22 ;  /* 0x0000481601007387 */ /* 0x0007e20000100a00 */
[----:B------:R-:W-:Y:S01]  /*1b80*/  IMAD R2, R15, c[0x0][0x21c], R3 ;  /* 0x000087000f027a24 */ /* 0x000fe200078e0203 */
[C---:B------:R-:W-:Y:S01]  /*1b90*/  ISETP.LT.OR P5, PT, R0.reuse, 0x1, !P3 ;  /* 0x000000010000780c */ /* 0x040fe20005fa1670 */
[----:B------:R-:W-:Y:S01]  /*1ba0*/  UIMAD UR13, UR20, UR16, URZ ;  /* 0x00000010140d72a4 */ /* 0x000fe2000f8e023f */
[----:B------:R-:W-:Y:S02]  /*1bb0*/  SEL R3, RZ, 0x1, P1 ;  /* 0x00000001ff037807 */ /* 0x000fe40000800000 */
[C---:B------:R-:W-:Y:S01]  /*1bc0*/  ISETP.LT.OR P2, PT, R0.reuse, 0x21, !P2 ;  /* 0x000000210000780c */ /* 0x040fe20005741670 */
[----:B------:R-:W-:Y:S01]  /*1bd0*/  IMAD.U32 R28, RZ, RZ, UR21 ;  /* 0x00000015ff1c7e24 */ /* 0x000fe2000f8e00ff */
[----:B------:R-:W-:Y:S01]  /*1be0*/  ISETP.LT.OR P1, PT, R0, 0x21, !P3 ;  /* 0x000000210000780c */ /* 0x000fe20005f21670 */
[----:B------:R-:W-:Y:S01]  /*1bf0*/  UIMAD UR13, UR12, UR21, UR13 ;  /* 0x000000150c0d72a4 */ /* 0x000fe2000f8e020d */
[----:B------:R-:W-:-:S05]  /*1c00*/  LEA.HI R29, R38, R37, RZ, 0x5 ;  /* 0x00000025261d7211 */ /* 0x000fca00078f28ff */
[----:B------:R2:W-:Y:S04]  /*1c10*/  LDGSTS.E.BYPASS.LTC128B.128 [R14+0x12080], [R4.64+0x80], !P5 ;  /* 0x12080080040e7fae */ /* 0x0005e8000e901d4e */
[----:B------:R4:W-:Y:S01]  /*1c20*/  LDGSTS.E.BYPASS.LTC128B.128 [R14+0x11080], [R12.64], !P2 ;  /* 0x110800000c0e7fae */ /* 0x0009e2000d101d4e */
[----:B-1----:R-:W-:-:S04]  /*1c30*/  IMAD.WIDE.U32 R16, R39, c[0x0][0x288], R20 ;  /* 0x0000a20027107a25 */ /* 0x002fc800078e0014 */
[----:B---3--:R-:W-:Y:S01]  /*1c40*/  IMAD.WIDE.U32 R22, R15, c[0x0][0x218], R6 ;  /* 0x000086000f167a25 */ /* 0x008fe200078e0006 */
[----:B------:R-:W-:Y:S01]  /*1c50*/  SEL R6, RZ, 0xffffffff, P0 ;  /* 0xffffffffff067807 */ /* 0x000fe20000000000 */
[----:B------:R4:W-:Y:S02]  /*1c60*/  LDGSTS.E.BYPASS.LTC128B.128 [R14+0x13080], [R12.64+0x80], !P1 ;  /* 0x130800800c0e7fae */ /* 0x0009e4000c901d4e */
[----:B------:R-:W-:Y:S02]  /*1c70*/  IMAD.IADD R45, R23, 0x1, R2 ;  /* 0x00000001172d7824 */ /* 0x000fe400078e0202 */
[----:B------:R-:W-:Y:S02]  /*1c80*/  IMAD.SHL.U32 R2, R6, 0x2, RZ ;  /* 0x0000000206027824 */ /* 0x000fe400078e00ff */
[----:B------:R-:W-:Y:S01]  /*1c90*/  IMAD.MOV.U32 R44, RZ, RZ, R22 ;  /* 0x000000ffff2c7224 */ /* 0x000fe200078e0016 */
[C---:B------:R-:W-:Y:S02]  /*1ca0*/  @!P4 LEA R8, P0, R9.reuse, c[0x0][0x258], 0x2 ;  /* 0x000096000908ca11 */ /* 0x040fe400078010ff */
[----:B------:R-:W-:Y:S01]  /*1cb0*/  LOP3.LUT R3, R2, 0x2, R3, 0xe2, !PT ;  /* 0x0000000202037812 */ /* 0x000fe200078ee203 */
[----:B------:R-:W-:Y:S01]  /*1cc0*/  IMAD.WIDE.U32 R6, R28, UR16, R44 ;  /* 0x000000101c067c25 */ /* 0x000fe2000f8e002c */
[----:B------:R-:W-:-:S02]  /*1cd0*/  @!P4 LEA.HI.X R9, R9, c[0x0][0x25c], R11, 0x2, P0 ;  /* 0x000097000909ca11 */ /* 0x000fc400000f140b */
[----:B------:R-:W-:Y:S02]  /*1ce0*/  LOP3.LUT P5, RZ, R3, 0x1, RZ, 0xc0, !PT ;  /* 0x0000000103ff7812 */ /* 0x000fe400078ac0ff */
[----:B--2---:R-:W-:Y:S02]  /*1cf0*/  IADD3 R4, R7, UR13, RZ ;  /* 0x0000000d07047c10 */ /* 0x004fe4000fffe0ff */
[C---:B------:R-:W-:Y:S02]  /*1d00*/  LEA R2, P0, R6.reuse, c[0x0][0x1f0], 0x1 ;  /* 0x00007c0006027a11 */ /* 0x040fe400078008ff */
[----:B------:R-:W-:Y:S02]  /*1d10*/  LOP3.LUT P6, RZ, R3, 0x2, RZ, 0xc0, !PT ;  /* 0x0000000203ff7812 */ /* 0x000fe400078cc0ff */
[----:B------:R-:W-:Y:S02]  /*1d20*/  SHF.R.S32.HI R20, RZ, 0x5, R29 ;  /* 0x00000005ff147819 */ /* 0x000fe4000001141d */
[----:B------:R-:W-:-:S02]  /*1d30*/  LEA.HI.X R3, R6, c[0x0][0x1f4], R4, 0x1, P0 ;  /* 0x00007d0006037a11 */ /* 0x000fc400000f0c04 */
[C---:B------:R-:W-:Y:S02]  /*1d40*/  ISETP.LT.OR P1, PT, R0.reuse, 0x1, !P5 ;  /* 0x000000010000780c */ /* 0x040fe40006f21670 */
[----:B------:R-:W-:Y:S01]  /*1d50*/  ISETP.LT.OR P0, PT, R0, 0x1, !P6 ;  /* 0x000000010000780c */ /* 0x000fe20007701670 */
[----:B------:R-:W-:Y:S01]  /*1d60*/  IMAD R25, R31, c[0x0][0x288], RZ ;  /* 0x0000a2001f197a24 */ /* 0x000fe200078e02ff */
[----:B------:R-:W-:Y:S01]  /*1d70*/  LEA.HI R10, R29, R20, RZ, 0x1 ;  /* 0x000000141d0a7211 */ /* 0x000fe200078f08ff */
[----:B------:R-:W-:Y:S01]  /*1d80*/  @!P4 IMAD.SHL.U32 R6, R37, 0x10, RZ ;  /* 0x000000102506c824 */ /* 0x000fe200078e00ff */
[----:B------:R-:W-:Y:S01]  /*1d90*/  USHF.L.U32 UR13, UR6, 0x5, URZ ;  /* 0x00000005060d7899 */ /* 0x000fe2000800063f */
[----:B------:R-:W-:Y:S01]  /*1da0*/  IMAD R25, R39, c[0x0][0x28c], R25 ;  /* 0x0000a30027197a24 */ /* 0x000fe200078e0219 */
[----:B------:R-:W-:Y:S01]  /*1db0*/  LOP3.LUT R10, R10, 0xfffffffe, RZ, 0xc0, !PT ;  /* 0xfffffffe0a0a7812 */ /* 0x000fe200078ec0ff */
[----:B------:R-:W-:Y:S01]  /*1dc0*/  UMOV UR12, 0x5 ;  /* 0x00000005000c7882 */ /* 0x000fe20000000000 */
[----:B------:R-:W-:Y:S01]  /*1dd0*/  LEA.HI R7, R38, R37, RZ, 0x4 ;  /* 0x0000002526077211 */ /* 0x000fe200078f20ff */
[----:B------:R-:W-:Y:S01]  /*1de0*/  USHF.L.U64.HI UR12, UR6, UR12, UR7 ;  /* 0x0000000c060c7299 */ /* 0x000fe20008010207 */
[----:B------:R-:W-:Y:S01]  /*1df0*/  STL [R1+0x58], R36 ;  /* 0x0000582401007387 */ /* 0x000fe20000100800 */
[----:B------:R-:W-:Y:S01]  /*1e00*/  USHF.L.U32 UR7, UR13, 0x1, URZ ;  /* 0x000000010d077899 */ /* 0x000fe2000800063f */
[----:B------:R-:W-:-:S02]  /*1e10*/  IMAD.IADD R5, R17, 0x1, R25 ;  /* 0x0000000111057824 */ /* 0x000fc400078e0219 */
[----:B------:R1:W-:Y:S01]  /*1e20*/  STL.64 [R1+0x20], R22 ;  /* 0x0000201601007387 */ /* 0x0003e20000100a00 */
[----:B------:R-:W-:-:S03]  /*1e30*/  IMAD.MOV.U32 R4, RZ, RZ, R16 ;  /* 0x000000ffff047224 */ /* 0x000fc600078e0010 */
[----:B------:R2:W-:Y:S01]  /*1e40*/  @!P4 LDGSTS.E.BYPASS.LTC128B.128 [R6+0x20080], [R8.64] ;  /* 0x200800000806cfae */ /* 0x0005e2000b901d4e */
[----:B------:R-:W-:-:S03]  /*1e50*/  USHF.L.U64.HI UR6, UR13, 0x1, UR12 ;  /* 0x000000010d067899 */ /* 0x000fc6000801020c */
[----:B------:R-:W0:Y:S01]  /*1e60*/  LDGDEPBAR ;  /* 0x00000000000079af */ /* 0x000e220000000000 */
[----:B------:R-:W-:-:S03]  /*1e70*/  IMAD.WIDE.U32 R42, R15, c[0x0][0x290], R4 ;  /* 0x0000a4000f2a7a25 */ /* 0x000fc600078e0004 */
[----:B------:R3:W-:Y:S01]  /*1e80*/  LDGSTS.E.BYPASS.LTC128B.128 [R14+0x18080], [R2.64], !P1 ;  /* 0x18080000020e7fae */ /* 0x0007e2000c901d4e */
[----:B------:R-:W-:-:S03]  /*1e90*/  ISETP.LT.OR P2, PT, R0, 0x21, !P5 ;  /* 0x000000210000780c */ /* 0x000fc60006f41670 */
[----:B------:R3:W-:Y:S01]  /*1ea0*/  LDGSTS.E.BYPASS.LTC128B.128 [R14+0x1a080], [R2.64+0x80], !P0 ;  /* 0x1a080080020e7fae */ /* 0x0007e2000c101d4e */
[----:B------:R-:W-:Y:S02]  /*1eb0*/  ISETP.LT.OR P1, PT, R0, 0x21, !P6 ;  /* 0x000000210000780c */ /* 0x000fe40007721670 */
[----:B------:R-:W-:Y:S01]  /*1ec0*/  LEA.HI R11, R38, R37, RZ, 0x2 ;  /* 0x00000025260b7211 */ /* 0x000fe200078f10ff */
[----:B-1----:R-:W-:Y:S01]  /*1ed0*/  IMAD.IADD R22, R20, 0x1, -R10 ;  /* 0x0000000114167824 */ /* 0x002fe200078e0a0a */
[----:B------:R-:W-:Y:S01]  /*1ee0*/  SHF.R.S32.HI R10, RZ, 0x4, R7 ;  /* 0x00000004ff0a7819 */ /* 0x000fe20000011407 */
[----:B--2---:R-:W-:-:S03]  /*1ef0*/  IMAD R6, R24, c[0x0][0x290], RZ ;  /* 0x0000a40018067a24 */ /* 0x004fc600078e02ff */
[----:B------:R-:W-:Y:S01]  /*1f00*/  LEA.HI R4, R7, R10, RZ, 0x1 ;  /* 0x0000000a07047211 */ /* 0x000fe200078f08ff */
[----:B------:R-:W-:-:S03]  /*1f10*/  IMAD R6, R15, c[0x0][0x294], R6 ;  /* 0x0000a5000f067a24 */ /* 0x000fc600078e0206 */
[----:B------:R-:W-:Y:S01]  /*1f20*/  LOP3.LUT R4, R4, 0xfffffffe, RZ, 0xc0, !PT ;  /* 0xfffffffe04047812 */ /* 0x000fe200078ec0ff */
[----:B------:R-:W-:Y:S01]  /*1f30*/  IMAD.IADD R36, R43, 0x1, R6 ;  /* 0x000000012b247824 */ /* 0x000fe200078e0206 */
[----:B---3--:R-:W-:-:S04]  /*1f40*/  IADD3 R2, P0, R2, UR7, RZ ;  /* 0x0000000702027c10 */ /* 0x008fc8000ff1e0ff */
[----:B------:R-:W-:Y:S02]  /*1f50*/  IADD3.X R3, R3, UR6, RZ, P0, !PT ;  /* 0x0000000603037c10 */ /* 0x000fe400087fe4ff */
[----:B------:R-:W-:Y:S02]  /*1f60*/  IADD3 R0, P0, R42, UR18, RZ ;  /* 0x000000122a007c10 */ /* 0x000fe4000ff1e0ff */
[--C-:B------:R-:W-:Y:S02]  /*1f70*/  SHF.R.S32.HI R8, RZ, 0x2, R11.reuse ;  /* 0x00000002ff087819 */ /* 0x100fe4000001140b */
[----:B------:R-:W-:Y:S01]  /*1f80*/  LOP3.LUT R7, R7, 0xfffffff0, RZ, 0xc0, !PT ;  /* 0xfffffff007077812 */ /* 0x000fe200078ec0ff */
[----:B------:R-:W-:Y:S01]  /*1f90*/  IMAD.IADD R10, R10, 0x1, -R4 ;  /* 0x000000010a0a7824 */ /* 0x000fe200078e0a04 */
[----:B------:R-:W-:Y:S01]  /*1fa0*/  SHF.R.S32.HI R6, RZ, 0x1f, R11 ;  /* 0x0000001fff067819 */ /* 0x000fe2000001140b */
[----:B------:R-:W-:Y:S01]  /*1fb0*/  IMAD R31, R31, c[0x0][0x238], RZ ;  /* 0x00008e001f1f7a24 */ /* 0x000fe200078e02ff */
[----:B------:R-:W-:Y:S01]  /*1fc0*/  IADD3.X R5, R36, UR17, RZ, P0, !PT ;  /* 0x0000001124057c10 */ /* 0x000fe200087fe4ff */
[----:B------:R1:W-:Y:S01]  /*1fd0*/  LDGSTS.E.BYPASS.LTC128B.128 [R14+0x19080], [R2.64], !P2 ;  /* 0x19080000020e7fae */ /* 0x0003e2000d101d4e */
[----:B------:R-:W-:-:S02]  /*1fe0*/  LEA R20, P0, R0, c[0x0][0x280], 0x2 ;  /* 0x0000a00000147a11 */ /* 0x000fc400078010ff */
[----:B------:R-:W-:Y:S01]  /*1ff0*/  LEA.HI R4, R6, R8, RZ, 0x3 ;  /* 0x0000000806047211 */ /* 0x000fe200078f18ff */
[----:B------:R-:W-:Y:S01]  /*2000*/  IMAD.IADD R7, R37, 0x1, -R7 ;  /* 0x0000000125077824 */ /* 0x000fe200078e0a07 */
[----:B------:R-:W-:Y:S01]  /*2010*/  LEA.HI.X R21, R0, c[0x0][0x284], R5, 0x2, P0 ;  /* 0x0000a10000157a11 */ /* 0x000fe200000f1405 */
[----:B------:R1:W-:Y:S01]  /*2020*/  LDGSTS.E.BYPASS.LTC128B.128 [R14+0x1b080], [R2.64+0x80], !P1 ;  /* 0x1b080080020e7fae */ /* 0x0003e2000c901d4e */
[----:B------:R-:W-:Y:S01]  /*2030*/  LOP3.LUT R0, R4, 0xfffffff8, RZ, 0xc0, !PT ;  /* 0xfffffff804007812 */ /* 0x000fe200078ec0ff */
[C---:B------:R-:W-:Y:S01]  /*2040*/  IMAD R31, R39.reuse, c[0x0][0x23c], R31 ;  /* 0x00008f00271f7a24 */ /* 0x040fe200078e021f */
[----:B------:R-:W-:Y:S01]  /*2050*/  SHF.R.S32.HI R4, RZ, 0x1f, R7 ;  /* 0x0000001fff047819 */ /* 0x000fe20000011407 */
[----:B------:R-:W-:-:S04]  /*2060*/  IMAD.WIDE.U32 R26, R39, c[0x0][0x238], R26 ;  /* 0x00008e00271a7a25 */ /* 0x000fc800078e001a */
[----:B------:R-:W-:Y:S01]  /*2070*/  IMAD.IADD R17, R8, 0x1, -R0 ;  /* 0x0000000108117824 */ /* 0x000fe200078e0a00 */
[----:B----4-:R-:W-:Y:S01]  /*2080*/  LEA.HI R13, R4, R7, RZ, 0x3 ;  /* 0x00000007040d7211 */ /* 0x010fe200078f18ff */
[----:B------:R-:W-:-:S03]  /*2090*/  IMAD.SHL.U32 R16, R22, 0x10, RZ ;  /* 0x0000001016107824 */ /* 0x000fc600078e00ff */
[----:B------:R-:W-:Y:S01]  /*20a0*/  LOP3.LUT R5, R13, 0xfffffff8, RZ, 0xc0, !PT ;  /* 0xfffffff80d057812 */ /* 0x000fe200078ec0ff */
[----:B------:R-:W-:Y:S02]  /*20b0*/  IMAD R4, R24, c[0x0][0x240], RZ ;  /* 0x0000900018047a24 */ /* 0x000fe400078e02ff */
[----:B-1----:R-:W-:Y:S02]  /*20c0*/  IMAD.SHL.U32 R2, R32, 0x40, RZ ;  /* 0x0000004020027824 */ /* 0x002fe400078e00ff */
[----:B------:R-:W-:-:S03]  /*20d0*/  IMAD.IADD R3, R27, 0x1, R31 ;  /* 0x000000011b037824 */ /* 0x000fc600078e021f */
[----:B------:R-:W-:Y:S01]  /*20e0*/  LOP3.LUT R0, R2, 0x1c0, RZ, 0xc0, !PT ;  /* 0x000001c002007812 */ /* 0x000fe200078ec0ff */
[----:B------:R-:W-:-:S03]  /*20f0*/  IMAD.MOV.U32 R2, RZ, RZ, R26 ;  /* 0x000000ffff027224 */ /* 0x000fc600078e001a */
[C---:B------:R-:W-:Y:S01]  /*2100*/  LOP3.LUT R6, R0.reuse, 0x10, R16, 0xf8, !PT ;  /* 0x0000001000067812 */ /* 0x040fe200078ef810 */
[----:B------:R-:W-:Y:S01]  /*2110*/  IMAD.WIDE.U32 R46, R15, c[0x0][0x240], R2 ;  /* 0x000090000f2e7a25 */ /* 0x000fe200078e0002 */
[--C-:B------:R-:W-:Y:S02]  /*2120*/  LOP3.LUT R2, R0, 0x8, R33.reuse, 0xf8, !PT ;  /* 0x0000000800027812 */ /* 0x100fe400078ef821 */
[----:B------:R-:W-:Y:S01]  /*2130*/  SHF.R.U32.HI R8, RZ, 0x3, R0 ;  /* 0x00000003ff087819 */ /* 0x000fe20000011600 */
[----:B------:R-:W-:Y:S02]  /*2140*/  IMAD.SHL.U32 R0, R17, 0x40, RZ ;  /* 0x0000004011007824 */ /* 0x000fe400078e00ff */
[----:B------:R-:W-:Y:S01]  /*2150*/  IMAD.SHL.U32 R3, R30, 0x8, RZ ;  /* 0x000000081e037824 */ /* 0x000fe200078e00ff */
[----:B------:R-:W-:Y:S01]  /*2160*/  LOP3.LUT R9, R6, 0x8, R33, 0xf8, !PT ;  /* 0x0000000806097812 */ /* 0x000fe200078ef821 */
[----:B------:R-:W-:Y:S01]  /*2170*/  IMAD.IADD R7, R7, 0x1, -R5 ;  /* 0x0000000107077824 */ /* 0x000fe200078e0a05 */
[----:B------:R-:W-:Y:S01]  /*2180*/  LOP3.LUT R5, R2, R8, RZ, 0x3c, !PT ;  /* 0x0000000802057212 */ /* 0x000fe200078e3cff */
[----:B------:R-:W-:Y:S01]  /*2190*/  IMAD R23, R15, c[0x0][0x244], R4 ;  /* 0x000091000f177a24 */ /* 0x000fe200078e0204 */
[----:B------:R-:W-:Y:S01]  /*21a0*/  LOP3.LUT R2, R0, 0x1c0, RZ, 0xc0, !PT ;  /* 0x000001c000027812 */ /* 0x000fe200078ec0ff */
[C---:B------:R-:W-:Y:S01]  /*21b0*/  IMAD R4, R10.reuse, 0x800, R35 ;  /* 0x000008000a047824 */ /* 0x040fe200078e0223 */
[----:B------:R-:W-:Y:S01]  /*21c0*/  LOP3.LUT R0, R3, 0x18, RZ, 0xc0, !PT ;  /* 0x0000001803007812 */ /* 0x000fe200078ec0ff */
[----:B------:R-:W-:Y:S01]  /*21d0*/  IMAD.SHL.U32 R6, R10, 0x20, RZ ;  /* 0x000000200a067824 */ /* 0x000fe200078e00ff */
[----:B------:R-:W-:Y:S01]  /*21e0*/  SHF.R.U32.HI R3, RZ, 0x3, R2 ;  /* 0x00000003ff037819 */ /* 0x000fe20000011602 */
[----:B------:R-:W-:Y:S01]  /*21f0*/  IMAD.IADD R5, R4, 0x1, R5 ;  /* 0x0000000104057824 */ /* 0x000fe200078e0205 */
[----:B------:R-:W-:-:S02]  /*2200*/  LOP3.LUT R4, R11, 0x3ffffffc, RZ, 0xc0, !PT ;  /* 0x3ffffffc0b047812 */ /* 0x000fc400078ec0ff */
[----:B------:R-:W-:Y:S01]  /*2210*/  LOP3.LUT R12, R0, 0x20, R6, 0xf8, !PT ;  /* 0x00000020000c7812 */ /* 0x000fe200078ef806 */
[----:B------:R-:W-:Y:S01]  /*2220*/  IMAD.SHL.U32 R6, R7, 0x40, RZ ;  /* 0x0000004007067824 */ /* 0x000fe200078e00ff */
[----:B------:R-:W-:Y:S01]  /*2230*/  LOP3.LUT R11, R3, R2, R0, 0x1e, !PT ;  /* 0x00000002030b7212 */ /* 0x000fe200078e1e00 */
[----:B------:R-:W-:Y:S01]  /*2240*/  IMAD.IADD R0, R37, 0x1, -R4 ;  /* 0x0000000125007824 */ /* 0x000fe200078e0a04 */
[----:B------:R-:W-:Y:S01]  /*2250*/  LOP3.LUT R3, R9, R8, RZ, 0x3c, !PT ;  /* 0x0000000809037212 */ /* 0x000fe200078e3cff */
[----:B------:R-:W-:Y:S01]  /*2260*/  IMAD.SHL.U32 R2, R22, 0x400, RZ ;  /* 0x0000040016027824 */ /* 0x000fe200078e00ff */
[----:B------:R-:W-:Y:S01]  /*2270*/  LOP3.LUT R4, R6, 0x1c0, RZ, 0xc0, !PT ;  /* 0x000001c006047812 */ /* 0x000fe200078ec0ff */
[----:B------:R-:W-:Y:S02]  /*2280*/  IMAD.SHL.U32 R9, R10, 0x8, RZ ;  /* 0x000000080a097824 */ /* 0x000fe400078e00ff */
[----:B------:R-:W-:Y:S01]  /*2290*/  IMAD R8, R0, 0x2, R2 ;  /* 0x0000000200087824 */ /* 0x000fe200078e0202 */
[--C-:B------:R-:W-:Y:S01]  /*22a0*/  SHF.R.U32.HI R6, RZ, 0x3, R4.reuse ;  /* 0x00000003ff067819 */ /* 0x100fe20000011604 */
[----:B------:R-:W-:Y:S01]  /*22b0*/  IMAD R0, R10, 0x200, R3 ;  /* 0x000002000a007824 */ /* 0x000fe200078e0203 */
[----:B------:R-:W-:Y:S01]  /*22c0*/  LOP3.LUT R3, R4, 0x8, R9, 0xf8, !PT ;  /* 0x0000000804037812 */ /* 0x000fe200078ef809 */
[----:B------:R-:W-:Y:S01]  /*22d0*/  IMAD.IADD R11, R8, 0x1, R11 ;  /* 0x00000001080b7824 */ /* 0x000fe200078e020b */
[----:B------:R-:W-:-:S02]  /*22e0*/  LOP3.LUT R4, R6, R12, R4, 0x1e, !PT ;  /* 0x0000000c06047212 */ /* 0x000fc400078e1e04 */
[----:B------:R-:W-:Y:S01]  /*22f0*/  LOP3.LUT R6, R3, R6, RZ, 0x3c, !PT ;  /* 0x0000000603067212 */ /* 0x000fe200078e3cff */
[----:B------:R-:W-:Y:S01]  /*2300*/  IMAD.SHL.U32 R3, R13, 0x40, RZ ;  /* 0x000000400d037824 */ /* 0x000fe200078e00ff */
[----:B------:R-:W-:-:S04]  /*2310*/  LOP3.LUT R8, R29, 0xffffffe0, RZ, 0xc0, !PT ;  /* 0xffffffe01d087812 */ /* 0x000fc800078ec0ff */
[----:B------:R-:W-:Y:S01]  /*2320*/  LOP3.LUT R3, R3, 0xfffffe00, RZ, 0xc0, !PT ;  /* 0xfffffe0003037812 */ /* 0x000fe200078ec0ff */
[----:B------:R-:W-:-:S03]  /*2330*/  IMAD.IADD R10, R37, 0x1, -R8 ;  /* 0x00000001250a7824 */ /* 0x000fc600078e0a08 */
[----:B------:R-:W-:Y:S02]  /*2340*/  IADD3 R213, R6, R3, R2 ;  /* 0x0000000306d57210 */ /* 0x000fe40007ffe002 */
[----:B------:R-:W-:-:S04]  /*2350*/  SHF.R.S32.HI R6, RZ, 0x1f, R10 ;  /* 0x0000001fff067819 */ /* 0x000fc8000001140a */
[----:B------:R-:W-:Y:S01]  /*2360*/  LEA.HI R6, R6, R10, RZ, 0x2 ;  /* 0x0000000a06067211 */ /* 0x000fe200078f10ff */
[----:B------:R-:W-:Y:S03]  /*2370*/  STL.64 [R1+0x18], R44 ;  /* 0x0000182c01007387 */ /* 0x000fe60000100a00 */
[----:B------:R-:W-:Y:S01]  /*2380*/  LEA.HI.SX32 R2, R6, R16, 0x1e ;  /* 0x0000001006027211 */ /* 0x000fe200078ff2ff */
[----:B------:R-:W-:Y:S01]  /*2390*/  STL.64 [R1+0x40], R42 ;  /* 0x0000402a01007387 */ /* 0x000fe20000100a00 */
[----:B------:R-:W-:Y:S01]  /*23a0*/  LOP3.LUT R216, R4, R3, RZ, 0xfc, !PT ;  /* 0x0000000304d87212 */ /* 0x000fe200078efcff */
[----:B------:R-:W-:Y:S02]  /*23b0*/  IMAD.IADD R4, R47, 0x1, R23 ;  /* 0x000000012f047824 */ /* 0x000fe400078e0217 */
[----:B------:R-:W-:Y:S01]  /*23c0*/  STL [R1+0x3c], R36 ;  /* 0x00003c2401007387 */ /* 0x000fe20000100800 */
[----:B------:R-:W-:Y:S01]  /*23d0*/  IADD3 R3, R14, 0x10080, RZ ;  /* 0x000100800e037810 */ /* 0x000fe20007ffe0ff */
[----:B------:R-:W-:-:S02]  /*23e0*/  UIADD3 UR17, UR16, 0x1, URZ ;  /* 0x0000000110117890 */ /* 0x000fc4000fffe03f */
[----:B------:R-:W-:Y:S04]  /*23f0*/  STL.64 [R1+0x50], R46 ;  /* 0x0000502e01007387 */ /* 0x000fe80000100a00 */
[----:B------:R1:W-:Y:S01]  /*2400*/  STL [R1+0x30], R2 ;  /* 0x0000300201007387 */ /* 0x0003e20000100800 */
[----:B------:R-:W-:-:S03]  /*2410*/  UISETP.GE.AND UP0, UPT, UR17, UR9, UPT ;  /* 0x000000091100728c */ /* 0x000fc6000bf06270 */
[----:B------:R2:W-:Y:S04]  /*2420*/  STL [R1+0x5c], R4 ;  /* 0x00005c0401007387 */ /* 0x0005e80000100800 */
[----:B------:R2:W-:Y:S01]  /*2430*/  STL [R1+0x64], R3 ;  /* 0x0000640301007387 */ /* 0x0005e20000100800 */
[----:B------:R-:W-:Y:S02]  /*2440*/  R2P PR, R32, 0x6 ;  /* 0x0000000620007804 */ /* 0x000fe40000000000 */
[----:B------:R-:W-:Y:S02]  /*2450*/  PLOP3.LUT P0, PT, PT, PT, UP0, 0x80, 0x0 ;  /* 0x000000000000781c */ /* 0x000fe40003f0f008 */
[----:B-1----:R-:W-:-:S05]  /*2460*/  IADD3 R2, R14, 0x18080, RZ ;  /* 0x000180800e027810 */ /* 0x002fca0007ffe0ff */
[----:B------:R2:W-:Y:S01]  /*2470*/  STL [R1+0x60], R2 ;  /* 0x0000600201007387 */ /* 0x0005e20000100800 */
[----:B------:R-:W-:Y:S02]  /*2480*/  @!P4 IMAD.SHL.U32 R9, R37, 0x10, RZ ;  /* 0x000000102509c824 */ /* 0x000fe400078e00ff */
[----:B------:R-:W-:Y:S02]  /*2490*/  IMAD.MOV.U32 R210, RZ, RZ, 0x10 ;  /* 0x00000010ffd27424 */ /* 0x000fe400078e00ff */
[----:B------:R-:W-:Y:S01]  /*24a0*/  IMAD.MOV.U32 R211, RZ, RZ, 0x20 ;  /* 0x00000020ffd37424 */ /* 0x000fe200078e00ff */
[----:B------:R2:W-:Y:S01]  /*24b0*/  @!P4 LDGSTS.E.BYPASS.LTC128B.128 [R9+0x20280], [R20.64] ;  /* 0x202800001409cfae */ /* 0x0005e2000b901d4e */
[----:B------:R-:W-:Y:S01]  /*24c0*/  IMAD.SHL.U32 R236, R11, 0x2, RZ ;  /* 0x000000020bec7824 */ /* 0x000fe200078e00ff */
[----:B------:R-:W-:Y:S02]  /*24d0*/  UMOV UR18, UR5 ;  /* 0x0000000500127c82 */ /* 0x000fe40008000000 */
[----:B------:R-:W0:Y:S01]  /*24e0*/  LDGDEPBAR ;  /* 0x00000000000079af */ /* 0x000e220000000000 */
[----:B------:R-:W-:-:S03]  /*24f0*/  SEL R210, R210, 0xfffffff0, !P1 ;  /* 0xfffffff0d2d27807 */ /* 0x000fc60004800000 */
[----:B------:R-:W0:Y:S01]  /*2500*/  LDGDEPBAR ;  /* 0x00000000000079af */ /* 0x000e220000000000 */
[----:B------:R-:W-:Y:S02]  /*2510*/  SEL R211, R211, 0xffffffe0, !P2 ;  /* 0xffffffe0d3d37807 */ /* 0x000fe40005000000 */
[----:B------:R-:W-:Y:S01]  /*2520*/  IADD3 R12, R236, 0x20480, RZ ;  /* 0x00020480ec0c7810 */ /* 0x000fe20007ffe0ff */
[----:B------:R-:W-:Y:S05]  /*2530*/  @P0 BRA `(.L_x_1573) ;  /* 0x000001f000000947 */ /* 0x000fea0003800000 */
[----:B------:R-:W-:Y:S01]  /*2540*/  USHF.R.S32.HI UR5, URZ, 0x1f, UR17 ;  /* 0x0000001f3f057899 */ /* 0x000fe20008011411 */
[----:B--2---:R-:W-:Y:S01]  /*2550*/  IMAD.WIDE.U32 R8, R28, UR17, R44 ;  /* 0x000000111c087c25 */ /* 0x004fe2000f8e002c */
[----:B------:R-:W-:Y:S01]  /*2560*/  UIMAD UR20, UR20, UR17, URZ ;  /* 0x00000011141472a4 */ /* 0x000fe2000f8e023f */
[----:B------:R-:W-:Y:S01]  /*2570*/  ISETP.GE.AND P2, PT, R18, c[0x0][0x1fc], PT ;  /* 0x00007f0012007a0c */ /* 0x000fe20003f46270 */
[----:B------:R-:W-:Y:S01]  /*2580*/  USHF.L.U32 UR23, UR17, 0x6, URZ ;  /* 0x0000000611177899 */ /* 0x000fe2000800063f */
[----:B------:R-:W-:Y:S01]  /*2590*/  BSSY B0, `(.L_x_1573) ;  /* 0x0000019000007945 */ /* 0x000fe20003800000 */
[----:B------:R-:W-:Y:S01]  /*25a0*/  UIMAD UR5, UR5, UR21, UR20 ;  /* 0x00000015050572a4 */ /* 0x000fe2000f8e0214 */
[----:B------:R-:W-:-:S03]  /*25b0*/  LEA R2, P0, R8, c[0x0][0x1f0], 0x1 ;  /* 0x00007c0008027a11 */ /* 0x000fc600078008ff */
[----:B------:R-:W-:Y:S02]  /*25c0*/  IMAD.U32 R11, RZ, RZ, UR23 ;  /* 0x00000017ff0b7e24 */ /* 0x000fe4000f8e00ff */
[----:B------:R-:W-:-:S03]  /*25d0*/  IADD3 R3, R9, UR5, RZ ;  /* 0x0000000509037c10 */ /* 0x000fc6000fffe0ff */
[----:B------:R-:W-:Y:S02]  /*25e0*/  IADD3 R4, -R11, UR10, -R41 ;  /* 0x0000000a0b047c10 */ /* 0x000fe4000fffe929 */
[----:B------:R-:W-:Y:S02]  /*25f0*/  LEA.HI.X R3, R8, c[0x0][0x1f4], R3, 0x1, P0 ;  /* 0x00007d0008037a11 */ /* 0x000fe400000f0c03 */
[----:B------:R-:W-:-:S13]  /*2600*/  ISETP.LT.OR P0, PT, R4, 0x1, P2 ;  /* 0x000000010400780c */ /* 0x000fda0001701670 */
[----:B------:R1:W-:Y:S01]  /*2610*/  LDGSTS.E.BYPASS.LTC128B.128 [R14+0x1c080], [R2.64], !P0 ;  /* 0x1c080000020e7fae */ /* 0x0003e2000c101d4e */
[----:B------:R-:W-:-:S04]  /*2620*/  IADD3 R8, P0, R2, UR7, RZ ;  /* 0x0000000702087c10 */ /* 0x000fc8000ff1e0ff */
[----:B------:R-:W-:Y:S02]  /*2630*/  IADD3.X R9, R3, UR6, RZ, P0, !PT ;  /* 0x0000000603097c10 */ /* 0x000fe400087fe4ff */
[----:B------:R-:W-:-:S04]  /*2640*/  ISETP.GE.AND P0, PT, R34, c[0x0][0x1fc], PT ;  /* 0x00007f0022007a0c */ /* 0x000fc80003f06270 */
[C---:B------:R-:W-:Y:S02]  /*2650*/  ISETP.LT.OR P1, PT, R4.reuse, 0x1, P0 ;  /* 0x000000010400780c */ /* 0x040fe40000721670 */
[----:B------:R-:W-:-:S11]  /*2660*/  ISETP.LT.OR P0, PT, R4, 0x21, P0 ;  /* 0x000000210400780c */ /* 0x000fd60000701670 */
[----:B------:R1:W-:Y:S01]  /*2670*/  LDGSTS.E.BYPASS.LTC128B.128 [R14+0x1e080], [R2.64+0x80], !P1 ;  /* 0x1e080080020e7fae */ /* 0x0003e2000c901d4e */
[----:B------:R-:W-:-:S13]  /*2680*/  ISETP.LT.OR P1, PT, R4, 0x21, P2 ;  /* 0x000000210400780c */ /* 0x000fda0001721670 */
[----:B------:R2:W-:Y:S04]  /*2690*/  LDGSTS.E.BYPASS.LTC128B.128 [R14+0x1d080], [R8.64], !P1 ;  /* 0x1d080000080e7fae */ /* 0x0005e8000c901d4e */
[----:B------:R2:W-:Y:S01]  /*26a0*/  LDGSTS.E.BYPASS.LTC128B.128 [R14+0x1f080], [R8.64+0x80], !P0 ;  /* 0x1f080080080e7fae */ /* 0x0005e2000c101d4e */
[----:B-1----:R-:W-:-:S04]  /*26b0*/  IADD3 R3, P1, R42, UR23, RZ ;  /* 0x000000172a037c10 */ /* 0x002fc8000ff3e0ff */
[----:B------:R-:W-:Y:S02]  /*26c0*/  LEA R2, P0, R3, c[0x0][0x280], 0x2 ;  /* 0x0000a00003027a11 */ /* 0x000fe400078010ff */
[----:B------:R-:W-:-:S04]  /*26d0*/  LEA.HI.X.SX32 R4, R11, R36, 0x1, P1 ;  /* 0x000000240b047211 */ /* 0x000fc800008f0eff */
[----:B------:R-:W-:Y:S01]  /*26e0*/  LEA.HI.X R3, R3, c[0x0][0x284], R4, 0x2, P0 ;  /* 0x0000a10003037a11 */ /* 0x000fe200000f1404 */
[----:B------:R-:W-:Y:S05]  /*26f0*/  @P4 BRA `(.L_x_1574) ;  /* 0x0000002000004947 */ /* 0x000fea0003800000 */
[----:B------:R-:W-:-:S05]  /*2700*/  SHF.L.U32 R37, R37, 0x4, RZ ;  /* 0x0000000425257819 */ /* 0x000fca00000006ff */
[----:B------:R1:W-:Y:S02]  /*2710*/  LDGSTS.E.BYPASS.LTC128B.128 [R37+0x20380], [R2.64] ;  /* 0x2038000002257fae */ /* 0x0003e4000b901d4e */
.L_x_1574:
[----:B------:R-:W-:Y:S05]  /*2720*/  BSYNC B0 ;  /* 0x0000000000007941 */ /* 0x000fea0003800000 */
.L_x_1573:
[----:B-12---:R-:W-:Y:S01]  /*2730*/  SHF.R.S32.HI R2, RZ, 0x1f, R30 ;  /* 0x0000001fff027819 */ /* 0x006fe2000001141e */
[----:B------:R-:W-:Y:S01]  /*2740*/  UIADD3 UR7, UR22, 0x1, -UR11 ;  /* 0x0000000116077890 */ /* 0x000fe2000fffe80b */
[----:B------:R-:W-:Y:S01]  /*2750*/  LOP3.LUT R3, R6, 0x7ffffffc, RZ, 0xc0, !PT ;  /* 0x7ffffffc06037812 */ /* 0x000fe200078ec0ff */
[----:B------:R-:W-:Y:S01]  /*2760*/  IMAD.SHL.U32 R207, R0, 0x2, RZ ;  /* 0x0000000200cf7824 */ /* 0x000fe200078e00ff */
[----:B------:R-:W-:Y:S01]  /*2770*/  LEA.HI R2, R2, R30, RZ, 0x2 ;  /* 0x0000001e02027211 */ /* 0x000fe200078f10ff */
[----:B------:R-:W-:Y:S01]  /*2780*/  IMAD.IADD R206, R211, 0x1, R0 ;  /* 0x00000001d3ce7824 */ /* 0x000fe200078e0200 */
[----:B------:R-:W-:Y:S01]  /*2790*/  LOP3.LUT P0, RZ, R17, 0x4, RZ, 0xc0, !PT ;  /* 0x0000000411ff7812 */ /* 0x000fe2000780c0ff */
[----:B------:R-:W-:Y:S01]  /*27a0*/  IMAD.IADD R3, R10, 0x1, -R3 ;  /* 0x000000010a037824 */ /* 0x000fe200078e0a03 */
[----:B------:R-:W-:Y:S01]  /*27b0*/  LOP3.LUT R2, R2, 0x1ffffffc, RZ, 0xc0, !PT ;  /* 0x1ffffffc02027812 */ /* 0x000fe200078ec0ff */
[----:B------:R-:W-:Y:S01]  /*27c0*/  IMAD.U32 R0, RZ, RZ, UR7 ;  /* 0x00000007ff007e24 */ /* 0x000fe2000f8e00ff */
[----:B------:R-:W-:Y:S01]  /*27d0*/  IADD3 R235, R236, 0x204c0, RZ ;  /* 0x000204c0eceb7810 */ /* 0x000fe20007ffe0ff */
[----:B------:R-:W-:Y:S01]  /*27e0*/  IMAD.MOV.U32 R215, RZ, RZ, 0x40 ;  /* 0x00000040ffd77424 */ /* 0x000fe200078e00ff */
[----:B------:R-:W-:Y:S01]  /*27f0*/  ULDC UR6, c[0x0][0x2a0] ;  /* 0x0000a80000067ab9 */ /* 0x000fe20000000800 */
[----:B------:R-:W-:Y:S01]  /*2800*/  IMAD.IADD R2, R30, 0x1, -R2 ;  /* 0x000000011e027824 */ /* 0x000fe200078e0a02 */
[----:B------:R-:W-:Y:S01]  /*2810*/  ULOP3.LUT UR6, URZ, UR6, URZ, 0x33, !UPT ;  /* 0x000000063f067292 */ /* 0x000fe2000f8e333f */
[----:B------:R-:W-:Y:S01]  /*2820*/  IMAD.MOV.U32 R221, RZ, RZ, 0x20 ;  /* 0x00000020ffdd7424 */ /* 0x000fe200078e00ff */
[----:B------:R-:W0:Y:S01]  /*2830*/  LDGDEPBAR ;  /* 0x00000000000079af */ /* 0x000e220000000000 */
[----:B------:R-:W-:Y:S01]  /*2840*/  IMAD R2, R2, 0x4, R3 ;  /* 0x0000000402027824 */ /* 0x000fe200078e0203 */
[C---:B------:R-:W-:Y:S01]  /*2850*/  LOP3.LUT P1, RZ, R7.reuse, 0x2, RZ, 0xc0, !PT ;  /* 0x0000000207ff7812 */ /* 0x040fe2000782c0ff */
[----:B------:R-:W-:Y:S01]  /*2860*/  IMAD.MOV.U32 R4, RZ, RZ, R40 ;  /* 0x000000ffff047224 */ /* 0x000fe200078e0028 */
[----:B------:R-:W-:Y:S01]  /*2870*/  @P0 IADD3 R235, R12, -0x40, RZ ;  /* 0xffffffc00ceb0810 */ /* 0x000fe20007ffe0ff */
[----:B------:R-:W-:Y:S01]  /*2880*/  IMAD.SHL.U32 R8, R2, 0x2, RZ ;  /* 0x0000000202087824 */ /* 0x000fe200078e00ff */
[----:B------:R-:W-:Y:S01]  /*2890*/  LOP3.LUT P0, RZ, R7, 0x4, RZ, 0xc0, !PT ;  /* 0x0000000407ff7812 */ /* 0x000fe2000780c0ff */
[----:B------:R-:W-:Y:S01]  /*28a0*/  IMAD.MOV.U32 R217, RZ, RZ, 0x10 ;  /* 0x00000010ffd97424 */ /* 0x000fe200078e00ff */
[----:B------:R-:W-:Y:S01]  /*28b0*/  LOP3.LUT R4, R4, 0xfffffffb, RZ, 0xc0, !PT ;  /* 0xfffffffb04047812 */ /* 0x000fe200078ec0ff */
[----:B------:R-:W-:Y:S01]  /*28c0*/  IMAD.SHL.U32 R209, R5, 0x2, RZ ;  /* 0x0000000205d17824 */ /* 0x000fe200078e00ff */
[----:B------:R-:W-:Y:S01]  /*28d0*/  IADD3 R0, R0, -UR10, -R8 ;  /* 0x8000000a00007c10 */ /* 0x000fe2000fffe808 */
[----:B------:R-:W-:Y:S01]  /*28e0*/  STL [R1+0x10], R8 ;  /* 0x0000100801007387 */ /* 0x000fe20000100800 */
[----:B------:R-:W-:Y:S01]  /*28f0*/  IADD3 R3, -R8, UR19, RZ ;  /* 0x0000001308037c10 */ /* 0x000fe2000fffe1ff */
[--C-:B------:R-:W-:Y:S01]  /*2900*/  IMAD R210, R210, 0x2, R209.reuse ;  /* 0x00000002d2d27824 */ /* 0x100fe200078e02d1 */
[C---:B------:R-:W-:Y:S01]  /*2910*/  IADD3 R2, R0.reuse, c[0x0][0x2a4], RZ ;  /* 0x0000a90000027a10 */ /* 0x040fe20007ffe0ff */
[----:B------:R-:W-:Y:S01]  /*2920*/  IMAD R212, R211, 0x2, R209 ;  /* 0x00000002d3d47824 */ /* 0x000fe200078e02d1 */
[----:B------:R-:W-:Y:S01]  /*2930*/  SEL R215, R215, 0xffffffc0, !P0 ;  /* 0xffffffc0d7d77807 */ /* 0x000fe20004000000 */
[----:B------:R-:W-:Y:S01]  /*2940*/  STL [R1+0x14], R3 ;  /* 0x0000140301007387 */ /* 0x000fe20000100800 */
[----:B------:R-:W-:Y:S01]  /*2950*/  SEL R214, R221, 0xffffffe0, !P0 ;  /* 0xffffffe0ddd67807 */ /* 0x000fe20004000000 */
[----:B------:R-:W-:Y:S01]  /*2960*/  CS2R R178, SRZ ;  /* 0x0000000000b27805 */ /* 0x000fe2000001ff00 */
[----:B------:R-:W-:Y:S01]  /*2970*/  IADD3 R0, R0, UR6, RZ ;  /* 0x0000000600007c10 */ /* 0x000fe2000fffe0ff */
[----:B------:R1:W-:Y:S01]  /*2980*/  STL [R1+0xc], R2 ;  /* 0x00000c0201007387 */ /* 0x0003e20000100800 */
[----:B------:R-:W-:Y:S01]  /*2990*/  SEL R217, R217, 0xfffffff0, !P1 ;  /* 0xfffffff0d9d97807 */ /* 0x000fe20004800000 */
        /* <DEDUP_REMOVED lines=40> */
[----:B------:R-:W-:Y:S01]  /*2c20*/  @P0 LOP3.LUT R4, R4, 0x4, RZ, 0xfc, !PT ;  /* 0x0000000404040812 */ /* 0x000fe200078efcff */
[----:B------:R-:W-:Y:S01]  /*2c30*/  CS2R R104, SRZ ;  /* 0x0000000000687805 */ /* 0x000fe2000001ff00 */
        /* <DEDUP_REMOVED lines=29> */
[----:B------:R-:W-:Y:S01]  /*2e10*/  USHF.L.U64.HI UR17, UR4, 0x5, UR18 ;  /* 0x0000000504117899 */ /* 0x000fe20008010212 */
[----:B------:R-:W-:Y:S01]  /*2e20*/  IMAD.IADD R220, R213, 0x1, R217 ;  /* 0x00000001d5dc7824 */ /* 0x000fe200078e02d9 */
[----:B------:R-:W-:Y:S01]  /*2e30*/  USHF.L.U32 UR18, UR4, 0x5, URZ ;  /* 0x0000000504127899 */ /* 0x000fe2000800063f */
[----:B------:R-:W-:Y:S01]  /*2e40*/  IMAD.IADD R219, R217, 0x1, R218 ;  /* 0x00000001d9db7824 */ /* 0x000fe200078e02da */
[----:B------:R-:W-:-:S02]  /*2e50*/  UIADD3 UR5, UR22, -UR10, URZ ;  /* 0x8000000a16057290 */ /* 0x000fc4000fffe03f */
[----:B------:R-:W-:Y:S02]  /*2e60*/  UMOV UR4, URZ ;  /* 0x0000003f00047c82 */ /* 0x000fe40008000000 */
[----:B------:R-:W-:Y:S02]  /*2e70*/  UMOV UR21, 0x1 ;  /* 0x0000000100157882 */ /* 0x000fe40000000000 */
[----:B------:R-:W-:Y:S02]  /*2e80*/  UISETP.GT.AND UP4, UPT, UR8, -0x1, UPT ;  /* 0xffffffff0800788c */ /* 0x000fe4000bf84270 */
[----:B--2---:R-:W-:Y:S02]  /*2e90*/  UMOV UR20, URZ ;  /* 0x0000003f00147c82 */ /* 0x004fe40008000000 */
.L_x_1593:
[----:B------:R-:W-:Y:S04]  /*2ea0*/  DEPBAR.LE SB0, 0x1 ;  /* 0x000080400000791a */ /* 0x000fe80000000000 */
[----:B------:R-:W-:Y:S01]  /*2eb0*/  BAR.SYNC.DEFER_BLOCKING 0x0 ;  /* 0x0000000000007b1d */ /* 0x000fe20000010000 */
[----:B------:R-:W-:Y:S01]  /*2ec0*/  IMAD.U32 R0, RZ, RZ, UR4 ;  /* 0x00000004ff007e24 */ /* 0x000fe2000f8e00ff */
[----:B------:R-:W-:Y:S01]  /*2ed0*/  MOV R228, UR4 ;  /* 0x0000000400e47c02 */ /* 0x000fe20008000f00 */
[----:B------:R-:W-:Y:S01]  /*2ee0*/  IMAD.U32 R2, RZ, RZ, UR4 ;  /* 0x00000004ff027e24 */ /* 0x000fe2000f8e00ff */
[----:B------:R-:W-:Y:S01]  /*2ef0*/  MOV R226, 0x1 ;  /* 0x0000000100e27802 */ /* 0x000fe20000000f00 */
[C---:B------:R-:W-:Y:S02]  /*2f00*/  IMAD R204, R0.reuse, 0x2000, R213 ;  /* 0x0000200000cc7824 */ /* 0x040fe400078e02d5 */
[----:B------:R-:W-:Y:S01]  /*2f10*/  IMAD R0, R0, 0x2000, R220 ;  /* 0x0000200000007824 */ /* 0x000fe200078e02dc */
[----:B------:R-:W-:Y:S02]  /*2f20*/  LEA R192, R2, R217, 0xd ;  /* 0x000000d902c07211 */ /* 0x000fe400078e68ff */
[----:B------:R-:W-:Y:S01]  /*2f30*/  SHF.L.U32 R3, R204, 0x1, RZ ;  /* 0x00000001cc037819 */ /* 0x000fe200000006ff */
[----:B------:R-:W-:Y:S01]  /*2f40*/  IMAD.SHL.U32 R0, R0, 0x2, RZ ;  /* 0x0000000200007824 */ /* 0x000fe200078e00ff */
[CC--:B------:R-:W-:Y:S02]  /*2f50*/  IADD3 R2, R213.reuse, R192.reuse, RZ ;  /* 0x000000c0d5027210 */ /* 0x0c0fe40007ffe0ff */
[C---:B------:R-:W-:Y:S02]  /*2f60*/  IADD3 R192, R213.reuse, R192, R214 ;  /* 0x000000c0d5c07210 */ /* 0x040fe40007ffe0d6 */
[----:B------:R-:W-:Y:S01]  /*2f70*/  SHF.L.U32 R201, R2, 0x1, RZ ;  /* 0x0000000102c97819 */ /* 0x000fe200000006ff */
[----:B------:R-:W-:Y:S01]  /*2f80*/  IMAD.U32 R2, RZ, RZ, UR4 ;  /* 0x00000004ff027e24 */ /* 0x000fe2000f8e00ff */
[----:B------:R-:W-:Y:S02]  /*2f90*/  SHF.L.U32 R203, R192, 0x1, RZ ;  /* 0x00000001c0cb7819 */ /* 0x000fe400000006ff */
[----:B------:R-:W-:Y:S01]  /*2fa0*/  ISETP.LE.AND P2, PT, R226, c[0x0][0x2a8], PT ;  /* 0x0000aa00e2007a0c */ /* 0x000fe20003f43270 */
[----:B------:R-:W-:Y:S01]  /*2fb0*/  IMAD R2, R2, 0x2000, R218 ;  /* 0x0000200002027824 */ /* 0x000fe200078e02da */
[----:B------:R-:W-:Y:S03]  /*2fc0*/  LDSM.16.M88.4 R16, [R209+0x80] ;  /* 0x00008000d110783b */ /* 0x000fe60000000200 */
[----:B------:R-:W-:Y:S03]  /*2fd0*/  IMAD.SHL.U32 R2, R2, 0x2, RZ ;  /* 0x0000000202027824 */ /* 0x000fe600078e00ff */
[----:B------:R-:W1:Y:S06]  /*2fe0*/  LDSM.16.M88.4 R32, [R3+0x10080] ;  /* 0x010080000320783b */ /* 0x000e6c0000000200 */
[----:B------:R-:W2:Y:S06]  /*2ff0*/  LDSM.16.M88.4 R28, [R3+0x11080] ;  /* 0x01108000031c783b */ /* 0x000eac0000000200 */
[----:B------:R-:W3:Y:S06]  /*3000*/  LDSM.16.M88.4 R36, [R209+0x2080] ;  /* 0x00208000d124783b */ /* 0x000eec0000000200 */
[----:B------:R-:W4:Y:S06]  /*3010*/  LDL R230, [R1+0xc] ;  /* 0x00000c0001e67983 */ /* 0x000f2c0000100800 */
[----:B------:R-:W-:Y:S06]  /*3020*/  LDSM.16.M88.4 R44, [R210+0x80] ;  /* 0x00008000d22c783b */ /* 0x000fec0000000200 */
[----:B------:R-:W5:Y:S06]  /*3030*/  LDL R229, [R1+0x8] ;  /* 0x0000080001e57983 */ /* 0x000f6c0000100800 */
[----:B------:R-:W3:Y:S01]  /*3040*/  LDSM.16.M88.4 R40, [R201+0x10080] ;  /* 0x01008000c928783b */ /* 0x000ee20000000200 */
[-C--:B-1----:R-:W-:Y:S05]  /*3050*/  HMMA.16816.F32 R4, R32, R16.reuse, RZ ;  /* 0x000000102004723c */ /* 0x082fea00000018ff */
[----:B------:R-:W4:Y:S03]  /*3060*/  LDL R227, [R1+0x14] ;  /* 0x0000140001e37983 */ /* 0x000f260000100800 */
[C---:B--2---:R-:W-:Y:S03]  /*3070*/  HMMA.16816.F32 R8, R28.reuse, R16, RZ ;  /* 0x000000101c08723c */ /* 0x044fe600000018ff */
[----:B------:R-:W1:Y:S06]  /*3080*/  LDSM.16.M88.4 R48, [R0+0x11080] ;  /* 0x011080000030783b */ /* 0x000e6c0000000200 */
[----:B------:R-:W2:Y:S01]  /*3090*/  LDSM.16.M88.4 R180, [R210+0x2080] ;  /* 0x00208000d2b4783b */ /* 0x000ea20000000200 */
[-C--:B------:R-:W-:Y:S05]  /*30a0*/  HMMA.16816.F32 R12, R28, R18.reuse, RZ ;  /* 0x000000121c0c723c */ /* 0x080fea00000018ff */
[----:B------:R-:W-:Y:S03]  /*30b0*/  LDSM.16.M88.4 R184, [R2+0x11080] ;  /* 0x0110800002b8783b */ /* 0x000fe60000000200 */
[C---:B------:R-:W-:Y:S03]  /*30c0*/  HMMA.16816.F32 R16, R32.reuse, R18, RZ ;  /* 0x000000122010723c */ /* 0x040fe600000018ff */
[----:B------:R-:W-:Y:S05]  /*30d0*/  LDSM.16.M88.4 R188, [R212+0x2080] ;  /* 0x00208000d4bc783b */ /* 0x000fea0000000200 */
[-C--:B---3--:R-:W-:Y:S01]  /*30e0*/  HMMA.16816.F32 R20, R32, R36.reuse, RZ ;  /* 0x000000242014723c */ /* 0x088fe200000018ff */
[----:B------:R-:W-:Y:S06]  /*30f0*/  LDSM.16.M88.4 R192, [R211+0x80] ;  /* 0x00008000d3c0783b */ /* 0x000fec0000000200 */
[----:B------:R-:W3:Y:S01]  /*3100*/  LDL R205, [R1+0x30] ;  /* 0x0000300001cd7983 */ /* 0x000ee20000100800 */
[C---:B------:R-:W-:Y:S07]  /*3110*/  HMMA.16816.F32 R24, R28.reuse, R36, RZ ;  /* 0x000000241c18723c */ /* 0x040fee00000018ff */
[----:B------:R-:W-:Y:S01]  /*3120*/  IMAD.U32 R36, RZ, RZ, UR4 ;  /* 0x00000004ff247e24 */ /* 0x000fe2000f8e00ff */
[-C--:B------:R-:W-:Y:S04]  /*3130*/  HMMA.16816.F32 R28, R28, R38.reuse, RZ ;  /* 0x000000261c1c723c */ /* 0x080fe800000018ff */
[----:B------:R-:W-:Y:S04]  /*3140*/  LEA R36, R36, R214, 0xd ;  /* 0x000000d624247211 */ /* 0x000fe800078e68ff */
[----:B------:R-:W-:Y:S04]  /*3150*/  HMMA.16816.F32 R32, R32, R38, RZ ;  /* 0x000000262020723c */ /* 0x000fe800000018ff */
[----:B------:R-:W-:Y:S04]  /*3160*/  IADD3 R36, R213, R36, RZ ;  /* 0x00000024d5247210 */ /* 0x000fe80007ffe0ff */
[-C--:B------:R-:W-:Y:S05]  /*3170*/  HMMA.16816.F32 R4, R40, R44.reuse, R4 ;  /* 0x0000002c2804723c */ /* 0x080fea0000001804 */
[----:B------:R-:W-:Y:S03]  /*3180*/  SHF.L.U32 R202, R36, 0x1, RZ ;  /* 0x0000000124ca7819 */ /* 0x000fe600000006ff */
[C---:B-1----:R-:W-:Y:S02]  /*3190*/  HMMA.16816.F32 R8, R48.reuse, R44, R8 ;  /* 0x0000002c3008723c */ /* 0x042fe40000001808 */
[----:B------:R-:W-:Y:S06]  /*31a0*/  LDSM.16.M88.4 R36, [R202+0x10080] ;  /* 0x01008000ca24783b */ /* 0x000fec0000000200 */
[-C--:B------:R-:W-:Y:S08]  /*31b0*/  HMMA.16816.F32 R12, R48, R46.reuse, R12 ;  /* 0x0000002e300c723c */ /* 0x080ff0000000180c */
[C---:B------:R-:W-:Y:S01]  /*31c0*/  HMMA.16816.F32 R16, R40.reuse, R46, R16 ;  /* 0x0000002e2810723c */ /* 0x040fe20000001810 */
[----:B------:R-:W1:Y:S07]  /*31d0*/  LDSM.16.M88.4 R44, [R212+0x80] ;  /* 0x00008000d42c783b */ /* 0x000e6e0000000200 */
[-C--:B--2---:R-:W-:Y:S08]  /*31e0*/  HMMA.16816.F32 R20, R40, R180.reuse, R20 ;  /* 0x000000b42814723c */ /* 0x084ff00000001814 */
[C---:B------:R-:W-:Y:S07]  /*31f0*/  HMMA.16816.F32 R24, R48.reuse, R180, R24 ;  /* 0x000000b43018723c */ /* 0x040fee0000001818 */
[----:B------:R-:W-:Y:S01]  /*3200*/  MOV R180, UR4 ;  /* 0x0000000400b47c02 */ /* 0x000fe20008000f00 */
[-C--:B------:R-:W-:Y:S01]  /*3210*/  HMMA.16816.F32 R28, R48, R182.reuse, R28 ;  /* 0x000000b6301c723c */ /* 0x080fe2000000181c */
[----:B------:R-:W2:Y:S03]  /*3220*/  LDSM.16.M88.4 R48, [R203+0x10080] ;  /* 0x01008000cb30783b */ /* 0x000ea60000000200 */
[----:B------:R-:W-:Y:S04]  /*3230*/  IMAD R180, R180, 0x2000, R219 ;  /* 0x00002000b4b47824 */ /* 0x000fe800078e02db */
[----:B------:R-:W-:Y:S01]  /*3240*/  HMMA.16816.F32 R32, R40, R182, R32 ;  /* 0x000000b62820723c */ /* 0x000fe20000001820 */
[----:B------:R-:W-:Y:S03]  /*3250*/  LDSM.16.M88.4 R40, [R211+0x2080] ;  /* 0x00208000d328783b */ /* 0x000fe60000000200 */
[----:B------:R-:W-:Y:S03]  /*3260*/  IMAD.SHL.U32 R200, R180, 0x2, RZ ;  /* 0x00000002b4c87824 */ /* 0x000fe600078e00ff */
[----:B------:R-:W-:Y:S01]  /*3270*/  LDSM.16.M88.4 R180, [R209+0x4080] ;  /* 0x00408000d1b4783b */ /* 0x000fe20000000200 */
[-C--:B-1----:R-:W-:Y:S05]  /*3280*/  HMMA.16816.F32 R4, R36, R44.reuse, R4 ;  /* 0x0000002c2404723c */ /* 0x082fea0000001804 */
[----:B------:R-:W1:Y:S03]  /*3290*/  LDSM.16.M88.4 R196, [R200+0x11080] ;  /* 0x01108000c8c4783b */ /* 0x000e660000000200 */
[C---:B------:R-:W-:Y:S08]  /*32a0*/  HMMA.16816.F32 R8, R184.reuse, R44, R8 ;  /* 0x0000002cb808723c */ /* 0x040ff00000001808 */
[-C--:B------:R-:W-:Y:S08]  /*32b0*/  HMMA.16816.F32 R12, R184, R46.reuse, R12 ;  /* 0x0000002eb80c723c */ /* 0x080ff0000000180c */
[C---:B------:R-:W-:Y:S01]  /*32c0*/  HMMA.16816.F32 R16, R36.reuse, R46, R16 ;  /* 0x0000002e2410723c */ /* 0x040fe20000001810 */
[----:B------:R-:W1:Y:S07]  /*32d0*/  LDSM.16.M88.4 R44, [R3+0x12080] ;  /* 0x01208000032c783b */ /* 0x000e6e0000000200 */
[-C--:B------:R-:W-:Y:S08]  /*32e0*/  HMMA.16816.F32 R20, R36, R188.reuse, R20 ;  /* 0x000000bc2414723c */ /* 0x080ff00000001814 */
[C---:B------:R-:W-:Y:S08]  /*32f0*/  HMMA.16816.F32 R24, R184.reuse, R188, R24 ;  /* 0x000000bcb818723c */ /* 0x040ff00000001818 */
[-C--:B------:R-:W-:Y:S01]  /*3300*/  HMMA.16816.F32 R28, R184, R190.reuse, R28 ;  /* 0x000000beb81c723c */ /* 0x080fe2000000181c */
[----:B------:R-:W1:Y:S07]  /*3310*/  LDSM.16.M88.4 R184, [R3+0x13080] ;  /* 0x0130800003b8783b */ /* 0x000e6e0000000200 */
[----:B------:R-:W-:Y:S01]  /*3320*/  HMMA.16816.F32 R32, R36, R190, R32 ;  /* 0x000000be2420723c */ /* 0x000fe20000001820 */
[----:B------:R-:W5:Y:S06]  /*3330*/  LDSM.16.M88.4 R36, [R209+0x6080] ;  /* 0x00608000d124783b */ /* 0x000f6c0000000200 */
[----:B------:R-:W-:Y:S01]  /*3340*/  LDSM.16.M88.4 R188, [R0+0x12080] ;  /* 0x0120800000bc783b */ /* 0x000fe20000000200 */
[-C--:B--2---:R-:W-:Y:S08]  /*3350*/  HMMA.16816.F32 R4, R48, R192.reuse, R4 ;  /* 0x000000c03004723c */ /* 0x084ff00000001804 */
[C---:B-1----:R-:W-:Y:S08]  /*3360*/  HMMA.16816.F32 R8, R196.reuse, R192, R8 ;  /* 0x000000c0c408723c */ /* 0x042ff00000001808 */
        /* <DEDUP_REMOVED lines=10> */
[-C--:B------:R-:W-:Y:S08]  /*3410*/  HMMA.16816.F32 R4, R44, R180.reuse, R4 ;  /* 0x000000b42c04723c */ /* 0x080ff00000001804 */
[C---:B------:R-:W-:Y:S01]  /*3420*/  HMMA.16816.F32 R8, R184.reuse, R180, R8 ;  /* 0x000000b4b808723c */ /* 0x040fe20000001808 */
[----:B--2---:R-:W-:Y:S07]  /*3430*/  IMAD.U32 R0, RZ, RZ, UR16 ;  /* 0x00000010ff007e24 */ /* 0x004fee000f8e00ff */
[-C--:B------:R-:W-:Y:S08]  /*3440*/  HMMA.16816.F32 R12, R184, R182.reuse, R12 ;  /* 0x000000b6b80c723c */ /* 0x080ff0000000180c */
[C---:B------:R-:W-:Y:S01]  /*3450*/  HMMA.16816.F32 R16, R44.reuse, R182, R16 ;  /* 0x000000b62c10723c */ /* 0x040fe20000001810 */
[----:B------:R-:W2:Y:S07]  /*3460*/  LDSM.16.M88.4 R180, [R212+0x4080] ;  /* 0x00408000d4b4783b */ /* 0x000eae0000000200 */
[-C--:B-----5:R-:W-:Y:S08]  /*3470*/  HMMA.16816.F32 R20, R44, R36.reuse, R20 ;  /* 0x000000242c14723c */ /* 0x0a0ff00000001814 */
[C---:B------:R-:W-:Y:S08]  /*3480*/  HMMA.16816.F32 R24, R184.reuse, R36, R24 ;  /* 0x00000024b818723c */ /* 0x040ff00000001818 */
[-C--:B------:R-:W-:Y:S01]  /*3490*/  HMMA.16816.F32 R28, R184, R38.reuse, R28 ;  /* 0x00000026b81c723c */ /* 0x080fe2000000181c */
[----:B------:R-:W5:Y:S07]  /*34a0*/  LDSM.16.M88.4 R184, [R2+0x13080] ;  /* 0x0130800002b8783b */ /* 0x000f6e0000000200 */
[----:B------:R-:W-:Y:S01]  /*34b0*/  HMMA.16816.F32 R32, R44, R38, R32 ;  /* 0x000000262c20723c */ /* 0x000fe20000001820 */
[----:B------:R-:W2:Y:S06]  /*34c0*/  LDSM.16.M88.4 R36, [R212+0x6080] ;  /* 0x00608000d424783b */ /* 0x000eac0000000200 */
[----:B------:R-:W-:Y:S01]  /*34d0*/  LDSM.16.M88.4 R44, [R211+0x4080] ;  /* 0x00408000d32c783b */ /* 0x000fe20000000200 */
[-C--:B-1----:R-:W-:Y:S08]  /*34e0*/  HMMA.16816.F32 R4, R188, R192.reuse, R4 ;  /* 0x000000c0bc04723c */ /* 0x082ff00000001804 */
[C---:B------:R-:W-:Y:S08]  /*34f0*/  HMMA.16816.F32 R8, R196.reuse, R192, R8 ;  /* 0x000000c0c408723c */ /* 0x040ff00000001808 */
[-C--:B------:R-:W-:Y:S04]  /*3500*/  HMMA.16816.F32 R12, R196, R194.reuse, R12 ;  /* 0x000000c2c40c723c */ /* 0x080fe8000000180c */
[----:B---3--:R-:W-:Y:S01]  /*3510*/  IMAD R228, R228, 0x40, R205 ;  /* 0x00000040e4e47824 */ /* 0x008fe200078e02cd */
[----:B------:R-:W-:Y:S03]  /*3520*/  LEA R0, R0, R205, 0x6 ;  /* 0x000000cd00007211 */ /* 0x000fe600078e30ff */
[C---:B------:R-:W-:Y:S01]  /*3530*/  HMMA.16816.F32 R16, R188.reuse, R194, R16 ;  /* 0x000000c2bc10723c */ /* 0x040fe20000001810 */
[----:B------:R-:W-:Y:S03]  /*3540*/  LDSM.16.M88.4 R192, [R211+0x6080] ;  /* 0x00608000d3c0783b */ /* 0x000fe60000000200 */
[----:B----4-:R-:W-:Y:S01]  /*3550*/  IMAD.IADD R205, R230, 0x1, R0 ;  /* 0x00000001e6cd7824 */ /* 0x010fe200078e0200 */
[----:B------:R-:W-:Y:S02]  /*3560*/  IADD3 R208, R229, R0, RZ ;  /* 0x00000000e5d07210 */ /* 0x000fe40007ffe0ff */
[----:B------:R-:W-:Y:S01]  /*3570*/  LDS R225, [R228.X4+0x20080] ;  /* 0x02008000e4e17984 */ /* 0x000fe20000004800 */
[-C--:B------:R-:W-:Y:S04]  /*3580*/  HMMA.16816.F32 R20, R188, R40.reuse, R20 ;  /* 0x00000028bc14723c */ /* 0x080fe80000001814 */
[----:B------:R-:W-:Y:S01]  /*3590*/  IMNMX R205, R227, R205, PT ;  /* 0x000000cde3cd7217 */ /* 0x000fe20003800200 */
[----:B------:R-:W-:Y:S03]  /*35a0*/  LDS R222, [R228.X4+0x200a0] ;  /* 0x0200a000e4de7984 */ /* 0x000fe60000004800 */
[C---:B------:R-:W-:Y:S03]  /*35b0*/  HMMA.16816.F32 R24, R196.reuse, R40, R24 ;  /* 0x00000028c418723c */ /* 0x040fe60000001818 */
[----:B------:R-:W-:Y:S05]  /*35c0*/  LDS R223, [R228.X4+0x20100] ;  /* 0x02010000e4df7984 */ /* 0x000fea0000004800 */
[-C--:B------:R-:W-:Y:S01]  /*35d0*/  HMMA.16816.F32 R28, R196, R42.reuse, R28 ;  /* 0x0000002ac41c723c */ /* 0x080fe2000000181c */
[----:B------:R-:W-:Y:S07]  /*35e0*/  LDS R224, [R228.X4+0x20120] ;  /* 0x02012000e4e07984 */ /* 0x000fee0000004800 */
[----:B------:R-:W-:Y:S01]  /*35f0*/  HMMA.16816.F32 R32, R188, R42, R32 ;  /* 0x0000002abc20723c */ /* 0x000fe20000001820 */
[----:B------:R-:W1:Y:S06]  /*3600*/  LDSM.16.M88.4 R40, [R200+0x12080] ;  /* 0x01208000c828783b */ /* 0x000e6c0000000200 */
[----:B------:R-:W3:Y:S01]  /*3610*/  LDSM.16.M88.4 R188, [R200+0x13080] ;  /* 0x01308000c8bc783b */ /* 0x000ee20000000200 */
[-C--:B--2---:R-:W-:Y:S08]  /*3620*/  HMMA.16816.F32 R4, R48, R180.reuse, R4 ;  /* 0x000000b43004723c */ /* 0x084ff00000001804 */
[C---:B-----5:R-:W-:Y:S08]  /*3630*/  HMMA.16816.F32 R8, R184.reuse, R180, R8 ;  /* 0x000000b4b808723c */ /* 0x060ff00000001808 */
[-C--:B------:R-:W-:Y:S08]  /*3640*/  HMMA.16816.F32 R12, R184, R182.reuse, R12 ;  /* 0x000000b6b80c723c */ /* 0x080ff0000000180c */
[C---:B------:R-:W-:Y:S08]  /*3650*/  HMMA.16816.F32 R16, R48.reuse, R182, R16 ;  /* 0x000000b63010723c */ /* 0x040ff00000001810 */
[-C--:B------:R-:W-:Y:S08]  /*3660*/  HMMA.16816.F32 R20, R48, R36.reuse, R20 ;  /* 0x000000243014723c */ /* 0x080ff00000001814 */
[C---:B------:R-:W-:Y:S08]  /*3670*/  HMMA.16816.F32 R24, R184.reuse, R36, R24 ;  /* 0x00000024b818723c */ /* 0x040ff00000001818 */
[-C--:B------:R-:W-:Y:S08]  /*3680*/  HMMA.16816.F32 R28, R184, R38.reuse, R28 ;  /* 0x00000026b81c723c */ /* 0x080ff0000000181c */
[----:B------:R-:W-:Y:S08]  /*3690*/  HMMA.16816.F32 R32, R48, R38, R32 ;  /* 0x000000263020723c */ /* 0x000ff00000001820 */
[-C--:B-1----:R-:W-:Y:S08]  /*36a0*/  HMMA.16816.F32 R4, R40, R44.reuse, R4 ;  /* 0x0000002c2804723c */ /* 0x082ff00000001804 */
[C---:B---3--:R-:W-:Y:S08]  /*36b0*/  HMMA.16816.F32 R8, R188.reuse, R44, R8 ;  /* 0x0000002cbc08723c */ /* 0x048ff00000001808 */
[-C--:B------:R-:W-:Y:S08]  /*36c0*/  HMMA.16816.F32 R12, R188, R46.reuse, R12 ;  /* 0x0000002ebc0c723c */ /* 0x080ff0000000180c */
[C---:B------:R-:W-:Y:S08]  /*36d0*/  HMMA.16816.F32 R16, R40.reuse, R46, R16 ;  /* 0x0000002e2810723c */ /* 0x040ff00000001810 */
[-C--:B------:R-:W-:Y:S08]  /*36e0*/  HMMA.16816.F32 R20, R40, R192.reuse, R20 ;  /* 0x000000c02814723c */ /* 0x080ff00000001814 */
[C---:B------:R-:W-:Y:S08]  /*36f0*/  HMMA.16816.F32 R24, R188.reuse, R192, R24 ;  /* 0x000000c0bc18723c */ /* 0x040ff00000001818 */
[-C--:B------:R-:W-:Y:S08]  /*3700*/  HMMA.16816.F32 R28, R188, R194.reuse, R28 ;  /* 0x000000c2bc1c723c */ /* 0x080ff0000000181c */
[----:B------:R-:W-:Y:S01]  /*3710*/  HMMA.16816.F32 R32, R40, R194, R32 ;  /* 0x000000c22820723c */ /* 0x000fe20000001820 */
[----:B------:R-:W-:-:S07]  /*3720*/  @!P2 BRA `(.L_x_1575) ;  /* 0x000001800000a947 */ /* 0x000fce0003800000 */
[----:B------:R-:W-:Y:S01]  /*3730*/  IADD3 R2, R0, UR5, RZ ;  /* 0x0000000500027c10 */ /* 0x000fe2000fffe0ff */
[----:B------:R-:W-:Y:S03]  /*3740*/  BSSY B0, `(.L_x_1576) ;  /* 0x000000e000007945 */ /* 0x000fe60003800000 */
        /* <DEDUP_REMOVED lines=9> */
.L_x_1577:
[----:B------:R-:W-:Y:S11]  /*37e0*/  ISETP.NE.AND P0, PT, R226, c[0x0][0x2a8], PT ;  /* 0x0000aa00e2007a0c */ /* 0x000ff60003f05270 */
[----:B------:R-:W-:Y:S02]  /*37f0*/  @!UPT UIADD3 URZ, URZ, URZ, URZ ;  /* 0x0000003f3f3ff290 */ /* 0x000fe4000fffe03f */
[----:B------:R-:W-:Y:S05]  /*3800*/  @P0 IMAD.HI.U32 R36, R2, c[0x0][0x2ac], RZ ;  /* 0x0000ab0002240a27 */ /* 0x000fea00078e00ff */
[----:B------:R-:W-:Y:S02]  /*3810*/  @P0 SHF.R.U32.HI R2, RZ, c[0x0][0x2b0], R36 ;  /* 0x0000ac00ff020a19 */ /* 0x000fe40000011624 */
.L_x_1578:
[----:B------:R-:W-:Y:S05]  /*3820*/  BSYNC B0 ;  /* 0x0000000000007941 */ /* 0x000fea0003800000 */
.L_x_1576:
[----:B------:R-:W2:Y:S01]  /*3830*/  LDL R36, [R1+0x10] ;  /* 0x0000100001247983 */ /* 0x000ea20000100800 */
[----:B------:R-:W-:Y:S04]  /*3840*/  IMAD.MOV.U32 R208, RZ, RZ, c[0x0][0x2a8] ;  /* 0x0000aa00ffd07624 */ /* 0x000fe800078e00ff */
[----:B------:R-:W-:Y:S02]  /*3850*/  IMAD R208, R2, R208, -UR11 ;  /* 0x8000000b02d07e24 */ /* 0x000fe4000f8e02d0 */
[----:B------:R-:W-:Y:S03]  /*3860*/  IMAD.IADD R2, R229, 0x1, R0 ;  /* 0x00000001e5027824 */ /* 0x000fe600078e0200 */
[----:B--2---:R-:W-:Y:S04]  /*3870*/  IADD3 R208, -R36, R208, RZ ;  /* 0x000000d024d07210 */ /* 0x004fe80007ffe1ff */
[----:B------:R-:W-:Y:S02]  /*3880*/  IADD3 R36, R208, c[0x0][0x2a8], RZ ;  /* 0x0000aa00d0247a10 */ /* 0x000fe40007ffe0ff */
[----:B------:R-:W-:Y:S02]  /*3890*/  IMNMX R208, R2, R208, !PT ;  /* 0x000000d002d07217 */ /* 0x000fe40007800200 */
[----:B------:R-:W-:Y:S02]  /*38a0*/  IMNMX R205, R205, R36, PT ;  /* 0x00000024cdcd7217 */ /* 0x000fe40003800200 */
.L_x_1575:
        /* <DEDUP_REMOVED lines=16> */
.L_x_1581:
[----:B------:R-:W-:Y:S11]  /*39b0*/  ISETP.NE.AND P0, PT, R226, c[0x0][0x2a8], PT ;  /* 0x0000aa00e2007a0c */ /* 0x000ff60003f05270 */
[----:B------:R-:W-:Y:S02]  /*39c0*/  @!UPT UIADD3 URZ, URZ, URZ, URZ ;  /* 0x0000003f3f3ff290 */ /* 0x000fe4000fffe03f */
[----:B------:R-:W-:Y:S05]  /*39d0*/  @P0 IMAD.HI.U32 R36, R2, c[0x0][0x2ac], RZ ;  /* 0x0000ab0002240a27 */ /* 0x000fea00078e00ff */
[----:B------:R-:W-:Y:S02]  /*39e0*/  @P0 SHF.R.U32.HI R2, RZ, c[0x0][0x2b0], R36 ;  /* 0x0000ac00ff020a19 */ /* 0x000fe40000011624 */
.L_x_1582:
[----:B------:R-:W-:Y:S05]  /*39f0*/  BSYNC B0 ;  /* 0x0000000000007941 */ /* 0x000fea0003800000 */
.L_x_1580:
[----:B------:R-:W2:Y:S01]  /*3a00*/  LDL R37, [R1+0x10] ;  /* 0x0000100001257983 */ /* 0x000ea20000100800 */
[----:B------:R-:W-:Y:S04]  /*3a10*/  IMAD.MOV.U32 R36, RZ, RZ, c[0x0][0x2a8] ;  /* 0x0000aa00ff247624 */ /* 0x000fe800078e00ff */
[----:B------:R-:W-:Y:S04]  /*3a20*/  IMAD R2, R2, R36, -UR11 ;  /* 0x8000000b02027e24 */ /* 0x000fe8000f8e0224 */
[----:B--2---:R-:W-:Y:S05]  /*3a30*/  IMAD.IADD R2, R2, 0x1, -R37 ;  /* 0x0000000102027824 */ /* 0x004fea00078e0a25 */
[----:B------:R-:W-:Y:S02]  /*3a40*/  IADD3 R36, R2, c[0x0][0x2a8], RZ ;  /* 0x0000aa0002247a10 */ /* 0x000fe40007ffe0ff */
[----:B------:R-:W-:Y:S02]  /*3a50*/  IMNMX R43, R43, R2, !PT ;  /* 0x000000022b2b7217 */ /* 0x000fe40007800200 */
[----:B------:R-:W-:Y:S02]  /*3a60*/  IMNMX R200, R200, R36, PT ;  /* 0x00000024c8c87217 */ /* 0x000fe40003800200 */
.L_x_1579:
        /* <DEDUP_REMOVED lines=16> */
.L_x_1585:
[----:B------:R-:W-:Y:S11]  /*3b70*/  ISETP.NE.AND P0, PT, R226, c[0x0][0x2a8], PT ;  /* 0x0000aa00e2007a0c */ /* 0x000ff60003f05270 */
[----:B------:R-:W-:Y:S02]  /*3b80*/  @!UPT UIADD3 URZ, URZ, URZ, URZ ;  /* 0x0000003f3f3ff290 */ /* 0x000fe4000fffe03f */
[----:B------:R-:W-:Y:S05]  /*3b90*/  @P0 IMAD.HI.U32 R36, R2, c[0x0][0x2ac], RZ ;  /* 0x0000ab0002240a27 */ /* 0x000fea00078e00ff */
[----:B------:R-:W-:Y:S02]  /*3ba0*/  @P0 SHF.R.U32.HI R2, RZ, c[0x0][0x2b0], R36 ;  /* 0x0000ac00ff020a19 */ /* 0x000fe40000011624 */
.L_x_1586:
[----:B------:R-:W-:Y:S05]  /*3bb0*/  BSYNC B0 ;  /* 0x0000000000007941 */ /* 0x000fea0003800000 */
.L_x_1584:
[----:B------:R-:W2:Y:S01]  /*3bc0*/  LDL R37, [R1+0x10] ;  /* 0x0000100001257983 */ /* 0x000ea20000100800 */
[----:B------:R-:W-:Y:S04]  /*3bd0*/  IMAD.MOV.U32 R36, RZ, RZ, c[0x0][0x2a8] ;  /* 0x0000aa00ff247624 */ /* 0x000fe800078e00ff */
[----:B------:R-:W-:Y:S04]  /*3be0*/  IMAD R2, R2, R36, -UR11 ;  /* 0x8000000b02027e24 */ /* 0x000fe8000f8e0224 */
[----:B--2---:R-:W-:Y:S05]  /*3bf0*/  IMAD.IADD R2, R2, 0x1, -R37 ;  /* 0x0000000102027824 */ /* 0x004fea00078e0a25 */
[----:B------:R-:W-:Y:S02]  /*3c00*/  IADD3 R36, R2, c[0x0][0x2a8], RZ ;  /* 0x0000aa0002247a10 */ /* 0x000fe40007ffe0ff */
[----:B------:R-:W-:Y:S02]  /*3c10*/  IMNMX R41, R41, R2, !PT ;  /* 0x0000000229297217 */ /* 0x000fe40007800200 */
[----:B------:R-:W-:Y:S02]  /*3c20*/  IMNMX R42, R42, R36, PT ;  /* 0x000000242a2a7217 */ /* 0x000fe40003800200 */
.L_x_1583:
        /* <DEDUP_REMOVED lines=16> */
.L_x_1589:
[----:B------:R-:W-:Y:S11]  /*3d30*/  ISETP.NE.AND P0, PT, R226, c[0x0][0x2a8], PT ;  /* 0x0000aa00e2007a0c */ /* 0x000ff60003f05270 */
[----:B------:R-:W-:Y:S02]  /*3d40*/  @!UPT UIADD3 URZ, URZ, URZ, URZ ;  /* 0x0000003f3f3ff290 */ /* 0x000fe4000fffe03f */
[----:B------:R-:W-:Y:S05]  /*3d50*/  @P0 IMAD.HI.U32 R36, R0, c[0x0][0x2ac], RZ ;  /* 0x0000ab0000240a27 */ /* 0x000fea00078e00ff */
[----:B------:R-:W-:Y:S02]  /*3d60*/  @P0 SHF.R.U32.HI R0, RZ, c[0x0][0x2b0], R36 ;  /* 0x0000ac00ff000a19 */ /* 0x000fe40000011624 */
.L_x_1590:
[----:B------:R-:W-:Y:S05]  /*3d70*/  BSYNC B0 ;  /* 0x0000000000007941 */ /* 0x000fea0003800000 */
.L_x_1588:
[----:B------:R-:W2:Y:S01]  /*3d80*/  LDL R37, [R1+0x10] ;  /* 0x0000100001257983 */ /* 0x000ea20000100800 */
[----:B------:R-:W-:Y:S04]  /*3d90*/  IMAD.MOV.U32 R36, RZ, RZ, c[0x0][0x2a8] ;  /* 0x0000aa00ff247624 */ /* 0x000fe800078e00ff */
[----:B------:R-:W-:Y:S04]  /*3da0*/  IMAD R0, R0, R36, -UR11 ;  /* 0x8000000b00007e24 */ /* 0x000fe8000f8e0224 */
[----:B--2---:R-:W-:Y:S05]  /*3db0*/  IMAD.IADD R0, R0, 0x1, -R37 ;  /* 0x0000000100007824 */ /* 0x004fea00078e0a25 */
[----:B------:R-:W-:Y:S02]  /*3dc0*/  IADD3 R36, R0, c[0x0][0x2a8], RZ ;  /* 0x0000aa0000247a10 */ /* 0x000fe40007ffe0ff */
[----:B------:R-:W-:Y:S02]  /*3dd0*/  IMNMX R2, R2, R0, !PT ;  /* 0x0000000002027217 */ /* 0x000fe40007800200 */
[----:B------:R-:W-:Y:S02]  /*3de0*/  IMNMX R40, R40, R36, PT ;  /* 0x0000002428287217 */ /* 0x000fe40003800200 */
.L_x_1587:
        /* <DEDUP_REMOVED lines=15> */
[----:B------:R-:W5:Y:S01]  /*3ee0*/  LDL.64 R238, [R1+0x28] ;  /* 0x0000280001ee7983 */ /* 0x000f620000100a00 */
[----:B------:R-:W-:Y:S02]  /*3ef0*/  ULDC.64 UR6, c[0x0][0x178] ;  /* 0x00005e0000067ab9 */ /* 0x000fe40000000a00 */
[----:B------:R-:W-:Y:S01]  /*3f00*/  UIMAD.WIDE.U32 UR24, UR19, UR6, URZ ;  /* 0x00000006131872a5 */ /* 0x000fe2000f8e003f */
[----:B----4-:R-:W4:Y:S01]  /*3f10*/  LDL R229, [R1+0x64] ;  /* 0x0000640001e57983 */ /* 0x010f220000100800 */
[----:B------:R-:W-:Y:S03]  /*3f20*/  USHF.R.S32.HI UR22, URZ, 0x1f, UR19 ;  /* 0x0000001f3f167899 */ /* 0x000fe60008011413 */
[----:B---3--:R-:W3:Y:S01]  /*3f30*/  LDL R234, [R1+0x34] ;  /* 0x0000340001ea7983 */ /* 0x008ee20000100800 */
[----:B------:R-:W-:Y:S02]  /*3f40*/  UIMAD UR22, UR22, UR6, URZ ;  /* 0x00000006161672a4 */ /* 0x000fe4000f8e023f */
[----:B------:R-:W-:Y:S01]  /*3f50*/  USHF.L.U32 UR6, UR24, 0x6, URZ ;  /* 0x0000000618067899 */ /* 0x000fe2000800063f */
[----:B--2---:R-:W2:Y:S01]  /*3f60*/  LDL.LU R231, [R1+0x4] ;  /* 0x0000040001e77983 */ /* 0x004ea20000300800 */
[----:B------:R-:W-:Y:S02]  /*3f70*/  UIMAD UR22, UR19, UR7, UR22 ;  /* 0x00000007131672a4 */ /* 0x000fe4000f8e0216 */
[----:B------:R-:W-:Y:S01]  /*3f80*/  UIMAD UR7, UR19, -0x40, UR10 ;  /* 0xffffffc0130778a4 */ /* 0x000fe2000f8e020a */
[----:B------:R-:W4:Y:S01]  /*3f90*/  LDL.64 R232, [R1+0x48] ;  /* 0x0000480001e87983 */ /* 0x000f220000100a00 */
[----:B------:R-:W-:Y:S03]  /*3fa0*/  UIADD3 UR22, UR25, UR22, URZ ;  /* 0x0000001619167290 */ /* 0x000fe6000fffe03f */
[----:B------:R-:W4:Y:S01]  /*3fb0*/  LDL R230, [R1+0x58] ;  /* 0x0000580001e67983 */ /* 0x000f220000100800 */
[----:B------:R-:W-:Y:S03]  /*3fc0*/  USHF.L.U64.HI UR22, UR24, 0x6, UR22 ;  /* 0x0000000618167899 */ /* 0x000fe60008010216 */
[----:B------:R-:W1:Y:S04]  /*3fd0*/  S2R R237, SR_TID.X ;  /* 0x0000000000ed7919 */ /* 0x000e680000002100 */
[----:B------:R-:W1:Y:S02]  /*3fe0*/  S2R R240, SR_TID.X ;  /* 0x0000000000f07919 */ /* 0x000e640000002100 */
[----:B-1----:R-:W-:Y:S04]  /*3ff0*/  SHF.R.S32.HI R237, RZ, 0x1f, R237 ;  /* 0x0000001fffed7819 */ /* 0x002fe800000114ed */
[----:B------:R-:W-:Y:S04]  /*4000*/  LEA.HI R237, R237, R240, RZ, 0x3 ;  /* 0x000000f0eded7211 */ /* 0x000fe800078f18ff */
[----:B------:R-:W-:Y:S02]  /*4010*/  SHF.R.S32.HI R237, RZ, 0x3, R237 ;  /* 0x00000003ffed7819 */ /* 0x000fe400000114ed */
[----:B-----5:R-:W-:Y:S04]  /*4020*/  IADD3 R3, P0, R238, UR6, RZ ;  /* 0x00000006ee037c10 */ /* 0x020fe8000ff1e0ff */
[----:B---3--:R-:W-:Y:S02]  /*4030*/  IADD3.X R204, R234, UR22, RZ, P0, !PT ;  /* 0x00000016eacc7c10 */ /* 0x008fe400087fe4ff */
[----:B------:R-:W-:Y:S02]  /*4040*/  LEA R226, P0, R3, c[0x0][0x160], 0x1 ;  /* 0x0000580003e27a11 */ /* 0x000fe400078008ff */
[----:B--2---:R-:W-:Y:S02]  /*4050*/  LOP3.LUT P3, RZ, R231, 0x2, RZ, 0xc0, !PT ;  /* 0x00000002e7ff7812 */ /* 0x004fe4000786c0ff */
[----:B------:R-:W-:Y:S01]  /*4060*/  LEA.HI.X R227, R3, c[0x0][0x164], R204, 0x1, P0 ;  /* 0x0000590003e37a11 */ /* 0x000fe200000f0ccc */
[----:B------:R-:W-:Y:S01]  /*4070*/  IMAD.U32 R3, RZ, RZ, UR21 ;  /* 0x00000015ff037e24 */ /* 0x000fe2000f8e00ff */
[----:B------:R-:W-:Y:S02]  /*4080*/  IADD3 R204, -R237, UR7, RZ ;  /* 0x00000007edcc7c10 */ /* 0x000fe4000fffe1ff */
[----:B------:R-:W-:Y:S01]  /*4090*/  LOP3.LUT R231, R231, 0xfffffff7, RZ, 0xc0, !PT ;  /* 0xfffffff7e7e77812 */ /* 0x000fe200078ec0ff */
[----:B----4-:R-:W-:Y:S01]  /*40a0*/  IMAD R3, R3, 0x4000, R229 ;  /* 0x0000400003037824 */ /* 0x010fe200078e02e5 */
[C---:B------:R-:W-:Y:S01]  /*40b0*/  ISETP.LT.OR P0, PT, R204.reuse, 0x1, P3 ;  /* 0x00000001cc00780c */ /* 0x040fe20001f01670 */
[----:B------:R-:W-:Y:S01]  /*40c0*/  IMAD.U32 R229, RZ, RZ, UR17 ;  /* 0x00000011ffe57e24 */ /* 0x000fe2000f8e00ff */
[----:B------:R-:W-:Y:S02]  /*40d0*/  @P1 LOP3.LUT R231, R231, 0x8, RZ, 0xfc, !PT ;  /* 0x00000008e7e71812 */ /* 0x000fe400078efcff */
[C---:B------:R-:W-:Y:S02]  /*40e0*/  ISETP.LT.OR P3, PT, R204.reuse, 0x21, P3 ;  /* 0x00000021cc00780c */ /* 0x040fe40001f61670 */
[----:B------:R-:W-:Y:S01]  /*40f0*/  LOP3.LUT P1, RZ, R231, 0x1, RZ, 0xc0, !PT ;  /* 0x00000001e7ff7812 */ /* 0x000fe2000782c0ff */
[----:B------:R1:W-:Y:S06]  /*4100*/  STL [R1+0x4], R231 ;  /* 0x000004e701007387 */ /* 0x0003ec0000100800 */
[----:B------:R-:W-:Y:S01]  /*4110*/  @!PT LDS RZ, [RZ] ;  /* 0x00000000fffff984 */ /* 0x000fe20000000800 */
[----:B------:R-:W-:Y:S01]  /*4120*/  @!PT LDS RZ, [RZ] ;  /* 0x00000000fffff984 */ /* 0x000fe20000000800 */
[----:B------:R-:W-:Y:S01]  /*4130*/  @!PT LDS RZ, [RZ] ;  /* 0x00000000fffff984 */ /* 0x000fe20000000800 */
[----:B------:R2:W-:Y:S01]  /*4140*/  LDGSTS.E.BYPASS.LTC128B.128 [R3], [R226.64], !P0 ;  /* 0x00000000e2037fae */ /* 0x0005e2000c101d4e */
[----:B------:R-:W-:Y:S11]  /*4150*/  ISETP.LT.OR P0, PT, R204, 0x1, P1 ;  /* 0x00000001cc00780c */ /* 0x000ff60000f01670 */
[----:B------:R-:W-:Y:S02]  /*4160*/  @!UPT UIADD3 URZ, URZ, URZ, URZ ;  /* 0x0000003f3f3ff290 */ /* 0x000fe4000fffe03f */
[----:B------:R2:W-:Y:S02]  /*4170*/  LDGSTS.E.BYPASS.LTC128B.128 [R3+0x2000], [R226.64+0x80], !P0 ;  /* 0x02000080e2037fae */ /* 0x0005e4000c101d4e */
[----:B--2---:R-:W-:Y:S05]  /*4180*/  IMAD.U32 R227, RZ, RZ, UR18 ;  /* 0x00000012ffe37e24 */ /* 0x004fea000f8e00ff */
[----:B------:R-:W-:Y:S04]  /*4190*/  IADD3 R227, P2, P0, R238, UR6, R227 ;  /* 0x00000006eee37c10 */ /* 0x000fe8000f85e0e3 */
[----:B------:R-:W-:Y:S02]  /*41a0*/  IADD3.X R229, R234, UR22, R229, P2, P0 ;  /* 0x00000016eae57c10 */ /* 0x000fe400097e04e5 */
[----:B------:R-:W-:Y:S02]  /*41b0*/  ISETP.LT.OR P2, PT, R204, 0x21, P1 ;  /* 0x00000021cc00780c */ /* 0x000fe40000f41670 */
[----:B------:R-:W-:Y:S02]  /*41c0*/  LEA R226, P0, R227, c[0x0][0x160], 0x1 ;  /* 0x00005800e3e27a11 */ /* 0x000fe400078008ff */
[----:B------:R-:W-:Y:S02]  /*41d0*/  LOP3.LUT P1, RZ, R231, 0x8, RZ, 0xc0, !PT ;  /* 0x00000008e7ff7812 */ /* 0x000fe4000782c0ff */
[----:B------:R-:W-:Y:S05]  /*41e0*/  LEA.HI.X R227, R227, c[0x0][0x164], R229, 0x1, P0 ;  /* 0x00005900e3e37a11 */ /* 0x000fea00000f0ce5 */
[----:B------:R2:W-:Y:S04]  /*41f0*/  LDGSTS.E.BYPASS.LTC128B.128 [R3+0x1000], [R226.64], !P3 ;  /* 0x01000000e2037fae */ /* 0x0005e8000d901d4e */
[----:B------:R2:W-:Y:S02]  /*4200*/  LDGSTS.E.BYPASS.LTC128B.128 [R3+0x3000], [R226.64+0x80], !P2 ;  /* 0x03000080e2037fae */ /* 0x0005e4000d101d4e */
[----:B--2---:R-:W-:Y:S05]  /*4210*/  IMAD.U32 R3, RZ, RZ, UR16 ;  /* 0x00000010ff037e24 */ /* 0x004fea000f8e00ff */
[----:B------:R-:W-:Y:S04]  /*4220*/  @!P4 LEA R3, R3, 0x40, 0x6 ;  /* 0x000000400303c811 */ /* 0x000fe800078e30ff */
[C---:B------:R-:W-:Y:S04]  /*4230*/  @!P4 IADD3 R204, P0, R3.reuse, R232, RZ ;  /* 0x000000e803ccc210 */ /* 0x040fe80007f1e0ff */
[----:B------:R-:W-:Y:S02]  /*4240*/  @!P4 LEA.HI.X.SX32 R3, R3, R230, 0x1, P0 ;  /* 0x000000e60303c211 */ /* 0x000fe400000f0eff */
[----:B------:R-:W2:Y:S01]  /*4250*/  S2R R230, SR_TID.X ;  /* 0x0000000000e67919 */ /* 0x000ea20000002100 */
[C---:B------:R-:W-:Y:S04]  /*4260*/  @!P4 LEA R226, P0, R204.reuse, c[0x0][0x258], 0x2 ;  /* 0x00009600cce2ca11 */ /* 0x040fe800078010ff */
[----:B------:R-:W-:Y:S01]  /*4270*/  @!P4 LEA.HI.X R227, R204, c[0x0][0x25c], R3, 0x2, P0 ;  /* 0x00009700cce3ca11 */ /* 0x000fe200000f1403 */
[----:B------:R-:W-:Y:S02]  /*4280*/  IMAD.U32 R3, RZ, RZ, UR21 ;  /* 0x00000015ff037e24 */ /* 0x000fe4000f8e00ff */
[----:B--2---:R-:W-:Y:S04]  /*4290*/  IMAD.SHL.U32 R230, R230, 0x4, RZ ;  /* 0x00000004e6e67824 */ /* 0x004fe800078e00ff */
[----:B------:R-:W-:Y:S04]  /*42a0*/  @!P4 IMAD R3, R3, 0x40, R230 ;  /* 0x000000400303c824 */ /* 0x000fe800078e02e6 */
[----:B------:R-:W-:Y:S05]  /*42b0*/  @!P4 IMAD.SHL.U32 R3, R3, 0x4, RZ ;  /* 0x000000040303c824 */ /* 0x000fea00078e00ff */
[----:B------:R1:W-:Y:S02]  /*42c0*/  @!P4 LDGSTS.E.BYPASS.LTC128B.128 [R3+0x20080], [R226.64] ;  /* 0x20080000e203cfae */ /* 0x0003e4000b901d4e */
.L_x_1591:
        /* <DEDUP_REMOVED lines=95> */
[C---:B------:R-:W-:Y:S01]  /*48c0*/  ISETP.LT.OR P0, PT, R200.reuse, 0x2, P0 ;  /* 0x00000002c800780c */ /* 0x040fe20000701670 */
[----:B------:R-:W-:Y:S03]  /*48d0*/  FFMA.FTZ R223, R3, c[0x0][0x29c], -R223 ;  /* 0x0000a70003df7a23 */ /* 0x000fe600000108df */
[----:B------:R-:W-:Y:S02]  /*48e0*/  FSEL R7, R7, -INF , !P0 ;  /* 0xff80000007077808 */ /* 0x000fe40004000000 */
[----:B------:R-:W-:Y:S01]  /*48f0*/  PLOP3.LUT P0, PT, PT, PT, UP4, 0x80, 0x0 ;  /* 0x000000000000781c */ /* 0x000fe20003f0f048 */
[----:B------:R-:W-:Y:S02]  /*4900*/  MUFU.EX2 R223, R223 ;  /* 0x000000df00df7308 */ /* 0x000fe40000000800 */
        /* <DEDUP_REMOVED lines=33> */
[C---:B------:R-:W-:Y:S03]  /*4b20*/  ISETP.GT.AND P0, PT, R208.reuse, 0x1, P0 ;  /* 0x00000001d000780c */ /* 0x040fe60000704270 */
[----:B------:R-:W-:Y:S01]  /*4b30*/  HMMA.16816.F32 R48, R48, R182, RZ ;  /* 0x000000b63030723c */ /* 0x000fe200000018ff */
[----:B------:R-:W-:Y:S01]  /*4b40*/  LDSM.16.M88.4 R180, [R202+0x1b080] ;  /* 0x01b08000cab4783b */ /* 0x000fe20000000200 */
[----:B------:R-:W-:Y:S01]  /*4b50*/  ISETP.LT.OR P0, PT, R205, 0x2, P0 ;  /* 0x00000002cd00780c */ /* 0x000fe20000701670 */
[----:B------:R-:W-:Y:S03]  /*4b60*/  MUFU.EX2 R222, R222 ;  /* 0x000000de00de7308 */ /* 0x000fe60000000800 */
[----:B------:R-:W-:Y:S02]  /*4b70*/  FSEL R3, R5, -INF , !P0 ;  /* 0xff80000005037808 */ /* 0x000fe40004000000 */
[-C--:B------:R-:W-:Y:S01]  /*4b80*/  HMMA.16816.F32 R8, R184, R188.reuse, R8 ;  /* 0x000000bcb808723c */ /* 0x080fe20000001808 */
[----:B------:R-:W-:Y:S04]  /*4b90*/  PLOP3.LUT P0, PT, PT, PT, UP4, 0x80, 0x0 ;  /* 0x000000000000781c */ /* 0x000fe80003f0f048 */
[----:B------:R-:W-:Y:S03]  /*4ba0*/  ISETP.GT.AND P0, PT, R208, RZ, P0 ;  /* 0x000000ffd000720c */ /* 0x000fe60000704270 */
[C---:B------:R-:W-:Y:S04]  /*4bb0*/  HMMA.16816.F32 R12, R192.reuse, R188, R12 ;  /* 0x000000bcc00c723c */ /* 0x040fe8000000180c */
[C---:B------:R-:W-:Y:S04]  /*4bc0*/  ISETP.LT.OR P0, PT, R205.reuse, 0x1, P0 ;  /* 0x00000001cd00780c */ /* 0x040fe80000701670 */
[-C--:B------:R-:W-:Y:S04]  /*4bd0*/  HMMA.16816.F32 R24, R192, R190.reuse, R24 ;  /* 0x000000bec018723c */ /* 0x080fe80000001818 */
[----:B------:R-:W-:Y:S02]  /*4be0*/  FSEL R200, R4, -INF , !P0 ;  /* 0xff80000004c87808 */ /* 0x000fe40004000000 */
[----:B------:R-:W-:Y:S02]  /*4bf0*/  PLOP3.LUT P0, PT, PT, PT, UP4, 0x80, 0x0 ;  /* 0x000000000000781c */ /* 0x000fe40003f0f048 */
[C---:B------:R-:W-:Y:S01]  /*4c00*/  HMMA.16816.F32 R28, R184.reuse, R190, R28 ;  /* 0x000000beb81c723c */ /* 0x040fe2000000181c */
[----:B------:R-:W-:Y:S03]  /*4c10*/  MUFU.EX2 R190, R246 ;  /* 0x000000f600be7308 */ /* 0x000fe60000000800 */
[----:B------:R-:W-:Y:S04]  /*4c20*/  ISETP.GT.AND P0, PT, R208, 0x20, P0 ;  /* 0x00000020d000780c */ /* 0x000fe80000704270 */
[-C--:B------:R-:W-:Y:S03]  /*4c30*/  HMMA.16816.F32 R36, R184, R196.reuse, R36 ;  /* 0x000000c4b824723c */ /* 0x080fe60000001824 */
[C---:B------:R-:W-:Y:S04]  /*4c40*/  ISETP.LT.OR P0, PT, R205.reuse, 0x21, P0 ;  /* 0x00000021cd00780c */ /* 0x040fe80000701670 */
[----:B------:R-:W-:Y:S01]  /*4c50*/  FSEL R204, R16, -INF , !P0 ;  /* 0xff80000010cc7808 */ /* 0x000fe20004000000 */
[C---:B------:R-:W-:Y:S01]  /*4c60*/  HMMA.16816.F32 R40, R192.reuse, R196, R40 ;  /* 0x000000c4c028723c */ /* 0x040fe20000001828 */
[----:B------:R-:W-:Y:S01]  /*4c70*/  PLOP3.LUT P0, PT, PT, PT, UP4, 0x80, 0x0 ;  /* 0x000000000000781c */ /* 0x000fe20003f0f048 */
[----:B------:R-:W-:Y:S03]  /*4c80*/  MUFU.EX2 R196, R233 ;  /* 0x000000e900c47308 */ /* 0x000fe60000000800 */
[C---:B------:R-:W-:Y:S03]  /*4c90*/  ISETP.GT.AND P0, PT, R208.reuse, 0x21, P0 ;  /* 0x00000021d000780c */ /* 0x040fe60000704270 */
[-C--:B------:R-:W-:Y:S03]  /*4ca0*/  HMMA.16816.F32 R44, R192, R198.reuse, R44 ;  /* 0x000000c6c02c723c */ /* 0x080fe6000000182c */
[----:B------:R-:W-:Y:S01]  /*4cb0*/  ISETP.LT.OR P0, PT, R205, 0x22, P0 ;  /* 0x00000022cd00780c */ /* 0x000fe20000701670 */
[----:B------:R-:W-:Y:S03]  /*4cc0*/  MUFU.EX2 R193, R245 ;  /* 0x000000f500c17308 */ /* 0x000fe60000000800 */
[----:B------:R-:W-:Y:S01]  /*4cd0*/  FSEL R226, R17, -INF , !P0 ;  /* 0xff80000011e27808 */ /* 0x000fe20004000000 */
[----:B------:R-:W-:Y:S01]  /*4ce0*/  HMMA.16816.F32 R48, R184, R198, R48 ;  /* 0x000000c6b830723c */ /* 0x000fe20000001830 */
[----:B------:R-:W-:Y:S01]  /*4cf0*/  PLOP3.LUT P0, PT, PT, PT, UP4, 0x80, 0x0 ;  /* 0x000000000000781c */ /* 0x000fe20003f0f048 */
[----:B------:R-:W-:Y:S03]  /*4d00*/  LDSM.16.M88.4 R16, [R212+0x8080] ;  /* 0x00808000d410783b */ /* 0x000fe60000000200 */
[----:B------:R-:W-:Y:S01]  /*4d10*/  ISETP.GT.AND P0, PT, R208, 0x40, P0 ;  /* 0x00000040d000780c */ /* 0x000fe20000704270 */
[----:B------:R-:W-:Y:S03]  /*4d20*/  MUFU.EX2 R186, R242 ;  /* 0x000000f200ba7308 */ /* 0x000fe60000000800 */
[C---:B------:R-:W-:Y:S04]  /*4d30*/  ISETP.LT.OR P0, PT, R205.reuse, 0x41, P0 ;  /* 0x00000041cd00780c */ /* 0x040fe80000701670 */
[----:B------:R-:W-:Y:S02]  /*4d40*/  FSEL R227, R20, -INF , !P0 ;  /* 0xff80000014e37808 */ /* 0x000fe40004000000 */
[----:B------:R-:W-:Y:S01]  /*4d50*/  PLOP3.LUT P0, PT, PT, PT, UP4, 0x80, 0x0 ;  /* 0x000000000000781c */ /* 0x000fe20003f0f048 */
[----:B------:R-:W-:Y:S03]  /*4d60*/  MUFU.EX2 R195, R244 ;  /* 0x000000f400c37308 */ /* 0x000fe60000000800 */
[C---:B------:R-:W-:Y:S04]  /*4d70*/  ISETP.GT.AND P0, PT, R208.reuse, 0x41, P0 ;  /* 0x00000041d000780c */ /* 0x040fe80000704270 */
[----:B------:R-:W-:Y:S03]  /*4d80*/  ISETP.LT.OR P0, PT, R205, 0x42, P0 ;  /* 0x00000042cd00780c */ /* 0x000fe60000701670 */
[----:B------:R-:W-:Y:S01]  /*4d90*/  MUFU.EX2 R184, R247 ;  /* 0x000000f700b87308 */ /* 0x000fe20000000800 */
[----:B------:R-:W-:Y:S02]  /*4da0*/  FSEL R229, R21, -INF , !P0 ;  /* 0xff80000015e57808 */ /* 0x000fe40004000000 */
[----:B------:R-:W-:Y:S01]  /*4db0*/  PLOP3.LUT P0, PT, PT, PT, UP4, 0x80, 0x0 ;  /* 0x000000000000781c */ /* 0x000fe20003f0f048 */
[----:B------:R-:W-:Y:S03]  /*4dc0*/  LDSM.16.M88.4 R20, [R202+0x19080] ;  /* 0x01908000ca14783b */ /* 0x000fe60000000200 */
[----:B------:R-:W-:Y:S03]  /*4dd0*/  ISETP.GT.AND P0, PT, R208, 0x60, P0 ;  /* 0x00000060d000780c */ /* 0x000fe60000704270 */
[----:B------:R-:W-:Y:S01]  /*4de0*/  MUFU.EX2 R185, R251 ;  /* 0x000000fb00b97308 */ /* 0x000fe20000000800 */
[C---:B------:R-:W-:Y:S04]  /*4df0*/  ISETP.LT.OR P0, PT, R205.reuse, 0x61, P0 ;  /* 0x00000061cd00780c */ /* 0x040fe80000701670 */
[----:B------:R-:W-:Y:S02]  /*4e00*/  FSEL R230, R32, -INF , !P0 ;  /* 0xff80000020e67808 */ /* 0x000fe40004000000 */
[----:B------:R-:W-:Y:S03]  /*4e10*/  PLOP3.LUT P0, PT, PT, PT, UP4, 0x80, 0x0 ;  /* 0x000000000000781c */ /* 0x000fe60003f0f048 */
[----:B------:R-:W-:Y:S01]  /*4e20*/  MUFU.EX2 R199, R231 ;  /* 0x000000e700c77308 */ /* 0x000fe20000000800 */
[----:B------:R-:W-:Y:S01]  /*4e30*/  ISETP.GT.AND P0, PT, R208, 0x61, P0 ;  /* 0x00000061d000780c */ /* 0x000fe20000704270 */
[----:B------:R-:W-:Y:S02]  /*4e40*/  IMAD.MOV.U32 R208, RZ, RZ, R6 ;  /* 0x000000ffffd07224 */ /* 0x000fe400078e0006 */
[----:B------:R-:W1:Y:S01]  /*4e50*/  LDSM.16.M88.4 R4, [R202+0x18080] ;  /* 0x01808000ca04783b */ /* 0x000e620000000200 */
[----:B------:R-:W-:Y:S04]  /*4e60*/  ISETP.LT.OR P0, PT, R205, 0x62, P0 ;  /* 0x00000062cd00780c */ /* 0x000fe80000701670 */
[----:B------:R-:W-:Y:S01]  /*4e70*/  FSEL R205, R33, -INF , !P0 ;  /* 0xff80000021cd7808 */ /* 0x000fe20004000000 */
[----:B------:R-:W-:Y:S01]  /*4e80*/  MUFU.EX2 R194, R252 ;  /* 0x000000fc00c27308 */ /* 0x000fe20000000800 */
[----:B------:R-:W-:Y:S01]  /*4e90*/  PLOP3.LUT P0, PT, PT, PT, UP0, 0x80, 0x0 ;  /* 0x000000000000781c */ /* 0x000fe20003f0f008 */
[----:B------:R-:W2:Y:S08]  /*4ea0*/  LDSM.16.M88.4 R32, [R212+0xa080] ;  /* 0x00a08000d420783b */ /* 0x000eb00000000200 */
        /* <DEDUP_REMOVED lines=38> */
[--C-:B-1----:R-:W-:Y:S02]  /*5110*/  FFMA.FTZ R0, R204, c[0x0][0x29c], -R225.reuse ;  /* 0x0000a700cc007a23 */ /* 0x102fe400000108e1 */
[----:B------:R-:W-:Y:S02]  /*5120*/  IMAD.SHL.U32 R204, R213, 0x2, RZ ;  /* 0x00000002d5cc7824 */ /* 0x000fe400078e00ff */
        /* <DEDUP_REMOVED lines=125> */
[----:B------:R-:W-:Y:S01]  /*5900*/  STS [R236+0x21880], R3 ;  /* 0x02188003ec007388 */ /* 0x000fe20000000800 */
        /* <DEDUP_REMOVED lines=23> */
[----:B------:R3:W-:Y:S01]  /*5a80*/  STS [R236+0x23480], R4 ;  /* 0x02348004ec007388 */ /* 0x0007e20000000800 */
[----:B-1----:R-:W-:Y:S01]  /*5a90*/  F2FP.PACK_AB R2, R30, R31 ;  /* 0x0000001f1e02723e */ /* 0x002fe200000000ff */
[----:B------:R-:W-:Y:S01]  /*5aa0*/  FMUL.FTZ R40, R199, R40 ;  /* 0x00000028c7287220 */ /* 0x000fe20000410000 */
[----:B------:R-:W-:Y:S01]  /*5ab0*/  F2FP.PACK_AB R23, R23, R50 ;  /* 0x000000321717723e */ /* 0x000fe200000000ff */
[----:B------:R-:W-:Y:S02]  /*5ac0*/  FMUL.FTZ R10, R194, R41 ;  /* 0x00000029c20a7220 */ /* 0x000fe40000410000 */
[----:B------:R1:W-:Y:S01]  /*5ad0*/  STS [R236+0x23880], R2 ;  /* 0x02388002ec007388 */ /* 0x0003e20000000800 */
[--C-:B------:R-:W-:Y:S02]  /*5ae0*/  FADD.FTZ R47, R47, -R0.reuse ;  /* 0x800000002f2f7221 */ /* 0x100fe40000010000 */
[----:B------:R-:W-:Y:S01]  /*5af0*/  FMUL.FTZ R42, R31, R42 ;  /* 0x0000002a1f2a7220 */ /* 0x000fe20000410000 */
[----:B------:R4:W-:Y:S01]  /*5b00*/  STS [R235+0x3000], R5 ;  /* 0x00300005eb007388 */ /* 0x0009e20000000800 */
[----:B------:R-:W-:Y:S01]  /*5b10*/  FADD.FTZ R46, R46, -R0 ;  /* 0x800000002e2e7221 */ /* 0x000fe20000010000 */
[----:B------:R-:W-:Y:S01]  /*5b20*/  F2FP.PACK_AB R10, R10, R40 ;  /* 0x000000280a0a723e */ /* 0x000fe200000000ff */
[----:B------:R-:W-:Y:S02]  /*5b30*/  FMUL.FTZ R44, R187, R44 ;  /* 0x0000002cbb2c7220 */ /* 0x000fe40000410000 */
[----:B------:R-:W-:Y:S02]  /*5b40*/  FMUL.FTZ R11, R223, R45 ;  /* 0x0000002ddf0b7220 */ /* 0x000fe40000410000 */
[----:B--2---:R-:W-:Y:S02]  /*5b50*/  FMUL.FTZ R46, R13, R46 ;  /* 0x0000002e0d2e7220 */ /* 0x004fe40000410000 */
[----:B------:R-:W-:Y:S01]  /*5b60*/  FMUL.FTZ R3, R224, R47 ;  /* 0x0000002fe0037220 */ /* 0x000fe20000410000 */
[----:B------:R-:W-:Y:S01]  /*5b70*/  F2FP.PACK_AB R11, R11, R44 ;  /* 0x0000002c0b0b723e */ /* 0x000fe200000000ff */
[----:B------:R-:W-:Y:S03]  /*5b80*/  IMAD.U32 R0, RZ, RZ, UR4 ;  /* 0x00000004ff007e24 */ /* 0x000fe6000f8e00ff */
[----:B------:R-:W-:Y:S01]  /*5b90*/  F2FP.PACK_AB R3, R3, R46 ;  /* 0x0000002e0303723e */ /* 0x000fe200000000ff */
[----:B---3--:R-:W-:Y:S02]  /*5ba0*/  FMUL.FTZ R4, R30, R43 ;  /* 0x0000002b1e047220 */ /* 0x008fe40000410000 */
[----:B------:R-:W-:Y:S03]  /*5bb0*/  IMAD R0, R0, 0x2000, R216 ;  /* 0x0000200000007824 */ /* 0x000fe600078e02d8 */
[----:B------:R-:W-:Y:S02]  /*5bc0*/  F2FP.PACK_AB R4, R4, R42 ;  /* 0x0000002a0404723e */ /* 0x000fe400000000ff */
        /* <DEDUP_REMOVED lines=124> */
[----:B-12-4-:R-:W2:Y:S01]  /*6390*/  LDL R226, [R1+0x38] ;  /* 0x0000380001e27983 */ /* 0x016ea20000100800 */
[----:B------:R-:W-:Y:S01]  /*63a0*/  ULDC.64 UR6, c[0x0][0x208] ;  /* 0x0000820000067ab9 */ /* 0x000fe20000000a00 */
[----:B------:R-:W-:Y:S01]  /*63b0*/  IMAD.U32 R4, RZ, RZ, UR13 ;  /* 0x0000000dff047e24 */ /* 0x000fe2000f8e00ff */
[----:B------:R-:W-:Y:S01]  /*63c0*/  USHF.R.S32.HI UR23, URZ, 0x1f, UR22 ;  /* 0x0000001f3f177899 */ /* 0x000fe20008011416 */
[----:B------:R-:W3:Y:S01]  /*63d0*/  LDL.64 R242, [R1+0x20] ;  /* 0x0000200001f27983 */ /* 0x000ee20000100a00 */
[----:B------:R-:W-:Y:S01]  /*63e0*/  IMAD.U32 R7, RZ, RZ, UR12 ;  /* 0x0000000cff077e24 */ /* 0x000fe2000f8e00ff */
[----:B------:R-:W-:Y:S02]  /*63f0*/  UIMAD.WIDE.U32 UR24, UR22, UR6, URZ ;  /* 0x00000006161872a5 */ /* 0x000fe4000f8e003f */
[----:B------:R-:W4:Y:S01]  /*6400*/  LDL.64 R244, [R1+0x40] ;  /* 0x0000400001f47983 */ /* 0x000f220000100a00 */
[----:B------:R-:W-:Y:S02]  /*6410*/  UIMAD UR23, UR23, UR6, URZ ;  /* 0x00000006171772a4 */ /* 0x000fe4000f8e023f */
[----:B------:R-:W-:Y:S01]  /*6420*/  USHF.L.U32 UR6, UR24, 0x6, URZ ;  /* 0x0000000618067899 */ /* 0x000fe2000800063f */
[----:B------:R-:W5:Y:S01]  /*6430*/  LDL.64 R230, [R1+0x18] ;  /* 0x0000180001e67983 */ /* 0x000f620000100a00 */
[----:B------:R-:W-:Y:S02]  /*6440*/  UIMAD UR23, UR22, UR7, UR23 ;  /* 0x00000007161772a4 */ /* 0x000fe4000f8e0217 */
[----:B------:R-:W-:Y:S01]  /*6450*/  USHF.L.U32 UR22, UR22, 0x6, URZ ;  /* 0x0000000616167899 */ /* 0x000fe2000800063f */
[----:B------:R-:W4:Y:S01]  /*6460*/  LDL R229, [R1+0x3c] ;  /* 0x00003c0001e57983 */ /* 0x000f220000100800 */
[----:B------:R-:W-:Y:S04]  /*6470*/  UIADD3 UR23, UR25, UR23, URZ ;  /* 0x0000001719177290 */ /* 0x000fe8000fffe03f */
[----:B------:R-:W-:Y:S01]  /*6480*/  USHF.L.U64.HI UR23, UR24, 0x6, UR23 ;  /* 0x0000000618177899 */ /* 0x000fe20008010217 */
[----:B------:R-:W-:Y:S01]  /*6490*/  IMAD.U32 R5, RZ, RZ, UR22 ;  /* 0x00000016ff057e24 */ /* 0x000fe2000f8e00ff */
[----:B---3--:R-:W-:Y:S01]  /*64a0*/  IADD3 R4, P2, P0, R242, UR6, R4 ;  /* 0x00000006f2047c10 */ /* 0x008fe2000f85e004 */
[----:B--2---:R-:W-:Y:S02]  /*64b0*/  IMAD.MOV.U32 R227, RZ, RZ, R226 ;  /* 0x000000ffffe37224 */ /* 0x004fe400078e00e2 */
[----:B------:R-:W2:Y:S01]  /*64c0*/  LDL R226, [R1+0x60] ;  /* 0x0000600001e27983 */ /* 0x000ea20000100800 */
[----:B-----5:R-:W-:Y:S02]  /*64d0*/  IADD3.X R7, R231, UR23, R7, P2, P0 ;  /* 0x00000017e7077c10 */ /* 0x020fe400097e0407 */
[----:B----4-:R-:W-:Y:S04]  /*64e0*/  IADD3 R3, P0, R244, UR22, RZ ;  /* 0x00000016f4037c10 */ /* 0x010fe8000ff1e0ff */
[----:B------:R-:W-:Y:S02]  /*64f0*/  LEA.HI.X.SX32 R5, R5, R229, 0x1, P0 ;  /* 0x000000e505057211 */ /* 0x000fe400000f0eff */
[C---:B------:R-:W-:Y:S04]  /*6500*/  LEA R10, P0, R3.reuse, c[0x0][0x280], 0x2 ;  /* 0x0000a000030a7a11 */ /* 0x040fe800078010ff */
[----:B------:R-:W-:Y:S02]  /*6510*/  LEA.HI.X R11, R3, c[0x0][0x284], R5, 0x2, P0 ;  /* 0x0000a100030b7a11 */ /* 0x000fe400000f1405 */
[----:B------:R-:W-:Y:S04]  /*6520*/  IADD3 R3, P0, R242, UR6, RZ ;  /* 0x00000006f2037c10 */ /* 0x000fe8000ff1e0ff */
[----:B------:R-:W-:Y:S02]  /*6530*/  IADD3.X R5, R231, UR23, RZ, P0, !PT ;  /* 0x00000017e7057c10 */ /* 0x000fe400087fe4ff */
[C---:B------:R-:W-:Y:S04]  /*6540*/  LEA R8, P0, R3.reuse, c[0x0][0x1f0], 0x1 ;  /* 0x00007c0003087a11 */ /* 0x040fe800078008ff */
[----:B------:R-:W-:Y:S01]  /*6550*/  LEA.HI.X R9, R3, c[0x0][0x1f4], R5, 0x1, P0 ;  /* 0x00007d0003097a11 */ /* 0x000fe200000f0c05 */
[----:B------:R-:W-:Y:S01]  /*6560*/  IMAD.U32 R3, RZ, RZ, UR20 ;  /* 0x00000014ff037e24 */ /* 0x000fe2000f8e00ff */
[C---:B------:R-:W-:Y:S04]  /*6570*/  LEA R6, P0, R4.reuse, c[0x0][0x1f0], 0x1 ;  /* 0x00007c0004067a11 */ /* 0x040fe800078008ff */
[----:B------:R-:W-:Y:S01]  /*6580*/  LEA.HI.X R7, R4, c[0x0][0x1f4], R7, 0x1, P0 ;  /* 0x00007d0004077a11 */ /* 0x000fe200000f0c07 */
[----:B------:R-:W-:Y:S05]  /*6590*/  IMAD.U32 R4, RZ, RZ, UR22 ;  /* 0x00000016ff047e24 */ /* 0x000fea000f8e00ff */
[----:B------:R-:W-:Y:S04]  /*65a0*/  IADD3 R4, -R227, UR10, -R4 ;  /* 0x0000000ae3047c10 */ /* 0x000fe8000fffe904 */
[C---:B------:R-:W-:Y:S01]  /*65b0*/  ISETP.LT.OR P0, PT, R4.reuse, 0x1, !P5 ;  /* 0x000000010400780c */ /* 0x040fe20006f01670 */
[----:B--2---:R-:W-:Y:S02]  /*65c0*/  IMAD R3, R3, 0x4000, R226 ;  /* 0x0000400003037824 */ /* 0x004fe400078e02e2 */
[----:B------:R-:W1:Y:S10]  /*65d0*/  S2R R226, SR_TID.X ;  /* 0x0000000000e27919 */ /* 0x000e740000002100 */
[----:B------:R-:W-:Y:S01]  /*65e0*/  @!PT LDS RZ, [RZ] ;  /* 0x00000000fffff984 */ /* 0x000fe20000000800 */
[----:B------:R-:W-:Y:S01]  /*65f0*/  @!PT LDS RZ, [RZ] ;  /* 0x00000000fffff984 */ /* 0x000fe20000000800 */
[----:B------:R-:W-:Y:S01]  /*6600*/  @!PT LDS RZ, [RZ] ;  /* 0x00000000fffff984 */ /* 0x000fe20000000800 */
[----:B------:R2:W-:Y:S01]  /*6610*/  LDGSTS.E.BYPASS.LTC128B.128 [R3], [R8.64], !P0 ;  /* 0x0000000008037fae */ /* 0x0005e2000c101d4e */
[C---:B------:R-:W-:Y:S11]  /*6620*/  ISETP.LT.OR P0, PT, R4.reuse, 0x1, !P6 ;  /* 0x000000010400780c */ /* 0x040ff60007701670 */
[----:B------:R-:W-:Y:S02]  /*6630*/  @!UPT UIADD3 URZ, URZ, URZ, URZ ;  /* 0x0000003f3f3ff290 */ /* 0x000fe4000fffe03f */
[----:B------:R2:W-:Y:S01]  /*6640*/  LDGSTS.E.BYPASS.LTC128B.128 [R3+0x2000], [R8.64+0x80], !P0 ;  /* 0x0200008008037fae */ /* 0x0005e2000c101d4e */
[----:B------:R-:W-:Y:S01]  /*6650*/  ISETP.LT.OR P0, PT, R4, 0x21, !P5 ;  /* 0x000000210400780c */ /* 0x000fe20006f01670 */
[----:B-1----:R-:W-:Y:S11]  /*6660*/  IMAD.SHL.U32 R226, R226, 0x4, RZ ;  /* 0x00000004e2e27824 */ /* 0x002ff600078e00ff */
[----:B------:R-:W-:Y:S01]  /*6670*/  @!UPT UIADD3 URZ, URZ, URZ, URZ ;  /* 0x0000003f3f3ff290 */ /* 0x000fe2000fffe03f */
[----:B------:R2:W-:Y:S01]  /*6680*/  LDGSTS.E.BYPASS.LTC128B.128 [R3+0x1000], [R6.64], !P0 ;  /* 0x0100000006037fae */ /* 0x0005e2000c101d4e */
[----:B------:R-:W-:Y:S11]  /*6690*/  ISETP.LT.OR P0, PT, R4, 0x21, !P6 ;  /* 0x000000210400780c */ /* 0x000ff60007701670 */
[----:B------:R-:W-:Y:S02]  /*66a0*/  @!UPT UIADD3 URZ, URZ, URZ, URZ ;  /* 0x0000003f3f3ff290 */ /* 0x000fe4000fffe03f */
[----:B------:R2:W-:Y:S02]  /*66b0*/  LDGSTS.E.BYPASS.LTC128B.128 [R3+0x3000], [R6.64+0x80], !P0 ;  /* 0x0300008006037fae */ /* 0x0005e4000c101d4e */
[----:B--2---:R-:W-:Y:S04]  /*66c0*/  IMAD.U32 R3, RZ, RZ, UR20 ;  /* 0x00000014ff037e24 */ /* 0x004fe8000f8e00ff */
[----:B------:R-:W-:Y:S04]  /*66d0*/  @!P4 IMAD R3, R3, 0x40, R226 ;  /* 0x000000400303c824 */ /* 0x000fe800078e02e2 */
[----:B------:R-:W-:Y:S05]  /*66e0*/  @!P4 IMAD.SHL.U32 R3, R3, 0x4, RZ ;  /* 0x000000040303c824 */ /* 0x000fea00078e00ff */
[----:B------:R1:W-:Y:S02]  /*66f0*/  @!P4 LDGSTS.E.BYPASS.LTC128B.128 [R3+0x20280], [R10.64] ;  /* 0x202800000a03cfae */ /* 0x0003e4000b901d4e */
.L_x_1592:
[----:B-12-4-:R-:W2:Y:S01]  /*6700*/  LDL.64 R6, [R1+0x50] ;  /* 0x0000500001067983 */ /* 0x016ea20000100a00 */
[----:B------:R-:W-:Y:S02]  /*6710*/  USHF.L.U32 UR16, UR16, 0xd, URZ ;  /* 0x0000000d10107899 */ /* 0x000fe4000800063f */
[----:B------:R-:W-:Y:S02]  /*6720*/  UISETP.GE.AND UP0, UPT, UR19, UR9, UPT ;  /* 0x000000091300728c */ /* 0x000fe4000bf06270 */
[----:B------:R-:W3:Y:S01]  /*6730*/  LDL R5, [R1+0x5c] ;  /* 0x00005c0001057983 */ /* 0x000ee20000100800 */
[----:B------:R-:W-:Y:S01]  /*6740*/  UIADD3 UR22, UR4, 0x1, URZ ;  /* 0x0000000104167890 */ /* 0x000fe2000fffe03f */
[----:B------:R-:W-:Y:S01]  /*6750*/  IMAD.U32 R4, RZ, RZ, UR16 ;  /* 0x00000010ff047e24 */ /* 0x000fe2000f8e00ff */
[----:B------:R-:W-:Y:S02]  /*6760*/  UISETP.GE.AND UP3, UPT, UR4, 0x1, UPT ;  /* 0x000000010400788c */ /* 0x000fe4000bf66270 */
[----:B------:R-:W-:Y:S01]  /*6770*/  LDSM.16.MT88.4 R184, [R0+0x1080] ;  /* 0x0010800000b8783b */ /* 0x000fe20000004200 */
[----:B------:R-:W-:Y:S02]  /*6780*/  UIADD3 UR7, UR21, 0x1, URZ ;  /* 0x0000000115077890 */ /* 0x000fe4000fffe03f */
[----:B------:R-:W-:Y:S02]  /*6790*/  UISETP.GE.AND UP2, UPT, UR21, 0x1, UPT ;  /* 0x000000011500788c */ /* 0x000fe4000bf46270 */
[----:B------:R-:W0:Y:S01]  /*67a0*/  LDGDEPBAR ;  /* 0x00000000000079af */ /* 0x000e220000000000 */
[----:B------:R-:W-:Y:S02]  /*67b0*/  UIADD3 UR6, UR20, 0x1, URZ ;  /* 0x0000000114067890 */ /* 0x000fe4000fffe03f */
[----:B------:R-:W-:Y:S02]  /*67c0*/  UISETP.GE.AND UP1, UPT, UR20, 0x1, UPT ;  /* 0x000000011400788c */ /* 0x000fe4000bf26270 */
[----:B------:R-:W-:Y:S02]  /*67d0*/  USEL UR4, UR22, URZ, !UP3 ;  /* 0x0000003f16047287 */ /* 0x000fe4000d800000 */
[----:B------:R-:W-:Y:S02]  /*67e0*/  USEL UR21, UR7, URZ, !UP2 ;  /* 0x0000003f07157287 */ /* 0x000fe4000d000000 */
[----:B------:R-:W-:Y:S01]  /*67f0*/  USEL UR20, UR6, URZ, !UP1 ;  /* 0x0000003f06147287 */ /* 0x000fe2000c800000 */
[----:B--2---:R-:W-:Y:S01]  /*6800*/  IADD3 R3, P0, R6, UR16, RZ ;  /* 0x0000001006037c10 */ /* 0x004fe2000ff1e0ff */
[----:B------:R-:W-:Y:S03]  /*6810*/  UMOV UR16, UR19 ;  /* 0x0000001300107c82 */ /* 0x000fe60008000000 */
[----:B---3--:R-:W-:Y:S02]  /*6820*/  LEA.HI.X.SX32 R4, R4, R5, 0x1, P0 ;  /* 0x0000000504047211 */ /* 0x008fe400000f0eff */
[C---:B------:R-:W-:Y:S04]  /*6830*/  LEA R222, P0, R3.reuse, c[0x0][0x220], 0x2 ;  /* 0x0000880003de7a11 */ /* 0x040fe800078010ff */
[----:B------:R-:W-:Y:S01]  /*6840*/  LEA.HI.X R223, R3, c[0x0][0x224], R4, 0x2, P0 ;  /* 0x0000890003df7a11 */ /* 0x000fe200000f1404 */
[----:B------:R-:W-:Y:S01]  /*6850*/  IMAD.IADD R3, R204, 0x1, R215 ;  /* 0x00000001cc037824 */ /* 0x000fe200078e02d7 */
[-C--:B------:R-:W-:Y:S01]  /*6860*/  HMMA.16816.F32 R4, R36, R16.reuse, RZ ;  /* 0x000000102404723c */ /* 0x080fe200000018ff */
[----:B------:R-:W-:Y:S02]  /*6870*/  PLOP3.LUT P0, PT, PT, PT, UP0, 0x80, 0x0 ;  /* 0x000000000000781c */ /* 0x000fe40003f0f008 */
[----:B------:R-:W-:Y:S01]  /*6880*/  IMAD.IADD R192, R208, 0x1, R3 ;  /* 0x00000001d0c07824 */ /* 0x000fe200078e0203 */
[----:B------:R-:W1:Y:S04]  /*6890*/  LDSM.16.M88.4 R180, [R3+0x24480] ;  /* 0x0244800003b4783b */ /* 0x000e680000000200 */
[C---:B------:R-:W-:Y:S01]  /*68a0*/  HMMA.16816.F32 R8, R28.reuse, R16, RZ ;  /* 0x000000101c08723c */ /* 0x040fe200000018ff */
[----:B------:R-:W2:Y:S07]  /*68b0*/  LDSM.16.M88.4 R188, [R3+0x25480] ;  /* 0x0254800003bc783b */ /* 0x000eae0000000200 */
[-C--:B------:R-:W-:Y:S08]  /*68c0*/  HMMA.16816.F32 R12, R28, R18.reuse, RZ ;  /* 0x000000121c0c723c */ /* 0x080ff000000018ff */
[C---:B------:R-:W-:Y:S08]  /*68d0*/  HMMA.16816.F32 R16, R36.reuse, R18, RZ ;  /* 0x000000122410723c */ /* 0x040ff000000018ff */
[-C--:B------:R-:W-:Y:S08]  /*68e0*/  HMMA.16816.F32 R20, R36, R40.reuse, RZ ;  /* 0x000000282414723c */ /* 0x080ff000000018ff */
[C---:B------:R-:W-:Y:S08]  /*68f0*/  HMMA.16816.F32 R24, R28.reuse, R40, RZ ;  /* 0x000000281c18723c */ /* 0x040ff000000018ff */
[-C--:B------:R-:W-:Y:S08]  /*6900*/  HMMA.16816.F32 R28, R28, R42.reuse, RZ ;  /* 0x0000002a1c1c723c */ /* 0x080ff000000018ff */
[----:B------:R-:W-:Y:S01]  /*6910*/  HMMA.16816.F32 R32, R36, R42, RZ ;  /* 0x0000002a2420723c */ /* 0x000fe200000018ff */
[----:B------:R-:W3:Y:S05]  /*6920*/  LDSM.16.MT88.4 R36, [R0+0x5080] ;  /* 0x005080000024783b */ /* 0x000eea0000004200 */
[----:B------:R-:W-:Y:S02]  /*6930*/  LDSM.16.M88.4 R40, [R192+0x24480] ;  /* 0x02448000c028783b */ /* 0x000fe40000000200 */
[-C--:B------:R-:W-:Y:S03]  /*6940*/  HMMA.16816.F32 R4, R44, R48.reuse, R4 ;  /* 0x000000302c04723c */ /* 0x080fe60000001804 */
[----:B------:R-:W-:Y:S05]  /*6950*/  LDSM.16.M88.4 R192, [R192+0x25480] ;  /* 0x02548000c0c0783b */ /* 0x000fea0000000200 */
[C---:B------:R-:W-:Y:S08]  /*6960*/  HMMA.16816.F32 R8, R196.reuse, R48, R8 ;  /* 0x00000030c408723c */ /* 0x040ff00000001808 */
[-C--:B------:R-:W-:Y:S08]  /*6970*/  HMMA.16816.F32 R12, R196, R50.reuse, R12 ;  /* 0x00000032c40c723c */ /* 0x080ff0000000180c */
[C---:B------:R-:W-:Y:S01]  /*6980*/  HMMA.16816.F32 R16, R44.reuse, R50, R16 ;  /* 0x000000322c10723c */ /* 0x040fe20000001810 */
[----:B------:R-:W4:Y:S07]  /*6990*/  LDSM.16.MT88.4 R48, [R0+0x1880] ;  /* 0x001880000030783b */ /* 0x000f2e0000004200 */
[-C--:B------:R-:W-:Y:S08]  /*69a0*/  HMMA.16816.F32 R20, R44, R200.reuse, R20 ;  /* 0x000000c82c14723c */ /* 0x080ff00000001814 */
[C---:B------:R-:W-:Y:S08]  /*69b0*/  HMMA.16816.F32 R24, R196.reuse, R200, R24 ;  /* 0x000000c8c418723c */ /* 0x040ff00000001818 */
[-C--:B------:R-:W-:Y:S01]  /*69c0*/  HMMA.16816.F32 R28, R196, R202.reuse, R28 ;  /* 0x000000cac41c723c */ /* 0x080fe2000000181c */
[----:B------:R-:W-:Y:S07]  /*69d0*/  LDSM.16.M88.4 R196, [R204+0x27480] ;  /* 0x02748000ccc4783b */ /* 0x000fee0000000200 */
[----:B------:R-:W-:Y:S01]  /*69e0*/  HMMA.16816.F32 R32, R44, R202, R32 ;  /* 0x000000ca2c20723c */ /* 0x000fe20000001820 */
[----:B------:R-:W5:Y:S05]  /*69f0*/  LDSM.16.MT88.4 R44, [R0+0x5880] ;  /* 0x00588000002c783b */ /* 0x000f6a0000004200 */
[----:B------:R-:W-:Y:S02]  /*6a00*/  LDSM.16.M88.4 R200, [R3+0x27480] ;  /* 0x0274800003c8783b */ /* 0x000fe40000000200 */
[-C--:B-1----:R-:W-:Y:S08]  /*6a10*/  HMMA.16816.F32 R4, R180, R184.reuse, R4 ;  /* 0x000000b8b404723c */ /* 0x082ff00000001804 */
[C---:B--2---:R-:W-:Y:S08]  /*6a20*/  HMMA.16816.F32 R8, R188.reuse, R184, R8 ;  /* 0x000000b8bc08723c */ /* 0x044ff00000001808 */
[-C--:B------:R-:W-:Y:S08]  /*6a30*/  HMMA.16816.F32 R12, R188, R186.reuse, R12 ;  /* 0x000000babc0c723c */ /* 0x080ff0000000180c */
[C---:B------:R-:W-:Y:S01]  /*6a40*/  HMMA.16816.F32 R16, R180.reuse, R186, R16 ;  /* 0x000000bab410723c */ /* 0x040fe20000001810 */
[----:B------:R-:W-:Y:S07]  /*6a50*/  LDSM.16.M88.4 R184, [R204+0x26480] ;  /* 0x02648000ccb8783b */ /* 0x000fee0000000200 */
[-C--:B---3--:R-:W-:Y:S08]  /*6a60*/  HMMA.16816.F32 R20, R180, R36.reuse, R20 ;  /* 0x00000024b414723c */ /* 0x088ff00000001814 */
[C---:B------:R-:W-:Y:S08]  /*6a70*/  HMMA.16816.F32 R24, R188.reuse, R36, R24 ;  /* 0x00000024bc18723c */ /* 0x040ff00000001818 */
[-C--:B------:R-:W-:Y:S01]  /*6a80*/  HMMA.16816.F32 R28, R188, R38.reuse, R28 ;  /* 0x00000026bc1c723c */ /* 0x080fe2000000181c */
[----:B------:R-:W1:Y:S07]  /*6a90*/  LDSM.16.MT88.4 R188, [R0+0x2080] ;  /* 0x0020800000bc783b */ /* 0x000e6e0000004200 */
[----:B------:R-:W-:Y:S01]  /*6aa0*/  HMMA.16816.F32 R32, R180, R38, R32 ;  /* 0x00000026b420723c */ /* 0x000fe20000001820 */
[----:B------:R-:W2:Y:S05]  /*6ab0*/  LDSM.16.MT88.4 R36, [R0+0x6080] ;  /* 0x006080000024783b */ /* 0x000eaa0000004200 */
[----:B------:R-:W-:Y:S02]  /*6ac0*/  LDSM.16.MT88.4 R180, [R0+0x2880] ;  /* 0x0028800000b4783b */ /* 0x000fe40000004200 */
[-C--:B----4-:R-:W-:Y:S08]  /*6ad0*/  HMMA.16816.F32 R4, R40, R48.reuse, R4 ;  /* 0x000000302804723c */ /* 0x090ff00000001804 */
[C---:B------:R-:W-:Y:S08]  /*6ae0*/  HMMA.16816.F32 R8, R192.reuse, R48, R8 ;  /* 0x00000030c008723c */ /* 0x040ff00000001808 */
[-C--:B------:R-:W-:Y:S08]  /*6af0*/  HMMA.16816.F32 R12, R192, R50.reuse, R12 ;  /* 0x00000032c00c723c */ /* 0x080ff0000000180c */
[C---:B------:R-:W-:Y:S01]  /*6b00*/  HMMA.16816.F32 R16, R40.reuse, R50, R16 ;  /* 0x000000322810723c */ /* 0x040fe20000001810 */
[----:B------:R-:W3:Y:S07]  /*6b10*/  LDSM.16.M88.4 R48, [R205+0x26480] ;  /* 0x02648000cd30783b */ /* 0x000eee0000000200 */
[-C--:B-----5:R-:W-:Y:S08]  /*6b20*/  HMMA.16816.F32 R20, R40, R44.reuse, R20 ;  /* 0x0000002c2814723c */ /* 0x0a0ff00000001814 */
[C---:B------:R-:W-:Y:S08]  /*6b30*/  HMMA.16816.F32 R24, R192.reuse, R44, R24 ;  /* 0x0000002cc018723c */ /* 0x040ff00000001818 */
[-C--:B------:R-:W-:Y:S01]  /*6b40*/  HMMA.16816.F32 R28, R192, R46.reuse, R28 ;  /* 0x0000002ec01c723c */ /* 0x080fe2000000181c */
[----:B------:R-:W4:Y:S07]  /*6b50*/  LDSM.16.M88.4 R192, [R205+0x27480] ;  /* 0x02748000cdc0783b */ /* 0x000f2e0000000200 */
[----:B------:R-:W-:Y:S01]  /*6b60*/  HMMA.16816.F32 R32, R40, R46, R32 ;  /* 0x0000002e2820723c */ /* 0x000fe20000001820 */
[----:B------:R-:W5:Y:S05]  /*6b70*/  LDSM.16.MT88.4 R40, [R0+0x6880] ;  /* 0x006880000028783b */ /* 0x000f6a0000004200 */
[----:B------:R-:W-:Y:S02]  /*6b80*/  LDSM.16.M88.4 R44, [R3+0x26480] ;  /* 0x02648000032c783b */ /* 0x000fe40000000200 */
[-C--:B-1----:R-:W-:Y:S08]  /*6b90*/  HMMA.16816.F32 R4, R184, R188.reuse, R4 ;  /* 0x000000bcb804723c */ /* 0x082ff00000001804 */
[C---:B------:R-:W-:Y:S08]  /*6ba0*/  HMMA.16816.F32 R8, R196.reuse, R188, R8 ;  /* 0x000000bcc408723c */ /* 0x040ff00000001808 */
[-C--:B------:R-:W-:Y:S08]  /*6bb0*/  HMMA.16816.F32 R12, R196, R190.reuse, R12 ;  /* 0x000000bec40c723c */ /* 0x080ff0000000180c */
[C---:B------:R-:W-:Y:S01]  /*6bc0*/  HMMA.16816.F32 R16, R184.reuse, R190, R16 ;  /* 0x000000beb810723c */ /* 0x040fe20000001810 */
[----:B------:R-:W1:Y:S07]  /*6bd0*/  LDSM.16.MT88.4 R188, [R0+0x3080] ;  /* 0x0030800000bc783b */ /* 0x000e6e0000004200 */
[-C--:B--2---:R-:W-:Y:S08]  /*6be0*/  HMMA.16816.F32 R20, R184, R36.reuse, R20 ;  /* 0x00000024b814723c */ /* 0x084ff00000001814 */
[C---:B------:R-:W-:Y:S08]  /*6bf0*/  HMMA.16816.F32 R24, R196.reuse, R36, R24 ;  /* 0x00000024c418723c */ /* 0x040ff00000001818 */
[-C--:B------:R-:W-:Y:S07]  /*6c00*/  HMMA.16816.F32 R28, R196, R38.reuse, R28 ;  /* 0x00000026c41c723c */ /* 0x080fee000000181c */
[----:B------:R-:W-:Y:S01]  /*6c10*/  IADD3 R196, R215, R204, R208 ;  /* 0x000000ccd7c47210 */ /* 0x000fe20007ffe0d0 */
[----:B------:R-:W-:Y:S01]  /*6c20*/  HMMA.16816.F32 R32, R184, R38, R32 ;  /* 0x00000026b820723c */ /* 0x000fe20000001820 */
[----:B------:R-:W2:Y:S05]  /*6c30*/  LDSM.16.MT88.4 R36, [R0+0x7080] ;  /* 0x007080000024783b */ /* 0x000eaa0000004200 */
[----:B------:R-:W-:Y:S02]  /*6c40*/  LDSM.16.MT88.4 R184, [R0+0x3880] ;  /* 0x0038800000b8783b */ /* 0x000fe40000004200 */
[-C--:B---3--:R-:W-:Y:S08]  /*6c50*/  HMMA.16816.F32 R4, R48, R180.reuse, R4 ;  /* 0x000000b43004723c */ /* 0x088ff00000001804 */
[C---:B----4-:R-:W-:Y:S08]  /*6c60*/  HMMA.16816.F32 R8, R192.reuse, R180, R8 ;  /* 0x000000b4c008723c */ /* 0x050ff00000001808 */
[-C--:B------:R-:W-:Y:S08]  /*6c70*/  HMMA.16816.F32 R12, R192, R182.reuse, R12 ;  /* 0x000000b6c00c723c */ /* 0x080ff0000000180c */
[C---:B------:R-:W-:Y:S01]  /*6c80*/  HMMA.16816.F32 R16, R48.reuse, R182, R16 ;  /* 0x000000b63010723c */ /* 0x040fe20000001810 */
[----:B------:R-:W3:Y:S05]  /*6c90*/  LDSM.16.M88.4 R180, [R196+0x26480] ;  /* 0x02648000c4b4783b */ /* 0x000eea0000000200 */
[----:B------:R-:W4:Y:S02]  /*6ca0*/  LDSM.16.M88.4 R196, [R196+0x27480] ;  /* 0x02748000c4c4783b */ /* 0x000f240000000200 */
[-C--:B-----5:R-:W-:Y:S08]  /*6cb0*/  HMMA.16816.F32 R20, R48, R40.reuse, R20 ;  /* 0x000000283014723c */ /* 0x0a0ff00000001814 */
[C---:B------:R-:W-:Y:S08]  /*6cc0*/  HMMA.16816.F32 R24, R192.reuse, R40, R24 ;  /* 0x00000028c018723c */ /* 0x040ff00000001818 */
[-C--:B------:R-:W-:Y:S08]  /*6cd0*/  HMMA.16816.F32 R28, R192, R42.reuse, R28 ;  /* 0x0000002ac01c723c */ /* 0x080ff0000000181c */
[----:B------:R-:W-:Y:S01]  /*6ce0*/  HMMA.16816.F32 R32, R48, R42, R32 ;  /* 0x0000002a3020723c */ /* 0x000fe20000001820 */
[----:B------:R-:W5:Y:S05]  /*6cf0*/  LDSM.16.MT88.4 R40, [R0+0x7880] ;  /* 0x007880000028783b */ /* 0x000f6a0000004200 */
[----:B------:R-:W-:Y:S02]  /*6d00*/  LDSM.16.MT88.4 R48, [R207+0x27c80] ;  /* 0x027c8000cf30783b */ /* 0x000fe40000004200 */
        /* <DEDUP_REMOVED lines=8> */
[----:B------:R-:W-:Y:S05]  /*6d90*/  LDSM.16.MT88.4 R36, [R2+0x10880] ;  /* 0x010880000224783b */ /* 0x000fea0000004200 */
[----:B------:R-:W-:Y:S02]  /*6da0*/  LDSM.16.MT88.4 R44, [R206+0x26c80] ;  /* 0x026c8000ce2c783b */ /* 0x000fe40000004200 */
[-C--:B---3--:R-:W-:Y:S08]  /*6db0*/  HMMA.16816.F32 R4, R180, R184.reuse, R4 ;  /* 0x000000b8b404723c */ /* 0x088ff00000001804 */
[C---:B----4-:R-:W-:Y:S08]  /*6dc0*/  HMMA.16816.F32 R8, R196.reuse, R184, R8 ;  /* 0x000000b8c408723c */ /* 0x050ff00000001808 */
[-C--:B------:R-:W-:Y:S07]  /*6dd0*/  HMMA.16816.F32 R12, R196, R186.reuse, R12 ;  /* 0x000000bac40c723c */ /* 0x080fee000000180c */
[----:B------:R-:W-:Y:S01]  /*6de0*/  RED.E.ADD.F32.FTZ.RN.STRONG.GPU [R222.64], R4 ;  /* 0x00000004de00798e */ /* 0x000fe2000c10e78e */
[C---:B------:R-:W-:Y:S04]  /*6df0*/  HMMA.16816.F32 R16, R180.reuse, R186, R16 ;  /* 0x000000bab410723c */ /* 0x040fe80000001810 */
[----:B------:R-:W-:Y:S04]  /*6e00*/  RED.E.ADD.F32.FTZ.RN.STRONG.GPU [R222.64+0x400], R5 ;  /* 0x00040005de00798e */ /* 0x000fe8000c10e78e */
[-C--:B-----5:R-:W-:Y:S01]  /*6e10*/  HMMA.16816.F32 R20, R180, R40.reuse, R20 ;  /* 0x00000028b414723c */ /* 0x0a0fe20000001814 */
        /* <DEDUP_REMOVED lines=184> */
.L_x_1572:
        /* <DEDUP_REMOVED lines=20> */
[CC--:B------:R-:W-:Y:S02]  /*7ae0*/  LEA.HI R2, R35.reuse, R36.reuse, RZ, 0x5 ;  /* 0x0000002423027211 */ /* 0x0c0fe400078f28ff */
[--C-:B------:R-:W-:Y:S02]  /*7af0*/  SHF.R.S32.HI R7, RZ, 0x2, R5.reuse ;  /* 0x00000002ff077819 */ /* 0x100fe40000011405 */
[----:B-1----:R-:W-:Y:S02]  /*7b00*/  SHF.R.S32.HI R0, RZ, 0x1f, R5 ;  /* 0x0000001fff007819 */ /* 0x002fe40000011405 */
        /* <DEDUP_REMOVED lines=83> */
[----:B-----5:R-:W-:Y:S02]  /*8040*/  F2FP.PACK_AB R9, R161, R160 ;  /* 0x000000a0a109723e */ /* 0x020fe400000000ff */
        /* <DEDUP_REMOVED lines=71> */
.L_x_1595:
[CC--:B-1----:R-:W-:Y:S01]  /*84c0*/  LEA.HI R2, R35.reuse, R36.reuse, RZ, 0x4 ;  /* 0x0000002423027211 */ /* 0x0c2fe200078f20ff */
[----:B------:R-:W1:Y:S01]  /*84d0*/  S2R R30, SR_CTAID.Y ;  /* 0x00000000001e7919 */ /* 0x000e620000002600 */
[----:B------:R-:W-:Y:S01]  /*84e0*/  LEA.HI R4, R35, R36, RZ, 0x7 ;  /* 0x0000002423047211 */ /* 0x000fe200078f38ff */
[----:B------:R-:W-:Y:S01]  /*84f0*/  BSSY B0, `(.L_x_1596) ;  /* 0x0000040000007945 */ /* 0x000fe20003800000 */
[----:B------:R-:W-:-:S02]  /*8500*/  LOP3.LUT R0, R2, 0xfffffff0, RZ, 0xc0, !PT ;  /* 0xfffffff002007812 */ /* 0x000fc400078ec0ff */
[----:B------:R-:W-:Y:S01]  /*8510*/  SHF.R.S32.HI R14, RZ, 0x4, R2 ;  /* 0x00000004ff0e7819 */ /* 0x000fe20000011402 */
[----:B------:R-:W-:Y:S01]  /*8520*/  IMAD.SHL.U32 R4, R4, 0x4, RZ ;  /* 0x0000000404047824 */ /* 0x000fe200078e00ff */
[----:B-----5:R-:W-:Y:S01]  /*8530*/  IADD3 R8, R8, -UR11, RZ ;  /* 0x8000000b08087c10 */ /* 0x020fe2000fffe0ff */
[----:B------:R-:W-:Y:S01]  /*8540*/  IMAD.IADD R0, R36, 0x1, -R0 ;  /* 0x0000000124007824 */ /* 0x000fe200078e0a00 */
[C---:B------:R-:W-:Y:S01]  /*8550*/  IADD3 R6, P0, R14.reuse, R6, RZ ;  /* 0x000000060e067210 */ /* 0x040fe20007f1e0ff */
[----:B------:R-:W-:Y:S01]  /*8560*/  IMAD.SHL.U32 R2, R14, 0x40, RZ ;  /* 0x000000400e027824 */ /* 0x000fe200078e00ff */
[----:B------:R-:W-:Y:S01]  /*8570*/  IMNMX R15, R8, 0x80, PT ;  /* 0x00000080080f7817 */ /* 0x000fe20003800200 */
[----:B------:R-:W-:Y:S01]  /*8580*/  IMAD.SHL.U32 R12, R0, 0x8, RZ ;  /* 0x00000008000c7824 */ /* 0x000fe200078e00ff */
[----:B------:R-:W-:Y:S02]  /*8590*/  SHF.R.S32.HI R3, RZ, 0x1f, R0 ;  /* 0x0000001fff037819 */ /* 0x000fe40000011400 */
[----:B------:R-:W-:-:S02]  /*85a0*/  LOP3.LUT R2, R2, 0x1c0, RZ, 0xc0, !PT ;  /* 0x000001c002027812 */ /* 0x000fc400078ec0ff */
[----:B------:R-:W-:Y:S02]  /*85b0*/  LEA.HI R3, R3, R0, RZ, 0x3 ;  /* 0x0000000003037211 */ /* 0x000fe400078f18ff */
[----:B------:R-:W-:Y:S02]  /*85c0*/  LOP3.LUT R5, R2, 0x38, R12, 0xf8, !PT ;  /* 0x0000003802057812 */ /* 0x000fe400078ef80c */
[----:B------:R-:W-:Y:S01]  /*85d0*/  SHF.R.U32.HI R0, RZ, 0x3, R2 ;  /* 0x00000003ff007819 */ /* 0x000fe20000011602 */
[----:B------:R-:W-:Y:S01]  /*85e0*/  IMAD.SHL.U32 R2, R3, 0x400, RZ ;  /* 0x0000040003027824 */ /* 0x000fe200078e00ff */
[----:B------:R-:W-:Y:S02]  /*85f0*/  LOP3.LUT R3, R4, 0x7ffffe00, RZ, 0xc0, !PT ;  /* 0x7ffffe0004037812 */ /* 0x000fe400078ec0ff */
[----:B------:R-:W-:Y:S02]  /*8600*/  LOP3.LUT R0, R5, R0, RZ, 0x3c, !PT ;  /* 0x0000000005007212 */ /* 0x000fe400078e3cff */
[----:B------:R-:W-:-:S02]  /*8610*/  LOP3.LUT R2, R2, 0x7fffe000, RZ, 0xc0, !PT ;  /* 0x7fffe00002027812 */ /* 0x000fc400078ec0ff */
[----:B-1----:R-:W-:Y:S02]  /*8620*/  SHF.R.S32.HI R31, RZ, 0x1f, R30 ;  /* 0x0000001fff1f7819 */ /* 0x002fe4000001141e */
[----:B------:R-:W-:Y:S02]  /*8630*/  IADD3 R0, R0, R2, R3 ;  /* 0x0000000200007210 */ /* 0x000fe40007ffe003 */
[----:B------:R-:W-:Y:S01]  /*8640*/  ISETP.GE.AND P2, PT, R14, R15, PT ;  /* 0x0000000f0e00720c */ /* 0x000fe20003f46270 */
[----:B------:R-:W-:Y:S01]  /*8650*/  IMAD R5, R31, c[0x0][0x338], RZ ;  /* 0x0000ce001f057a24 */ /* 0x000fe200078e02ff */
[--C-:B------:R-:W-:Y:S01]  /*8660*/  SHF.R.S32.HI R13, RZ, 0x1f, R12.reuse ;  /* 0x0000001fff0d7819 */ /* 0x100fe2000001140c */
[----:B------:R-:W-:Y:S01]  /*8670*/  IMAD.SHL.U32 R0, R0, 0x2, RZ ;  /* 0x0000000200007824 */ /* 0x000fe200078e00ff */
[----:B------:R-:W-:Y:S01]  /*8680*/  SHF.R.S32.HI R4, RZ, 0x1f, R117 ;  /* 0x0000001fff047819 */ /* 0x000fe20000011475 */
[----:B------:R-:W-:Y:S01]  /*8690*/  IMAD R5, R30, c[0x0][0x33c], R5 ;  /* 0x0000cf001e057a24 */ /* 0x000fe200078e0205 */
[----:B------:R-:W-:Y:S01]  /*86a0*/  LEA.HI.X.SX32 R7, R14, R7, 0x1, P0 ;  /* 0x000000070e077211 */ /* 0x000fe200000f0eff */
[----:B------:R-:W-:Y:S01]  /*86b0*/  IMAD.WIDE.U32 R2, R30, c[0x0][0x338], R12 ;  /* 0x0000ce001e027a25 */ /* 0x000fe200078e000c */
[----:B------:R1:W2:Y:S01]  /*86c0*/  LDS.128 R20, [R0+0x8880] ;  /* 0x0088800000147984 */ /* 0x0002a20000000c00 */
[----:B------:R-:W-:-:S02]  /*86d0*/  ISETP.GE.OR P0, PT, R12, c[0x0][0x324], P2 ;  /* 0x0000c9000c007a0c */ /* 0x000fc40001706670 */
[----:B------:R-:W-:Y:S01]  /*86e0*/  SEL R29, R4, RZ, !P1 ;  /* 0x000000ff041d7207 */ /* 0x000fe20004800000 */
[----:B------:R1:W3:Y:S01]  /*86f0*/  LDS.128 R24, [R0+0x9080] ;  /* 0x0090800000187984 */ /* 0x0002e20000000c00 */
[----:B------:R-:W-:Y:S01]  /*8700*/  SEL R28, R117, RZ, !P1 ;  /* 0x000000ff751c7207 */ /* 0x000fe20004800000 */
[----:B------:R-:W-:Y:S02]  /*8710*/  IMAD.IADD R3, R3, 0x1, R5 ;  /* 0x0000000103037824 */ /* 0x000fe400078e0205 */
[----:B------:R1:W4:Y:S01]  /*8720*/  LDS.128 R32, [R0+0x9880] ;  /* 0x0098800000207984 */ /* 0x0003220000000c00 */
[----:B------:R-:W-:Y:S02]  /*8730*/  IMAD R4, R29, c[0x0][0x340], RZ ;  /* 0x0000d0001d047a24 */ /* 0x000fe400078e02ff */
[----:B------:R-:W-:Y:S01]  /*8740*/  IMAD.U32 R5, RZ, RZ, UR8 ;  /* 0x00000008ff057e24 */ /* 0x000fe2000f8e00ff */
[----:B------:R1:W1:Y:S01]  /*8750*/  LDS.128 R36, [R0+0xa080] ;  /* 0x00a0800000247984 */ /* 0x0002620000000c00 */
[----:B------:R-:W-:-:S02]  /*8760*/  IMAD R4, R28, c[0x0][0x344], R4 ;  /* 0x0000d1001c047a24 */ /* 0x000fc400078e0204 */
[----:B------:R-:W-:Y:S01]  /*8770*/  IMAD.WIDE.U32 R10, R28, c[0x0][0x340], R2 ;  /* 0x0000d0001c0a7a25 */ /* 0x000fe200078e0002 */
[----:B------:R1:W1:Y:S03]  /*8780*/  LDS.128 R40, [R0+0xa880] ;  /* 0x00a8800000287984 */ /* 0x0002660000000c00 */
[----:B------:R-:W-:Y:S01]  /*8790*/  IMAD.WIDE R6, R5, 0x80, R6 ;  /* 0x0000008005067825 */ /* 0x000fe200078e0206 */
        /* <DEDUP_REMOVED lines=21> */
.L_x_1597:
[----:B--234-:R-:W-:Y:S05]  /*88f0*/  BSYNC B0 ;  /* 0x0000000000007941 */ /* 0x01cfea0003800000 */
.L_x_1596:
        /* <DEDUP_REMOVED lines=17> */
.L_x_1599:
[----:B------:R-:W-:Y:S05]  /*8a10*/  BSYNC B0 ;  /* 0x0000000000007941 */ /* 0x000fea0003800000 */
.L_x_1598:
        /* <DEDUP_REMOVED lines=17> */
.L_x_1601:
[----:B------:R-:W-:Y:S05]  /*8b30*/  BSYNC B0 ;  /* 0x0000000000007941 */ /* 0x000fea0003800000 */
.L_x_1600:
        /* <DEDUP_REMOVED lines=16> */
.L_x_1603:
[----:B------:R-:W-:Y:S05]  /*8c40*/  BSYNC B0 ;  /* 0x0000000000007941 */ /* 0x000fea0003800000 */
.L_x_1602:
        /* <DEDUP_REMOVED lines=16> */
.L_x_1605:
[----:B------:R-:W-:Y:S05]  /*8d50*/  BSYNC B0 ;  /* 0x0000000000007941 */ /* 0x000fea0003800000 */
.L_x_1604:
        /* <DEDUP_REMOVED lines=16> */
.L_x_1607:
[----:B------:R-:W-:Y:S05]  /*8e60*/  BSYNC B0 ;  /* 0x0000000000007941 */ /* 0x000fea0003800000 */
.L_x_1606:
        /* <DEDUP_REMOVED lines=16> */
.L_x_1609:
[----:B------:R-:W-:Y:S05]  /*8f70*/  BSYNC B0 ;  /* 0x0000000000007941 */ /* 0x000fea0003800000 */
.L_x_1608:
        /* <DEDUP_REMOVED lines=16> */
.L_x_1611:
[----:B------:R-:W-:Y:S05]  /*9080*/  BSYNC B0 ;  /* 0x0000000000007941 */ /* 0x000fea0003800000 */
.L_x_1610:
        /* <DEDUP_REMOVED lines=19> */
.L_x_1613:
[----:B------:R-:W-:Y:S05]  /*91c0*/  BSYNC B0 ;  /* 0x0000000000007941 */ /* 0x000fea0003800000 */
.L_x_1612:
        /* <DEDUP_REMOVED lines=15> */
.L_x_1615:
[----:B------:R-:W-:Y:S05]  /*92c0*/  BSYNC B0 ;  /* 0x0000000000007941 */ /* 0x000fea0003800000 */
.L_x_1614:
        /* <DEDUP_REMOVED lines=15> */
.L_x_1617:
[----:B------:R-:W-:Y:S05]  /*93c0*/  BSYNC B0 ;  /* 0x0000000000007941 */ /* 0x000fea0003800000 */
.L_x_1616:
        /* <DEDUP_REMOVED lines=14> */
.L_x_1619:
[----:B------:R-:W-:Y:S05]  /*94b0*/  BSYNC B0 ;  /* 0x0000000000007941 */ /* 0x000fea0003800000 */
.L_x_1618:
        /* <DEDUP_REMOVED lines=14> */
.L_x_1621:
[----:B------:R-:W-:Y:S05]  /*95a0*/  BSYNC B0 ;  /* 0x0000000000007941 */ /* 0x000fea0003800000 */
.L_x_1620:
        /* <DEDUP_REMOVED lines=14> */
.L_x_1623:
[----:B------:R-:W-:Y:S05]  /*9690*/  BSYNC B0 ;  /* 0x0000000000007941 */ /* 0x000fea0003800000 */
.L_x_1622:
        /* <DEDUP_REMOVED lines=14> */
.L_x_1625:
[----:B------:R-:W-:Y:S05]  /*9780*/  BSYNC B0 ;  /* 0x0000000000007941 */ /* 0x000fea0003800000 */
.L_x_1624:
        /* <DEDUP_REMOVED lines=14> */
.L_x_1594:
[----:B-----5:R-:W2:Y:S01]  /*9870*/  LDL R9, [R1+0x68] ;  /* 0x0000680001097983 */ /* 0x020ea20000100800 */
[----:B------:R-:W-:Y:S01]  /*9880*/  ISETP.NE.U32.AND P0, PT, RZ, c[0x0][0x358], PT ;  /* 0x0000d600ff007a0c */ /* 0x000fe20003f05070 */
[----:B------:R-:W-:-:S03]  /*9890*/  IMAD.MOV.U32 R2, RZ, RZ, 0x4 ;  /* 0x00000004ff027424 */ /* 0x000fc600078e00ff */
[----:B------:R-:W-:Y:S02]  /*98a0*/  ISETP.NE.AND.EX P1, PT, RZ, c[0x0][0x35c], PT, P0 ;  /* 0x0000d700ff007a0c */ /* 0x000fe40003f25300 */
[----:B------:R-:W-:-:S04]  /*98b0*/  ISETP.NE.U32.AND P0, PT, RZ, c[0x0][0x360], PT ;  /* 0x0000d800ff007a0c */ /* 0x000fc80003f05070 */
[----:B------:R-:W-:Y:S01]  /*98c0*/  ISETP.NE.AND.EX P0, PT, RZ, c[0x0][0x364], PT, P0 ;  /* 0x0000d900ff007a0c */ /* 0x000fe20003f05300 */
[----:B--2---:R-:W-:-:S06]  /*98d0*/  IMAD.WIDE R4, R9, R2, c[0x0][0x358] ;  /* 0x0000d60009047625 */ /* 0x004fcc00078e0202 */
[----:B-1----:R-:W2:Y:S01]  /*98e0*/  @P1 LDG.E R0, [R4.64] ;  /* 0x0000000e04001981 */ /* 0x002ea2000c1e1900 */
        /* <DEDUP_REMOVED lines=10> */
[----:B--2--5:R-:W-:-:S03]  /*9990*/  IADD3 R6, -R0, R4, RZ ;  /* 0x0000000400067210 */ /* 0x024fc60007ffe1ff */
.L_x_1626:
[----:B------:R-:W1:Y:S01]  /*99a0*/  S2R R5, SR_TID.X ;  /* 0x0000000000057919 */ /* 0x000e620000002100 */
[----:B-----5:R-:W-:Y:S01]  /*99b0*/  IADD3 R15, R6, -UR11, RZ ;  /* 0x8000000b060f7c10 */ /* 0x020fe2000fffe0ff */
[----:B------:R-:W-:Y:S01]  /*99c0*/  IMAD.U32 R6, RZ, RZ, UR8 ;  /* 0x00000008ff067e24 */ /* 0x000fe2000f8e00ff */
[----:B------:R-:W-:Y:S01]  /*99d0*/  SHF.R.S32.HI R7, RZ, 0x1f, R9 ;  /* 0x0000001fff077819 */ /* 0x000fe20000011409 */
[----:B------:R-:W2:Y:S01]  /*99e0*/  S2R R20, SR_CTAID.Y ;  /* 0x0000000000147919 */ /* 0x000ea20000002600 */
[----:B------:R-:W-:Y:S01]  /*99f0*/  SEL R16, R9, RZ, !P1 ;  /* 0x000000ff09107207 */ /* 0x000fe20004800000 */
[----:B------:R-:W-:Y:S01]  /*9a00*/  BSSY B0, `(.L_x_1627) ;  /* 0x0000020000007945 */ /* 0x000fe20003800000 */
[----:B------:R-:W-:-:S02]  /*9a10*/  SEL R17, R7, RZ, !P1 ;  /* 0x000000ff07117207 */ /* 0x000fc40004800000 */
[----:B-1----:R-:W-:-:S04]  /*9a20*/  SHF.R.S32.HI R4, RZ, 0x1f, R5 ;  /* 0x0000001fff047819 */ /* 0x002fc80000011405 */
[----:B------:R-:W-:Y:S02]  /*9a30*/  LEA.HI R4, R4, R5, RZ, 0x4 ;  /* 0x0000000504047211 */ /* 0x000fe400078f20ff */
[----:B--2---:R-:W-:Y:S02]  /*9a40*/  SHF.R.S32.HI R21, RZ, 0x1f, R20 ;  /* 0x0000001fff157819 */ /* 0x004fe40000011414 */
[----:B------:R-:W-:Y:S02]  /*9a50*/  LOP3.LUT R0, R4, 0x1ffffff0, RZ, 0xc0, !PT ;  /* 0x1ffffff004007812 */ /* 0x000fe400078ec0ff */
[----:B------:R-:W-:-:S03]  /*9a60*/  SHF.R.S32.HI R14, RZ, 0x4, R4 ;  /* 0x00000004ff0e7819 */ /* 0x000fc60000011404 */
[----:B------:R-:W-:Y:S01]  /*9a70*/  IMAD.IADD R0, R5, 0x1, -R0 ;  /* 0x0000000105007824 */ /* 0x000fe200078e0a00 */
[C---:B------:R-:W-:Y:S02]  /*9a80*/  IADD3 R2, P0, R14.reuse, R2, RZ ;  /* 0x000000020e027210 */ /* 0x040fe40007f1e0ff */
[----:B------:R-:W-:Y:S01]  /*9a90*/  ISETP.GE.AND P2, PT, R14, R15, PT ;  /* 0x0000000f0e00720c */ /* 0x000fe20003f46270 */
[----:B------:R-:W-:Y:S01]  /*9aa0*/  IMAD.SHL.U32 R12, R0, 0x8, RZ ;  /* 0x00000008000c7824 */ /* 0x000fe200078e00ff */
[----:B------:R-:W-:Y:S01]  /*9ab0*/  LEA.HI.X.SX32 R3, R14, R3, 0x1, P0 ;  /* 0x000000030e037211 */ /* 0x000fe200000f0eff */
[----:B------:R-:W-:-:S03]  /*9ac0*/  IMAD R0, R21, c[0x0][0x308], RZ ;  /* 0x0000c20015007a24 */ /* 0x000fc600078e02ff */
[----:B------:R-:W-:Y:S01]  /*9ad0*/  SHF.R.S32.HI R13, RZ, 0x1f, R12 ;  /* 0x0000001fff0d7819 */ /* 0x000fe2000001140c */
[----:B------:R-:W-:Y:S01]  /*9ae0*/  IMAD R0, R20, c[0x0][0x30c], R0 ;  /* 0x0000c30014007a24 */ /* 0x000fe200078e0200 */
[----:B------:R-:W-:Y:S01]  /*9af0*/  ISETP.GE.OR P0, PT, R12, c[0x0][0x2f4], P2 ;  /* 0x0000bd000c007a0c */ /* 0x000fe20001706670 */
[----:B------:R-:W-:-:S04]  /*9b00*/  IMAD.WIDE R6, R6, 0x80, R2 ;  /* 0x0000008006067825 */ /* 0x000fc800078e0202 */
        /* <DEDUP_REMOVED lines=15> */
.L_x_1628:
[----:B------:R-:W-:Y:S05]  /*9c00*/  BSYNC B0 ;  /* 0x0000000000007941 */ /* 0x000fea0003800000 */
.L_x_1627:
        /* <DEDUP_REMOVED lines=17> */
.L_x_1630:
[----:B------:R-:W-:Y:S05]  /*9d20*/  BSYNC B0 ;  /* 0x0000000000007941 */ /* 0x000fea0003800000 */
.L_x_1629:
        /* <DEDUP_REMOVED lines=17> */
.L_x_1632:
[----:B------:R-:W-:Y:S05]  /*9e40*/  BSYNC B0 ;  /* 0x0000000000007941 */ /* 0x000fea0003800000 */
.L_x_1631:
        /* <DEDUP_REMOVED lines=16> */
.L_x_1634:
[----:B------:R-:W-:Y:S05]  /*9f50*/  BSYNC B0 ;  /* 0x0000000000007941 */ /* 0x000fea0003800000 */
.L_x_1633:
        /* <DEDUP_REMOVED lines=16> */
.L_x_1636:
[----:B------:R-:W-:Y:S05]  /*a060*/  BSYNC B0 ;  /* 0x0000000000007941 */ /* 0x000fea0003800000 */
.L_x_1635:
        /* <DEDUP_REMOVED lines=16> */
.L_x_1638:
[----:B------:R-:W-:Y:S05]  /*a170*/  BSYNC B0 ;  /* 0x0000000000007941 */ /* 0x000fea0003800000 */
.L_x_1637:
        /* <DEDUP_REMOVED lines=16> */
.L_x_1640:
[----:B------:R-:W-:Y:S05]  /*a280*/  BSYNC B0 ;  /* 0x0000000000007941 */ /* 0x000fea0003800000 */
.L_x_1639:
        /* <DEDUP_REMOVED lines=16> */
.L_x_1642:
[----:B------:R-:W-:Y:S05]  /*a390*/  BSYNC B0 ;  /* 0x0000000000007941 */ /* 0x000fea0003800000 */
.L_x_1641:
        /* <DEDUP_REMOVED lines=19> */
.L_x_1644:
[----:B------:R-:W-:Y:S05]  /*a4d0*/  BSYNC B0 ;  /* 0x0000000000007941 */ /* 0x000fea0003800000 */
.L_x_1643:
        /* <DEDUP_REMOVED lines=15> */
.L_x_1646:
[----:B------:R-:W-:Y:S05]  /*a5d0*/  BSYNC B0 ;  /* 0x0000000000007941 */ /* 0x000fea0003800000 */
.L_x_1645:
        /* <DEDUP_REMOVED lines=15> */
.L_x_1648:
[----:B------:R-:W-:Y:S05]  /*a6d0*/  BSYNC B0 ;  /* 0x0000000000007941 */ /* 0x000fea0003800000 */
.L_x_1647:
        /* <DEDUP_REMOVED lines=14> */
.L_x_1650:
[----:B------:R-:W-:Y:S05]  /*a7c0*/  BSYNC B0 ;  /* 0x0000000000007941 */ /* 0x000fea0003800000 */
.L_x_1649:
        /* <DEDUP_REMOVED lines=14> */
.L_x_1652:
[----:B------:R-:W-:Y:S05]  /*a8b0*/  BSYNC B0 ;  /* 0x0000000000007941 */ /* 0x000fea0003800000 */
.L_x_1651:
        /* <DEDUP_REMOVED lines=14> */
.L_x_1654:
[----:B------:R-:W-:Y:S05]  /*a9a0*/  BSYNC B0 ;  /* 0x0000000000007941 */ /* 0x000fea0003800000 */
.L_x_1653:
        /* <DEDUP_REMOVED lines=14> */
.L_x_1656:
[----:B------:R-:W-:Y:S05]  /*aa90*/  BSYNC B0 ;  /* 0x0000000000007941 */ /* 0x000fea0003800000 */
.L_x_1655:
        /* <DEDUP_REMOVED lines=14> */
.L_x_1657:
        /* <DEDUP_REMOVED lines=16> */
.L_x_2331:


//--------------------- .text._ZN7cutlass13device_kernelIN5flash19enable_sm80_to_sm89INS1_16FlashAttnBwdSm80INS1_25CollectiveMainloopBwdSm80ILi2ELi2EN4cute5tupleIJNS5_1CILi64EEENS7_ILi128EEES9_EEENS_6half_tEfNS_4arch4Sm80ELb0ELb1ELb0ELb1ELb1ELb0ELb0ELb0ELi2ELi2ELi2ELi2ELb0EEENS1_21CollectiveEpilogueBwdISA_SB_SD_Li256ELb1ELb0ELi4EEENS1_19SingleTileSchedulerILb1ELb0ELb0ELi128EEEEEEEEEvNT_6ParamsE --------------------------
	.section	.text._ZN7cutlass13device_kernelIN5flash19enable_sm80_to_sm89INS1_16FlashAttnBwdSm80INS1_25CollectiveMainloopBwdSm80ILi2ELi2EN4cute5tupleIJNS5_1CILi64EEENS7_ILi128EEES9_EEENS_6half_tEfNS_4arch4Sm80ELb0ELb1ELb0ELb1ELb1ELb0ELb0ELb0ELi2ELi2ELi2ELi2ELb0EEENS1_21CollectiveEpilogueBwdISA_SB_SD_Li256ELb1ELb0ELi4EEENS1_19SingleTileSchedulerILb1ELb0ELb0ELi128EEEEEEEEEvNT_6ParamsE,"ax",@progbits
	.sectioninfo	@"SHI_REGISTERS=255"
	.align	128
.text._ZN7cutlass13device_kernelIN5flash19enable_sm80_to_sm89INS1_16FlashAttnBwdSm80INS1_25CollectiveMainloopBwdSm80ILi2ELi2EN4cute5tupleIJNS5_1CILi64EEENS7_ILi128EEES9_EEENS_6half_tEfNS_4arch4Sm80ELb0ELb1ELb0ELb1ELb1ELb0ELb0ELb0ELi2ELi2ELi2ELi2ELb0EEENS1_21CollectiveEpilogueBwdISA_SB_SD_Li256ELb1ELb0ELi4EEENS1_19SingleTileSchedulerILb1ELb0ELb0ELi128EEEEEEEEEvNT_6ParamsE:
        .type           _ZN7cutlass13device_kernelIN5flash19enable_sm80_to_sm89INS1_16FlashAttnBwdSm80INS1_25CollectiveMainloopBwdSm80ILi2ELi2EN4cute5tupleIJNS5_1CILi64EEENS7_ILi128EEES9_EEENS_6half_tEfNS_4arch4Sm80ELb0ELb1ELb0ELb1ELb1ELb0ELb0ELb0ELi2ELi2ELi2ELi2ELb0EEENS1_21CollectiveEpilogueBwdISA_SB_SD_Li256ELb1ELb0ELi4EEENS1_19SingleTileSchedulerILb1ELb0ELb0ELi128EEEEEEEEEvNT_6ParamsE,@function
        .size           _ZN7cutlass13device_kernelIN5flash19enable_sm80_to_sm89INS1_16FlashAttnBwdSm80INS1_25CollectiveMainloopBwdSm80ILi2ELi2EN4cute5tupleIJNS5_1CILi64EEENS7_ILi128EEES9_EEENS_6half_tEfNS_4arch4Sm80ELb0ELb1ELb0ELb1ELb1ELb0ELb0ELb0ELi2ELi2ELi2ELi2ELb0EEENS1_21CollectiveEpilogueBwdISA_SB_SD_Li256ELb1ELb0ELi4EEENS1_19SingleTileSchedulerILb1ELb0ELb0ELi128EEEEEEEEEvNT_6ParamsE,(.L_x_2332 - _ZN7cutlass13device_kernelIN5flash19enable_sm80_to_sm89INS1_16FlashAttnBwdSm80INS1_25CollectiveMainloopBwdSm80ILi2ELi2EN4cute5tupleIJNS5_1CILi64EEENS7_ILi128EEES9_EEENS_6half_tEfNS_4arch4Sm80ELb0ELb1ELb0ELb1ELb1ELb0ELb0ELb0ELi2ELi2ELi2ELi2ELb0EEENS1_21CollectiveEpilogueBwdISA_SB_SD_Li256ELb1ELb0ELi4EEENS1_19SingleTileSchedulerILb1ELb0ELb0ELi128EEEEEEEEEvNT_6ParamsE)
        .other          _ZN7cutlass13device_kernelIN5flash19enable_sm80_to_sm89INS1_16FlashAttnBwdSm80INS1_25CollectiveMainloopBwdSm80ILi2ELi2EN4cute5tupleIJNS5_1CILi64EEENS7_ILi128EEES9_EEENS_6half_tEfNS_4arch4Sm80ELb0ELb1ELb0ELb1ELb1ELb0ELb0ELb0ELi2ELi2ELi2ELi2ELb0EEENS1_21CollectiveEpilogueBwdISA_SB_SD_Li256ELb1ELb0ELi4EEENS1_19SingleTileSchedulerILb1ELb0ELb0ELi128EEEEEEEEEvNT_6ParamsE,@"STO_CUDA_ENTRY STV_DEFAULT"
_ZN7cutlass13device_kernelIN5flash19enable_sm80_to_sm89INS1_16FlashAttnBwdSm80INS1_25CollectiveMainloopBwdSm80ILi2ELi2EN4cute5tupleIJNS5_1CILi64EEENS7_ILi128EEES9_EEENS_6half_tEfNS_4arch4Sm80ELb0ELb1ELb0ELb1ELb1ELb0ELb0ELb0ELi2ELi2ELi2ELi2ELb0EEENS1_21CollectiveEpilogueBwdISA_SB_SD_Li256ELb1ELb0ELi4EEENS1_19SingleTileSchedulerILb1ELb0ELb0ELi128EEEEEEEEEvNT_6ParamsE:
        /* <DEDUP_REMOVED lines=18> */
.L_x_1659:
        /* <DEDUP_REMOVED lines=8> */
.L_x_1661:
[----:B------:R-:W-:Y:S02]  /*01a0*/  MOV R0, c[0x0][0x3a4] ;  /* 0x0000e90000007a02 */ /* 0x000fe40000000f00 */
.L_x_1660:
[----:B------:R-:W-:-:S06]  /*01b0*/  USHF.L.U32 UR11, UR8, 0x7, URZ ;  /* 0x00000007080b7899 */ /* 0x000fcc000800063f */
[----:B-----5:R-:W-:-:S04]  /*01c0*/  ISETP.LE.AND P0, PT, R0, UR11, PT ;  /* 0x0000000b00007c0c */ /* 0x020fc8000bf03270 */
[----:B------:R-:W-:-:S05]  /*01d0*/  SEL R0, R5, 0xffffffff, !P0 ;  /* 0xffffffff05007807 */ /* 0x000fca0004000000 */
[----:B------:R2:W-:Y:S01]  /*01e0*/  STL [R1+0x68], R0 ;  /* 0x0000680001007387 */ /* 0x0005e20000100800 */
[----:B------:R-:W-:Y:S05]  /*01f0*/  BRA `(.L_x_1662) ;  /* 0x0000012000007947 */ /* 0x000fea0003800000 */
.L_x_1658:
[----:B--2-4-:R-:W-:-:S04]  /*0200*/  ISETP.NE.U32.AND P0, PT, RZ, c[0x0][0x3c0], PT ;  /* 0x0000f000ff007a0c */ /* 0x014fc80003f05070 */
[----:B------:R-:W-:-:S13]  /*0210*/  ISETP.NE.AND.EX P0, PT, RZ, c[0x0][0x3c4], PT, P0 ;  /* 0x0000f100ff007a0c */ /* 0x000fda0003f05300 */
[----:B------:R-:W-:Y:S05]  /*0220*/  @!P0 BRA `(.L_x_1663) ;  /* 0x0000002000008947 */ /* 0x000fea0003800000 */
[----:B------:R1:W5:Y:S01]  /*0230*/  LDG.E R0, [R2.64] ;  /* 0x0000000e02007981 */ /* 0x000362000c1e1900 */
[----:B------:R-:W-:Y:S05]  /*0240*/  BRA `(.L_x_1664) ;  /* 0x0000009000007947 */ /* 0x000fea0003800000 */
.L_x_1663:
        /* <DEDUP_REMOVED lines=8> */
.L_x_1665:
[----:B------:R-:W-:Y:S02]  /*02d0*/  MOV R0, c[0x0][0x3a4] ;  /* 0x0000e90000007a02 */ /* 0x000fe40000000f00 */
.L_x_1664:
[----:B------:R-:W-:-:S06]  /*02e0*/  USHF.L.U32 UR11, UR8, 0x7, URZ ;  /* 0x00000007080b7899 */ /* 0x000fcc000800063f */
[----:B-----5:R-:W-:-:S04]  /*02f0*/  ISETP.LE.AND P0, PT, R0, UR11, PT ;  /* 0x0000000b00007c0c */ /* 0x020fc8000bf03270 */
[----:B------:R-:W-:-:S05]  /*0300*/  SEL R0, R5, 0xffffffff, !P0 ;  /* 0xffffffff05007807 */ /* 0x000fca0004000000 */
[----:B------:R2:W-:Y:S04]  /*0310*/  STL [R1+0x68], R0 ;  /* 0x0000680001007387 */ /* 0x0005e80000100800 */
.L_x_1662:
        /* <DEDUP_REMOVED lines=34> */
.L_x_1666:
[----:B-1-3--:R-:W-:-:S04]  /*0540*/  ISETP.NE.U32.AND P0, PT, RZ, c[0x0][0x2e0], PT ;  /* 0x0000b800ff007a0c */ /* 0x00afc80003f05070 */
[----:B------:R-:W-:-:S13]  /*0550*/  ISETP.NE.AND.EX P0, PT, RZ, c[0x0][0x2e4], PT, P0 ;  /* 0x0000b900ff007a0c */ /* 0x000fda0003f05300 */
[----:B------:R-:W-:Y:S05]  /*0560*/  @!P0 BRA `(.L_x_1667) ;  /* 0x0000004000008947 */ /* 0x000fea0003800000 */
[----:B------:R-:W-:-:S05]  /*0570*/  IMAD.WIDE R2, R42, R8, c[0x0][0x2e0] ;  /* 0x0000b8002a027625 */ /* 0x000fca00078e0208 */
[----:B------:R-:W2:Y:S02]  /*0580*/  LDG.E R0, [R2.64] ;  /* 0x0000000e02007981 */ /* 0x000ea4000c1e1900 */
[----:B--2---:R1:W2:Y:S01]  /*0590*/  R2UR UR22, R0 ;  /* 0x00000000001673c2 */ /* 0x0042a200000e0000 */
[----:B------:R-:W-:Y:S05]  /*05a0*/  BRA `(.L_x_1668) ;  /* 0x0000006000007947 */ /* 0x000fea0003800000 */
.L_x_1667:
[----:B------:R-:W-:Y:S05]  /*05b0*/  @!P3 BRA `(.L_x_1668) ;  /* 0x000000500000b947 */ /* 0x000fea0003800000 */
[----:B------:R-:W2:Y:S04]  /*05c0*/  LDG.E R2, [R4.64] ;  /* 0x0000000e04027981 */ /* 0x000ea8000c1e1900 */
[----:B------:R-:W3:Y:S01]  /*05d0*/  LDG.E R0, [R4.64+0x4] ;  /* 0x0000040e04007981 */ /* 0x000ee2000c1e1900 */
[----:B--2---:R-:W1:Y:S08]  /*05e0*/  R2UR UR22, R2 ;  /* 0x00000000021673c2 */ /* 0x004e7000000e0000 */
[----:B---3--:R-:W1:Y:S02]  /*05f0*/  R2UR UR4, R0 ;  /* 0x00000000000473c2 */ /* 0x008e6400000e0000 */
[----:B-1----:R-:W-:-:S06]  /*0600*/  UIADD3 UR22, -UR22, UR4, URZ ;  /* 0x0000000416167290 */ /* 0x002fcc000fffe13f */
.L_x_1668:
        /* <DEDUP_REMOVED lines=15> */
.L_x_1669:
        /* <DEDUP_REMOVED lines=514> */
.L_x_1672:
[----:B------:R-:W-:Y:S05]  /*2720*/  BSYNC B0 ;  /* 0x0000000000007941 */ /* 0x000fea0003800000 */
.L_x_1671:
        /* <DEDUP_REMOVED lines=119> */
.L_x_1691:
        /* <DEDUP_REMOVED lines=148> */
.L_x_1675:
[----:B------:R-:W-:Y:S11]  /*37e0*/  ISETP.NE.AND P0, PT, R226, c[0x0][0x2a8], PT ;  /* 0x0000aa00e2007a0c */ /* 0x000ff60003f05270 */
[----:B------:R-:W-:Y:S02]  /*37f0*/  @!UPT UIADD3 URZ, URZ, URZ, URZ ;  /* 0x0000003f3f3ff290 */ /* 0x000fe4000fffe03f */
[----:B------:R-:W-:Y:S05]  /*3800*/  @P0 IMAD.HI.U32 R36, R2, c[0x0][0x2ac], RZ ;  /* 0x0000ab0002240a27 */ /* 0x000fea00078e00ff */
[----:B------:R-:W-:Y:S02]  /*3810*/  @P0 SHF.R.U32.HI R2, RZ, c[0x0][0x2b0], R36 ;  /* 0x0000ac00ff020a19 */ /* 0x000fe40000011624 */
.L_x_1676:
[----:B------:R-:W-:Y:S05]  /*3820*/  BSYNC B0 ;  /* 0x0000000000007941 */ /* 0x000fea0003800000 */
.L_x_1674:
        /* <DEDUP_REMOVED lines=8> */
.L_x_1673:
        /* <DEDUP_REMOVED lines=16> */
.L_x_1679:
[----:B------:R-:W-:Y:S11]  /*39b0*/  ISETP.NE.AND P0, PT, R226, c[0x0][0x2a8], PT ;  /* 0x0000aa00e2007a0c */ /* 0x000ff60003f05270 */
[----:B------:R-:W-:Y:S02]  /*39c0*/  @!UPT UIADD3 URZ, URZ, URZ, URZ ;  /* 0x0000003f3f3ff290 */ /* 0x000fe4000fffe03f */
[----:B------:R-:W-:Y:S05]  /*39d0*/  @P0 IMAD.HI.U32 R36, R2, c[0x0][0x2ac], RZ ;  /* 0x0000ab0002240a27 */ /* 0x000fea00078e00ff */
[----:B------:R-:W-:Y:S02]  /*39e0*/  @P0 SHF.R.U32.HI R2, RZ, c[0x0][0x2b0], R36 ;  /* 0x0000ac00ff020a19 */ /* 0x000fe40000011624 */
.L_x_1680:
[----:B------:R-:W-:Y:S05]  /*39f0*/  BSYNC B0 ;  /* 0x0000000000007941 */ /* 0x000fea0003800000 */
.L_x_1678:
[----:B------:R-:W2:Y:S01]  /*3a00*/  LDL R37, [R1+0x10] ;  /* 0x0000100001257983 */ /* 0x000ea20000100800 */
[----:B------:R-:W-:Y:S04]  /*3a10*/  IMAD.MOV.U32 R36, RZ, RZ, c[0x0][0x2a8] ;  /* 0x0000aa00ff247624 */ /* 0x000fe800078e00ff */
[----:B------:R-:W-:Y:S04]  /*3a20*/  IMAD R2, R2, R36, -UR11 ;  /* 0x8000000b02027e24 */ /* 0x000fe8000f8e0224 */
[----:B--2---:R-:W-:Y:S05]  /*3a30*/  IMAD.IADD R2, R2, 0x1, -R37 ;  /* 0x0000000102027824 */ /* 0x004fea00078e0a25 */
[----:B------:R-:W-:Y:S02]  /*3a40*/  IADD3 R36, R2, c[0x0][0x2a8], RZ ;  /* 0x0000aa0002247a10 */ /* 0x000fe40007ffe0ff */
[----:B------:R-:W-:Y:S02]  /*3a50*/  IMNMX R43, R43, R2, !PT ;  /* 0x000000022b2b7217 */ /* 0x000fe40007800200 */
[----:B------:R-:W-:Y:S02]  /*3a60*/  IMNMX R200, R200, R36, PT ;  /* 0x00000024c8c87217 */ /* 0x000fe40003800200 */
.L_x_1677:
        /* <DEDUP_REMOVED lines=16> */
.L_x_1683:
[----:B------:R-:W-:Y:S11]  /*3b70*/  ISETP.NE.AND P0, PT, R226, c[0x0][0x2a8], PT ;  /* 0x0000aa00e2007a0c */ /* 0x000ff60003f05270 */
[----:B------:R-:W-:Y:S02]  /*3b80*/  @!UPT UIADD3 URZ, URZ, URZ, URZ ;  /* 0x0000003f3f3ff290 */ /* 0x000fe4000fffe03f */
[----:B------:R-:W-:Y:S05]  /*3b90*/  @P0 IMAD.HI.U32 R36, R2, c[0x0][0x2ac], RZ ;  /* 0x0000ab0002240a27 */ /* 0x000fea00078e00ff */
[----:B------:R-:W-:Y:S02]  /*3ba0*/  @P0 SHF.R.U32.HI R2, RZ, c[0x0][0x2b0], R36 ;  /* 0x0000ac00ff020a19 */ /* 0x000fe40000011624 */
.L_x_1684:
[----:B------:R-:W-:Y:S05]  /*3bb0*/  BSYNC B0 ;  /* 0x0000000000007941 */ /* 0x000fea0003800000 */
.L_x_1682:
[----:B------:R-:W2:Y:S01]  /*3bc0*/  LDL R37, [R1+0x10] ;  /* 0x0000100001257983 */ /* 0x000ea20000100800 */
[----:B------:R-:W-:Y:S04]  /*3bd0*/  IMAD.MOV.U32 R36, RZ, RZ, c[0x0][0x2a8] ;  /* 0x0000aa00ff247624 */ /* 0x000fe800078e00ff */
[----:B------:R-:W-:Y:S04]  /*3be0*/  IMAD R2, R2, R36, -UR11 ;  /* 0x8000000b02027e24 */ /* 0x000fe8000f8e0224 */
[----:B--2---:R-:W-:Y:S05]  /*3bf0*/  IMAD.IADD R2, R2, 0x1, -R37 ;  /* 0x0000000102027824 */ /* 0x004fea00078e0a25 */
[----:B------:R-:W-:Y:S02]  /*3c00*/  IADD3 R36, R2, c[0x0][0x2a8], RZ ;  /* 0x0000aa0002247a10 */ /* 0x000fe40007ffe0ff */
[----:B------:R-:W-:Y:S02]  /*3c10*/  IMNMX R41, R41, R2, !PT ;  /* 0x0000000229297217 */ /* 0x000fe40007800200 */
[----:B------:R-:W-:Y:S02]  /*3c20*/  IMNMX R42, R42, R36, PT ;  /* 0x000000242a2a7217 */ /* 0x000fe40003800200 */
.L_x_1681:
        /* <DEDUP_REMOVED lines=16> */
.L_x_1687:
[----:B------:R-:W-:Y:S11]  /*3d30*/  ISETP.NE.AND P0, PT, R226, c[0x0][0x2a8], PT ;  /* 0x0000aa00e2007a0c */ /* 0x000ff60003f05270 */
[----:B------:R-:W-:Y:S02]  /*3d40*/  @!UPT UIADD3 URZ, URZ, URZ, URZ ;  /* 0x0000003f3f3ff290 */ /* 0x000fe4000fffe03f */
[----:B------:R-:W-:Y:S05]  /*3d50*/  @P0 IMAD.HI.U32 R36, R0, c[0x0][0x2ac], RZ ;  /* 0x0000ab0000240a27 */ /* 0x000fea00078e00ff */
[----:B------:R-:W-:Y:S02]  /*3d60*/  @P0 SHF.R.U32.HI R0, RZ, c[0x0][0x2b0], R36 ;  /* 0x0000ac00ff000a19 */ /* 0x000fe40000011624 */
.L_x_1688:
[----:B------:R-:W-:Y:S05]  /*3d70*/  BSYNC B0 ;  /* 0x0000000000007941 */ /* 0x000fea0003800000 */
.L_x_1686:
[----:B------:R-:W2:Y:S01]  /*3d80*/  LDL R37, [R1+0x10] ;  /* 0x0000100001257983 */ /* 0x000ea20000100800 */
[----:B------:R-:W-:Y:S04]  /*3d90*/  IMAD.MOV.U32 R36, RZ, RZ, c[0x0][0x2a8] ;  /* 0x0000aa00ff247624 */ /* 0x000fe800078e00ff */
[----:B------:R-:W-:Y:S04]  /*3da0*/  IMAD R0, R0, R36, -UR11 ;  /* 0x8000000b00007e24 */ /* 0x000fe8000f8e0224 */
[----:B--2---:R-:W-:Y:S05]  /*3db0*/  IMAD.IADD R0, R0, 0x1, -R37 ;  /* 0x0000000100007824 */ /* 0x004fea00078e0a25 */
[----:B------:R-:W-:Y:S02]  /*3dc0*/  IADD3 R36, R0, c[0x0][0x2a8], RZ ;  /* 0x0000aa0000247a10 */ /* 0x000fe40007ffe0ff */
[----:B------:R-:W-:Y:S02]  /*3dd0*/  IMNMX R2, R2, R0, !PT ;  /* 0x0000000002027217 */ /* 0x000fe40007800200 */
[----:B------:R-:W-:Y:S02]  /*3de0*/  IMNMX R40, R40, R36, PT ;  /* 0x0000002428287217 */ /* 0x000fe40003800200 */
.L_x_1685:
        /* <DEDUP_REMOVED lines=78> */
.L_x_1689:
        /* <DEDUP_REMOVED lines=579> */
.L_x_1690:
        /* <DEDUP_REMOVED lines=298> */
.L_x_1670:
        /* <DEDUP_REMOVED lines=178> */
.L_x_1693:
        /* <DEDUP_REMOVED lines=67> */
.L_x_1695:
[----:B--234-:R-:W-:Y:S05]  /*88f0*/  BSYNC B0 ;  /* 0x0000000000007941 */ /* 0x01cfea0003800000 */
.L_x_1694:
        /* <DEDUP_REMOVED lines=17> */
.L_x_1697:
[----:B------:R-:W-:Y:S05]  /*8a10*/  BSYNC B0 ;  /* 0x0000000000007941 */ /* 0x000fea0003800000 */
.L_x_1696:
        /* <DEDUP_REMOVED lines=17> */
.L_x_1699:
[----:B------:R-:W-:Y:S05]  /*8b30*/  BSYNC B0 ;  /* 0x0000000000007941 */ /* 0x000fea0003800000 */
.L_x_1698:
        /* <DEDUP_REMOVED lines=16> */
.L_x_1701:
[----:B------:R-:W-:Y:S05]  /*8c40*/  BSYNC B0 ;  /* 0x0000000000007941 */ /* 0x000fea0003800000 */
.L_x_1700:
        /* <DEDUP_REMOVED lines=16> */
.L_x_1703:
[----:B------:R-:W-:Y:S05]  /*8d50*/  BSYNC B0 ;  /* 0x0000000000007941 */ /* 0x000fea0003800000 */
.L_x_1702:
        /* <DEDUP_REMOVED lines=16> */
.L_x_1705:
[----:B------:R-:W-:Y:S05]  /*8e60*/  BSYNC B0 ;  /* 0x0000000000007941 */ /* 0x000fea0003800000 */
.L_x_1704:
        /* <DEDUP_REMOVED lines=16> */
.L_x_1707:
[----:B------:R-:W-:Y:S05]  /*8f70*/  BSYNC B0 ;  /* 0x0000000000007941 */ /* 0x000fea0003800000 */
.L_x_1706:
        /* <DEDUP_REMOVED lines=16> */
.L_x_1709:
[----:B------:R-:W-:Y:S05]  /*9080*/  BSYNC B0 ;  /* 0x0000000000007941 */ /* 0x000fea0003800000 */
.L_x_1708:
        /* <DEDUP_REMOVED lines=19> */
.L_x_1711:
[----:B------:R-:W-:Y:S05]  /*91c0*/  BSYNC B0 ;  /* 0x0000000000007941 */ /* 0x000fea0003800000 */
.L_x_1710:
        /* <DEDUP_REMOVED lines=15> */
.L_x_1713:
[----:B------:R-:W-:Y:S05]  /*92c0*/  BSYNC B0 ;  /* 0x0000000000007941 */ /* 0x000fea0003800000 */
.L_x_1712:
        /* <DEDUP_REMOVED lines=15> */
.L_x_1715:
[----:B------:R-:W-:Y:S05]  /*93c0*/  BSYNC B0 ;  /* 0x0000000000007941 */ /* 0x000fea0003800000 */
.L_x_1714:
        /* <DEDUP_REMOVED lines=14> */
.L_x_1717:
[----:B------:R-:W-:Y:S05]  /*94b0*/  BSYNC B0 ;  /* 0x0000000000007941 */ /* 0x000fea0003800000 */
.L_x_1716:
        /* <DEDUP_REMOVED lines=14> */
.L_x_1719:
[----:B------:R-:W-:Y:S05]  /*95a0*/  BSYNC B0 ;  /* 0x0000000000007941 */ /* 0x000fea0003800000 */
.L_x_1718:
        /* <DEDUP_REMOVED lines=14> */
.L_x_1721:
[----:B------:R-:W-:Y:S05]  /*9690*/  BSYNC B0 ;  /* 0x0000000000007941 */ /* 0x000fea0003800000 */
.L_x_1720:
        /* <DEDUP_REMOVED lines=14> */
.L_x_1723:
[----:B------:R-:W-:Y:S05]  /*9780*/  BSYNC B0 ;  /* 0x0000000000007941 */ /* 0x000fea0003800000 */
.L_x_1722:
        /* <DEDUP_REMOVED lines=14> */
.L_x_1692:
        /* <DEDUP_REMOVED lines=19> */
.L_x_1724:
        /* <DEDUP_REMOVED lines=38> */
.L_x_1726:
[----:B------:R-:W-:Y:S05]  /*9c00*/  BSYNC B0 ;  /* 0x0000000000007941 */ /* 0x000fea0003800000 */
.L_x_1725:
        /* <DEDUP_REMOVED lines=17> */
.L_x_1728:
[----:B------:R-:W-:Y:S05]  /*9d20*/  BSYNC B0 ;  /* 0x0000000000007941 */ /* 0x000fea0003800000 */
.L_x_1727:
        /* <DEDUP_REMOVED lines=17> */
.L_x_1730:
[----:B------:R-:W-:Y:S05]  /*9e40*/  BSYNC B0 ;  /* 0x0000000000007941 */ /* 0x000fea0003800000 */
.L_x_1729:
        /* <DEDUP_REMOVED lines=16> */
.L_x_1732:
[----:B------:R-:W-:Y:S05]  /*9f50*/  BSYNC B0 ;  /* 0x0000000000007941 */ /* 0x000fea0003800000 */
.L_x_1731:
        /* <DEDUP_REMOVED lines=16> */
.L_x_1734:
[----:B------:R-:W-:Y:S05]  /*a060*/  BSYNC B0 ;  /* 0x0000000000007941 */ /* 0x000fea0003800000 */
.L_x_1733:
        /* <DEDUP_REMOVED lines=16> */
.L_x_1736:
[----:B------:R-:W-:Y:S05]  /*a170*/  BSYNC B0 ;  /* 0x0000000000007941 */ /* 0x000fea0003800000 */
.L_x_1735:
        /* <DEDUP_REMOVED lines=16> */
.L_x_1738:
[----:B------:R-:W-:Y:S05]  /*a280*/  BSYNC B0 ;  /* 0x0000000000007941 */ /* 0x000fea0003800000 */
.L_x_1737:
        /* <DEDUP_REMOVED lines=16> */
.L_x_1740:
[----:B------:R-:W-:Y:S05]  /*a390*/  BSYNC B0 ;  /* 0x0000000000007941 */ /* 0x000fea0003800000 */
.L_x_1739:
        /* <DEDUP_REMOVED lines=19> */
.L_x_1742:
[----:B------:R-:W-:Y:S05]  /*a4d0*/  BSYNC B0 ;  /* 0x0000000000007941 */ /* 0x000fea0003800000 */
.L_x_1741:
        /* <DEDUP_REMOVED lines=15> */
.L_x_1744:
[----:B------:R-:W-:Y:S05]  /*a5d0*/  BSYNC B0 ;  /* 0x0000000000007941 */ /* 0x000fea0003800000 */
.L_x_1743:
        /* <DEDUP_REMOVED lines=15> */
.L_x_1746:
[----:B------:R-:W-:Y:S05]  /*a6d0*/  BSYNC B0 ;  /* 0x0000000000007941 */ /* 0x000fea0003800000 */
.L_x_1745:
        /* <DEDUP_REMOVED lines=14> */
.L_x_1748:
[----:B------:R-:W-:Y:S05]  /*a7c0*/  BSYNC B0 ;  /* 0x0000000000007941 */ /* 0x000fea0003800000 */
.L_x_1747:
        /* <DEDUP_REMOVED lines=14> */
.L_x_1750:
[----:B------:R-:W-:Y:S05]  /*a8b0*/  BSYNC B0 ;  /* 0x0000000000007941 */ /* 0x000fea0003800000 */
.L_x_1749:
        /* <DEDUP_REMOVED lines=14> */
.L_x_1752:
[----:B------:R-:W-:Y:S05]  /*a9a0*/  BSYNC B0 ;  /* 0x0000000000007941 */ /* 0x000fea0003800000 */
.L_x_1751:
        /* <DEDUP_REMOVED lines=14> */
.L_x_1754:
[----:B------:R-:W-:Y:S05]  /*aa90*/  BSYNC B0 ;  /* 0x0000000000007941 */ /* 0x000fea0003800000 */
.L_x_1753:
        /* <DEDUP_REMOVED lines=14> */
.L_x_1755:
        /* <DEDUP_REMOVED lines=16> */
.L_x_2332:


//--------------------- .text._ZN7cutlass13device_kernelIN5flash19enable_sm80_to_sm89INS1_16FlashAttnBwdSm80INS1_25CollectiveMainloopBwdSm80ILi2ELi2EN4cute5tupleIJNS5_1CILi64EEENS7_ILi128EEES9_EEENS_6half_tEfNS_4arch4Sm80ELb0ELb1ELb0ELb1ELb0ELb0ELb0ELb0ELi2ELi2ELi2ELi2ELb0EEENS1_24CollectiveEpilogueBwdGQAISA_fSD_Li256ELb1ELb0EEENS1_19SingleTileSchedulerILb1ELb0ELb0ELi128EEEEEEEEEvNT_6ParamsE --------------------------
	.section	.text._ZN7cutlass13device_kernelIN5flash19enable_sm80_to_sm89INS1_16FlashAttnBwdSm80INS1_25CollectiveMainloopBwdSm80ILi2ELi2EN4cute5tupleIJNS5_1CILi64EEENS7_ILi128EEES9_EEENS_6half_tEfNS_4arch4Sm80ELb0ELb1ELb0ELb1ELb0ELb0ELb0ELb0ELi2ELi2ELi2ELi2ELb0EEENS1_24CollectiveEpilogueBwdGQAISA_fSD_Li256ELb1ELb0EEENS1_19SingleTileSchedulerILb1ELb0ELb0ELi128EEEEEEEEEvNT_6ParamsE,"ax",@progbits
	.sectioninfo	@"SHI_REGISTERS=255"
	.align	128
.text._ZN7cutlass13device_kernelIN5flash19enable_sm80_to_sm89INS1_16FlashAttnBwdSm80INS1_25CollectiveMainloopBwdSm80ILi2ELi2EN4cute5tupleIJNS5_1CILi64EEENS7_ILi128EEES9_EEENS_6half_tEfNS_4arch4Sm80ELb0ELb1ELb0ELb1ELb0ELb0ELb0ELb0ELi2ELi2ELi2ELi2ELb0EEENS1_24CollectiveEpilogueBwdGQAISA_fSD_Li256ELb1ELb0EEENS1_19SingleTileSchedulerILb1ELb0ELb0ELi128EEEEEEEEEvNT_6ParamsE:
        .type           _ZN7cutlass13device_kernelIN5flash19enable_sm80_to_sm89INS1_16FlashAttnBwdSm80INS1_25CollectiveMainloopBwdSm80ILi2ELi2EN4cute5tupleIJNS5_1CILi64EEENS7_ILi128EEES9_EEENS_6half_tEfNS_4arch4Sm80ELb0ELb1ELb0ELb1ELb0ELb0ELb0ELb0ELi2ELi2ELi2ELi2ELb0EEENS1_24CollectiveEpilogueBwdGQAISA_fSD_Li256ELb1ELb0EEENS1_19SingleTileSchedulerILb1ELb0ELb0ELi128EEEEEEEEEvNT_6ParamsE,@function
        .size           _ZN7cutlass13device_kernelIN5flash19enable_sm80_to_sm89INS1_16FlashAttnBwdSm80INS1_25CollectiveMainloopBwdSm80ILi2ELi2EN4cute5tupleIJNS5_1CILi64EEENS7_ILi128EEES9_EEENS_6half_tEfNS_4arch4Sm80ELb0ELb1ELb0ELb1ELb0ELb0ELb0ELb0ELi2ELi2ELi2ELi2ELb0EEENS1_24CollectiveEpilogueBwdGQAISA_fSD_Li256ELb1ELb0EEENS1_19SingleTileSchedulerILb1ELb0ELb0ELi128EEEEEEEEEvNT_6ParamsE,(.L_x_2333 - _ZN7cutlass13device_kernelIN5flash19enable_sm80_to_sm89INS1_16FlashAttnBwdSm80INS1_25CollectiveMainloopBwdSm80ILi2ELi2EN4cute5tupleIJNS5_1CILi64EEENS7_ILi128EEES9_EEENS_6half_tEfNS_4arch4Sm80ELb0ELb1ELb0ELb1ELb0ELb0ELb0ELb0ELi2ELi2ELi2ELi2ELb0EEENS1_24CollectiveEpilogueBwdGQAISA_fSD_Li256ELb1ELb0EEENS1_19SingleTileSchedulerILb1ELb0ELb0ELi128EEEEEEEEEvNT_6ParamsE)
        .other          _ZN7cutlass13device_kernelIN5flash19enable_sm80_to_sm89INS1_16FlashAttnBwdSm80INS1_25CollectiveMainloopBwdSm80ILi2ELi2EN4cute5tupleIJNS5_1CILi64EEENS7_ILi128EEES9_EEENS_6half_tEfNS_4arch4Sm80ELb0ELb1ELb0ELb1ELb0ELb0ELb0ELb0ELi2ELi2ELi2ELi2ELb0EEENS1_24CollectiveEpilogueBwdGQAISA_fSD_Li256ELb1ELb0EEENS1_19SingleTileSchedulerILb1ELb0ELb0ELi128EEEEEEEEEvNT_6ParamsE,@"STO_CUDA_ENTRY STV_DEFAULT"
_ZN7cutlass13device_kernelIN5flash19enable_sm80_to_sm89INS1_16FlashAttnBwdSm80INS1_25CollectiveMainloopBwdSm80ILi2ELi2EN4cute5tupleIJNS5_1CILi64EEENS7_ILi128EEES9_EEENS_6half_tEfNS_4arch4Sm80ELb0ELb1ELb0ELb1ELb0ELb0ELb0ELb0ELi2ELi2ELi2ELi2ELb0EEENS1_24CollectiveEpilogueBwdGQAISA_fSD_Li256ELb1ELb0EEENS1_19SingleTileSchedulerILb1ELb0ELb0ELi128EEEEEEEEEvNT_6ParamsE:
        /* <DEDUP_REMOVED lines=18> */
.L_x_1757:
        /* <DEDUP_REMOVED lines=8> */
.L_x_1759:
[----:B------:R-:W-:Y:S02]  /*01a0*/  MOV R0, c[0x0][0x3ac] ;  /* 0x0000eb0000007a02 */ /* 0x000fe40000000f00 */
.L_x_1758:
[----:B------:R-:W-:-:S06]  /*01b0*/  USHF.L.U32 UR12, UR8, 0x7, URZ ;  /* 0x00000007080c7899 */ /* 0x000fcc000800063f */
[----:B-----5:R-:W-:-:S04]  /*01c0*/  ISETP.LE.AND P0, PT, R0, UR12, PT ;  /* 0x0000000c00007c0c */ /* 0x020fc8000bf03270 */
[----:B------:R-:W-:-:S05]  /*01d0*/  SEL R0, R5, 0xffffffff, !P0 ;  /* 0xffffffff05007807 */ /* 0x000fca0004000000 */
[----:B------:R2:W-:Y:S01]  /*01e0*/  STL [R1+0x68], R0 ;  /* 0x0000680001007387 */ /* 0x0005e20000100800 */
[----:B------:R-:W-:Y:S05]  /*01f0*/  BRA `(.L_x_1760) ;  /* 0x0000012000007947 */ /* 0x000fea0003800000 */
.L_x_1756:
[----:B--2-4-:R-:W-:-:S04]  /*0200*/  ISETP.NE.U32.AND P0, PT, RZ, c[0x0][0x3c8], PT ;  /* 0x0000f200ff007a0c */ /* 0x014fc80003f05070 */
[----:B------:R-:W-:-:S13]  /*0210*/  ISETP.NE.AND.EX P0, PT, RZ, c[0x0][0x3cc], PT, P0 ;  /* 0x0000f300ff007a0c */ /* 0x000fda0003f05300 */
[----:B------:R-:W-:Y:S05]  /*0220*/  @!P0 BRA `(.L_x_1761) ;  /* 0x0000002000008947 */ /* 0x000fea0003800000 */
[----:B------:R1:W5:Y:S01]  /*0230*/  LDG.E R0, [R2.64] ;  /* 0x0000000e02007981 */ /* 0x000362000c1e1900 */
[----:B------:R-:W-:Y:S05]  /*0240*/  BRA `(.L_x_1762) ;  /* 0x0000009000007947 */ /* 0x000fea0003800000 */
.L_x_1761:
        /* <DEDUP_REMOVED lines=8> */
.L_x_1763:
[----:B------:R-:W-:Y:S02]  /*02d0*/  MOV R0, c[0x0][0x3ac] ;  /* 0x0000eb0000007a02 */ /* 0x000fe40000000f00 */
.L_x_1762:
[----:B------:R-:W-:-:S06]  /*02e0*/  USHF.L.U32 UR12, UR8, 0x7, URZ ;  /* 0x00000007080c7899 */ /* 0x000fcc000800063f */
[----:B-----5:R-:W-:-:S04]  /*02f0*/  ISETP.LE.AND P0, PT, R0, UR12, PT ;  /* 0x0000000c00007c0c */ /* 0x020fc8000bf03270 */
[----:B------:R-:W-:-:S05]  /*0300*/  SEL R0, R5, 0xffffffff, !P0 ;  /* 0xffffffff05007807 */ /* 0x000fca0004000000 */
[----:B------:R2:W-:Y:S04]  /*0310*/  STL [R1+0x68], R0 ;  /* 0x0000680001007387 */ /* 0x0005e80000100800 */
.L_x_1760:
        /* <DEDUP_REMOVED lines=8> */
[----:B------:R-:W-:Y:S01]  /*03a0*/  ISETP.NE.U32.AND P3, PT, RZ, c[0x0][0x2d0], PT ;  /* 0x0000b400ff007a0c */ /* 0x000fe20003f65070 */
[----:B------:R-:W-:Y:S01]  /*03b0*/  ULDC UR11, c[0x0][0x168] ;  /* 0x00005a00000b7ab9 */ /* 0x000fe20000000800 */
[----:B------:R-:W-:Y:S01]  /*03c0*/  CS2R R10, SRZ ;  /* 0x00000000000a7805 */ /* 0x000fe2000001ff00 */
[----:B------:R-:W-:Y:S01]  /*03d0*/  ULDC UR10, c[0x0][0x198] ;  /* 0x00006600000a7ab9 */ /* 0x000fe20000000800 */
[----:B------:R-:W-:Y:S01]  /*03e0*/  ISETP.NE.AND.EX P3, PT, RZ, c[0x0][0x2d4], PT, P3 ;  /* 0x0000b500ff007a0c */ /* 0x000fe20003f65330 */
[----:B------:R-:W-:Y:S01]  /*03f0*/  IMAD.MOV.U32 R20, RZ, RZ, RZ ;  /* 0x000000ffff147224 */ /* 0x000fe200078e00ff */
[----:B------:R-:W-:-:S03]  /*0400*/  P2R R28, PR, RZ, 0x4 ;  /* 0x00000004ff1c7803 */ /* 0x000fc60000000000 */
[CC--:B-1----:R-:W-:Y:S02]  /*0410*/  @P0 IMAD.WIDE R2, R40.reuse, R12.reuse, c[0x0][0x2d8] ;  /* 0x0000b60028020625 */ /* 0x0c2fe400078e020c */
[----:B--2---:R-:W2:Y:S04]  /*0420*/  @P2 LDG.E R0, [R4.64] ;  /* 0x0000000e04002981 */ /* 0x004ea8000c1e1900 */
[----:B------:R1:W3:Y:S04]  /*0430*/  @P0 LDG.E R8, [R2.64] ;  /* 0x0000000e02080981 */ /* 0x0002e8000c1e1900 */
[----:B------:R-:W4:Y:S01]  /*0440*/  @P2 LDG.E R7, [R4.64] ;  /* 0x0000000e04072981 */ /* 0x000f22000c1e1900 */
[----:B-1----:R-:W-:-:S05]  /*0450*/  IMAD.WIDE R2, R40, R12, c[0x0][0x2d0] ;  /* 0x0000b40028027625 */ /* 0x002fca00078e020c */
[----:B------:R-:W5:Y:S01]  /*0460*/  @P3 LDG.E R6, [R2.64] ;  /* 0x0000000e02063981 */ /* 0x000f62000c1e1900 */
[----:B--2---:R-:W-:Y:S01]  /*0470*/  @P2 IMAD R0, R40, 0x40, R0 ;  /* 0x0000004028002824 */ /* 0x004fe200078e0200 */
[----:B---3--:R1:W2:Y:S04]  /*0480*/  @P0 R2UR UR11, R8 ;  /* 0x00000000080b03c2 */ /* 0x0082a800000e0000 */
[----:B-1----:R-:W-:-:S04]  /*0490*/  @P2 SHF.R.S32.HI R8, RZ, 0x1f, R0 ;  /* 0x0000001fff082819 */ /* 0x002fc80000011400 */
[----:B------:R-:W-:Y:S02]  /*04a0*/  @P2 LEA.HI R0, R8, R0, RZ, 0x6 ;  /* 0x0000000008002211 */ /* 0x000fe400078f30ff */
[----:B------:R-:W-:Y:S01]  /*04b0*/  CS2R R8, SRZ ;  /* 0x0000000000087805 */ /* 0x000fe2000001ff00 */
[--C-:B-----5:R-:W-:Y:S01]  /*04c0*/  @P3 SHF.R.S32.HI R11, RZ, 0x1f, R6.reuse ;  /* 0x0000001fff0b3819 */ /* 0x120fe20000011406 */
[--C-:B----4-:R-:W-:Y:S01]  /*04d0*/  @P2 IMAD.MOV.U32 R8, RZ, RZ, R7.reuse ;  /* 0x000000ffff082224 */ /* 0x110fe200078e0007 */
[----:B------:R-:W-:Y:S01]  /*04e0*/  @P2 SHF.R.S32.HI R9, RZ, 0x1f, R7 ;  /* 0x0000001fff092819 */ /* 0x000fe20000011407 */
        /* <DEDUP_REMOVED lines=9> */
.L_x_1764:
[----:B--2---:R-:W-:-:S04]  /*0580*/  ISETP.NE.U32.AND P0, PT, RZ, c[0x0][0x2e0], PT ;  /* 0x0000b800ff007a0c */ /* 0x004fc80003f05070 */
[----:B------:R-:W-:-:S13]  /*0590*/  ISETP.NE.AND.EX P0, PT, RZ, c[0x0][0x2e4], PT, P0 ;  /* 0x0000b900ff007a0c */ /* 0x000fda0003f05300 */
[----:B------:R-:W-:Y:S05]  /*05a0*/  @!P0 BRA `(.L_x_1765) ;  /* 0x0000004000008947 */ /* 0x000fea0003800000 */
[----:B------:R-:W-:-:S05]  /*05b0*/  IMAD.WIDE R2, R40, R12, c[0x0][0x2e0] ;  /* 0x0000b80028027625 */ /* 0x000fca00078e020c */
[----:B------:R-:W2:Y:S02]  /*05c0*/  LDG.E R0, [R2.64] ;  /* 0x0000000e02007981 */ /* 0x000ea4000c1e1900 */
[----:B--2---:R1:W2:Y:S01]  /*05d0*/  R2UR UR10, R0 ;  /* 0x00000000000a73c2 */ /* 0x0042a200000e0000 */
[----:B------:R-:W-:Y:S05]  /*05e0*/  BRA `(.L_x_1766) ;  /* 0x0000006000007947 */ /* 0x000fea0003800000 */
.L_x_1765:
[----:B------:R-:W-:Y:S05]  /*05f0*/  @!P3 BRA `(.L_x_1766) ;  /* 0x000000500000b947 */ /* 0x000fea0003800000 */
[----:B------:R1:W2:Y:S04]  /*0600*/  LDG.E R0, [R2.64] ;  /* 0x0000000e02007981 */ /* 0x0002a8000c1e1900 */
[----:B-1----:R-:W3:Y:S01]  /*0610*/  LDG.E R2, [R2.64+0x4] ;  /* 0x0000040e02027981 */ /* 0x002ee2000c1e1900 */
[----:B--2---:R-:W1:Y:S08]  /*0620*/  R2UR UR10, R0 ;  /* 0x00000000000a73c2 */ /* 0x004e7000000e0000 */
[----:B---3--:R-:W1:Y:S02]  /*0630*/  R2UR UR4, R2 ;  /* 0x00000000020473c2 */ /* 0x008e6400000e0000 */
[----:B-1----:R-:W-:-:S06]  /*0640*/  UIADD3 UR10, -UR10, UR4, URZ ;  /* 0x000000040a0a7290 */ /* 0x002fcc000fffe13f */
.L_x_1766:
        /* <DEDUP_REMOVED lines=15> */
.L_x_1767:
[----:B--2---:R-:W-:Y:S01]  /*0740*/  UIADD3 UR4, UR12, UR11, -UR10 ;  /* 0x0000000b0c047290 */ /* 0x004fe2000fffe80a */
[----:B------:R-:W-:Y:S01]  /*0750*/  PLOP3.LUT P0, PT, PT, PT, PT, 0x80, 0x0 ;  /* 0x000000000000781c */ /* 0x000fe20003f0f070 */
[----:B------:R-:W-:Y:S01]  /*0760*/  ULDC UR5, c[0x0][0x2a4] ;  /* 0x0000a90000057ab9 */ /* 0x000fe20000000800 */
        /* <DEDUP_REMOVED lines=74> */
[----:B-1----:R-:W-:Y:S01]  /*0c10*/  IMAD.MOV.U32 R0, RZ, RZ, c[0x0][0x248] ;  /* 0x00009200ff007624 */ /* 0x002fe200078e00ff */
[----:B------:R-:W-:Y:S01]  /*0c20*/  SHF.R.S32.HI R12, RZ, 0x1f, R36 ;  /* 0x0000001fff0c7819 */ /* 0x000fe20000011424 */
[----:B------:R-:W-:Y:S01]  /*0c30*/  IMAD.SHL.U32 R5, R20, 0x80, RZ ;  /* 0x0000008014057824 */ /* 0x000fe200078e00ff */
[-C--:B------:R-:W-:Y:S01]  /*0c40*/  LEA.HI R33, R37, R36.reuse, RZ, 0x3 ;  /* 0x0000002425217211 */ /* 0x080fe200078f18ff */
[----:B------:R-:W-:Y:S01]  /*0c50*/  IMAD.U32 R16, RZ, RZ, UR8 ;  /* 0x00000008ff107e24 */ /* 0x000fe2000f8e00ff */
[----:B------:R-:W-:Y:S01]  /*0c60*/  ISETP.NE.AND P0, PT, R0, 0x1, PT ;  /* 0x000000010000780c */ /* 0x000fe20003f05270 */
[----:B------:R-:W-:Y:S01]  /*0c70*/  IMAD.MOV.U32 R0, RZ, RZ, R38 ;  /* 0x000000ffff007224 */ /* 0x000fe200078e0026 */
[----:B------:R-:W-:Y:S01]  /*0c80*/  SHF.R.S32.HI R42, RZ, 0x3, R33 ;  /* 0x00000003ff2a7819 */ /* 0x000fe20000011421 */
[C---:B------:R-:W-:Y:S01]  /*0c90*/  IMAD.SHL.U32 R23, R36.reuse, 0x4, RZ ;  /* 0x0000000424177824 */ /* 0x040fe200078e00ff */
[----:B------:R-:W-:Y:S01]  /*0ca0*/  LOP3.LUT R2, R33, 0xfffffff8, RZ, 0xc0, !PT ;  /* 0xfffffff821027812 */ /* 0x000fe200078ec0ff */
[----:B------:R-:W-:Y:S01]  /*0cb0*/  ULDC.64 UR4, c[0x0][0x1d8] ;  /* 0x0000760000047ab9 */ /* 0x000fe20000000a00 */
[C---:B------:R-:W-:Y:S01]  /*0cc0*/  IADD3 R26, P1, R5.reuse, R36, RZ ;  /* 0x00000024051a7210 */ /* 0x040fe20007f3e0ff */
[----:B------:R-:W-:Y:S01]  /*0cd0*/  STL [R1+0x38], R42 ;  /* 0x0000382a01007387 */ /* 0x000fe20000100800 */
[----:B------:R-:W-:Y:S01]  /*0ce0*/  SHF.R.S32.HI R29, RZ, 0x1f, R40 ;  /* 0x0000001fff1d7819 */ /* 0x000fe20000011428 */
[----:B------:R-:W-:Y:S01]  /*0cf0*/  IMAD.IADD R32, R36, 0x1, -R2 ;  /* 0x0000000124207824 */ /* 0x000fe200078e0a02 */
[----:B------:R-:W-:Y:S01]  /*0d00*/  LEA.HI.X.SX32 R27, R5, R12, 0x1, P1 ;  /* 0x0000000c051b7211 */ /* 0x000fe200008f0eff */
[----:B------:R-:W2:Y:S01]  /*0d10*/  LDL.LU R39, [R1+0x4] ;  /* 0x0000040001277983 */ /* 0x000ea20000300800 */
[----:B------:R-:W-:Y:S01]  /*0d20*/  SEL R12, R29, RZ, !P3 ;  /* 0x000000ff1d0c7207 */ /* 0x000fe20005800000 */
[----:B------:R-:W-:Y:S01]  /*0d30*/  @P0 IMAD.HI.U32 R3, R38, c[0x0][0x24c], RZ ;  /* 0x0000930026030a27 */ /* 0x000fe200078e00ff */
[----:B------:R-:W-:Y:S01]  /*0d40*/  SHF.R.S32.HI R7, RZ, 0x1f, R42 ;  /* 0x0000001fff077819 */ /* 0x000fe2000001142a */
[----:B------:R-:W-:Y:S01]  /*0d50*/  USHF.L.U32 UR6, UR4, 0x6, URZ ;  /* 0x0000000604067899 */ /* 0x000fe2000800063f */
[----:B------:R-:W-:Y:S01]  /*0d60*/  IADD3 R17, P2, R42, R8, RZ ;  /* 0x000000082a117210 */ /* 0x000fe20007f5e0ff */
[----:B------:R-:W-:Y:S01]  /*0d70*/  IMAD.SHL.U32 R18, R32, 0x8, RZ ;  /* 0x0000000820127824 */ /* 0x000fe200078e00ff */
[----:B------:R-:W-:Y:S01]  /*0d80*/  @P0 SHF.R.U32.HI R0, RZ, c[0x0][0x250], R3 ;  /* 0x00009400ff000a19 */ /* 0x000fe20000011603 */
[----:B------:R-:W-:Y:S01]  /*0d90*/  IMAD R5, R12, c[0x0][0x1e8], RZ ;  /* 0x00007a000c057a24 */ /* 0x000fe200078e02ff */
[----:B------:R-:W-:Y:S01]  /*0da0*/  SEL R13, R40, RZ, !P3 ;  /* 0x000000ff280d7207 */ /* 0x000fe20005800000 */
[----:B------:R-:W-:Y:S01]  /*0db0*/  IMAD.X R24, R7, 0x1, R9, P2 ;  /* 0x0000000107187824 */ /* 0x000fe200010e0609 */
[----:B------:R-:W-:Y:S01]  /*0dc0*/  SHF.R.S32.HI R6, RZ, 0x1f, R0 ;  /* 0x0000001fff067819 */ /* 0x000fe20000011400 */
[C---:B------:R-:W-:Y:S01]  /*0dd0*/  IMAD.SHL.U32 R8, R42.reuse, 0x40, RZ ;  /* 0x000000402a087824 */ /* 0x040fe200078e00ff */
[----:B------:R-:W-:Y:S01]  /*0de0*/  SHF.R.S32.HI R19, RZ, 0x1f, R18 ;  /* 0x0000001fff137819 */ /* 0x000fe20000011412 */
[----:B------:R-:W-:Y:S01]  /*0df0*/  IMAD R14, R13, c[0x0][0x1ec], R5 ;  /* 0x00007b000d0e7a24 */ /* 0x000fe200078e0205 */
[----:B------:R-:W-:Y:S01]  /*0e00*/  IADD3 R10, P0, R42, R10, RZ ;  /* 0x0000000a2a0a7210 */ /* 0x000fe20007f1e0ff */
[----:B------:R-:W-:Y:S01]  /*0e10*/  IMAD R2, R6, c[0x0][0x1e0], RZ ;  /* 0x0000780006027a24 */ /* 0x000fe200078e02ff */
[----:B------:R-:W-:Y:S01]  /*0e20*/  LOP3.LUT R8, R8, 0x1c0, RZ, 0xc0, !PT ;  /* 0x000001c008087812 */ /* 0x000fe200078ec0ff */
[----:B------:R-:W-:Y:S01]  /*0e30*/  UIADD3 UR20, -UR12, UR10, URZ ;  /* 0x0000000a0c147290 */ /* 0x000fe2000fffe13f */
[----:B------:R-:W-:Y:S01]  /*0e40*/  SHF.R.S32.HI R31, RZ, 0x1f, R38 ;  /* 0x0000001fff1f7819 */ /* 0x000fe20000011426 */
[----:B------:R-:W-:Y:S01]  /*0e50*/  IMAD R4, R0, c[0x0][0x1e4], R2 ;  /* 0x0000790000047a24 */ /* 0x000fe200078e0202 */
[--C-:B------:R-:W-:Y:S01]  /*0e60*/  LOP3.LUT R15, R8, 0x38, R18.reuse, 0xf8, !PT ;  /* 0x00000038080f7812 */ /* 0x100fe200078ef812 */
[----:B------:R-:W-:Y:S01]  /*0e70*/  IMAD.WIDE.U32 R2, R0, c[0x0][0x1e0], R18 ;  /* 0x0000780000027a25 */ /* 0x000fe200078e0012 */
[----:B------:R-:W-:Y:S01]  /*0e80*/  SHF.R.U32.HI R8, RZ, 0x3, R8 ;  /* 0x00000003ff087819 */ /* 0x000fe20000011608 */
[----:B------:R-:W-:-:S02]  /*0e90*/  UMOV UR21, 0x6 ;  /* 0x0000000600157882 */ /* 0x000fc40000000000 */
[----:B------:R-:W-:Y:S01]  /*0ea0*/  IMAD.IADD R3, R3, 0x1, R4 ;  /* 0x0000000103037824 */ /* 0x000fe200078e0204 */
[----:B------:R-:W-:Y:S01]  /*0eb0*/  LEA.HI R4, R37, R36, RZ, 0x6 ;  /* 0x0000002425047211 */ /* 0x000fe200078f30ff */
[----:B------:R-:W-:-:S03]  /*0ec0*/  IMAD.X R11, R7, 0x1, R11, P0 ;  /* 0x00000001070b7824 */ /* 0x000fc600000e060b */
[----:B------:R-:W-:Y:S01]  /*0ed0*/  SHF.R.S32.HI R30, RZ, 0x6, R4 ;  /* 0x00000006ff1e7819 */ /* 0x000fe20000011404 */
[----:B------:R-:W-:Y:S02]  /*0ee0*/  IMAD R4, R6, c[0x0][0x1b0], RZ ;  /* 0x00006c0006047a24 */ /* 0x000fe400078e02ff */
[----:B------:R-:W-:-:S04]  /*0ef0*/  IMAD.WIDE.U32 R6, R13, c[0x0][0x1e8], R2 ;  /* 0x00007a000d067a25 */ /* 0x000fc800078e0002 */
[C---:B------:R-:W-:Y:S02]  /*0f00*/  IMAD R9, R0.reuse, c[0x0][0x1b4], R4 ;  /* 0x00006d0000097a24 */ /* 0x040fe400078e0204 */
[----:B------:R-:W-:-:S04]  /*0f10*/  IMAD.WIDE.U32 R4, R0, c[0x0][0x1b0], R18 ;  /* 0x00006c0000047a25 */ /* 0x000fc800078e0012 */
[----:B------:R-:W-:Y:S02]  /*0f20*/  IMAD R0, R12, c[0x0][0x1b8], RZ ;  /* 0x00006e000c007a24 */ /* 0x000fe400078e02ff */
[----:B------:R-:W-:Y:S02]  /*0f30*/  IMAD.IADD R3, R5, 0x1, R9 ;  /* 0x0000000105037824 */ /* 0x000fe400078e0209 */
[----:B------:R-:W-:Y:S02]  /*0f40*/  IMAD.MOV.U32 R2, RZ, RZ, R4 ;  /* 0x000000ffff027224 */ /* 0x000fe400078e0004 */
[----:B------:R-:W-:-:S04]  /*0f50*/  IMAD.WIDE R10, R16, 0x80, R10 ;  /* 0x00000080100a7825 */ /* 0x000fc800078e020a */
[C---:B------:R-:W-:Y:S01]  /*0f60*/  IMAD R16, R13.reuse, c[0x0][0x1bc], R0 ;  /* 0x00006f000d107a24 */ /* 0x040fe200078e0200 */
[----:B------:R-:W-:Y:S01]  /*0f70*/  SHF.R.S32.HI R0, RZ, 0x1f, R20 ;  /* 0x0000001fff007819 */ /* 0x000fe20000011414 */
[----:B------:R-:W-:Y:S01]  /*0f80*/  IMAD.WIDE.U32 R12, R13, c[0x0][0x1b8], R2 ;  /* 0x00006e000d0c7a25 */ /* 0x000fe200078e0002 */
[----:B------:R-:W-:-:S03]  /*0f90*/  IADD3 R20, P0, R23, R20, RZ ;  /* 0x0000001417147210 */ /* 0x000fc60007f1e0ff */
[----:B------:R-:W-:Y:S01]  /*0fa0*/  IMAD.IADD R5, R7, 0x1, R14 ;  /* 0x0000000107057824 */ /* 0x000fe200078e020e */
[----:B------:R-:W-:Y:S01]  /*0fb0*/  LEA.HI.X.SX32 R21, R23, R0, 0x1, P0 ;  /* 0x0000000017157211 */ /* 0x000fe200000f0eff */
[----:B------:R-:W-:Y:S02]  /*0fc0*/  IMAD.MOV.U32 R4, RZ, RZ, R6 ;  /* 0x000000ffff047224 */ /* 0x000fe400078e0006 */
[----:B------:R-:W-:Y:S02]  /*0fd0*/  IMAD R2, R11, c[0x0][0x1d8], RZ ;  /* 0x000076000b027a24 */ /* 0x000fe400078e02ff */
[----:B------:R-:W-:Y:S02]  /*0fe0*/  IMAD.SHL.U32 R35, R30, 0x200, RZ ;  /* 0x000002001e237824 */ /* 0x000fe400078e00ff */
[C---:B------:R-:W-:Y:S02]  /*0ff0*/  IMAD R0, R10.reuse, c[0x0][0x1dc], R2 ;  /* 0x000077000a007a24 */ /* 0x040fe400078e0202 */
[----:B------:R-:W-:Y:S01]  /*1000*/  IMAD.WIDE.U32 R4, R10, c[0x0][0x1d8], R4 ;  /* 0x000076000a047a25 */ /* 0x000fe200078e0004 */
[----:B------:R-:W-:-:S02]  /*1010*/  IADD3 R34, R18, 0x40, RZ ;  /* 0x0000004012227810 */ /* 0x000fc40007ffe0ff */
[----:B------:R-:W-:Y:S01]  /*1020*/  LOP3.LUT R14, R35, R15, R8, 0xf6, !PT ;  /* 0x0000000f230e7212 */ /* 0x000fe200078ef608 */
[----:B------:R-:W-:Y:S01]  /*1030*/  IMAD.IADD R0, R5, 0x1, R0 ;  /* 0x0000000105007824 */ /* 0x000fe200078e0200 */
[----:B------:R-:W-:Y:S01]  /*1040*/  LEA R2, P0, R4, c[0x0][0x1c0], 0x1 ;  /* 0x0000700004027a11 */ /* 0x000fe200078008ff */
[----:B------:R-:W-:Y:S01]  /*1050*/  IMAD R7, R31, c[0x0][0x270], RZ ;  /* 0x00009c001f077a24 */ /* 0x000fe200078e02ff */
[----:B------:R-:W-:Y:S01]  /*1060*/  IADD3 R15, -R42, UR20, RZ ;  /* 0x000000142a0f7c10 */ /* 0x000fe2000fffe1ff */
[----:B------:R-:W-:Y:S01]  /*1070*/  IMAD.U32 R6, RZ, RZ, UR6 ;  /* 0x00000006ff067e24 */ /* 0x000fe2000f8e00ff */
[----:B------:R-:W-:Y:S01]  /*1080*/  ISETP.GE.AND P3, PT, R18, c[0x0][0x1cc], PT ;  /* 0x0000730012007a0c */ /* 0x000fe20003f66270 */
[----:B------:R-:W-:Y:S01]  /*1090*/  USHF.L.U64.HI UR5, UR4, UR21, UR5 ;  /* 0x0000001504057299 */ /* 0x000fe20008010205 */
[----:B------:R-:W-:Y:S01]  /*10a0*/  ISETP.GE.AND P4, PT, R34, c[0x0][0x1cc], PT ;  /* 0x0000730022007a0c */ /* 0x000fe20003f86270 */
[----:B------:R-:W-:Y:S01]  /*10b0*/  IMAD R7, R38, c[0x0][0x274], R7 ;  /* 0x00009d0026077a24 */ /* 0x000fe200078e0207 */
        /* <DEDUP_REMOVED lines=36> */
[----:B------:R-:W-:Y:S01]  /*1300*/  IMAD R11, R10, c[0x0][0x1ac], R0 ;  /* 0x00006b000a0b7a24 */ /* 0x000fe200078e0200 */
[----:B------:R-:W-:Y:S01]  /*1310*/  ISETP.GE.AND P1, PT, R34, c[0x0][0x19c], PT ;  /* 0x0000670022007a0c */ /* 0x000fe20003f26270 */
[----:B------:R-:W-:Y:S01]  /*1320*/  ULDC.64 UR4, c[0x0][0x1a8] ;  /* 0x00006a0000047ab9 */ /* 0x000fe20000000a00 */
[----:B------:R4:W-:Y:S01]  /*1330*/  LDGSTS.E.BYPASS.LTC128B.128 [R14+0xb080], [R4.64], !P2 ;  /* 0x0b080000040e7fae */ /* 0x0009e2000d101d4e */
[----:B------:R-:W-:Y:S01]  /*1340*/  IMAD R0, R24, c[0x0][0x208], RZ ;  /* 0x0000820018007a24 */ /* 0x000fe200078e02ff */
[----:B------:R-:W-:Y:S01]  /*1350*/  ISETP.GE.AND P2, PT, R18, c[0x0][0x19c], PT ;  /* 0x0000670012007a0c */ /* 0x000fe20003f46270 */
[----:B------:R-:W-:Y:S01]  /*1360*/  IMAD.WIDE.U32 R12, R10, c[0x0][0x1a8], R8 ;  /* 0x00006a000a0c7a25 */ /* 0x000fe200078e0008 */
[C---:B------:R-:W-:Y:S01]  /*1370*/  ISETP.LT.OR P3, PT, R15.reuse, 0x61, P4 ;  /* 0x000000610f00780c */ /* 0x040fe20002761670 */
[----:B------:R-:W-:Y:S01]  /*1380*/  USHF.L.U32 UR6, UR4, 0x6, URZ ;  /* 0x0000000604067899 */ /* 0x000fe2000800063f */
[----:B------:R-:W-:Y:S01]  /*1390*/  ISETP.LT.OR P5, PT, R15, 0x1, P2 ;  /* 0x000000010f00780c */ /* 0x000fe200017a1670 */
[----:B------:R-:W-:Y:S01]  /*13a0*/  IMAD R25, R17, c[0x0][0x20c], R0 ;  /* 0x0000830011197a24 */ /* 0x000fe200078e0200 */
[----:B------:R-:W-:Y:S01]  /*13b0*/  ISETP.LT.OR P4, PT, R15, 0x1, P1 ;  /* 0x000000010f00780c */ /* 0x000fe20000f81670 */
        /* <DEDUP_REMOVED lines=57> */
[----:B------:R-:W-:Y:S01]  /*1750*/  IMAD.IADD R11, R11, 0x1, R25 ;  /* 0x000000010b0b7824 */ /* 0x000fe200078e0219 */
[----:B--2---:R-:W-:-:S04]  /*1760*/  LOP3.LUT R39, R39, 0xfffffffd, RZ, 0xc0, !PT ;  /* 0xfffffffd27277812 */ /* 0x004fc800078ec0ff */
[----:B------:R-:W-:Y:S02]  /*1770*/  @P0 LOP3.LUT R39, R39, 0x2, RZ, 0xfc, !PT ;  /* 0x0000000227270812 */ /* 0x000fe400078efcff */
[----:B------:R-:W-:-:S04]  /*1780*/  IADD3 R2, P0, R6, UR6, RZ ;  /* 0x0000000606027c10 */ /* 0x000fc8000ff1e0ff */
[----:B------:R-:W-:Y:S02]  /*1790*/  IADD3.X R3, R7, UR16, RZ, P0, !PT ;  /* 0x0000001007037c10 */ /* 0x000fe400087fe4ff */
[----:B------:R-:W-:-:S03]  /*17a0*/  IADD3 R8, P0, R6, UR19, RZ ;  /* 0x0000001306087c10 */ /* 0x000fc6000ff1e0ff */
[----:B------:R2:W-:Y:S01]  /*17b0*/  LDGSTS.E.BYPASS.LTC128B.128 [R14+0x2080], [R2.64], !P5 ;  /* 0x02080000020e7fae */ /* 0x0005e2000e901d4e */
[----:B------:R-:W-:Y:S02]  /*17c0*/  IADD3.X R9, R7, UR18, RZ, P0, !PT ;  /* 0x0000001207097c10 */ /* 0x000fe400087fe4ff */
[----:B------:R-:W-:-:S03]  /*17d0*/  LEA R0, P0, R4, R40, 0x6 ;  /* 0x0000002804007211 */ /* 0x000fc600078030ff */
[----:B------:R3:W-:Y:S01]  /*17e0*/  LDGSTS.E.BYPASS.LTC128B.128 [R14+0x6080], [R8.64], !P4 ;  /* 0x06080000080e7fae */ /* 0x0007e2000e101d4e */
[----:B----4-:R-:W-:Y:S02]  /*17f0*/  LEA.HI.X R7, R4, R16, R5, 0x6, P0 ;  /* 0x0000001004077211 */ /* 0x010fe400000f3405 */
[----:B------:R-:W-:-:S04]  /*1800*/  LEA R6, P0, R0, c[0x0][0x160], 0x1 ;  /* 0x0000580000067a11 */ /* 0x000fc800078008ff */
[----:B------:R-:W-:Y:S01]  /*1810*/  LEA.HI.X R7, R0, c[0x0][0x164], R7, 0x1, P0 ;  /* 0x0000590000077a11 */ /* 0x000fe200000f0c07 */
[----:B------:R-:W-:Y:S02]  /*1820*/  IMAD.U32 R0, RZ, RZ, UR4 ;  /* 0x00000004ff007e24 */ /* 0x000fe4000f8e00ff */
[----:B------:R-:W-:-:S04]  /*1830*/  IMAD.WIDE.U32 R4, R38, c[0x0][0x210], R10 ;  /* 0x0000840026047a25 */ /* 0x000fc800078e000a */
[----:B------:R-:W-:Y:S01]  /*1840*/  IMAD.U32 R11, RZ, RZ, UR5 ;  /* 0x00000005ff0b7e24 */ /* 0x000fe2000f8e00ff */
[----:B------:R-:W-:Y:S02]  /*1850*/  ISETP.NE.AND P5, PT, R28, RZ, PT ;  /* 0x000000ff1c00720c */ /* 0x000fe40003fa5270 */
[C---:B---3--:R-:W-:Y:S01]  /*1860*/  IADD3 R8, P1, R2.reuse, UR6, RZ ;  /* 0x0000000602087c10 */ /* 0x048fe2000ff3e0ff */
[----:B------:R-:W-:Y:S01]  /*1870*/  IMAD.WIDE.U32 R22, R15, c[0x0][0x278], R22 ;  /* 0x00009e000f167a25 */ /* 0x000fe200078e0016 */
[----:B--2---:R-:W-:Y:S01]  /*1880*/  IADD3 R2, P0, R2, UR19, RZ ;  /* 0x0000001302027c10 */ /* 0x004fe2000ff1e0ff */
[----:B------:R-:W-:Y:S01]  /*1890*/  USHF.L.U32 UR19, UR17, 0x6, URZ ;  /* 0x0000000611137899 */ /* 0x000fe2000800063f */
[----:B------:R-:W-:Y:S01]  /*18a0*/  IADD3.X R9, R3, UR16, RZ, P1, !PT ;  /* 0x0000001003097c10 */ /* 0x000fe20008ffe4ff */
[----:B-1----:R-:W-:Y:S01]  /*18b0*/  IMAD R12, R31, c[0x0][0x210], RZ ;  /* 0x000084001f0c7a24 */ /* 0x002fe200078e02ff */
[----:B------:R-:W-:Y:S01]  /*18c0*/  IADD3.X R3, R3, UR18, RZ, P0, !PT ;  /* 0x0000001203037c10 */ /* 0x000fe200087fe4ff */
[----:B------:R-:W-:Y:S01]  /*18d0*/  ULDC.64 UR6, c[0x0][0x208] ;  /* 0x0000820000067ab9 */ /* 0x000fe20000000a00 */
[----:B------:R-:W-:-:S03]  /*18e0*/  LEA R10, P0, R0, R6, 0x6 ;  /* 0x00000006000a7211 */ /* 0x000fc600078030ff */
[----:B------:R1:W-:Y:S01]  /*18f0*/  LDGSTS.E.BYPASS.LTC128B.128 [R14+0x3080], [R8.64], !P5 ;  /* 0x03080000080e7fae */ /* 0x0003e2000e901d4e */
[----:B------:R-:W-:Y:S01]  /*1900*/  LEA.HI.X R11, R0, R7, R11, 0x6, P0 ;  /* 0x00000007000b7211 */ /* 0x000fe200000f340b */
[----:B------:R-:W-:Y:S01]  /*1910*/  IMAD.U32 R0, RZ, RZ, UR19 ;  /* 0x00000013ff007e24 */ /* 0x000fe2000f8e00ff */
[----:B------:R-:W-:Y:S01]  /*1920*/  LOP3.LUT P2, RZ, R29, 0x1, RZ, 0xc0, !PT ;  /* 0x000000011dff7812 */ /* 0x000fe2000784c0ff */
[----:B------:R2:W-:Y:S03]  /*1930*/  LDGSTS.E.BYPASS.LTC128B.128 [R14+0x7080], [R2.64], !P6 ;  /* 0x07080000020e7fae */ /* 0x0005e6000f101d4e */
[----:B------:R-:W-:Y:S02]  /*1940*/  IADD3 R0, -R42, UR11, -R0 ;  /* 0x0000000b2a007c10 */ /* 0x000fe4000fffe900 */
[----:B------:R-:W-:Y:S02]  /*1950*/  ISETP.GT.AND P4, PT, R36, 0xf, PT ;  /* 0x0000000f2400780c */ /* 0x000fe40003f84270 */
[----:B------:R-:W-:Y:S01]  /*1960*/  LOP3.LUT R39, R39, 0xfffffffe, RZ, 0xc0, !PT ;  /* 0xfffffffe27277812 */ /* 0x000fe200078ec0ff */
[----:B------:R-:W-:Y:S01]  /*1970*/  USHF.R.S32.HI UR18, URZ, 0x1f, UR19 ;  /* 0x0000001f3f127899 */ /* 0x000fe20008011413 */
[----:B------:R-:W-:Y:S01]  /*1980*/  ISETP.LT.OR P0, PT, R0, 0x1, !P2 ;  /* 0x000000010000780c */ /* 0x000fe20005701670 */
[----:B------:R-:W0:Y:S01]  /*1990*/  LDGDEPBAR ;  /* 0x00000000000079af */ /* 0x000e220000000000 */
[----:B------:R-:W-:Y:S01]  /*19a0*/  @P3 LOP3.LUT R39, R39, 0x1, RZ, 0xfc, !PT ;  /* 0x0000000127273812 */ /* 0x000fe200078efcff */
[----:B------:R-:W-:-:S04]  /*19b0*/  IMAD R12, R38, c[0x0][0x214], R12 ;  /* 0x00008500260c7a24 */ /* 0x000fc800078e020c */
[----:B------:R-:W-:Y:S01]  /*19c0*/  STL [R1+0x4], R39 ;  /* 0x0000042701007387 */ /* 0x000fe20000100800 */
[----:B--2---:R-:W-:-:S05]  /*19d0*/  IMAD R2, R24, c[0x0][0x278], RZ ;  /* 0x00009e0018027a24 */ /* 0x004fca00078e02ff */
[----:B------:R2:W-:Y:S01]  /*19e0*/  LDGSTS.E.BYPASS.LTC128B.128 [R14+0x10080], [R6.64], !P0 ;  /* 0x10080000060e7fae */ /* 0x0005e2000c101d4e */
[----:B------:R-:W-:-:S03]  /*19f0*/  IMAD R2, R15, c[0x0][0x27c], R2 ;  /* 0x00009f000f027a24 */ /* 0x000fc600078e0202 */
[----:B------:R-:W-:Y:S01]  /*1a00*/  STL.64 [R1+0x28], R40 ;  /* 0x0000282801007387 */ /* 0x000fe20000100a00 */
[----:B-1----:R-:W-:Y:S01]  /*1a10*/  @!P4 IADD3 R9, P0, R22, UR19, RZ ;  /* 0x000000131609cc10 */ /* 0x002fe2000ff1e0ff */
[----:B------:R-:W-:Y:S02]  /*1a20*/  IMAD.IADD R13, R23, 0x1, R2 ;  /* 0x00000001170d7824 */ /* 0x000fe400078e0202 */
[----:B------:R-:W-:Y:S01]  /*1a30*/  STL [R1+0x34], R16 ;  /* 0x0000341001007387 */ /* 0x000fe20000100800 */
[----:B------:R-:W-:-:S03]  /*1a40*/  IMAD.IADD R5, R5, 0x1, R12 ;  /* 0x0000000105057824 */ /* 0x000fc600078e020c */
[----:B------:R-:W-:Y:S01]  /*1a50*/  STL.64 [R1+0x48], R22 ;  /* 0x0000481601007387 */ /* 0x000fe20000100a00 */
[----:B------:R-:W-:Y:S01]  /*1a60*/  LOP3.LUT P3, RZ, R29, 0x2, RZ, 0xc0, !PT ;  /* 0x000000021dff7812 */ /* 0x000fe2000786c0ff */
[----:B------:R-:W-:Y:S02]  /*1a70*/  IMAD R3, R24, c[0x0][0x218], RZ ;  /* 0x0000860018037a24 */ /* 0x000fe400078e02ff */
[----:B------:R1:W-:Y:S01]  /*1a80*/  STL [R1+0x58], R13 ;  /* 0x0000580d01007387 */ /* 0x0003e20000100800 */
[----:B------:R-:W-:Y:S01]  /*1a90*/  USHF.L.U32 UR22, UR6, 0x6, URZ ;  /* 0x0000000606167899 */ /* 0x000fe2000800063f */
[----:B------:R-:W-:Y:S01]  /*1aa0*/  ISETP.GE.AND P1, PT, R18, c[0x0][0x1fc], PT ;  /* 0x00007f0012007a0c */ /* 0x000fe20003f26270 */
[----:B------:R-:W-:Y:S01]  /*1ab0*/  USHF.L.U64.HI UR21, UR6, UR21, UR7 ;  /* 0x0000001506157299 */ /* 0x000fe20008010207 */
[----:B------:R-:W-:Y:S01]  /*1ac0*/  IMAD R2, R15, c[0x0][0x21c], R3 ;  /* 0x000087000f027a24 */ /* 0x000fe200078e0203 */
[C---:B------:R-:W-:Y:S02]  /*1ad0*/  ISETP.LT.OR P5, PT, R0.reuse, 0x1, !P3 ;  /* 0x000000010000780c */ /* 0x040fe40005fa1670 */
[----:B------:R-:W-:Y:S01]  /*1ae0*/  SEL R3, RZ, 0x1, P1 ;  /* 0x00000001ff037807 */ /* 0x000fe20000800000 */
[----:B------:R-:W-:Y:S01]  /*1af0*/  UIMAD UR16, UR21, UR17, URZ ;  /* 0x00000011151072a4 */ /* 0x000fe2000f8e023f */
[C---:B------:R-:W-:Y:S01]  /*1b00*/  ISETP.LT.OR P2, PT, R0.reuse, 0x21, !P2 ;  /* 0x000000210000780c */ /* 0x040fe20005741670 */
[----:B------:R-:W-:Y:S01]  /*1b10*/  IMAD.U32 R28, RZ, RZ, UR22 ;  /* 0x00000016ff1c7e24 */ /* 0x000fe2000f8e00ff */
[----:B------:R-:W-:Y:S01]  /*1b20*/  ISETP.LT.OR P1, PT, R0, 0x21, !P3 ;  /* 0x000000210000780c */ /* 0x000fe20005f21670 */
[----:B------:R-:W-:-:S06]  /*1b30*/  UIMAD UR16, UR13, UR22, UR16 ;  /* 0x000000160d1072a4 */ /* 0x000fcc000f8e0210 */
[----:B------:R2:W-:Y:S04]  /*1b40*/  LDGSTS.E.BYPASS.LTC128B.128 [R14+0x12080], [R6.64+0x80], !P5 ;  /* 0x12080080060e7fae */ /* 0x0005e8000e901d4e */
[----:B------:R3:W-:Y:S01]  /*1b50*/  LDGSTS.E.BYPASS.LTC128B.128 [R14+0x11080], [R10.64], !P2 ;  /* 0x110800000a0e7fae */ /* 0x0007e2000d101d4e */
[----:B-1----:R-:W-:Y:S01]  /*1b60*/  @!P4 IADD3.X R13, R13, UR18, RZ, P0, !PT ;  /* 0x000000120d0dcc10 */ /* 0x002fe200087fe4ff */
[----:B------:R-:W-:Y:S01]  /*1b70*/  IMAD.WIDE.U32 R22, R15, c[0x0][0x218], R4 ;  /* 0x000086000f167a25 */ /* 0x000fe200078e0004 */
[----:B------:R-:W-:Y:S01]  /*1b80*/  ISETP.GE.AND P0, PT, R34, c[0x0][0x1fc], PT ;  /* 0x00007f0022007a0c */ /* 0x000fe20003f06270 */
[----:B------:R3:W-:Y:S03]  /*1b90*/  LDGSTS.E.BYPASS.LTC128B.128 [R14+0x13080], [R10.64+0x80], !P1 ;  /* 0x130800800a0e7fae */ /* 0x0007e6000c901d4e */
[----:B------:R-:W-:Y:S01]  /*1ba0*/  SEL R4, RZ, 0xffffffff, P0 ;  /* 0xffffffffff047807 */ /* 0x000fe20000000000 */
[----:B------:R-:W-:-:S02]  /*1bb0*/  IMAD.IADD R45, R23, 0x1, R2 ;  /* 0x00000001172d7824 */ /* 0x000fc400078e0202 */
[----:B------:R-:W-:Y:S02]  /*1bc0*/  IMAD.MOV.U32 R44, RZ, RZ, R22 ;  /* 0x000000ffff2c7224 */ /* 0x000fe400078e0016 */
[----:B------:R-:W-:Y:S01]  /*1bd0*/  IMAD.SHL.U32 R2, R4, 0x2, RZ ;  /* 0x0000000204027824 */ /* 0x000fe200078e00ff */
[----:B------:R-:W-:Y:S01]  /*1be0*/  @!P4 LEA R8, P0, R9, c[0x0][0x258], 0x2 ;  /* 0x000096000908ca11 */ /* 0x000fe200078010ff */
[----:B------:R-:W-:-:S03]  /*1bf0*/  IMAD.WIDE.U32 R4, R28, UR17, R44 ;  /* 0x000000111c047c25 */ /* 0x000fc6000f8e002c */
[----:B------:R-:W-:Y:S02]  /*1c00*/  LOP3.LUT R3, R2, 0x2, R3, 0xe2, !PT ;  /* 0x0000000202037812 */ /* 0x000fe400078ee203 */
[----:B------:R-:W-:Y:S02]  /*1c10*/  @!P4 LEA.HI.X R9, R9, c[0x0][0x25c], R13, 0x2, P0 ;  /* 0x000097000909ca11 */ /* 0x000fe400000f140d */
[----:B------:R-:W-:Y:S02]  /*1c20*/  IADD3 R5, R5, UR16, RZ ;  /* 0x0000001005057c10 */ /* 0x000fe4000fffe0ff */
[----:B------:R-:W-:Y:S02]  /*1c30*/  LEA R2, P0, R4, c[0x0][0x1f0], 0x1 ;  /* 0x00007c0004027a11 */ /* 0x000fe400078008ff */
[C---:B------:R-:W-:Y:S02]  /*1c40*/  LOP3.LUT P5, RZ, R3.reuse, 0x1, RZ, 0xc0, !PT ;  /* 0x0000000103ff7812 */ /* 0x040fe400078ac0ff */
[----:B------:R-:W-:-:S02]  /*1c50*/  LOP3.LUT P6, RZ, R3, 0x2, RZ, 0xc0, !PT ;  /* 0x0000000203ff7812 */ /* 0x000fc400078cc0ff */
[----:B------:R-:W-:Y:S02]  /*1c60*/  LEA.HI.X R3, R4, c[0x0][0x1f4], R5, 0x1, P0 ;  /* 0x00007d0004037a11 */ /* 0x000fe400000f0c05 */
[C---:B------:R-:W-:Y:S02]  /*1c70*/  ISETP.LT.OR P1, PT, R0.reuse, 0x1, !P5 ;  /* 0x000000010000780c */ /* 0x040fe40006f21670 */
[----:B------:R-:W-:Y:S01]  /*1c80*/  ISETP.LT.OR P0, PT, R0, 0x1, !P6 ;  /* 0x000000010000780c */ /* 0x000fe20007701670 */
[----:B------:R-:W-:Y:S01]  /*1c90*/  IMAD R25, R31, c[0x0][0x288], RZ ;  /* 0x0000a2001f197a24 */ /* 0x000fe200078e02ff */
[----:B------:R-:W-:Y:S01]  /*1ca0*/  USHF.L.U32 UR16, UR6, 0x5, URZ ;  /* 0x0000000506107899 */ /* 0x000fe2000800063f */
[----:B--2---:R-:W-:Y:S01]  /*1cb0*/  @!P4 IMAD.SHL.U32 R6, R36, 0x10, RZ ;  /* 0x000000102406c824 */ /* 0x004fe200078e00ff */
[----:B------:R-:W-:Y:S01]  /*1cc0*/  UMOV UR13, 0x5 ;  /* 0x00000005000d7882 */ /* 0x000fe20000000000 */
[C---:B------:R-:W-:Y:S01]  /*1cd0*/  IMAD R25, R38.reuse, c[0x0][0x28c], R25 ;  /* 0x0000a30026197a24 */ /* 0x040fe200078e0219 */
[CC--:B------:R-:W-:Y:S01]  /*1ce0*/  LEA.HI R29, R37.reuse, R36.reuse, RZ, 0x5 ;  /* 0x00000024251d7211 */ /* 0x0c0fe200078f28ff */
[----:B------:R-:W-:Y:S01]  /*1cf0*/  IMAD.WIDE.U32 R16, R38, c[0x0][0x288], R20 ;  /* 0x0000a20026107a25 */ /* 0x000fe200078e0014 */
[----:B------:R-:W-:Y:S01]  /*1d00*/  USHF.L.U64.HI UR13, UR6, UR13, UR7 ;  /* 0x0000000d060d7299 */ /* 0x000fe20008010207 */
[----:B------:R-:W-:Y:S01]  /*1d10*/  LEA.HI R7, R37, R36, RZ, 0x4 ;  /* 0x0000002425077211 */ /* 0x000fe200078f20ff */
[----:B------:R-:W-:Y:S01]  /*1d20*/  USHF.L.U32 UR7, UR16, 0x1, URZ ;  /* 0x0000000110077899 */ /* 0x000fe2000800063f */
[----:B------:R1:W-:Y:S01]  /*1d30*/  @!P4 LDGSTS.E.BYPASS.LTC128B.128 [R6+0x20080], [R8.64] ;  /* 0x200800000806cfae */ /* 0x0003e2000b901d4e */
[----:B------:R-:W-:Y:S01]  /*1d40*/  SHF.R.S32.HI R20, RZ, 0x5, R29 ;  /* 0x00000005ff147819 */ /* 0x000fe2000001141d */
[----:B------:R-:W-:Y:S01]  /*1d50*/  IMAD.IADD R5, R17, 0x1, R25 ;  /* 0x0000000111057824 */ /* 0x000fe200078e0219 */
[----:B---3--:R-:W-:Y:S01]  /*1d60*/  SHF.R.S32.HI R10, RZ, 0x4, R7 ;  /* 0x00000004ff0a7819 */ /* 0x008fe20000011407 */
[----:B------:R-:W-:Y:S01]  /*1d70*/  IMAD.MOV.U32 R4, RZ, RZ, R16 ;  /* 0x000000ffff047224 */ /* 0x000fe200078e0010 */
[----:B------:R-:W0:Y:S01]  /*1d80*/  LDGDEPBAR ;  /* 0x00000000000079af */ /* 0x000e220000000000 */
[----:B------:R-:W-:Y:S01]  /*1d90*/  USHF.L.U64.HI UR6, UR16, 0x1, UR13 ;  /* 0x0000000110067899 */ /* 0x000fe2000801020d */
[----:B------:R-:W-:-:S02]  /*1da0*/  IMAD R31, R31, c[0x0][0x238], RZ ;  /* 0x00008e001f1f7a24 */ /* 0x000fc400078e02ff */
[----:B------:R2:W-:Y:S01]  /*1db0*/  LDGSTS.E.BYPASS.LTC128B.128 [R14+0x18080], [R2.64], !P1 ;  /* 0x18080000020e7fae */ /* 0x0005e2000c901d4e */
[----:B------:R-:W-:Y:S01]  /*1dc0*/  LEA.HI R12, R29, R20, RZ, 0x1 ;  /* 0x000000141d0c7211 */ /* 0x000fe200078f08ff */
[----:B------:R-:W-:Y:S02]  /*1dd0*/  IMAD.WIDE.U32 R40, R15, c[0x0][0x290], R4 ;  /* 0x0000a4000f287a25 */ /* 0x000fe400078e0004 */
[----:B------:R2:W-:Y:S01]  /*1de0*/  LDGSTS.E.BYPASS.LTC128B.128 [R14+0x1a080], [R2.64+0x80], !P0 ;  /* 0x1a080080020e7fae */ /* 0x0005e2000c101d4e */
[----:B------:R-:W-:Y:S02]  /*1df0*/  ISETP.LT.OR P2, PT, R0, 0x21, !P5 ;  /* 0x000000210000780c */ /* 0x000fe40006f41670 */
[----:B------:R-:W-:Y:S01]  /*1e00*/  LEA.HI R4, R7, R10, RZ, 0x1 ;  /* 0x0000000a07047211 */ /* 0x000fe200078f08ff */
[----:B------:R-:W-:Y:S01]  /*1e10*/  IMAD R31, R38, c[0x0][0x23c], R31 ;  /* 0x00008f00261f7a24 */ /* 0x000fe200078e021f */
[----:B------:R-:W-:Y:S01]  /*1e20*/  ISETP.LT.OR P1, PT, R0, 0x21, !P6 ;  /* 0x000000210000780c */ /* 0x000fe20007721670 */
[----:B------:R-:W-:Y:S01]  /*1e30*/  IMAD.WIDE.U32 R26, R38, c[0x0][0x238], R26 ;  /* 0x00008e00261a7a25 */ /* 0x000fe200078e001a */
[----:B------:R-:W-:-:S03]  /*1e40*/  LEA.HI R11, R37, R36, RZ, 0x2 ;  /* 0x00000024250b7211 */ /* 0x000fc600078f10ff */
[----:B-1----:R-:W-:-:S04]  /*1e50*/  IMAD R6, R24, c[0x0][0x290], RZ ;  /* 0x0000a40018067a24 */ /* 0x002fc800078e02ff */
[----:B------:R-:W-:Y:S01]  /*1e60*/  IMAD R6, R15, c[0x0][0x294], R6 ;  /* 0x0000a5000f067a24 */ /* 0x000fe200078e0206 */
[----:B------:R-:W-:Y:S02]  /*1e70*/  LOP3.LUT R12, R12, 0xfffffffe, RZ, 0xc0, !PT ;  /* 0xfffffffe0c0c7812 */ /* 0x000fe400078ec0ff */
[----:B------:R-:W-:Y:S01]  /*1e80*/  LOP3.LUT R4, R4, 0xfffffffe, RZ, 0xc0, !PT ;  /* 0xfffffffe04047812 */ /* 0x000fe200078ec0ff */
[----:B------:R-:W-:Y:S01]  /*1e90*/  IMAD.IADD R38, R41, 0x1, R6 ;  /* 0x0000000129267824 */ /* 0x000fe200078e0206 */
[----:B--2---:R-:W-:-:S04]  /*1ea0*/  IADD3 R2, P0, R2, UR7, RZ ;  /* 0x0000000702027c10 */ /* 0x004fc8000ff1e0ff */
[----:B------:R-:W-:Y:S02]  /*1eb0*/  IADD3.X R3, R3, UR6, RZ, P0, !PT ;  /* 0x0000000603037c10 */ /* 0x000fe400087fe4ff */
[----:B------:R-:W-:Y:S01]  /*1ec0*/  IADD3 R0, P0, R40, UR19, RZ ;  /* 0x0000001328007c10 */ /* 0x000fe2000ff1e0ff */
[----:B------:R1:W-:Y:S01]  /*1ed0*/  STL.64 [R1+0x20], R22 ;  /* 0x0000201601007387 */ /* 0x0003e20000100a00 */
[--C-:B------:R-:W-:Y:S02]  /*1ee0*/  SHF.R.S32.HI R8, RZ, 0x2, R11.reuse ;  /* 0x00000002ff087819 */ /* 0x100fe4000001140b */
[----:B------:R-:W-:Y:S02]  /*1ef0*/  SHF.R.S32.HI R6, RZ, 0x1f, R11 ;  /* 0x0000001fff067819 */ /* 0x000fe4000001140b */
[----:B------:R-:W-:Y:S01]  /*1f00*/  LOP3.LUT R7, R7, 0xfffffff0, RZ, 0xc0, !PT ;  /* 0xfffffff007077812 */ /* 0x000fe200078ec0ff */
[----:B------:R-:W-:Y:S01]  /*1f10*/  IMAD.IADD R10, R10, 0x1, -R4 ;  /* 0x000000010a0a7824 */ /* 0x000fe200078e0a04 */
[----:B------:R-:W-:Y:S01]  /*1f20*/  IADD3.X R5, R38, UR18, RZ, P0, !PT ;  /* 0x0000001226057c10 */ /* 0x000fe200087fe4ff */
[----:B------:R2:W-:Y:S01]  /*1f30*/  LDGSTS.E.BYPASS.LTC128B.128 [R14+0x19080], [R2.64], !P2 ;  /* 0x19080000020e7fae */ /* 0x0005e2000d101d4e */
[----:B------:R-:W-:Y:S01]  /*1f40*/  LEA.HI R4, R6, R8, RZ, 0x3 ;  /* 0x0000000806047211 */ /* 0x000fe200078f18ff */
[----:B------:R-:W-:-:S02]  /*1f50*/  IMAD.IADD R7, R36, 0x1, -R7 ;  /* 0x0000000124077824 */ /* 0x000fc400078e0a07 */
[----:B------:R2:W-:Y:S01]  /*1f60*/  LDGSTS.E.BYPASS.LTC128B.128 [R14+0x1b080], [R2.64+0x80], !P1 ;  /* 0x1b080080020e7fae */ /* 0x0005e2000c901d4e */
[----:B-1----:R-:W-:Y:S01]  /*1f70*/  IMAD.IADD R22, R20, 0x1, -R12 ;  /* 0x0000000114167824 */ /* 0x002fe200078e0a0c */
[----:B------:R-:W-:-:S04]  /*1f80*/  LEA R20, P0, R0, c[0x0][0x280], 0x2 ;  /* 0x0000a00000147a11 */ /* 0x000fc800078010ff */
[----:B------:R-:W-:Y:S02]  /*1f90*/  LEA.HI.X R21, R0, c[0x0][0x284], R5, 0x2, P0 ;  /* 0x0000a10000157a11 */ /* 0x000fe400000f1405 */
[----:B------:R-:W-:Y:S02]  /*1fa0*/  LOP3.LUT R0, R4, 0xfffffff8, RZ, 0xc0, !PT ;  /* 0xfffffff804007812 */ /* 0x000fe400078ec0ff */
[----:B------:R-:W-:Y:S01]  /*1fb0*/  SHF.R.S32.HI R4, RZ, 0x1f, R7 ;  /* 0x0000001fff047819 */ /* 0x000fe20000011407 */
[----:B--2---:R-:W-:Y:S02]  /*1fc0*/  IMAD.SHL.U32 R2, R32, 0x40, RZ ;  /* 0x0000004020027824 */ /* 0x004fe400078e00ff */
[----:B------:R-:W-:Y:S01]  /*1fd0*/  IMAD.IADD R17, R8, 0x1, -R0 ;  /* 0x0000000108117824 */ /* 0x000fe200078e0a00 */
[----:B------:R-:W-:Y:S01]  /*1fe0*/  LEA.HI R13, R4, R7, RZ, 0x3 ;  /* 0x00000007040d7211 */ /* 0x000fe200078f18ff */
[----:B------:R-:W-:Y:S01]  /*1ff0*/  IMAD.IADD R3, R27, 0x1, R31 ;  /* 0x000000011b037824 */ /* 0x000fe200078e021f */
[----:B------:R-:W-:Y:S01]  /*2000*/  LOP3.LUT R0, R2, 0x1c0, RZ, 0xc0, !PT ;  /* 0x000001c002007812 */ /* 0x000fe200078ec0ff */
[----:B------:R-:W-:-:S02]  /*2010*/  IMAD.SHL.U32 R16, R22, 0x10, RZ ;  /* 0x0000001016107824 */ /* 0x000fc400078e00ff */
[----:B------:R-:W-:Y:S01]  /*2020*/  IMAD.MOV.U32 R2, RZ, RZ, R26 ;  /* 0x000000ffff027224 */ /* 0x000fe200078e001a */
[----:B------:R-:W-:Y:S01]  /*2030*/  LOP3.LUT R5, R13, 0xfffffff8, RZ, 0xc0, !PT ;  /* 0xfffffff80d057812 */ /* 0x000fe200078ec0ff */
[----:B------:R-:W-:Y:S01]  /*2040*/  IMAD R4, R24, c[0x0][0x240], RZ ;  /* 0x0000900018047a24 */ /* 0x000fe200078e02ff */
        /* <DEDUP_REMOVED lines=98> */
.L_x_1770:
[----:B------:R-:W-:Y:S05]  /*2670*/  BSYNC B0 ;  /* 0x0000000000007941 */ /* 0x000fea0003800000 */
.L_x_1769:
        /* <DEDUP_REMOVED lines=119> */
.L_x_1789:
        /* <DEDUP_REMOVED lines=148> */
.L_x_1773:
[----:B------:R-:W-:Y:S11]  /*3730*/  ISETP.NE.AND P0, PT, R226, c[0x0][0x2a8], PT ;  /* 0x0000aa00e2007a0c */ /* 0x000ff60003f05270 */
[----:B------:R-:W-:Y:S02]  /*3740*/  @!UPT UIADD3 URZ, URZ, URZ, URZ ;  /* 0x0000003f3f3ff290 */ /* 0x000fe4000fffe03f */
[----:B------:R-:W-:Y:S05]  /*3750*/  @P0 IMAD.HI.U32 R36, R2, c[0x0][0x2ac], RZ ;  /* 0x0000ab0002240a27 */ /* 0x000fea00078e00ff */
[----:B------:R-:W-:Y:S02]  /*3760*/  @P0 SHF.R.U32.HI R2, RZ, c[0x0][0x2b0], R36 ;  /* 0x0000ac00ff020a19 */ /* 0x000fe40000011624 */
.L_x_1774:
[----:B------:R-:W-:Y:S05]  /*3770*/  BSYNC B0 ;  /* 0x0000000000007941 */ /* 0x000fea0003800000 */
.L_x_1772:
        /* <DEDUP_REMOVED lines=8> */
.L_x_1771:
        /* <DEDUP_REMOVED lines=16> */
.L_x_1777:
[----:B------:R-:W-:Y:S11]  /*3900*/  ISETP.NE.AND P0, PT, R226, c[0x0][0x2a8], PT ;  /* 0x0000aa00e2007a0c */ /* 0x000ff60003f05270 */
[----:B------:R-:W-:Y:S02]  /*3910*/  @!UPT UIADD3 URZ, URZ, URZ, URZ ;  /* 0x0000003f3f3ff290 */ /* 0x000fe4000fffe03f */
[----:B------:R-:W-:Y:S05]  /*3920*/  @P0 IMAD.HI.U32 R36, R2, c[0x0][0x2ac], RZ ;  /* 0x0000ab0002240a27 */ /* 0x000fea00078e00ff */
[----:B------:R-:W-:Y:S02]  /*3930*/  @P0 SHF.R.U32.HI R2, RZ, c[0x0][0x2b0], R36 ;  /* 0x0000ac00ff020a19 */ /* 0x000fe40000011624 */
.L_x_1778:
[----:B------:R-:W-:Y:S05]  /*3940*/  BSYNC B0 ;  /* 0x0000000000007941 */ /* 0x000fea0003800000 */
.L_x_1776:
[----:B------:R-:W2:Y:S01]  /*3950*/  LDL R37, [R1+0x10] ;  /* 0x0000100001257983 */ /* 0x000ea20000100800 */
[----:B------:R-:W-:Y:S04]  /*3960*/  IMAD.MOV.U32 R36, RZ, RZ, c[0x0][0x2a8] ;  /* 0x0000aa00ff247624 */ /* 0x000fe800078e00ff */
[----:B------:R-:W-:Y:S04]  /*3970*/  IMAD R2, R2, R36, -UR12 ;  /* 0x8000000c02027e24 */ /* 0x000fe8000f8e0224 */
[----:B--2---:R-:W-:Y:S05]  /*3980*/  IMAD.IADD R2, R2, 0x1, -R37 ;  /* 0x0000000102027824 */ /* 0x004fea00078e0a25 */
[----:B------:R-:W-:Y:S02]  /*3990*/  IADD3 R36, R2, c[0x0][0x2a8], RZ ;  /* 0x0000aa0002247a10 */ /* 0x000fe40007ffe0ff */
[----:B------:R-:W-:Y:S02]  /*39a0*/  IMNMX R43, R43, R2, !PT ;  /* 0x000000022b2b7217 */ /* 0x000fe40007800200 */
[----:B------:R-:W-:Y:S02]  /*39b0*/  IMNMX R200, R200, R36, PT ;  /* 0x00000024c8c87217 */ /* 0x000fe40003800200 */
.L_x_1775:
        /* <DEDUP_REMOVED lines=16> */
.L_x_1781:
[----:B------:R-:W-:Y:S11]  /*3ac0*/  ISETP.NE.AND P0, PT, R226, c[0x0][0x2a8], PT ;  /* 0x0000aa00e2007a0c */ /* 0x000ff60003f05270 */
[----:B------:R-:W-:Y:S02]  /*3ad0*/  @!UPT UIADD3 URZ, URZ, URZ, URZ ;  /* 0x0000003f3f3ff290 */ /* 0x000fe4000fffe03f */
[----:B------:R-:W-:Y:S05]  /*3ae0*/  @P0 IMAD.HI.U32 R36, R2, c[0x0][0x2ac], RZ ;  /* 0x0000ab0002240a27 */ /* 0x000fea00078e00ff */
[----:B------:R-:W-:Y:S02]  /*3af0*/  @P0 SHF.R.U32.HI R2, RZ, c[0x0][0x2b0], R36 ;  /* 0x0000ac00ff020a19 */ /* 0x000fe40000011624 */
.L_x_1782:
[----:B------:R-:W-:Y:S05]  /*3b00*/  BSYNC B0 ;  /* 0x0000000000007941 */ /* 0x000fea0003800000 */
.L_x_1780:
[----:B------:R-:W2:Y:S01]  /*3b10*/  LDL R37, [R1+0x10] ;  /* 0x0000100001257983 */ /* 0x000ea20000100800 */
[----:B------:R-:W-:Y:S04]  /*3b20*/  IMAD.MOV.U32 R36, RZ, RZ, c[0x0][0x2a8] ;  /* 0x0000aa00ff247624 */ /* 0x000fe800078e00ff */
[----:B------:R-:W-:Y:S04]  /*3b30*/  IMAD R2, R2, R36, -UR12 ;  /* 0x8000000c02027e24 */ /* 0x000fe8000f8e0224 */
[----:B--2---:R-:W-:Y:S05]  /*3b40*/  IMAD.IADD R2, R2, 0x1, -R37 ;  /* 0x0000000102027824 */ /* 0x004fea00078e0a25 */
[----:B------:R-:W-:Y:S02]  /*3b50*/  IADD3 R36, R2, c[0x0][0x2a8], RZ ;  /* 0x0000aa0002247a10 */ /* 0x000fe40007ffe0ff */
[----:B------:R-:W-:Y:S02]  /*3b60*/  IMNMX R41, R41, R2, !PT ;  /* 0x0000000229297217 */ /* 0x000fe40007800200 */
[----:B------:R-:W-:Y:S02]  /*3b70*/  IMNMX R42, R42, R36, PT ;  /* 0x000000242a2a7217 */ /* 0x000fe40003800200 */
.L_x_1779:
        /* <DEDUP_REMOVED lines=16> */
.L_x_1785:
[----:B------:R-:W-:Y:S11]  /*3c80*/  ISETP.NE.AND P0, PT, R226, c[0x0][0x2a8], PT ;  /* 0x0000aa00e2007a0c */ /* 0x000ff60003f05270 */
[----:B------:R-:W-:Y:S02]  /*3c90*/  @!UPT UIADD3 URZ, URZ, URZ, URZ ;  /* 0x0000003f3f3ff290 */ /* 0x000fe4000fffe03f */
[----:B------:R-:W-:Y:S05]  /*3ca0*/  @P0 IMAD.HI.U32 R36, R0, c[0x0][0x2ac], RZ ;  /* 0x0000ab0000240a27 */ /* 0x000fea00078e00ff */
[----:B------:R-:W-:Y:S02]  /*3cb0*/  @P0 SHF.R.U32.HI R0, RZ, c[0x0][0x2b0], R36 ;  /* 0x0000ac00ff000a19 */ /* 0x000fe40000011624 */
.L_x_1786:
[----:B------:R-:W-:Y:S05]  /*3cc0*/  BSYNC B0 ;  /* 0x0000000000007941 */ /* 0x000fea0003800000 */
.L_x_1784:
[----:B------:R-:W2:Y:S01]  /*3cd0*/  LDL R37, [R1+0x10] ;  /* 0x0000100001257983 */ /* 0x000ea20000100800 */
[----:B------:R-:W-:Y:S04]  /*3ce0*/  IMAD.MOV.U32 R36, RZ, RZ, c[0x0][0x2a8] ;  /* 0x0000aa00ff247624 */ /* 0x000fe800078e00ff */
[----:B------:R-:W-:Y:S04]  /*3cf0*/  IMAD R0, R0, R36, -UR12 ;  /* 0x8000000c00007e24 */ /* 0x000fe8000f8e0224 */
[----:B--2---:R-:W-:Y:S05]  /*3d00*/  IMAD.IADD R0, R0, 0x1, -R37 ;  /* 0x0000000100007824 */ /* 0x004fea00078e0a25 */
[----:B------:R-:W-:Y:S02]  /*3d10*/  IADD3 R36, R0, c[0x0][0x2a8], RZ ;  /* 0x0000aa0000247a10 */ /* 0x000fe40007ffe0ff */
[----:B------:R-:W-:Y:S02]  /*3d20*/  IMNMX R2, R2, R0, !PT ;  /* 0x0000000002027217 */ /* 0x000fe40007800200 */
[----:B------:R-:W-:Y:S02]  /*3d30*/  IMNMX R40, R40, R36, PT ;  /* 0x0000002428287217 */ /* 0x000fe40003800200 */
.L_x_1783:
        /* <DEDUP_REMOVED lines=78> */
.L_x_1787:
        /* <DEDUP_REMOVED lines=579> */
.L_x_1788:
        /* <DEDUP_REMOVED lines=298> */
.L_x_1768:
[----:B------:R-:W-:Y:S05]  /*78f0*/  @P0 EXIT ;  /* 0x000000000000094d */ /* 0x000fea0003800000 */
[----:B------:R-:W2:Y:S01]  /*7900*/  LDL.LU R9, [R1+0x68] ;  /* 0x0000680001097983 */ /* 0x000ea20000300800 */
[----:B------:R-:W-:-:S04]  /*7910*/  ISETP.NE.U32.AND P0, PT, RZ, c[0x0][0x360], PT ;  /* 0x0000d800ff007a0c */ /* 0x000fc80003f05070 */
[----:B------:R-:W-:-:S13]  /*7920*/  ISETP.NE.AND.EX P0, PT, RZ, c[0x0][0x364], PT, P0 ;  /* 0x0000d900ff007a0c */ /* 0x000fda0003f05300 */
[----:B------:R-:W-:-:S04]  /*7930*/  @P0 IMAD.MOV.U32 R2, RZ, RZ, 0x4 ;  /* 0x00000004ff020424 */ /* 0x000fc800078e00ff */
[----:B--2---:R-:W-:-:S05]  /*7940*/  @P0 IMAD.WIDE R2, R9, R2, c[0x0][0x360] ;  /* 0x0000d80009020625 */ /* 0x004fca00078e0202 */
[----:B-1----:R1:W2:Y:S01]  /*7950*/  @P0 LDG.E R0, [R2.64] ;  /* 0x0000000e02000981 */ /* 0x0022a2000c1e1900 */
[----:B------:R-:W-:Y:S01]  /*7960*/  IMAD.MOV.U32 R4, RZ, RZ, 0x1 ;  /* 0x00000001ff047424 */ /* 0x000fe200078e00ff */
[----:B------:R-:W-:Y:S02]  /*7970*/  USHF.L.U32 UR5, UR8, 0xe, URZ ;  /* 0x0000000e08057899 */ /* 0x000fe4000800063f */
[----:B------:R-:W3:Y:S04]  /*7980*/  S2R R5, SR_TID.X ;  /* 0x0000000000057919 */ /* 0x000ee80000002100 */
[----:B------:R-:W-:Y:S01]  /*7990*/  BAR.SYNC.DEFER_BLOCKING 0x1, 0x100 ;  /* 0x0044000000007b1d */ /* 0x000fe20000010000 */
[----:B------:R-:W-:Y:S01]  /*79a0*/  ISETP.NE.AND P1, PT, R4, c[0x0][0x338], PT ;  /* 0x0000ce0004007a0c */ /* 0x000fe20003f25270 */
[----:B------:R-:W-:-:S04]  /*79b0*/  USHF.R.S32.HI UR4, URZ, 0x1f, UR5 ;  /* 0x0000001f3f047899 */ /* 0x000fc80008011405 */
[----:B-1----:R-:W1:Y:S01]  /*79c0*/  S2R R3, SR_CTAID.Y ;  /* 0x0000000000037919 */ /* 0x002e620000002600 */
[----:B---3--:R-:W-:-:S07]  /*79d0*/  SHF.R.S32.HI R6, RZ, 0x1f, R5 ;  /* 0x0000001fff067819 */ /* 0x008fce0000011405 */
        /* <DEDUP_REMOVED lines=165> */
.L_x_1790:
        /* <DEDUP_REMOVED lines=13> */
.L_x_2333:


//--------------------- .text._ZN7cutlass13device_kernelIN5flash19enable_sm80_to_sm89INS1_16FlashAttnBwdSm80INS1_25CollectiveMainloopBwdSm80ILi2ELi2EN4cute5tupleIJNS5_1CILi64EEENS7_ILi128EEES9_EEENS_6half_tEfNS_4arch4Sm80ELb0ELb1ELb0ELb1ELb1ELb0ELb0ELb0ELi2ELi2ELi2ELi2ELb0EEENS1_24CollectiveEpilogueBwdGQAISA_fSD_Li256ELb1ELb1EEENS1_19SingleTileSchedulerILb1ELb0ELb0ELi128EEEEEEEEEvNT_6ParamsE --------------------------
	.section	.text._ZN7cutlass13device_kernelIN5flash19enable_sm80_to_sm89INS1_16FlashAttnBwdSm80INS1_25CollectiveMainloopBwdSm80ILi2ELi2EN4cute5tupleIJNS5_1CILi64EEENS7_ILi128EEES9_EEENS_6half_tEfNS_4arch4Sm80ELb0ELb1ELb0ELb1ELb1ELb0ELb0ELb0ELi2ELi2ELi2ELi2ELb0EEENS1_24CollectiveEpilogueBwdGQAISA_fSD_Li256ELb1ELb1EEENS1_19SingleTileSchedulerILb1ELb0ELb0ELi128EEEEEEEEEvNT_6ParamsE,"ax",@progbits
	.sectioninfo	@"SHI_REGISTERS=255"
	.align	128
.text._ZN7cutlass13device_kernelIN5flash19enable_sm80_to_sm89INS1_16FlashAttnBwdSm80INS1_25CollectiveMainloopBwdSm80ILi2ELi2EN4cute5tupleIJNS5_1CILi64EEENS7_ILi128EEES9_EEENS_6half_tEfNS_4arch4Sm80ELb0ELb1ELb0ELb1ELb1ELb0ELb0ELb0ELi2ELi2ELi2ELi2ELb0EEENS1_24CollectiveEpilogueBwdGQAISA_fSD_Li256ELb1ELb1EEENS1_19SingleTileSchedulerILb1ELb0ELb0ELi128EEEEEEEEEvNT_6ParamsE:
        .type           _ZN7cutlass13device_kernelIN5flash19enable_sm80_to_sm89INS1_16FlashAttnBwdSm80INS1_25CollectiveMainloopBwdSm80ILi2ELi2EN4cute5tupleIJNS5_1CILi64EEENS7_ILi128EEES9_EEENS_6half_tEfNS_4arch4Sm80ELb0ELb1ELb0ELb1ELb1ELb0ELb0ELb0ELi2ELi2ELi2ELi2ELb0EEENS1_24CollectiveEpilogueBwdGQAISA_fSD_Li256ELb1ELb1EEENS1_19SingleTileSchedulerILb1ELb0ELb0ELi128EEEEEEEEEvNT_6ParamsE,@function
        .size           _ZN7cutlass13device_kernelIN5flash19enable_sm80_to_sm89INS1_16FlashAttnBwdSm80INS1_25CollectiveMainloopBwdSm80ILi2ELi2EN4cute5tupleIJNS5_1CILi64EEENS7_ILi128EEES9_EEENS_6half_tEfNS_4arch4Sm80ELb0ELb1ELb0ELb1ELb1ELb0ELb0ELb0ELi2ELi2ELi2ELi2ELb0EEENS1_24CollectiveEpilogueBwdGQAISA_fSD_Li256ELb1ELb1EEENS1_19SingleTileSchedulerILb1ELb0ELb0ELi128EEEEEEEEEvNT_6ParamsE,(.L_x_2334 - _ZN7cutlass13device_kernelIN5flash19enable_sm80_to_sm89INS1_16FlashAttnBwdSm80INS1_25CollectiveMainloopBwdSm80ILi2ELi2EN4cute5tupleIJNS5_1CILi64EEENS7_ILi128EEES9_EEENS_6half_tEfNS_4arch4Sm80ELb0ELb1ELb0ELb1ELb1ELb0ELb0ELb0ELi2ELi2ELi2ELi2ELb0EEENS1_24CollectiveEpilogueBwdGQAISA_fSD_Li256ELb1ELb1EEENS1_19SingleTileSchedulerILb1ELb0ELb0ELi128EEEEEEEEEvNT_6ParamsE)
        .other          _ZN7cutlass13device_kernelIN5flash19enable_sm80_to_sm89INS1_16FlashAttnBwdSm80INS1_25CollectiveMainloopBwdSm80ILi2ELi2EN4cute5tupleIJNS5_1CILi64EEENS7_ILi128EEES9_EEENS_6half_tEfNS_4arch4Sm80ELb0ELb1ELb0ELb1ELb1ELb0ELb0ELb0ELi2ELi2ELi2ELi2ELb0EEENS1_24CollectiveEpilogueBwdGQAISA_fSD_Li256ELb1ELb1EEENS1_19SingleTileSchedulerILb1ELb0ELb0ELi128EEEEEEEEEvNT_6ParamsE,@"STO_CUDA_ENTRY STV_DEFAULT"
_ZN7cutlass13device_kernelIN5flash19enable_sm80_to_sm89INS1_16FlashAttnBwdSm80INS1_25CollectiveMainloopBwdSm80ILi2ELi2EN4cute5tupleIJNS5_1CILi64EEENS7_ILi128EEES9_EEENS_6half_tEfNS_4arch4Sm80ELb0ELb1ELb0ELb1ELb1ELb0ELb0ELb0ELi2ELi2ELi2ELi2ELb0EEENS1_24CollectiveEpilogueBwdGQAISA_fSD_Li256ELb1ELb1EEENS1_19SingleTileSchedulerILb1ELb0ELb0ELi128EEEEEEEEEvNT_6ParamsE:
        /* <DEDUP_REMOVED lines=18> */
.L_x_1792:
        /* <DEDUP_REMOVED lines=8> */
.L_x_1794:
[----:B------:R-:W-:Y:S02]  /*01a0*/  MOV R0, c[0x0][0x3ac] ;  /* 0x0000eb0000007a02 */ /* 0x000fe40000000f00 */
.L_x_1793:
[----:B------:R-:W-:-:S06]  /*01b0*/  USHF.L.U32 UR12, UR8, 0x7, URZ ;  /* 0x00000007080c7899 */ /* 0x000fcc000800063f */
[----:B-----5:R-:W-:-:S04]  /*01c0*/  ISETP.LE.AND P0, PT, R0, UR12, PT ;  /* 0x0000000c00007c0c */ /* 0x020fc8000bf03270 */
[----:B------:R-:W-:-:S05]  /*01d0*/  SEL R0, R5, 0xffffffff, !P0 ;  /* 0xffffffff05007807 */ /* 0x000fca0004000000 */
[----:B------:R2:W-:Y:S01]  /*01e0*/  STL [R1+0x68], R0 ;  /* 0x0000680001007387 */ /* 0x0005e20000100800 */
[----:B------:R-:W-:Y:S05]  /*01f0*/  BRA `(.L_x_1795) ;  /* 0x0000012000007947 */ /* 0x000fea0003800000 */
.L_x_1791:
[----:B--2-4-:R-:W-:-:S04]  /*0200*/  ISETP.NE.U32.AND P0, PT, RZ, c[0x0][0x3c8], PT ;  /* 0x0000f200ff007a0c */ /* 0x014fc80003f05070 */
[----:B------:R-:W-:-:S13]  /*0210*/  ISETP.NE.AND.EX P0, PT, RZ, c[0x0][0x3cc], PT, P0 ;  /* 0x0000f300ff007a0c */ /* 0x000fda0003f05300 */
[----:B------:R-:W-:Y:S05]  /*0220*/  @!P0 BRA `(.L_x_1796) ;  /* 0x0000002000008947 */ /* 0x000fea0003800000 */
[----:B------:R1:W5:Y:S01]  /*0230*/  LDG.E R0, [R2.64] ;  /* 0x0000000e02007981 */ /* 0x000362000c1e1900 */
[----:B------:R-:W-:Y:S05]  /*0240*/  BRA `(.L_x_1797) ;  /* 0x0000009000007947 */ /* 0x000fea0003800000 */
.L_x_1796:
        /* <DEDUP_REMOVED lines=8> */
.L_x_1798:
[----:B------:R-:W-:Y:S02]  /*02d0*/  MOV R0, c[0x0][0x3ac] ;  /* 0x0000eb0000007a02 */ /* 0x000fe40000000f00 */
.L_x_1797:
[----:B------:R-:W-:-:S06]  /*02e0*/  USHF.L.U32 UR12, UR8, 0x7, URZ ;  /* 0x00000007080c7899 */ /* 0x000fcc000800063f */
[----:B-----5:R-:W-:-:S04]  /*02f0*/  ISETP.LE.AND P0, PT, R0, UR12, PT ;  /* 0x0000000c00007c0c */ /* 0x020fc8000bf03270 */
[----:B------:R-:W-:-:S05]  /*0300*/  SEL R0, R5, 0xffffffff, !P0 ;  /* 0xffffffff05007807 */ /* 0x000fca0004000000 */
[----:B------:R2:W-:Y:S04]  /*0310*/  STL [R1+0x68], R0 ;  /* 0x0000680001007387 */ /* 0x0005e80000100800 */
.L_x_1795:
        /* <DEDUP_REMOVED lines=38> */
.L_x_1799:
[----:B--2---:R-:W-:-:S04]  /*0580*/  ISETP.NE.U32.AND P0, PT, RZ, c[0x0][0x2e0], PT ;  /* 0x0000b800ff007a0c */ /* 0x004fc80003f05070 */
[----:B------:R-:W-:-:S13]  /*0590*/  ISETP.NE.AND.EX P0, PT, RZ, c[0x0][0x2e4], PT, P0 ;  /* 0x0000b900ff007a0c */ /* 0x000fda0003f05300 */
[----:B------:R-:W-:Y:S05]  /*05a0*/  @!P0 BRA `(.L_x_1800) ;  /* 0x0000004000008947 */ /* 0x000fea0003800000 */
[----:B------:R-:W-:-:S05]  /*05b0*/  IMAD.WIDE R2, R40, R12, c[0x0][0x2e0] ;  /* 0x0000b80028027625 */ /* 0x000fca00078e020c */
[----:B------:R-:W2:Y:S02]  /*05c0*/  LDG.E R0, [R2.64] ;  /* 0x0000000e02007981 */ /* 0x000ea4000c1e1900 */
[----:B--2---:R1:W2:Y:S01]  /*05d0*/  R2UR UR10, R0 ;  /* 0x00000000000a73c2 */ /* 0x0042a200000e0000 */
[----:B------:R-:W-:Y:S05]  /*05e0*/  BRA `(.L_x_1801) ;  /* 0x0000006000007947 */ /* 0x000fea0003800000 */
.L_x_1800:
[----:B------:R-:W-:Y:S05]  /*05f0*/  @!P3 BRA `(.L_x_1801) ;  /* 0x000000500000b947 */ /* 0x000fea0003800000 */
[----:B------:R1:W2:Y:S04]  /*0600*/  LDG.E R0, [R2.64] ;  /* 0x0000000e02007981 */ /* 0x0002a8000c1e1900 */
[----:B-1----:R-:W3:Y:S01]  /*0610*/  LDG.E R2, [R2.64+0x4] ;  /* 0x0000040e02027981 */ /* 0x002ee2000c1e1900 */
[----:B--2---:R-:W1:Y:S08]  /*0620*/  R2UR UR10, R0 ;  /* 0x00000000000a73c2 */ /* 0x004e7000000e0000 */
[----:B---3--:R-:W1:Y:S02]  /*0630*/  R2UR UR4, R2 ;  /* 0x00000000020473c2 */ /* 0x008e6400000e0000 */
[----:B-1----:R-:W-:-:S06]  /*0640*/  UIADD3 UR10, -UR10, UR4, URZ ;  /* 0x000000040a0a7290 */ /* 0x002fcc000fffe13f */
.L_x_1801:
        /* <DEDUP_REMOVED lines=15> */
.L_x_1802:
        /* <DEDUP_REMOVED lines=90> */
[----:B------:R-:W-:Y:S01]  /*0ce0*/  IADD3 R26, P1, R6, R36, RZ ;  /* 0x00000024061a7210 */ /* 0x000fe20007f3e0ff */
[----:B------:R-:W-:Y:S01]  /*0cf0*/  IMAD.IADD R32, R36, 0x1, -R2 ;  /* 0x0000000124207824 */ /* 0x000fe200078e0a02 */
[----:B------:R-:W-:Y:S01]  /*0d00*/  SHF.R.S32.HI R12, RZ, 0x1f, R42 ;  /* 0x0000001fff0c7819 */ /* 0x000fe2000001142a */
[----:B------:R-:W2:Y:S01]  /*0d10*/  LDL.LU R39, [R1+0x4] ;  /* 0x0000040001277983 */ /* 0x000ea20000300800 */
[----:B------:R-:W-:Y:S01]  /*0d20*/  IADD3 R17, P2, R42, R8, RZ ;  /* 0x000000082a117210 */ /* 0x000fe20007f5e0ff */
[----:B------:R-:W-:Y:S01]  /*0d30*/  @P0 IMAD.HI.U32 R3, R38, c[0x0][0x24c], RZ ;  /* 0x0000930026030a27 */ /* 0x000fe200078e00ff */
[----:B------:R-:W-:Y:S01]  /*0d40*/  SEL R8, R29, RZ, !P3 ;  /* 0x000000ff1d087207 */ /* 0x000fe20005800000 */
[----:B------:R-:W-:Y:S01]  /*0d50*/  USHF.L.U32 UR6, UR4, 0x6, URZ ;  /* 0x0000000604067899 */ /* 0x000fe2000800063f */
[----:B------:R-:W-:Y:S01]  /*0d60*/  LEA.HI.X.SX32 R27, R6, R13, 0x1, P1 ;  /* 0x0000000d061b7211 */ /* 0x000fe200008f0eff */
[----:B------:R-:W-:Y:S01]  /*0d70*/  IMAD.SHL.U32 R18, R32, 0x8, RZ ;  /* 0x0000000820127824 */ /* 0x000fe200078e00ff */
[----:B------:R-:W-:Y:S01]  /*0d80*/  @P0 SHF.R.U32.HI R0, RZ, c[0x0][0x250], R3 ;  /* 0x00009400ff000a19 */ /* 0x000fe20000011603 */
[----:B------:R-:W-:Y:S01]  /*0d90*/  IMAD.X R24, R12, 0x1, R9, P2 ;  /* 0x000000010c187824 */ /* 0x000fe200010e0609 */
[C---:B------:R-:W-:Y:S01]  /*0da0*/  IADD3 R10, P0, R42.reuse, R10, RZ ;  /* 0x0000000a2a0a7210 */ /* 0x040fe20007f1e0ff */
[----:B------:R-:W-:Y:S01]  /*0db0*/  IMAD.SHL.U32 R6, R42, 0x40, RZ ;  /* 0x000000402a067824 */ /* 0x000fe200078e00ff */
[----:B------:R-:W-:Y:S01]  /*0dc0*/  SHF.R.S32.HI R7, RZ, 0x1f, R0 ;  /* 0x0000001fff077819 */ /* 0x000fe20000011400 */
[----:B------:R-:W-:Y:S01]  /*0dd0*/  UIADD3 UR20, -UR12, UR10, URZ ;  /* 0x0000000a0c147290 */ /* 0x000fe2000fffe13f */
[----:B------:R-:W-:Y:S01]  /*0de0*/  SHF.R.S32.HI R19, RZ, 0x1f, R18 ;  /* 0x0000001fff137819 */ /* 0x000fe20000011412 */
[----:B------:R-:W-:Y:S01]  /*0df0*/  IMAD.X R11, R12, 0x1, R11, P0 ;  /* 0x000000010c0b7824 */ /* 0x000fe200000e060b */
[----:B------:R-:W-:Y:S01]  /*0e00*/  SEL R12, R40, RZ, !P3 ;  /* 0x000000ff280c7207 */ /* 0x000fe20005800000 */
[----:B------:R-:W-:Y:S01]  /*0e10*/  IMAD R2, R7, c[0x0][0x1e0], RZ ;  /* 0x0000780007027a24 */ /* 0x000fe200078e02ff */
[----:B------:R-:W-:Y:S01]  /*0e20*/  LOP3.LUT R6, R6, 0x1c0, RZ, 0xc0, !PT ;  /* 0x000001c006067812 */ /* 0x000fe200078ec0ff */
[----:B------:R-:W-:Y:S01]  /*0e30*/  IMAD.WIDE R10, R14, 0x80, R10 ;  /* 0x000000800e0a7825 */ /* 0x000fe200078e020a */
[----:B------:R-:W-:Y:S01]  /*0e40*/  SHF.R.S32.HI R31, RZ, 0x1f, R38 ;  /* 0x0000001fff1f7819 */ /* 0x000fe20000011426 */
[----:B------:R-:W-:Y:S01]  /*0e50*/  UMOV UR21, 0x6 ;  /* 0x0000000600157882 */ /* 0x000fe20000000000 */
[----:B------:R-:W-:Y:S01]  /*0e60*/  LOP3.LUT R13, R6, 0x38, R18, 0xf8, !PT ;  /* 0x00000038060d7812 */ /* 0x000fe200078ef812 */
[C---:B------:R-:W-:Y:S01]  /*0e70*/  IMAD R4, R0.reuse, c[0x0][0x1e4], R2 ;  /* 0x0000790000047a24 */ /* 0x040fe200078e0202 */
[----:B------:R-:W-:Y:S01]  /*0e80*/  SHF.R.U32.HI R6, RZ, 0x3, R6 ;  /* 0x00000003ff067819 */ /* 0x000fe20000011606 */
[----:B------:R-:W-:-:S04]  /*0e90*/  IMAD.WIDE.U32 R2, R0, c[0x0][0x1e0], R18 ;  /* 0x0000780000027a25 */ /* 0x000fc800078e0012 */
[----:B------:R-:W-:Y:S02]  /*0ea0*/  IMAD.IADD R5, R3, 0x1, R4 ;  /* 0x0000000103057824 */ /* 0x000fe400078e0204 */
[----:B------:R-:W-:Y:S01]  /*0eb0*/  IMAD.MOV.U32 R4, RZ, RZ, R2 ;  /* 0x000000ffff047224 */ /* 0x000fe200078e0002 */
[----:B------:R-:W-:Y:S01]  /*0ec0*/  LEA.HI R2, R37, R36, RZ, 0x6 ;  /* 0x0000002425027211 */ /* 0x000fe200078f30ff */
[----:B------:R-:W-:Y:S02]  /*0ed0*/  IMAD R3, R8, c[0x0][0x1e8], RZ ;  /* 0x00007a0008037a24 */ /* 0x000fe400078e02ff */
        /* <DEDUP_REMOVED lines=8> */
[----:B------:R-:W-:Y:S01]  /*0f60*/  IMAD.IADD R3, R3, 0x1, R7 ;  /* 0x0000000103037824 */ /* 0x000fe200078e0207 */
[----:B------:R-:W-:Y:S01]  /*0f70*/  LOP3.LUT R14, R35, R13, R6, 0xf6, !PT ;  /* 0x0000000d230e7212 */ /* 0x000fe200078ef606 */
        /* <DEDUP_REMOVED lines=127> */
[----:B-1----:R-:W-:-:S04]  /*1770*/  IMAD.WIDE.U32 R10, R38, c[0x0][0x210], R8 ;  /* 0x00008400260a7a25 */ /* 0x002fc800078e0008 */
[----:B------:R-:W-:Y:S01]  /*1780*/  IMAD R12, R38, c[0x0][0x214], R12 ;  /* 0x00008500260c7a24 */ /* 0x000fe200078e020c */
[----:B--2---:R-:W-:-:S04]  /*1790*/  LOP3.LUT R39, R39, 0xfffffffd, RZ, 0xc0, !PT ;  /* 0xfffffffd27277812 */ /* 0x004fc800078ec0ff */
[----:B------:R-:W-:Y:S02]  /*17a0*/  @P0 LOP3.LUT R39, R39, 0x2, RZ, 0xfc, !PT ;  /* 0x0000000227270812 */ /* 0x000fe400078efcff */
[----:B------:R-:W-:-:S04]  /*17b0*/  IADD3 R2, P0, R6, UR6, RZ ;  /* 0x0000000606027c10 */ /* 0x000fc8000ff1e0ff */
[C---:B------:R-:W-:Y:S02]  /*17c0*/  IADD3.X R3, R7.reuse, UR16, RZ, P0, !PT ;  /* 0x0000001007037c10 */ /* 0x040fe400087fe4ff */
[----:B----4-:R-:W-:Y:S02]  /*17d0*/  IADD3 R6, P0, R6, UR19, RZ ;  /* 0x0000001306067c10 */ /* 0x010fe4000ff1e0ff */
        /* <DEDUP_REMOVED lines=30> */
[----:B------:R-:W-:-:S05]  /*19c0*/  @P3 LOP3.LUT R39, R39, 0x1, RZ, 0xfc, !PT ;  /* 0x0000000127273812 */ /* 0x000fca00078efcff */
[----:B------:R-:W-:Y:S01]  /*19d0*/  STL [R1+0x4], R39 ;  /* 0x0000042701007387 */ /* 0x000fe20000100800 */
[----:B--2---:R-:W-:-:S03]  /*19e0*/  IMAD R2, R24, c[0x0][0x278], RZ ;  /* 0x00009e0018027a24 */ /* 0x004fc600078e02ff */
[----:B------:R2:W-:Y:S01]  /*19f0*/  STL.64 [R1+0x28], R40 ;  /* 0x0000282801007387 */ /* 0x0005e20000100a00 */
[----:B------:R-:W-:-:S03]  /*1a00*/  IMAD R2, R15, c[0x0][0x27c], R2 ;  /* 0x00009f000f027a24 */ /* 0x000fc600078e0202 */
[----:B------:R3:W-:Y:S01]  /*1a10*/  LDGSTS.E.BYPASS.LTC128B.128 [R14+0x10080], [R4.64], !P0 ;  /* 0x10080000040e7fae */ /* 0x0007e2000c101d4e */
[----:B-1----:R-:W-:Y:S01]  /*1a20*/  @!P4 IADD3 R9, P0, R22, UR19, RZ ;  /* 0x000000131609cc10 */ /* 0x002fe2000ff1e0ff */
[----:B------:R-:W-:Y:S01]  /*1a30*/  IMAD.MOV.U32 R6, RZ, RZ, R10 ;  /* 0x000000ffff067224 */ /* 0x000fe200078e000a */
[----:B------:R-:W-:Y:S01]  /*1a40*/  LOP3.LUT P3, RZ, R29, 0x2, RZ, 0xc0, !PT ;  /* 0x000000021dff7812 */ /* 0x000fe2000786c0ff */
[----:B------:R-:W-:Y:S01]  /*1a50*/  IMAD R3, R24, c[0x0][0x218], RZ ;  /* 0x0000860018037a24 */ /* 0x000fe200078e02ff */
[----:B------:R-:W-:Y:S01]  /*1a60*/  STL [R1+0x34], R16 ;  /* 0x0000341001007387 */ /* 0x000fe20000100800 */
[----:B------:R-:W-:Y:S01]  /*1a70*/  USHF.L.U32 UR22, UR6, 0x6, URZ ;  /* 0x0000000606167899 */ /* 0x000fe2000800063f */
[----:B------:R-:W-:Y:S02]  /*1a80*/  ISETP.GE.AND P1, PT, R18, c[0x0][0x1fc], PT ;  /* 0x00007f0012007a0c */ /* 0x000fe40003f26270 */
[----:B------:R1:W-:Y:S01]  /*1a90*/  STL.64 [R1+0x48], R22 ;  /* 0x0000481601007387 */ /* 0x0003e20000100a00 */
[----:B------:R-:W-:Y:S01]  /*1aa0*/  USHF.L.U64.HI UR21, UR6, UR21, UR7 ;  /* 0x0000001506157299 */ /* 0x000fe20008010207 */
[C---:B------:R-:W-:Y:S01]  /*1ab0*/  ISETP.LT.OR P5, PT, R0.reuse, 0x1, !P3 ;  /* 0x000000010000780c */ /* 0x040fe20005fa1670 */
[----:B--2---:R-:W-:Y:S01]  /*1ac0*/  IMAD.IADD R40, R23, 0x1, R2 ;  /* 0x0000000117287824 */ /* 0x004fe200078e0202 */
[----:B------:R-:W-:Y:S01]  /*1ad0*/  ISETP.LT.OR P2, PT, R0, 0x21, !P2 ;  /* 0x000000210000780c */ /* 0x000fe20005741670 */
[----:B------:R-:W-:Y:S01]  /*1ae0*/  UIMAD UR16, UR21, UR17, URZ ;  /* 0x00000011151072a4 */ /* 0x000fe2000f8e023f */
[----:B------:R-:W-:Y:S01]  /*1af0*/  IMAD.U32 R28, RZ, RZ, UR22 ;  /* 0x00000016ff1c7e24 */ /* 0x000fe2000f8e00ff */
[----:B------:R-:W-:-:S08]  /*1b00*/  LEA.HI R29, R37, R36, RZ, 0x5 ;  /* 0x00000024251d7211 */ /* 0x000fd000078f28ff */
[----:B------:R3:W-:Y:S01]  /*1b10*/  LDGSTS.E.BYPASS.LTC128B.128 [R14+0x12080], [R4.64+0x80], !P5 ;  /* 0x12080080040e7fae */ /* 0x0007e2000e901d4e */
[----:B------:R-:W-:Y:S02]  /*1b20*/  @!P4 IADD3.X R11, R40, UR18, RZ, P0, !PT ;  /* 0x00000012280bcc10 */ /* 0x000fe400087fe4ff */
[----:B------:R-:W-:Y:S01]  /*1b30*/  ISETP.GE.AND P0, PT, R34, c[0x0][0x1fc], PT ;  /* 0x00007f0022007a0c */ /* 0x000fe20003f06270 */
[C---:B------:R-:W-:Y:S02]  /*1b40*/  IMAD R2, R15.reuse, c[0x0][0x21c], R3 ;  /* 0x000087000f027a24 */ /* 0x040fe400078e0203 */
[----:B-1----:R-:W-:Y:S01]  /*1b50*/  IMAD.WIDE.U32 R22, R15, c[0x0][0x218], R6 ;  /* 0x000086000f167a25 */ /* 0x002fe200078e0006 */
[----:B------:R-:W-:Y:S01]  /*1b60*/  SEL R6, RZ, 0xffffffff, P0 ;  /* 0xffffffffff067807 */ /* 0x000fe20000000000 */
[----:B------:R-:W-:Y:S01]  /*1b70*/  UIMAD UR16, UR13, UR22, UR16 ;  /* 0x000000160d1072a4 */ /* 0x000fe2000f8e0210 */
[----:B------:R-:W-:Y:S01]  /*1b80*/  SEL R3, RZ, 0x1, P1 ;  /* 0x00000001ff037807 */ /* 0x000fe20000800000 */
[----:B------:R-:W-:Y:S01]  /*1b90*/  IMAD.IADD R45, R23, 0x1, R2 ;  /* 0x00000001172d7824 */ /* 0x000fe200078e0202 */
[----:B------:R-:W-:Y:S01]  /*1ba0*/  ISETP.LT.OR P1, PT, R0, 0x21, !P3 ;  /* 0x000000210000780c */ /* 0x000fe20005f21670 */
[----:B------:R-:W-:Y:S01]  /*1bb0*/  IMAD.SHL.U32 R2, R6, 0x2, RZ ;  /* 0x0000000206027824 */ /* 0x000fe200078e00ff */
[----:B------:R1:W-:Y:S01]  /*1bc0*/  LDGSTS.E.BYPASS.LTC128B.128 [R14+0x11080], [R12.64], !P2 ;  /* 0x110800000c0e7fae */ /* 0x0003e2000d101d4e */
[----:B------:R-:W-:Y:S01]  /*1bd0*/  IMAD.MOV.U32 R44, RZ, RZ, R22 ;  /* 0x000000ffff2c7224 */ /* 0x000fe200078e0016 */
[----:B------:R-:W-:-:S02]  /*1be0*/  @!P4 LEA R8, P0, R9, c[0x0][0x258], 0x2 ;  /* 0x000096000908ca11 */ /* 0x000fc400078010ff */
[----:B------:R-:W-:Y:S01]  /*1bf0*/  LOP3.LUT R3, R2, 0x2, R3, 0xe2, !PT ;  /* 0x0000000202037812 */ /* 0x000fe200078ee203 */
[----:B------:R-:W-:Y:S01]  /*1c00*/  IMAD.WIDE.U32 R6, R28, UR17, R44 ;  /* 0x000000111c067c25 */ /* 0x000fe2000f8e002c */
[----:B------:R-:W-:Y:S02]  /*1c10*/  @!P4 LEA.HI.X R9, R9, c[0x0][0x25c], R11, 0x2, P0 ;  /* 0x000097000909ca11 */ /* 0x000fe400000f140b */
[----:B------:R-:W-:Y:S01]  /*1c20*/  LOP3.LUT P5, RZ, R3, 0x1, RZ, 0xc0, !PT ;  /* 0x0000000103ff7812 */ /* 0x000fe200078ac0ff */
[----:B------:R-:W-:Y:S01]  /*1c30*/  IMAD.WIDE.U32 R16, R38, c[0x0][0x288], R20 ;  /* 0x0000a20026107a25 */ /* 0x000fe200078e0014 */
[----:B------:R-:W-:Y:S01]  /*1c40*/  LEA R2, P0, R6, c[0x0][0x1f0], 0x1 ;  /* 0x00007c0006027a11 */ /* 0x000fe200078008ff */
[----:B------:R1:W-:Y:S01]  /*1c50*/  LDGSTS.E.BYPASS.LTC128B.128 [R14+0x13080], [R12.64+0x80], !P1 ;  /* 0x130800800c0e7fae */ /* 0x0003e2000c901d4e */
[----:B---3--:R-:W-:Y:S02]  /*1c60*/  IADD3 R4, R7, UR16, RZ ;  /* 0x0000001007047c10 */ /* 0x008fe4000fffe0ff */
[----:B------:R-:W-:-:S02]  /*1c70*/  LOP3.LUT P6, RZ, R3, 0x2, RZ, 0xc0, !PT ;  /* 0x0000000203ff7812 */ /* 0x000fc400078cc0ff */
[----:B------:R-:W-:Y:S02]  /*1c80*/  SHF.R.S32.HI R20, RZ, 0x5, R29 ;  /* 0x00000005ff147819 */ /* 0x000fe4000001141d */
[----:B------:R-:W-:Y:S02]  /*1c90*/  LEA.HI.X R3, R6, c[0x0][0x1f4], R4, 0x1, P0 ;  /* 0x00007d0006037a11 */ /* 0x000fe400000f0c04 */
        /* <DEDUP_REMOVED lines=11> */
[----:B------:R2:W-:Y:S01]  /*1d50*/  STL [R1+0x58], R40 ;  /* 0x0000582801007387 */ /* 0x0005e20000100800 */
[----:B------:R-:W-:Y:S01]  /*1d60*/  USHF.L.U32 UR7, UR16, 0x1, URZ ;  /* 0x0000000110077899 */ /* 0x000fe2000800063f */
[----:B------:R-:W-:-:S02]  /*1d70*/  IMAD.IADD R5, R17, 0x1, R25 ;  /* 0x0000000111057824 */ /* 0x000fc400078e0219 */
[----:B------:R3:W-:Y:S01]  /*1d80*/  STL.64 [R1+0x20], R22 ;  /* 0x0000201601007387 */ /* 0x0007e20000100a00 */
[----:B------:R-:W-:-:S03]  /*1d90*/  IMAD.MOV.U32 R4, RZ, RZ, R16 ;  /* 0x000000ffff047224 */ /* 0x000fc600078e0010 */
[----:B------:R4:W-:Y:S01]  /*1da0*/  @!P4 LDGSTS.E.BYPASS.LTC128B.128 [R6+0x20080], [R8.64] ;  /* 0x200800000806cfae */ /* 0x0009e2000b901d4e */
[----:B------:R-:W-:Y:S01]  /*1db0*/  USHF.L.U64.HI UR6, UR16, 0x1, UR13 ;  /* 0x0000000110067899 */ /* 0x000fe2000801020d */
[----:B------:R-:W-:Y:S02]  /*1dc0*/  IMAD R31, R31, c[0x0][0x238], RZ ;  /* 0x00008e001f1f7a24 */ /* 0x000fe400078e02ff */
[----:B------:R-:W0:Y:S01]  /*1dd0*/  LDGDEPBAR ;  /* 0x00000000000079af */ /* 0x000e220000000000 */
[----:B------:R-:W-:-:S03]  /*1de0*/  ISETP.LT.OR P2, PT, R0, 0x21, !P5 ;  /* 0x000000210000780c */ /* 0x000fc60006f41670 */
[----:B------:R5:W-:Y:S01]  /*1df0*/  LDGSTS.E.BYPASS.LTC128B.128 [R14+0x18080], [R2.64], !P1 ;  /* 0x18080000020e7fae */ /* 0x000be2000c901d4e */
[----:B------:R-:W-:-:S03]  /*1e00*/  ISETP.LT.OR P1, PT, R0, 0x21, !P6 ;  /* 0x000000210000780c */ /* 0x000fc60007721670 */
[----:B------:R5:W-:Y:S01]  /*1e10*/  LDGSTS.E.BYPASS.LTC128B.128 [R14+0x1a080], [R2.64+0x80], !P0 ;  /* 0x1a080080020e7fae */ /* 0x000be2000c101d4e */
[----:B------:R-:W-:Y:S01]  /*1e20*/  IMAD R31, R38, c[0x0][0x23c], R31 ;  /* 0x00008f00261f7a24 */ /* 0x000fe200078e021f */
[----:B------:R-:W-:Y:S01]  /*1e30*/  LEA.HI R11, R37, R36, RZ, 0x2 ;  /* 0x00000024250b7211 */ /* 0x000fe200078f10ff */
[----:B--2---:R-:W-:-:S04]  /*1e40*/  IMAD.WIDE.U32 R40, R15, c[0x0][0x290], R4 ;  /* 0x0000a4000f287a25 */ /* 0x004fc800078e0004 */
[----:B---3--:R-:W-:Y:S01]  /*1e50*/  IMAD.IADD R22, R20, 0x1, -R10 ;  /* 0x0000000114167824 */ /* 0x008fe200078e0a0a */
[----:B------:R-:W-:Y:S01]  /*1e60*/  SHF.R.S32.HI R10, RZ, 0x4, R7 ;  /* 0x00000004ff0a7819 */ /* 0x000fe20000011407 */
[----:B----4-:R-:W-:-:S03]  /*1e70*/  IMAD R6, R24, c[0x0][0x290], RZ ;  /* 0x0000a40018067a24 */ /* 0x010fc600078e02ff */
[----:B------:R-:W-:Y:S01]  /*1e80*/  LEA.HI R4, R7, R10, RZ, 0x1 ;  /* 0x0000000a07047211 */ /* 0x000fe200078f08ff */
[----:B------:R-:W-:Y:S02]  /*1e90*/  IMAD R6, R15, c[0x0][0x294], R6 ;  /* 0x0000a5000f067a24 */ /* 0x000fe400078e0206 */
[----:B------:R-:W-:Y:S01]  /*1ea0*/  IMAD.WIDE.U32 R26, R38, c[0x0][0x238], R26 ;  /* 0x00008e00261a7a25 */ /* 0x000fe200078e001a */
[----:B------:R-:W-:Y:S02]  /*1eb0*/  LOP3.LUT R4, R4, 0xfffffffe, RZ, 0xc0, !PT ;  /* 0xfffffffe04047812 */ /* 0x000fe400078ec0ff */
[----:B-----5:R-:W-:Y:S01]  /*1ec0*/  IADD3 R2, P0, R2, UR7, RZ ;  /* 0x0000000702027c10 */ /* 0x020fe2000ff1e0ff */
[----:B------:R-:W-:-:S03]  /*1ed0*/  IMAD.IADD R38, R41, 0x1, R6 ;  /* 0x0000000129267824 */ /* 0x000fc600078e0206 */
[----:B------:R-:W-:Y:S02]  /*1ee0*/  IADD3.X R3, R3, UR6, RZ, P0, !PT ;  /* 0x0000000603037c10 */ /* 0x000fe400087fe4ff */
[----:B------:R-:W-:Y:S02]  /*1ef0*/  IADD3 R0, P0, R40, UR19, RZ ;  /* 0x0000001328007c10 */ /* 0x000fe4000ff1e0ff */
[--C-:B------:R-:W-:Y:S02]  /*1f00*/  SHF.R.S32.HI R8, RZ, 0x2, R11.reuse ;  /* 0x00000002ff087819 */ /* 0x100fe4000001140b */
[----:B------:R-:W-:Y:S01]  /*1f10*/  LOP3.LUT R7, R7, 0xfffffff0, RZ, 0xc0, !PT ;  /* 0xfffffff007077812 */ /* 0x000fe200078ec0ff */
[----:B------:R-:W-:Y:S01]  /*1f20*/  IMAD.IADD R10, R10, 0x1, -R4 ;  /* 0x000000010a0a7824 */ /* 0x000fe200078e0a04 */
[----:B------:R-:W-:Y:S01]  /*1f30*/  SHF.R.S32.HI R6, RZ, 0x1f, R11 ;  /* 0x0000001fff067819 */ /* 0x000fe2000001140b */
[----:B------:R2:W-:Y:S01]  /*1f40*/  LDGSTS.E.BYPASS.LTC128B.128 [R14+0x19080], [R2.64], !P2 ;  /* 0x19080000020e7fae */ /* 0x0005e2000d101d4e */
[----:B------:R-:W-:-:S02]  /*1f50*/  IADD3.X R5, R38, UR18, RZ, P0, !PT ;  /* 0x0000001226057c10 */ /* 0x000fc400087fe4ff */
[----:B------:R-:W-:Y:S01]  /*1f60*/  LEA R20, P0, R0, c[0x0][0x280], 0x2 ;  /* 0x0000a00000147a11 */ /* 0x000fe200078010ff */
[----:B------:R-:W-:Y:S01]  /*1f70*/  IMAD.IADD R7, R36, 0x1, -R7 ;  /* 0x0000000124077824 */ /* 0x000fe200078e0a07 */
[----:B------:R-:W-:Y:S01]  /*1f80*/  LEA.HI R4, R6, R8, RZ, 0x3 ;  /* 0x0000000806047211 */ /* 0x000fe200078f18ff */
[----:B------:R2:W-:Y:S01]  /*1f90*/  LDGSTS.E.BYPASS.LTC128B.128 [R14+0x1b080], [R2.64+0x80], !P1 ;  /* 0x1b080080020e7fae */ /* 0x0005e2000c901d4e */
[----:B------:R-:W-:Y:S02]  /*1fa0*/  LEA.HI.X R21, R0, c[0x0][0x284], R5, 0x2, P0 ;  /* 0x0000a10000157a11 */ /* 0x000fe400000f1405 */
[----:B------:R-:W-:Y:S02]  /*1fb0*/  LOP3.LUT R0, R4, 0xfffffff8, RZ, 0xc0, !PT ;  /* 0xfffffff804007812 */ /* 0x000fe400078ec0ff */
[----:B------:R-:W-:Y:S01]  /*1fc0*/  SHF.R.S32.HI R4, RZ, 0x1f, R7 ;  /* 0x0000001fff047819 */ /* 0x000fe20000011407 */
[----:B------:R-:W-:Y:S02]  /*1fd0*/  IMAD.SHL.U32 R16, R22, 0x10, RZ ;  /* 0x0000001016107824 */ /* 0x000fe400078e00ff */
[----:B------:R-:W-:Y:S01]  /*1fe0*/  IMAD.IADD R17, R8, 0x1, -R0 ;  /* 0x0000000108117824 */ /* 0x000fe200078e0a00 */
[----:B-1----:R-:W-:Y:S01]  /*1ff0*/  LEA.HI R13, R4, R7, RZ, 0x3 ;  /* 0x00000007040d7211 */ /* 0x002fe200078f18ff */
[----:B------:R-:W-:-:S03]  /*2000*/  IMAD R4, R24, c[0x0][0x240], RZ ;  /* 0x0000900018047a24 */ /* 0x000fc600078e02ff */
[----:B------:R-:W-:Y:S01]  /*2010*/  LOP3.LUT R5, R13, 0xfffffff8, RZ, 0xc0, !PT ;  /* 0xfffffff80d057812 */ /* 0x000fe200078ec0ff */
[----:B--2---:R-:W-:Y:S02]  /*2020*/  IMAD.SHL.U32 R2, R32, 0x40, RZ ;  /* 0x0000004020027824 */ /* 0x004fe400078e00ff */
        /* <DEDUP_REMOVED lines=101> */
.L_x_1805:
[----:B------:R-:W-:Y:S05]  /*2680*/  BSYNC B0 ;  /* 0x0000000000007941 */ /* 0x000fea0003800000 */
.L_x_1804:
        /* <DEDUP_REMOVED lines=119> */
.L_x_1824:
        /* <DEDUP_REMOVED lines=148> */
.L_x_1808:
[----:B------:R-:W-:Y:S11]  /*3740*/  ISETP.NE.AND P0, PT, R226, c[0x0][0x2a8], PT ;  /* 0x0000aa00e2007a0c */ /* 0x000ff60003f05270 */
[----:B------:R-:W-:Y:S02]  /*3750*/  @!UPT UIADD3 URZ, URZ, URZ, URZ ;  /* 0x0000003f3f3ff290 */ /* 0x000fe4000fffe03f */
[----:B------:R-:W-:Y:S05]  /*3760*/  @P0 IMAD.HI.U32 R36, R2, c[0x0][0x2ac], RZ ;  /* 0x0000ab0002240a27 */ /* 0x000fea00078e00ff */
[----:B------:R-:W-:Y:S02]  /*3770*/  @P0 SHF.R.U32.HI R2, RZ, c[0x0][0x2b0], R36 ;  /* 0x0000ac00ff020a19 */ /* 0x000fe40000011624 */
.L_x_1809:
[----:B------:R-:W-:Y:S05]  /*3780*/  BSYNC B0 ;  /* 0x0000000000007941 */ /* 0x000fea0003800000 */
.L_x_1807:
        /* <DEDUP_REMOVED lines=8> */
.L_x_1806:
        /* <DEDUP_REMOVED lines=16> */
.L_x_1812:
[----:B------:R-:W-:Y:S11]  /*3910*/  ISETP.NE.AND P0, PT, R226, c[0x0][0x2a8], PT ;  /* 0x0000aa00e2007a0c */ /* 0x000ff60003f05270 */
[----:B------:R-:W-:Y:S02]  /*3920*/  @!UPT UIADD3 URZ, URZ, URZ, URZ ;  /* 0x0000003f3f3ff290 */ /* 0x000fe4000fffe03f */
[----:B------:R-:W-:Y:S05]  /*3930*/  @P0 IMAD.HI.U32 R36, R2, c[0x0][0x2ac], RZ ;  /* 0x0000ab0002240a27 */ /* 0x000fea00078e00ff */
[----:B------:R-:W-:Y:S02]  /*3940*/  @P0 SHF.R.U32.HI R2, RZ, c[0x0][0x2b0], R36 ;  /* 0x0000ac00ff020a19 */ /* 0x000fe40000011624 */
.L_x_1813:
[----:B------:R-:W-:Y:S05]  /*3950*/  BSYNC B0 ;  /* 0x0000000000007941 */ /* 0x000fea0003800000 */
.L_x_1811:
[----:B------:R-:W2:Y:S01]  /*3960*/  LDL R37, [R1+0x10] ;  /* 0x0000100001257983 */ /* 0x000ea20000100800 */
[----:B------:R-:W-:Y:S04]  /*3970*/  IMAD.MOV.U32 R36, RZ, RZ, c[0x0][0x2a8] ;  /* 0x0000aa00ff247624 */ /* 0x000fe800078e00ff */
[----:B------:R-:W-:Y:S04]  /*3980*/  IMAD R2, R2, R36, -UR12 ;  /* 0x8000000c02027e24 */ /* 0x000fe8000f8e0224 */
[----:B--2---:R-:W-:Y:S05]  /*3990*/  IMAD.IADD R2, R2, 0x1, -R37 ;  /* 0x0000000102027824 */ /* 0x004fea00078e0a25 */
[----:B------:R-:W-:Y:S02]  /*39a0*/  IADD3 R36, R2, c[0x0][0x2a8], RZ ;  /* 0x0000aa0002247a10 */ /* 0x000fe40007ffe0ff */
[----:B------:R-:W-:Y:S02]  /*39b0*/  IMNMX R43, R43, R2, !PT ;  /* 0x000000022b2b7217 */ /* 0x000fe40007800200 */
[----:B------:R-:W-:Y:S02]  /*39c0*/  IMNMX R200, R200, R36, PT ;  /* 0x00000024c8c87217 */ /* 0x000fe40003800200 */
.L_x_1810:
        /* <DEDUP_REMOVED lines=16> */
.L_x_1816:
[----:B------:R-:W-:Y:S11]  /*3ad0*/  ISETP.NE.AND P0, PT, R226, c[0x0][0x2a8], PT ;  /* 0x0000aa00e2007a0c */ /* 0x000ff60003f05270 */
[----:B------:R-:W-:Y:S02]  /*3ae0*/  @!UPT UIADD3 URZ, URZ, URZ, URZ ;  /* 0x0000003f3f3ff290 */ /* 0x000fe4000fffe03f */
[----:B------:R-:W-:Y:S05]  /*3af0*/  @P0 IMAD.HI.U32 R36, R2, c[0x0][0x2ac], RZ ;  /* 0x0000ab0002240a27 */ /* 0x000fea00078e00ff */
[----:B------:R-:W-:Y:S02]  /*3b00*/  @P0 SHF.R.U32.HI R2, RZ, c[0x0][0x2b0], R36 ;  /* 0x0000ac00ff020a19 */ /* 0x000fe40000011624 */
.L_x_1817:
[----:B------:R-:W-:Y:S05]  /*3b10*/  BSYNC B0 ;  /* 0x0000000000007941 */ /* 0x000fea0003800000 */
.L_x_1815:
[----:B------:R-:W2:Y:S01]  /*3b20*/  LDL R37, [R1+0x10] ;  /* 0x0000100001257983 */ /* 0x000ea20000100800 */
[----:B------:R-:W-:Y:S04]  /*3b30*/  IMAD.MOV.U32 R36, RZ, RZ, c[0x0][0x2a8] ;  /* 0x0000aa00ff247624 */ /* 0x000fe800078e00ff */
[----:B------:R-:W-:Y:S04]  /*3b40*/  IMAD R2, R2, R36, -UR12 ;  /* 0x8000000c02027e24 */ /* 0x000fe8000f8e0224 */
[----:B--2---:R-:W-:Y:S05]  /*3b50*/  IMAD.IADD R2, R2, 0x1, -R37 ;  /* 0x0000000102027824 */ /* 0x004fea00078e0a25 */
[----:B------:R-:W-:Y:S02]  /*3b60*/  IADD3 R36, R2, c[0x0][0x2a8], RZ ;  /* 0x0000aa0002247a10 */ /* 0x000fe40007ffe0ff */
[----:B------:R-:W-:Y:S02]  /*3b70*/  IMNMX R41, R41, R2, !PT ;  /* 0x0000000229297217 */ /* 0x000fe40007800200 */
[----:B------:R-:W-:Y:S02]  /*3b80*/  IMNMX R42, R42, R36, PT ;  /* 0x000000242a2a7217 */ /* 0x000fe40003800200 */
.L_x_1814:
        /* <DEDUP_REMOVED lines=16> */
.L_x_1820:
[----:B------:R-:W-:Y:S11]  /*3c90*/  ISETP.NE.AND P0, PT, R226, c[0x0][0x2a8], PT ;  /* 0x0000aa00e2007a0c */ /* 0x000ff60003f05270 */
[----:B------:R-:W-:Y:S02]  /*3ca0*/  @!UPT UIADD3 URZ, URZ, URZ, URZ ;  /* 0x0000003f3f3ff290 */ /* 0x000fe4000fffe03f */
[----:B------:R-:W-:Y:S05]  /*3cb0*/  @P0 IMAD.HI.U32 R36, R0, c[0x0][0x2ac], RZ ;  /* 0x0000ab0000240a27 */ /* 0x000fea00078e00ff */
[----:B------:R-:W-:Y:S02]  /*3cc0*/  @P0 SHF.R.U32.HI R0, RZ, c[0x0][0x2b0], R36 ;  /* 0x0000ac00ff000a19 */ /* 0x000fe40000011624 */
.L_x_1821:
[----:B------:R-:W-:Y:S05]  /*3cd0*/  BSYNC B0 ;  /* 0x0000000000007941 */ /* 0x000fea0003800000 */
.L_x_1819:
[----:B------:R-:W2:Y:S01]  /*3ce0*/  LDL R37, [R1+0x10] ;  /* 0x0000100001257983 */ /* 0x000ea20000100800 */
[----:B------:R-:W-:Y:S04]  /*3cf0*/  IMAD.MOV.U32 R36, RZ, RZ, c[0x0][0x2a8] ;  /* 0x0000aa00ff247624 */ /* 0x000fe800078e00ff */
[----:B------:R-:W-:Y:S04]  /*3d00*/  IMAD R0, R0, R36, -UR12 ;  /* 0x8000000c00007e24 */ /* 0x000fe8000f8e0224 */
[----:B--2---:R-:W-:Y:S05]  /*3d10*/  IMAD.IADD R0, R0, 0x1, -R37 ;  /* 0x0000000100007824 */ /* 0x004fea00078e0a25 */
[----:B------:R-:W-:Y:S02]  /*3d20*/  IADD3 R36, R0, c[0x0][0x2a8], RZ ;  /* 0x0000aa0000247a10 */ /* 0x000fe40007ffe0ff */
[----:B------:R-:W-:Y:S02]  /*3d30*/  IMNMX R2, R2, R0, !PT ;  /* 0x0000000002027217 */ /* 0x000fe40007800200 */
[----:B------:R-:W-:Y:S02]  /*3d40*/  IMNMX R40, R40, R36, PT ;  /* 0x0000002428287217 */ /* 0x000fe40003800200 */
.L_x_1818:
        /* <DEDUP_REMOVED lines=78> */
.L_x_1822:
        /* <DEDUP_REMOVED lines=579> */
.L_x_1823:
        /* <DEDUP_REMOVED lines=298> */
.L_x_1803:
[----:B------:R-:W-:Y:S05]  /*7900*/  @P0 EXIT ;  /* 0x000000000000094d */ /* 0x000fea0003800000 */
[----:B------:R-:W2:Y:S01]  /*7910*/  LDL.LU R11, [R1+0x68] ;  /* 0x00006800010b7983 */ /* 0x000ea20000300800 */
[----:B------:R-:W-:-:S04]  /*7920*/  ISETP.NE.U32.AND P0, PT, RZ, c[0x0][0x360], PT ;  /* 0x0000d800ff007a0c */ /* 0x000fc80003f05070 */
[----:B------:R-:W-:-:S13]  /*7930*/  ISETP.NE.AND.EX P0, PT, RZ, c[0x0][0x364], PT, P0 ;  /* 0x0000d900ff007a0c */ /* 0x000fda0003f05300 */
[----:B------:R-:W-:Y:S01]  /*7940*/  @P0 IMAD.MOV.U32 R2, RZ, RZ, 0x4 ;  /* 0x00000004ff020424 */ /* 0x000fe200078e00ff */
[----:B------:R-:W3:Y:S03]  /*7950*/  S2R R5, SR_CTAID.Y ;  /* 0x0000000000057919 */ /* 0x000ee60000002600 */
[----:B--2---:R-:W-:-:S06]  /*7960*/  @P0 IMAD.WIDE R2, R11, R2, c[0x0][0x360] ;  /* 0x0000d8000b020625 */ /* 0x004fcc00078e0202 */
[----:B------:R2:W4:Y:S01]  /*7970*/  @P0 LDG.E R2, [R2.64] ;  /* 0x0000000e02020981 */ /* 0x000522000c1e1900 */
[----:B-1----:R-:W-:Y:S01]  /*7980*/  IMAD.MOV.U32 R0, RZ, RZ, 0x1 ;  /* 0x00000001ff007424 */ /* 0x002fe200078e00ff */
[----:B------:R-:W-:Y:S01]  /*7990*/  ULDC UR5, c[0x0][0x358] ;  /* 0x0000d60000057ab9 */ /* 0x000fe20000000800 */
[----:B---3--:R-:W-:Y:S01]  /*79a0*/  IMAD.MOV.U32 R7, RZ, RZ, R5 ;  /* 0x000000ffff077224 */ /* 0x008fe200078e0005 */
[----:B------:R-:W1:Y:S01]  /*79b0*/  S2R R10, SR_TID.X ;  /* 0x00000000000a7919 */ /* 0x000e620000002100 */
[----:B------:R-:W-:-:S03]  /*79c0*/  UIMAD UR5, UR8, UR5, URZ ;  /* 0x00000005080572a4 */ /* 0x000fc6000f8e023f */
[----:B------:R-:W-:Y:S01]  /*79d0*/  BAR.SYNC.DEFER_BLOCKING 0x1, 0x100 ;  /* 0x0044000000007b1d */ /* 0x000fe20000010000 */
[----:B------:R-:W-:Y:S01]  /*79e0*/  ISETP.NE.AND P1, PT, R0, c[0x0][0x338], PT ;  /* 0x0000ce0000007a0c */ /* 0x000fe20003f25270 */
        /* <DEDUP_REMOVED lines=17> */
[----:B-1----:R-:W-:Y:S02]  /*7b00*/  ISETP.NE.AND P2, PT, R10, RZ, PT ;  /* 0x000000ff0a00720c */ /* 0x002fe40003f45270 */
        /* <DEDUP_REMOVED lines=11> */
.L_x_1827:
[----:B------:R-:W2:Y:S01]  /*7bc0*/  LDG.E.STRONG.GPU R0, [R4.64] ;  /* 0x0000000e04007981 */ /* 0x000ea2000c1ef900 */
[----:B------:R-:W-:Y:S01]  /*7bd0*/  YIELD ;  /* 0x0000000000007946 */ /* 0x000fe20003800000 */
[----:B--2---:R-:W-:Y:S01]  /*7be0*/  ISETP.NE.AND P0, PT, R0, R6, PT ;  /* 0x000000060000720c */ /* 0x004fe20003f05270 */
[----:B------:R-:W-:-:S12]  /*7bf0*/  CCTL.IVALL ;  /* 0x00000000ff00798f */ /* 0x000fd80002000000 */
[----:B------:R-:W-:Y:S05]  /*7c00*/  @P0 BRA `(.L_x_1827) ;  /* 0xffffffb000000947 */ /* 0x000fea000383ffff */
.L_x_1826:
[----:B------:R-:W-:Y:S05]  /*7c10*/  BSYNC B0 ;  /* 0x0000000000007941 */ /* 0x000fea0003800000 */
.L_x_1825:
[----:B------:R-:W-:Y:S01]  /*7c20*/  MOV R17, 0xffffffff ;  /* 0xffffffff00117802 */ /* 0x000fe20000000f00 */
[----:B------:R-:W-:Y:S05]  /*7c30*/  BRA.CONV ~URZ, `(.L_x_1828) ;  /* 0x000000237f007947 */ /* 0x000fea000b800000 */
[----:B------:R-:W-:Y:S02]  /*7c40*/  MOV R2, 0x7c60 ;  /* 0x00007c6000027802 */ /* 0x000fe40000000f00 */
[----:B------:R-:W-:Y:S05]  /*7c50*/  CALL.REL.NOINC `($__internal_9_$__cuda_sm70_warpsync) ;  /* 0x00000c9000007944 */ /* 0x000fea0003c00000 */
.L_x_1828:
        /* <DEDUP_REMOVED lines=82> */
[----:B------:R-:W-:Y:S05]  /*8180*/  CALL.REL.NOINC `($__internal_9_$__cuda_sm70_warpsync) ;  /* 0x0000076000007944 */ /* 0x000fea0003c00000 */
.L_x_1829:
        /* <DEDUP_REMOVED lines=12> */
.L_x_1831:
[----:B------:R-:W-:Y:S05]  /*8250*/  BSYNC B0 ;  /* 0x0000000000007941 */ /* 0x000fea0003800000 */
.L_x_1830:
[----:B--2---:R-:W-:Y:S01]  /*8260*/  IADD3 R4, P0, R14, c[0x0][0x348], RZ ;  /* 0x0000d2000e047a10 */ /* 0x004fe20007f1e0ff */
[----:B------:R-:W-:Y:S03]  /*8270*/  BSSY B0, `(.L_x_1832) ;  /* 0x0000008000007945 */ /* 0x000fe60003800000 */
[----:B------:R-:W-:Y:S01]  /*8280*/  IADD3.X R5, R15, c[0x0][0x34c], RZ, P0, !PT ;  /* 0x0000d3000f057a10 */ /* 0x000fe200007fe4ff */
[----:B------:R-:W-:Y:S05]  /*8290*/  @P2 BRA `(.L_x_1833) ;  /* 0x0000005000002947 */ /* 0x000fea0003800000 */
.L_x_1834:
[----:B------:R-:W2:Y:S01]  /*82a0*/  LDG.E.STRONG.GPU R0, [R4.64] ;  /* 0x0000000e04007981 */ /* 0x000ea2000c1ef900 */
[----:B------:R-:W-:Y:S01]  /*82b0*/  YIELD ;  /* 0x0000000000007946 */ /* 0x000fe20003800000 */
[----:B--2---:R-:W-:Y:S01]  /*82c0*/  ISETP.NE.AND P0, PT, R0, R6, PT ;  /* 0x000000060000720c */ /* 0x004fe20003f05270 */
[----:B------:R-:W-:-:S12]  /*82d0*/  CCTL.IVALL ;  /* 0x00000000ff00798f */ /* 0x000fd80002000000 */
[----:B------:R-:W-:Y:S05]  /*82e0*/  @P0 BRA `(.L_x_1834) ;  /* 0xffffffb000000947 */ /* 0x000fea000383ffff */
.L_x_1833:
[----:B------:R-:W-:Y:S05]  /*82f0*/  BSYNC B0 ;  /* 0x0000000000007941 */ /* 0x000fea0003800000 */
.L_x_1832:
[----:B------:R-:W-:Y:S05]  /*8300*/  BRA.CONV ~URZ, `(.L_x_1835) ;  /* 0x000000237f007947 */ /* 0x000fea000b800000 */
[----:B-1----:R-:W-:Y:S02]  /*8310*/  MOV R2, 0x8330 ;  /* 0x0000833000027802 */ /* 0x002fe40000000f00 */
[----:B------:R-:W-:Y:S05]  /*8320*/  CALL.REL.NOINC `($__internal_9_$__cuda_sm70_warpsync) ;  /* 0x000005c000007944 */ /* 0x000fea0003c00000 */
.L_x_1835:
        /* <DEDUP_REMOVED lines=80> */
.L_x_1836:
        /* <DEDUP_REMOVED lines=12> */
        .weak           $__internal_9_$__cuda_sm70_warpsync
        .type           $__internal_9_$__cuda_sm70_warpsync,@function
        .size           $__internal_9_$__cuda_sm70_warpsync,(.L_x_2334 - $__internal_9_$__cuda_sm70_warpsync)
$__internal_9_$__cuda_sm70_warpsync:
[----:B------:R-:W-:Y:S01]  /*88f0*/  MOV R3, 0x0 ;  /* 0x0000000000037802 */ /* 0x000fe20000000f00 */
[----:B------:R-:W-:Y:S04]  /*8900*/  WARPSYNC R17 ;  /* 0x0000001100007348 */ /* 0x000fe80003800000 */
[----:B------:R-:W-:Y:S05]  /*8910*/  RET.REL.NODEC R2 `(_ZN7cutlass13device_kernelIN5flash19enable_sm80_to_sm89INS1_16FlashAttnBwdSm80INS1_25CollectiveMainloopBwdSm80ILi2ELi2EN4cute5tupleIJNS5_1CILi64EEENS7_ILi128EEES9_EEENS_6half_tEfNS_4arch4Sm80ELb0ELb1ELb0ELb1ELb1ELb0ELb0ELb0ELi2ELi2ELi2ELi2ELb0EEENS1_24CollectiveEpilogueBwdGQAISA_fSD_Li256ELb1ELb1EEENS1_19SingleTileSchedulerILb1ELb0ELb0ELi128EEEEEEEEEvNT_6ParamsE) ;  /* 0xffff76e002007950 */ /* 0x000fea0003c3ffff */
.L_x_1837:
        /* <DEDUP_REMOVED lines=14> */
.L_x_2334:


//--------------------- .text._ZN7cutlass13device_kernelIN5flash19enable_sm80_to_sm89INS1_16FlashAttnBwdSm80INS1_25CollectiveMainloopBwdSm80ILi2ELi2EN4cute5tupleIJNS5_1CILi64EEENS7_ILi128EEES9_EEENS_6half_tEfNS_4arch4Sm80ELb1ELb0ELb0ELb0ELb0ELb0ELb0ELb0ELi2ELi2ELi2ELi2ELb0EEENS1_21CollectiveEpilogueBwdISA_SB_SD_Li256ELb0ELb0ELi4EEENS1_25SingleTileBwdLPTSchedulerILb0ELi128ELb0EEEEEEEEEvNT_6ParamsE --------------------------
	.section	.text._ZN7cutlass13device_kernelIN5flash19enable_sm80_to_sm89INS1_16FlashAttnBwdSm80INS1_25CollectiveMainloopBwdSm80ILi2ELi2EN4cute5tupleIJNS5_1CILi64EEENS7_ILi128EEES9_EEENS_6half_tEfNS_4arch4Sm80ELb1ELb0ELb0ELb0ELb0ELb0ELb0ELb0ELi2ELi2ELi2ELi2ELb0EEENS1_21CollectiveEpilogueBwdISA_SB_SD_Li256ELb0ELb0ELi4EEENS1_25SingleTileBwdLPTSchedulerILb0ELi128ELb0EEEEEEEEEvNT_6ParamsE,"ax",@progbits
	.sectioninfo	@"SHI_REGISTERS=255"
	.align	128
.text._ZN7cutlass13device_kernelIN5flash19enable_sm80_to_sm89INS1_16FlashAttnBwdSm80INS1_25CollectiveMainloopBwdSm80ILi2ELi2EN4cute5tupleIJNS5_1CILi64EEENS7_ILi128EEES9_EEENS_6half_tEfNS_4arch4Sm80ELb1ELb0ELb0ELb0ELb0ELb0ELb0ELb0ELi2ELi2ELi2ELi2ELb0EEENS1_21CollectiveEpilogueBwdISA_SB_SD_Li256ELb0ELb0ELi4EEENS1_25SingleTileBwdLPTSchedulerILb0ELi128ELb0EEEEEEEEEvNT_6ParamsE:
        .type           _ZN7cutlass13device_kernelIN5flash19enable_sm80_to_sm89INS1_16FlashAttnBwdSm80INS1_25CollectiveMainloopBwdSm80ILi2ELi2EN4cute5tupleIJNS5_1CILi64EEENS7_ILi128EEES9_EEENS_6half_tEfNS_4arch4Sm80ELb1ELb0ELb0ELb0ELb0ELb0ELb0ELb0ELi2ELi2ELi2ELi2ELb0EEENS1_21CollectiveEpilogueBwdISA_SB_SD_Li256ELb0ELb0ELi4EEENS1_25SingleTileBwdLPTSchedulerILb0ELi128ELb0EEEEEEEEEvNT_6ParamsE,@function
        .size           _ZN7cutlass13device_kernelIN5flash19enable_sm80_to_sm89INS1_16FlashAttnBwdSm80INS1_25CollectiveMainloopBwdSm80ILi2ELi2EN4cute5tupleIJNS5_1CILi64EEENS7_ILi128EEES9_EEENS_6half_tEfNS_4arch4Sm80ELb1ELb0ELb0ELb0ELb0ELb0ELb0ELb0ELi2ELi2ELi2ELi2ELb0EEENS1_21CollectiveEpilogueBwdISA_SB_SD_Li256ELb0ELb0ELi4EEENS1_25SingleTileBwdLPTSchedulerILb0ELi128ELb0EEEEEEEEEvNT_6ParamsE,(.L_x_2336 - _ZN7cutlass13device_kernelIN5flash19enable_sm80_to_sm89INS1_16FlashAttnBwdSm80INS1_25CollectiveMainloopBwdSm80ILi2ELi2EN4cute5tupleIJNS5_1CILi64EEENS7_ILi128EEES9_EEENS_6half_tEfNS_4arch4Sm80ELb1ELb0ELb0ELb0ELb0ELb0ELb0ELb0ELi2ELi2ELi2ELi2ELb0EEENS1_21CollectiveEpilogueBwdISA_SB_SD_Li256ELb0ELb0ELi4EEENS1_25SingleTileBwdLPTSchedulerILb0ELi128ELb0EEEEEEEEEvNT_6ParamsE)
        .other          _ZN7cutlass13device_kernelIN5flash19enable_sm80_to_sm89INS1_16FlashAttnBwdSm80INS1_25CollectiveMainloopBwdSm80ILi2ELi2EN4cute5tupleIJNS5_1CILi64EEENS7_ILi128EEES9_EEENS_6half_tEfNS_4arch4Sm80ELb1ELb0ELb0ELb0ELb0ELb0ELb0ELb0ELi2ELi2ELi2ELi2ELb0EEENS1_21CollectiveEpilogueBwdISA_SB_SD_Li256ELb0ELb0ELi4EEENS1_25SingleTileBwdLPTSchedulerILb0ELi128ELb0EEEEEEEEEvNT_6ParamsE,@"STO_CUDA_ENTRY STV_DEFAULT"
_ZN7cutlass13device_kernelIN5flash19enable_sm80_to_sm89INS1_16FlashAttnBwdSm80INS1_25CollectiveMainloopBwdSm80ILi2ELi2EN4cute5tupleIJNS5_1CILi64EEENS7_ILi128EEES9_EEENS_6half_tEfNS_4arch4Sm80ELb1ELb0ELb0ELb0ELb0ELb0ELb0ELb0ELi2ELi2ELi2ELi2ELb0EEENS1_21CollectiveEpilogueBwdISA_SB_SD_Li256ELb0ELb0ELi4EEENS1_25SingleTileBwdLPTSchedulerILb0ELi128ELb0EEEEEEEEEvNT_6ParamsE:
        /* <DEDUP_REMOVED lines=11> */
[----:B------:R-:W-:Y:S02]  /*00b0*/  ULDC UR5, c[0x0][0x3c0] ;  /* 0x0000f00000057ab9 */ /* 0x000fe40000000800 */
[----:B------:R-:W-:-:S05]  /*00c0*/  UMOV UR8, UR4 ;  /* 0x0000000400087c82 */ /* 0x000fca0008000000 */
        /* <DEDUP_REMOVED lines=15> */
.L_x_1839:
[----:B------:R-:W-:Y:S02]  /*01c0*/  ULDC UR7, c[0x0][0x3ac] ;  /* 0x0000eb0000077ab9 */ /* 0x000fe40000000800 */
[----:B------:R-:W-:Y:S02]  /*01d0*/  UISETP.NE.AND UP0, UPT, UR7, 0x1, UPT ;  /* 0x000000010700788c */ /* 0x000fe4000bf05270 */
[----:B------:R-:W-:Y:S02]  /*01e0*/  ULDC.64 UR4, c[0x0][0x3b0] ;  /* 0x0000ec0000047ab9 */ /* 0x000fe40000000a00 */
[----:B------:R-:W-:Y:S02]  /*01f0*/  UIMAD.WIDE.U32 UR10, UR6, UR4, URZ ;  /* 0x00000004060a72a5 */ /* 0x000fe4000f8e003f */
[----:B------:R-:W-:-:S05]  /*0200*/  UMOV UR21, UR6 ;  /* 0x0000000600157c82 */ /* 0x000fca0008000000 */
[----:B------:R-:W-:-:S04]  /*0210*/  @UP0 USHF.R.U32.HI UR21, URZ, UR5, UR11 ;  /* 0x000000053f150299 */ /* 0x000fc8000801160b */
[----:B------:R-:W-:-:S04]  /*0220*/  UIMAD UR7, UR21, UR7, URZ ;  /* 0x00000007150772a4 */ /* 0x000fc8000f8e023f */
.L_x_1840:
[----:B------:R-:W-:Y:S02]  /*0230*/  UIADD3 UR9, UR6, -UR7, URZ ;  /* 0x8000000706097290 */ /* 0x000fe4000fffe03f */
[----:B------:R-:W-:Y:S02]  /*0240*/  ULDC.64 UR4, c[0x0][0x3a8] ;  /* 0x0000ea0000047ab9 */ /* 0x000fe40000000a00 */
[----:B------:R-:W-:Y:S02]  /*0250*/  ULDC.64 UR6, c[0x0][0x3a0] ;  /* 0x0000e80000067ab9 */ /* 0x000fe40000000a00 */
[----:B------:R-:W-:Y:S02]  /*0260*/  UISETP.NE.AND UP0, UPT, UR6, 0x1, UPT ;  /* 0x000000010600788c */ /* 0x000fe4000bf05270 */
[----:B------:R-:W-:-:S04]  /*0270*/  UIMAD UR5, UR8, UR5, UR9 ;  /* 0x00000005080572a4 */ /* 0x000fc8000f8e0209 */
[----:B------:R-:W-:-:S03]  /*0280*/  UIMAD.WIDE.U32 UR8, UR5, UR7, URZ ;  /* 0x00000007050872a5 */ /* 0x000fc6000f8e003f */
[----:B------:R-:W-:Y:S02]  /*0290*/  UMOV UR20, UR5 ;  /* 0x0000000500147c82 */ /* 0x000fe40008000000 */
[----:B------:R-:W-:-:S04]  /*02a0*/  @UP0 USHF.R.U32.HI UR20, URZ, UR4, UR9 ;  /* 0x000000043f140299 */ /* 0x000fc80008011609 */
[----:B------:R-:W-:-:S04]  /*02b0*/  UIADD3 UR19, -UR20, URZ, URZ ;  /* 0x0000003f14137290 */ /* 0x000fc8000fffe13f */
[----:B------:R-:W-:Y:S01]  /*02c0*/  UIMAD UR19, UR19, UR6, UR5 ;  /* 0x00000006131372a4 */ /* 0x000fe2000f8e0205 */
[----:B------:R-:W-:Y:S05]  /*02d0*/  BRA `(.L_x_1841) ;  /* 0x0000025000007947 */ /* 0x000fea0003800000 */
.L_x_1838:
        /* <DEDUP_REMOVED lines=20> */
.L_x_1842:
[----:B------:R-:W-:Y:S02]  /*0420*/  ULDC UR7, c[0x0][0x3ac] ;  /* 0x0000eb0000077ab9 */ /* 0x000fe40000000800 */
[----:B------:R-:W-:Y:S02]  /*0430*/  UISETP.NE.AND UP0, UPT, UR7, 0x1, UPT ;  /* 0x000000010700788c */ /* 0x000fe4000bf05270 */
[----:B------:R-:W-:Y:S02]  /*0440*/  ULDC.64 UR4, c[0x0][0x3b0] ;  /* 0x0000ec0000047ab9 */ /* 0x000fe40000000a00 */
[----:B------:R-:W-:Y:S02]  /*0450*/  UIMAD.WIDE.U32 UR10, UR6, UR4, URZ ;  /* 0x00000004060a72a5 */ /* 0x000fe4000f8e003f */
[----:B------:R-:W-:-:S05]  /*0460*/  UMOV UR21, UR6 ;  /* 0x0000000600157c82 */ /* 0x000fca0008000000 */
[----:B------:R-:W-:-:S04]  /*0470*/  @UP0 USHF.R.U32.HI UR21, URZ, UR5, UR11 ;  /* 0x000000053f150299 */ /* 0x000fc8000801160b */
[----:B------:R-:W-:-:S04]  /*0480*/  UIMAD UR7, UR21, UR7, URZ ;  /* 0x00000007150772a4 */ /* 0x000fc8000f8e023f */
.L_x_1843:
        /* <DEDUP_REMOVED lines=9> */
[----:B------:R-:W-:Y:S02]  /*0520*/  UIMAD UR19, UR19, UR6, UR5 ;  /* 0x00000006131372a4 */ /* 0x000fe4000f8e0205 */
.L_x_1841:
[----:B------:R-:W-:-:S13]  /*0530*/  ISETP.LE.AND P0, PT, RZ, UR20, PT ;  /* 0x00000014ff007c0c */ /* 0x000fda000bf03270 */
[----:B------:R-:W-:Y:S05]  /*0540*/  @!P0 EXIT ;  /* 0x000000000000894d */ /* 0x000fea0003800000 */
        /* <DEDUP_REMOVED lines=9> */
[----:B------:R-:W-:Y:S01]  /*05e0*/  IMAD.MOV.U32 R186, RZ, RZ, RZ ;  /* 0x000000ffffba7224 */ /* 0x000fe200078e00ff */
[----:B------:R-:W-:Y:S01]  /*05f0*/  ULDC UR4, c[0x0][0x2a4] ;  /* 0x0000a90000047ab9 */ /* 0x000fe20000000800 */
[----:B------:R-:W-:Y:S01]  /*0600*/  MOV R11, RZ ;  /* 0x000000ff000b7202 */ /* 0x000fe20000000f00 */
[----:B------:R-:W-:Y:S01]  /*0610*/  UIADD3 UR5, UR5, -UR4, URZ ;  /* 0x8000000405057290 */ /* 0x000fe2000fffe03f */
[----:B------:R-:W-:Y:S01]  /*0620*/  IMAD.MOV.U32 R184, RZ, RZ, RZ ;  /* 0x000000ffffb87224 */ /* 0x000fe200078e00ff */
[----:B------:R-:W-:Y:S01]  /*0630*/  UIADD3 UR6, UR6, 0x3f, URZ ;  /* 0x0000003f06067890 */ /* 0x000fe2000fffe03f */
[----:B------:R-:W-:Y:S01]  /*0640*/  CS2R R12, SRZ ;  /* 0x00000000000c7805 */ /* 0x000fe2000001ff00 */
[----:B------:R-:W-:Y:S01]  /*0650*/  USHF.R.S32.HI UR4, URZ, 0x1f, UR5 ;  /* 0x0000001f3f047899 */ /* 0x000fe20008011405 */
[----:B------:R-:W-:Y:S01]  /*0660*/  MOV R190, RZ ;  /* 0x000000ff00be7202 */ /* 0x000fe20000000f00 */
[----:B------:R-:W-:Y:S01]  /*0670*/  ULDC.64 UR22, c[0x0][0x118] ;  /* 0x0000460000167ab9 */ /* 0x000fe20000000a00 */
[----:B------:R-:W-:Y:S01]  /*0680*/  IMAD.MOV.U32 R188, RZ, RZ, RZ ;  /* 0x000000ffffbc7224 */ /* 0x000fe200078e00ff */
[----:B------:R-:W-:Y:S01]  /*0690*/  ULEA.HI UR24, UR4, UR5, URZ, 0x6 ;  /* 0x0000000504187291 */ /* 0x000fe2000f8f303f */
[----:B------:R-:W-:Y:S01]  /*06a0*/  CS2R R14, SRZ ;  /* 0x00000000000e7805 */ /* 0x000fe2000001ff00 */
[----:B------:R-:W-:Y:S01]  /*06b0*/  USHF.R.S32.HI UR4, URZ, 0x1f, UR6 ;  /* 0x0000001f3f047899 */ /* 0x000fe20008011406 */
[----:B------:R-:W-:Y:S01]  /*06c0*/  MOV R194, RZ ;  /* 0x000000ff00c27202 */ /* 0x000fe20000000f00 */
[----:B------:R-:W-:Y:S01]  /*06d0*/  USHF.R.S32.HI UR24, URZ, 0x6, UR24 ;  /* 0x000000063f187899 */ /* 0x000fe20008011418 */
[----:B------:R-:W-:Y:S01]  /*06e0*/  IMAD.MOV.U32 R192, RZ, RZ, RZ ;  /* 0x000000ffffc07224 */ /* 0x000fe200078e00ff */
[----:B------:R-:W-:Y:S01]  /*06f0*/  ULEA.HI UR4, UR4, UR6, URZ, 0x6 ;  /* 0x0000000604047291 */ /* 0x000fe2000f8f303f */
[----:B------:R-:W-:Y:S01]  /*0700*/  CS2R R16, SRZ ;  /* 0x0000000000107805 */ /* 0x000fe2000001ff00 */
[----:B------:R-:W-:Y:S01]  /*0710*/  UISETP.LT.AND UP0, UPT, URZ, UR24, UPT ;  /* 0x000000183f00728c */ /* 0x000fe2000bf01270 */
[----:B------:R-:W-:Y:S01]  /*0720*/  MOV R178, RZ ;  /* 0x000000ff00b27202 */ /* 0x000fe20000000f00 */
[----:B------:R-:W-:Y:S01]  /*0730*/  USHF.R.S32.HI UR18, URZ, 0x6, UR4 ;  /* 0x000000063f127899 */ /* 0x000fe20008011404 */
[----:B------:R-:W-:Y:S01]  /*0740*/  IMAD.MOV.U32 R176, RZ, RZ, RZ ;  /* 0x000000ffffb07224 */ /* 0x000fe200078e00ff */
[----:B------:R-:W-:Y:S01]  /*0750*/  USEL UR24, URZ, UR24, !UP0 ;  /* 0x000000183f187287 */ /* 0x000fe2000c000000 */
[----:B------:R-:W-:Y:S01]  /*0760*/  CS2R R18, SRZ ;  /* 0x0000000000127805 */ /* 0x000fe2000001ff00 */
[----:B------:R-:W-:Y:S01]  /*0770*/  MOV R174, RZ ;  /* 0x000000ff00ae7202 */ /* 0x000fe20000000f00 */
[----:B------:R-:W-:Y:S01]  /*0780*/  IMAD.MOV.U32 R172, RZ, RZ, RZ ;  /* 0x000000ffffac7224 */ /* 0x000fe200078e00ff */
[----:B------:R-:W-:Y:S01]  /*0790*/  UISETP.GT.AND UP0, UPT, UR18, UR24, UPT ;  /* 0x000000181200728c */ /* 0x000fe2000bf04270 */
[----:B------:R-:W-:Y:S01]  /*07a0*/  CS2R R20, SRZ ;  /* 0x0000000000147805 */ /* 0x000fe2000001ff00 */
        /* <DEDUP_REMOVED lines=63> */
[----:B------:R-:W-:Y:S01]  /*0ba0*/  ULDC.64 UR6, c[0x0][0x248] ;  /* 0x0000920000067ab9 */ /* 0x000fe20000000a00 */
[----:B------:R-:W-:Y:S01]  /*0bb0*/  IMAD.SHL.U32 R8, R248, 0x4, RZ ;  /* 0x00000004f8087824 */ /* 0x000fe200078e00ff */
[----:B------:R-:W-:Y:S01]  /*0bc0*/  UISETP.NE.AND UP0, UPT, UR6, 0x1, UPT ;  /* 0x000000010600788c */ /* 0x000fe2000bf05270 */
[----:B------:R-:W-:Y:S01]  /*0bd0*/  IMAD.U32 R2, RZ, RZ, UR19 ;  /* 0x00000013ff027e24 */ /* 0x000fe2000f8e00ff */
[----:B------:R-:W-:Y:S01]  /*0be0*/  USHF.R.S32.HI UR12, URZ, 0x1f, UR19 ;  /* 0x0000001f3f0c7899 */ /* 0x000fe20008011413 */
[----:B------:R-:W-:Y:S01]  /*0bf0*/  SHF.R.S32.HI R29, RZ, 0x1f, R248 ;  /* 0x0000001fff1d7819 */ /* 0x000fe200000114f8 */
[----:B------:R-:W-:Y:S01]  /*0c00*/  UIMAD.WIDE.U32 UR14, UR19, UR7, URZ ;  /* 0x00000007130e72a5 */ /* 0x000fe2000f8e003f */
[--C-:B------:R-:W-:Y:S01]  /*0c10*/  SHF.R.S32.HI R9, RZ, 0x1f, R8.reuse ;  /* 0x0000001fff097819 */ /* 0x100fe20000011408 */
[----:B------:R-:W-:Y:S01]  /*0c20*/  ULDC.64 UR4, c[0x0][0x270] ;  /* 0x00009c0000047ab9 */ /* 0x000fe20000000a00 */
[CC--:B------:R-:W-:Y:S01]  /*0c30*/  LEA.HI R27, R29.reuse, R248.reuse, RZ, 0x3 ;  /* 0x000000f81d1b7211 */ /* 0x0c0fe200078f18ff */
[----:B------:R-:W-:Y:S01]  /*0c40*/  ULDC UR6, c[0x0][0x250] ;  /* 0x0000940000067ab9 */ /* 0x000fe20000000800 */
[----:B------:R-:W-:Y:S01]  /*0c50*/  LEA.HI R0, R29, R248, RZ, 0x6 ;  /* 0x000000f81d007211 */ /* 0x000fe200078f30ff */
[----:B------:R-:W-:Y:S01]  /*0c60*/  UIMAD UR4, UR12, UR4, URZ ;  /* 0x000000040c0472a4 */ /* 0x000fe2000f8e023f */
[----:B------:R-:W-:Y:S01]  /*0c70*/  IMAD.WIDE.U32 R2, R2, c[0x0][0x270], R8 ;  /* 0x00009c0002027a25 */ /* 0x000fe200078e0008 */
[----:B------:R-:W-:Y:S01]  /*0c80*/  UMOV UR10, UR19 ;  /* 0x00000013000a7c82 */ /* 0x000fe20008000000 */
[----:B------:R-:W-:Y:S01]  /*0c90*/  SHF.R.S32.HI R246, RZ, 0x3, R27 ;  /* 0x00000003fff67819 */ /* 0x000fe2000001141b */
[----:B------:R-:W-:Y:S01]  /*0ca0*/  @UP0 USHF.R.U32.HI UR10, URZ, UR6, UR15 ;  /* 0x000000063f0a0299 */ /* 0x000fe2000801160f */
[----:B------:R-:W-:Y:S01]  /*0cb0*/  IMAD.MOV.U32 R6, RZ, RZ, R2 ;  /* 0x000000ffff067224 */ /* 0x000fe200078e0002 */
[----:B------:R-:W-:Y:S01]  /*0cc0*/  UIMAD UR11, UR19, UR5, UR4 ;  /* 0x00000005130b72a4 */ /* 0x000fe2000f8e0204 */
[----:B------:R-:W-:Y:S01]  /*0cd0*/  LOP3.LUT R2, R27, 0xfffffff8, RZ, 0xc0, !PT ;  /* 0xfffffff81b027812 */ /* 0x000fe200078ec0ff */
[----:B------:R-:W-:Y:S01]  /*0ce0*/  USHF.R.S32.HI UR9, URZ, 0x1f, UR10 ;  /* 0x0000001f3f097899 */ /* 0x000fe2000801140a */
[----:B------:R-:W-:Y:S01]  /*0cf0*/  IMAD.U32 R4, RZ, RZ, UR19 ;  /* 0x00000013ff047e24 */ /* 0x000fe2000f8e00ff */
[----:B------:R-:W-:Y:S01]  /*0d00*/  ULDC.64 UR4, c[0x0][0x1e0] ;  /* 0x0000780000047ab9 */ /* 0x000fe20000000a00 */
[----:B------:R-:W-:Y:S01]  /*0d10*/  SHF.R.S32.HI R25, RZ, 0x6, R0 ;  /* 0x00000006ff197819 */ /* 0x000fe20000011400 */
[----:B------:R-:W-:Y:S01]  /*0d20*/  ULDC.64 UR6, c[0x0][0x288] ;  /* 0x0000a20000067ab9 */ /* 0x000fe20000000a00 */
[----:B------:R-:W-:Y:S01]  /*0d30*/  IMAD.IADD R24, R248, 0x1, -R2 ;  /* 0x00000001f8187824 */ /* 0x000fe200078e0a02 */
[----:B------:R-:W-:Y:S01]  /*0d40*/  UIMAD UR4, UR9, UR4, URZ ;  /* 0x00000004090472a4 */ /* 0x000fe2000f8e023f */
[----:B------:R-:W-:Y:S01]  /*0d50*/  IMAD.SHL.U32 R0, R246, 0x40, RZ ;  /* 0x00000040f6007824 */ /* 0x000fe200078e00ff */
[----:B------:R-:W-:Y:S01]  /*0d60*/  UIMAD UR6, UR12, UR6, URZ ;  /* 0x000000060c0672a4 */ /* 0x000fe2000f8e023f */
[----:B------:R-:W-:Y:S01]  /*0d70*/  IMAD.SHL.U32 R18, R24, 0x8, RZ ;  /* 0x0000000818127824 */ /* 0x000fe200078e00ff */
[----:B------:R1:W-:Y:S01]  /*0d80*/  STL.64 [R1], R8 ;  /* 0x0000000801007387 */ /* 0x0003e20000100a00 */
[----:B------:R-:W-:Y:S01]  /*0d90*/  IMAD.WIDE.U32 R4, R4, c[0x0][0x288], R8 ;  /* 0x0000a20004047a25 */ /* 0x000fe200078e0008 */
[----:B------:R-:W-:Y:S01]  /*0da0*/  UIMAD UR7, UR19, UR7, UR6 ;  /* 0x00000007130772a4 */ /* 0x000fe2000f8e0206 */
[----:B------:R-:W-:Y:S01]  /*0db0*/  IADD3 R7, R3, UR11, RZ ;  /* 0x0000000b03077c10 */ /* 0x000fe2000fffe0ff */
[----:B------:R-:W-:Y:S01]  /*0dc0*/  UIMAD UR6, UR10, UR5, UR4 ;  /* 0x000000050a0672a4 */ /* 0x000fe2000f8e0204 */
[--C-:B------:R-:W-:Y:S01]  /*0dd0*/  SHF.R.S32.HI R19, RZ, 0x1f, R18.reuse ;  /* 0x0000001fff137819 */ /* 0x100fe20000011412 */
[----:B------:R-:W-:Y:S01]  /*0de0*/  IMAD.SHL.U32 R28, R25, 0x200, RZ ;  /* 0x00000200191c7824 */ /* 0x000fe200078e00ff */
[----:B------:R-:W-:Y:S01]  /*0df0*/  ULDC.64 UR4, c[0x0][0x1b0] ;  /* 0x00006c0000047ab9 */ /* 0x000fe20000000a00 */
[----:B------:R-:W-:Y:S01]  /*0e00*/  LOP3.LUT R0, R0, 0x1c0, RZ, 0xc0, !PT ;  /* 0x000001c000007812 */ /* 0x000fe200078ec0ff */
[----:B------:R-:W-:Y:S01]  /*0e10*/  UIMAD UR4, UR9, UR4, URZ ;  /* 0x00000004090472a4 */ /* 0x000fe2000f8e023f */
[----:B------:R-:W-:Y:S01]  /*0e20*/  IADD3 R21, R5, UR7, RZ ;  /* 0x0000000705157c10 */ /* 0x000fe2000fffe0ff */
[----:B------:R-:W-:Y:S01]  /*0e30*/  USHF.R.S32.HI UR9, URZ, 0x1f, UR20 ;  /* 0x0000001f3f097899 */ /* 0x000fe20008011414 */
[----:B------:R-:W-:Y:S01]  /*0e40*/  LOP3.LUT R5, R0, 0x38, R18, 0xf8, !PT ;  /* 0x0000003800057812 */ /* 0x000fe200078ef812 */
[----:B------:R-:W-:Y:S01]  /*0e50*/  UIMAD UR11, UR10, UR5, UR4 ;  /* 0x000000050a0b72a4 */ /* 0x000fe2000f8e0204 */
[----:B------:R-:W-:Y:S01]  /*0e60*/  SHF.R.U32.HI R0, RZ, 0x3, R0 ;  /* 0x00000003ff007819 */ /* 0x000fe20000011600 */
[----:B------:R-:W-:Y:S01]  /*0e70*/  IMAD.MOV.U32 R20, RZ, RZ, R4 ;  /* 0x000000ffff147224 */ /* 0x000fe200078e0004 */
[----:B------:R-:W-:Y:S01]  /*0e80*/  ULDC.64 UR4, c[0x0][0x1e8] ;  /* 0x00007a0000047ab9 */ /* 0x000fe20000000a00 */
[----:B------:R-:W-:Y:S01]  /*0e90*/  SHF.R.S32.HI R247, RZ, 0x1f, R246 ;  /* 0x0000001ffff77819 */ /* 0x000fe200000114f6 */
[----:B------:R-:W-:Y:S01]  /*0ea0*/  UIMAD UR4, UR9, UR4, URZ ;  /* 0x00000004090472a4 */ /* 0x000fe2000f8e023f */
[----:B------:R-:W-:Y:S01]  /*0eb0*/  LOP3.LUT R13, R28, R5, R0, 0xf6, !PT ;  /* 0x000000051c0d7212 */ /* 0x000fe200078ef600 */
[----:B------:R-:W-:Y:S01]  /*0ec0*/  IMAD.U32 R0, RZ, RZ, UR20 ;  /* 0x00000014ff007e24 */ /* 0x000fe2000f8e00ff */
[C---:B------:R-:W-:Y:S01]  /*0ed0*/  IADD3 R30, R18.reuse, 0x40, RZ ;  /* 0x00000040121e7810 */ /* 0x040fe20007ffe0ff */
[----:B------:R-:W-:Y:S01]  /*0ee0*/  IMAD.U32 R10, RZ, RZ, UR21 ;  /* 0x00000015ff0a7e24 */ /* 0x000fe2000f8e00ff */
[----:B------:R-:W-:Y:S01]  /*0ef0*/  ISETP.GE.AND P4, PT, R18, c[0x0][0x1cc], PT ;  /* 0x0000730012007a0c */ /* 0x000fe20003f86270 */
[----:B------:R-:W-:Y:S01]  /*0f00*/  UMOV UR14, 0x6 ;  /* 0x00000006000e7882 */ /* 0x000fe20000000000 */
[----:B------:R-:W-:Y:S01]  /*0f10*/  ISETP.GE.AND P2, PT, R30, c[0x0][0x1cc], PT ;  /* 0x000073001e007a0c */ /* 0x000fe20003f46270 */
[----:B------:R-:W-:-:S04]  /*0f20*/  IMAD.WIDE R10, R10, 0x80, R246 ;  /* 0x000000800a0a7825 */ /* 0x000fc800078e02f6 */
[----:B-1----:R-:W-:Y:S02]  /*0f30*/  IMAD.U32 R8, RZ, RZ, UR10 ;  /* 0x0000000aff087e24 */ /* 0x002fe4000f8e00ff */
[----:B------:R-:W-:Y:S02]  /*0f40*/  IMAD.U32 R14, RZ, RZ, UR19 ;  /* 0x00000013ff0e7e24 */ /* 0x000fe4000f8e00ff */
[----:B------:R-:W-:-:S04]  /*0f50*/  IMAD.WIDE.U32 R2, R8, c[0x0][0x1e0], R18 ;  /* 0x0000780008027a25 */ /* 0x000fc800078e0012 */
[----:B------:R-:W-:Y:S01]  /*0f60*/  IMAD.WIDE.U32 R4, R8, c[0x0][0x1b0], R18 ;  /* 0x00006c0008047a25 */ /* 0x000fe200078e0012 */
[----:B------:R-:W-:Y:S01]  /*0f70*/  IADD3 R3, R3, UR6, RZ ;  /* 0x0000000603037c10 */ /* 0x000fe2000fffe0ff */
[----:B------:R-:W-:Y:S02]  /*0f80*/  UIMAD UR6, UR20, UR5, UR4 ;  /* 0x00000005140672a4 */ /* 0x000fe4000f8e0204 */
[----:B------:R-:W-:Y:S01]  /*0f90*/  IMAD.U32 R8, RZ, RZ, UR20 ;  /* 0x00000014ff087e24 */ /* 0x000fe2000f8e00ff */
[----:B------:R-:W-:Y:S01]  /*0fa0*/  ULDC.64 UR4, c[0x0][0x1b8] ;  /* 0x00006e0000047ab9 */ /* 0x000fe20000000a00 */
[----:B------:R-:W-:Y:S01]  /*0fb0*/  IADD3 R5, R5, UR11, RZ ;  /* 0x0000000b05057c10 */ /* 0x000fe2000fffe0ff */
[----:B------:R-:W-:Y:S01]  /*0fc0*/  UIMAD UR4, UR9, UR4, URZ ;  /* 0x00000004090472a4 */ /* 0x000fe2000f8e023f */
[----:B------:R-:W-:-:S03]  /*0fd0*/  IMAD.WIDE.U32 R2, R0, c[0x0][0x1e8], R2 ;  /* 0x00007a0000027a25 */ /* 0x000fc600078e0002 */
[----:B------:R-:W-:Y:S01]  /*0fe0*/  UIMAD UR5, UR20, UR5, UR4 ;  /* 0x00000005140572a4 */ /* 0x000fe2000f8e0204 */
[C---:B------:R-:W-:Y:S01]  /*0ff0*/  IMAD.WIDE.U32 R22, R8.reuse, c[0x0][0x278], R6 ;  /* 0x00009e0008167a25 */ /* 0x040fe200078e0006 */
[----:B------:R-:W-:Y:S01]  /*1000*/  IADD3 R3, R3, UR6, RZ ;  /* 0x0000000603037c10 */ /* 0x000fe2000fffe0ff */
[----:B------:R-:W-:Y:S02]  /*1010*/  ULDC UR4, c[0x0][0x198] ;  /* 0x0000660000047ab9 */ /* 0x000fe40000000800 */
[----:B------:R-:W-:Y:S01]  /*1020*/  IMAD.WIDE.U32 R8, R8, c[0x0][0x1b8], R4 ;  /* 0x00006e0008087a25 */ /* 0x000fe200078e0004 */
[----:B------:R-:W-:Y:S01]  /*1030*/  UIADD3 UR8, -UR8, UR4, URZ ;  /* 0x0000000408087290 */ /* 0x000fe2000fffe13f */
[----:B------:R-:W-:Y:S02]  /*1040*/  STL.64 [R1+0x30], R22 ;  /* 0x0000301601007387 */ /* 0x000fe40000100a00 */
[----:B------:R-:W-:Y:S01]  /*1050*/  IMAD R4, R247, c[0x0][0x178], RZ ;  /* 0x00005e00f7047a24 */ /* 0x000fe200078e02ff */
[----:B------:R-:W-:Y:S01]  /*1060*/  IADD3 R9, R9, UR5, RZ ;  /* 0x0000000509097c10 */ /* 0x000fe2000fffe0ff */
[----:B------:R-:W-:Y:S01]  /*1070*/  IMAD R0, R11, c[0x0][0x1d8], RZ ;  /* 0x000076000b007a24 */ /* 0x000fe200078e02ff */
[C---:B------:R-:W-:Y:S01]  /*1080*/  IADD3 R16, -R246.reuse, UR8, RZ ;  /* 0x00000008f6107c10 */ /* 0x040fe2000fffe1ff */
[----:B------:R-:W-:Y:S01]  /*1090*/  IMAD R12, R246, c[0x0][0x17c], R4 ;  /* 0x00005f00f60c7a24 */ /* 0x000fe200078e0204 */
[----:B------:R-:W-:Y:S01]  /*10a0*/  ULDC.64 UR4, c[0x0][0x1d8] ;  /* 0x0000760000047ab9 */ /* 0x000fe20000000a00 */
[----:B------:R-:W-:Y:S01]  /*10b0*/  IMAD R0, R10, c[0x0][0x1dc], R0 ;  /* 0x000077000a007a24 */ /* 0x000fe200078e0200 */
[----:B------:R-:W-:Y:S01]  /*10c0*/  ISETP.LT.OR P1, PT, R16, 0x1, P4 ;  /* 0x000000011000780c */ /* 0x000fe20002721670 */
[----:B------:R-:W-:Y:S01]  /*10d0*/  IMAD.WIDE.U32 R4, R10, c[0x0][0x1d8], R2 ;  /* 0x000076000a047a25 */ /* 0x000fe200078e0002 */
[----:B------:R-:W-:Y:S01]  /*10e0*/  USHF.L.U32 UR6, UR4, 0x6, URZ ;  /* 0x0000000604067899 */ /* 0x000fe2000800063f */
[----:B------:R-:W-:Y:S01]  /*10f0*/  ISETP.LT.OR P5, PT, R16, 0x1, P2 ;  /* 0x000000011000780c */ /* 0x000fe200017a1670 */
[----:B------:R-:W-:Y:S01]  /*1100*/  USHF.L.U64.HI UR7, UR4, UR14, UR5 ;  /* 0x0000000e04077299 */ /* 0x000fe20008010205 */
[----:B------:R-:W-:Y:S01]  /*1110*/  IMAD.WIDE.U32 R6, R246, c[0x0][0x178], R18 ;  /* 0x00005e00f6067a25 */ /* 0x000fe200078e0012 */
[----:B------:R-:W-:Y:S01]  /*1120*/  LEA R2, P0, R4, c[0x0][0x1c0], 0x1 ;  /* 0x0000700004027a11 */ /* 0x000fe200078008ff */
[----:B------:R-:W-:Y:S01]  /*1130*/  UIADD3 UR11, UP0, UR6, 0x80, URZ ;  /* 0x00000080060b7890 */ /* 0x000fe2000ff1e03f */
[C---:B------:R-:W-:Y:S01]  /*1140*/  ISETP.LT.OR P3, PT, R16.reuse, 0x21, P4 ;  /* 0x000000211000780c */ /* 0x040fe20002761670 */
[----:B------:R-:W-:Y:S01]  /*1150*/  IMAD.IADD R0, R5, 0x1, R0 ;  /* 0x0000000105007824 */ /* 0x000fe200078e0200 */
[----:B------:R-:W-:Y:S01]  /*1160*/  ISETP.LT.OR P6, PT, R16, 0x21, P2 ;  /* 0x000000211000780c */ /* 0x000fe200017c1670 */
[----:B------:R-:W-:Y:S01]  /*1170*/  IMAD.IADD R7, R7, 0x1, R12 ;  /* 0x0000000107077824 */ /* 0x000fe200078e020c */
[----:B------:R-:W-:Y:S01]  /*1180*/  UIADD3.X UR10, URZ, UR7, URZ, UP0, !UPT ;  /* 0x000000073f0a7290 */ /* 0x000fe200087fe43f */
[----:B------:R-:W-:Y:S01]  /*1190*/  IMAD.SHL.U32 R12, R13, 0x2, RZ ;  /* 0x000000020d0c7824 */ /* 0x000fe200078e00ff */
[----:B------:R-:W-:Y:S01]  /*11a0*/  LEA.HI.X R3, R4, c[0x0][0x1c4], R0, 0x1, P0 ;  /* 0x0000710004037a11 */ /* 0x000fe200000f0c00 */
[----:B------:R-:W-:Y:S01]  /*11b0*/  IMAD.WIDE.U32 R14, R14, c[0x0][0x180], R6 ;  /* 0x000060000e0e7a25 */ /* 0x000fe200078e0006 */
[----:B------:R-:W-:Y:S01]  /*11c0*/  IADD3 R4, P0, R2, UR6, RZ ;  /* 0x0000000602047c10 */ /* 0x000fe2000ff1e0ff */
[----:B------:R-:W-:-:S02]  /*11d0*/  ULDC.64 UR4, c[0x0][0x180] ;  /* 0x0000600000047ab9 */ /* 0x000fc40000000a00 */
[----:B------:R-:W-:Y:S01]  /*11e0*/  IMAD.U32 R6, RZ, RZ, UR6 ;  /* 0x00000006ff067e24 */ /* 0x000fe2000f8e00ff */
[----:B------:R-:W-:Y:S01]  /*11f0*/  IADD3.X R5, R3, UR7, RZ, P0, !PT ;  /* 0x0000000703057c10 */ /* 0x000fe200087fe4ff */
[----:B------:R-:W-:Y:S01]  /*1200*/  @!PT LDS RZ, [RZ] ;  /* 0x00000000fffff984 */ /* 0x000fe20000000800 */
[----:B------:R-:W-:Y:S01]  /*1210*/  @!PT LDS RZ, [RZ] ;  /* 0x00000000fffff984 */ /* 0x000fe20000000800 */
[----:B------:R-:W-:Y:S01]  /*1220*/  @!PT LDS RZ, [RZ] ;  /* 0x00000000fffff984 */ /* 0x000fe20000000800 */
[----:B------:R1:W-:Y:S01]  /*1230*/  LDGSTS.E.BYPASS.LTC128B.128 [R12+0x8080], [R2.64], !P1 ;  /* 0x08080000020c7fae */ /* 0x0003e2000c901d56 */
[----:B------:R-:W-:Y:S01]  /*1240*/  IMAD R0, R11, c[0x0][0x1a8], RZ ;  /* 0x00006a000b007a24 */ /* 0x000fe200078e02ff */
[----:B------:R-:W-:Y:S01]  /*1250*/  UIMAD UR4, UR12, UR4, URZ ;  /* 0x000000040c0472a4 */ /* 0x000fe2000f8e023f */
[----:B------:R-:W-:Y:S01]  /*1260*/  IADD3 R6, P1, P0, R6, 0x80, R2 ;  /* 0x0000008006067810 */ /* 0x000fe2000783e002 */
[----:B------:R1:W-:Y:S01]  /*1270*/  LDGSTS.E.BYPASS.LTC128B.128 [R12+0xc080], [R2.64+0x80], !P5 ;  /* 0x0c080080020c7fae */ /* 0x0003e2000e901d56 */
[----:B------:R-:W-:Y:S01]  /*1280*/  ISETP.LT.OR P5, PT, R16, 0x41, P4 ;  /* 0x000000411000780c */ /* 0x000fe200027a1670 */
[----:B------:R-:W-:Y:S01]  /*1290*/  IMAD R0, R10, c[0x0][0x1ac], R0 ;  /* 0x00006b000a007a24 */ /* 0x000fe200078e0200 */
[----:B------:R-:W-:Y:S01]  /*12a0*/  IADD3.X R7, RZ, UR7, R3, P1, P0 ;  /* 0x00000007ff077c10 */ /* 0x000fe20008fe0403 */
[----:B------:R2:W-:Y:S01]  /*12b0*/  LDGSTS.E.BYPASS.LTC128B.128 [R12+0x9080], [R4.64], !P3 ;  /* 0x09080000040c7fae */ /* 0x0005e2000d901d56 */
[----:B------:R-:W-:Y:S01]  /*12c0*/  ISETP.LT.OR P3, PT, R16, 0x41, P2 ;  /* 0x000000411000780c */ /* 0x000fe20001761670 */
[----:B------:R-:W-:Y:S01]  /*12d0*/  IMAD.WIDE.U32 R10, R10, c[0x0][0x1a8], R8 ;  /* 0x00006a000a0a7a25 */ /* 0x000fe200078e0008 */
[----:B------:R-:W-:Y:S01]  /*12e0*/  ISETP.LT.OR P4, PT, R16, 0x61, P4 ;  /* 0x000000611000780c */ /* 0x000fe20002781670 */
[----:B------:R3:W-:Y:S01]  /*12f0*/  LDGSTS.E.BYPASS.LTC128B.128 [R12+0xd080], [R6.64], !P6 ;  /* 0x0d080000060c7fae */ /* 0x0007e2000f101d56 */
[----:B------:R-:W-:Y:S01]  /*1300*/  ISETP.GE.AND P6, PT, R18, c[0x0][0x19c], PT ;  /* 0x0000670012007a0c */ /* 0x000fe20003fc6270 */
[----:B------:R-:W-:Y:S01]  /*1310*/  IMAD.IADD R0, R11, 0x1, R0 ;  /* 0x000000010b007824 */ /* 0x000fe200078e0200 */
[----:B------:R-:W-:Y:S01]  /*1320*/  ISETP.LT.OR P2, PT, R16, 0x61, P2 ;  /* 0x000000611000780c */ /* 0x000fe20001741670 */
[----:B------:R-:W-:Y:S01]  /*1330*/  UIMAD UR13, UR19, UR5, UR4 ;  /* 0x00000005130d72a4 */ /* 0x000fe2000f8e0204 */
[----:B------:R-:W-:-:S02]  /*1340*/  IMAD.MOV.U32 R8, RZ, RZ, R14 ;  /* 0x000000ffff087224 */ /* 0x000fc400078e000e */
[----:B------:R-:W-:Y:S01]  /*1350*/  ULDC.64 UR4, c[0x0][0x1a8] ;  /* 0x00006a0000047ab9 */ /* 0x000fe20000000a00 */
[----:B------:R-:W-:Y:S01]  /*1360*/  IMAD.MOV.U32 R222, RZ, RZ, 0x10 ;  /* 0x00000010ffde7424 */ /* 0x000fe200078e00ff */
[----:B------:R-:W-:Y:S01]  /*1370*/  USHF.L.U32 UR16, UR4, 0x6, URZ ;  /* 0x0000000604107899 */ /* 0x000fe2000800063f */
[----:B------:R-:W-:Y:S01]  /*1380*/  IADD3 R9, R15, UR13, RZ ;  /* 0x0000000d0f097c10 */ /* 0x000fe2000fffe0ff */
[----:B------:R-:W-:Y:S01]  /*1390*/  USHF.L.U64.HI UR13, UR4, UR14, UR5 ;  /* 0x0000000e040d7299 */ /* 0x000fe20008010205 */
[----:B------:R-:W-:Y:S01]  /*13a0*/  IMAD.MOV.U32 R223, RZ, RZ, 0x20 ;  /* 0x00000020ffdf7424 */ /* 0x000fe200078e00ff */
[----:B------:R-:W-:Y:S02]  /*13b0*/  UIADD3 UR17, UP0, UR16, 0x80, URZ ;  /* 0x0000008010117890 */ /* 0x000fe4000ff1e03f */
[----:B------:R-:W-:Y:S02]  /*13c0*/  ULDC.64 UR4, c[0x0][0x178] ;  /* 0x00005e0000047ab9 */ /* 0x000fe40000000a00 */
[----:B------:R-:W-:Y:S01]  /*13d0*/  UIMAD.WIDE.U32 UR26, UR24, UR4, URZ ;  /* 0x00000004181a72a5 */ /* 0x000fe2000f8e003f */
[----:B------:R-:W-:Y:S01]  /*13e0*/  IMAD.U32 R15, RZ, RZ, UR4 ;  /* 0x00000004ff0f7e24 */ /* 0x000fe2000f8e00ff */
[C---:B-1----:R-:W-:Y:S01]  /*13f0*/  IADD3 R2, P1, R4.reuse, UR6, RZ ;  /* 0x0000000604027c10 */ /* 0x042fe2000ff3e0ff */
[----:B------:R-:W-:Y:S01]  /*1400*/  UIADD3.X UR25, URZ, UR13, URZ, UP0, !UPT ;  /* 0x0000000d3f197290 */ /* 0x000fe200087fe43f */
[----:B--2---:R-:W-:-:S02]  /*1410*/  IADD3 R4, P0, R4, UR11, RZ ;  /* 0x0000000b04047c10 */ /* 0x004fc4000ff1e0ff */
[C---:B------:R-:W-:Y:S02]  /*1420*/  IADD3.X R3, R5.reuse, UR7, RZ, P1, !PT ;  /* 0x0000000705037c10 */ /* 0x040fe40008ffe4ff */
[----:B------:R-:W-:Y:S02]  /*1430*/  IADD3.X R5, R5, UR10, RZ, P0, !PT ;  /* 0x0000000a05057c10 */ /* 0x000fe400087fe4ff */
[----:B---3--:R-:W-:Y:S01]  /*1440*/  IADD3 R6, P0, R2, UR6, RZ ;  /* 0x0000000602067c10 */ /* 0x008fe2000ff1e0ff */
[----:B------:R1:W-:Y:S01]  /*1450*/  LDGSTS.E.BYPASS.LTC128B.128 [R12+0xa080], [R2.64], !P5 ;  /* 0x0a080000020c7fae */ /* 0x0003e2000e901d56 */
[----:B------:R-:W-:Y:S02]  /*1460*/  ISETP.GE.AND P5, PT, R30, c[0x0][0x19c], PT ;  /* 0x000067001e007a0c */ /* 0x000fe40003fa6270 */
[----:B------:R-:W-:Y:S01]  /*1470*/  IADD3.X R7, R3, UR7, RZ, P0, !PT ;  /* 0x0000000703077c10 */ /* 0x000fe200087fe4ff */
[----:B------:R2:W-:Y:S01]  /*1480*/  LDGSTS.E.BYPASS.LTC128B.128 [R12+0xe080], [R4.64], !P3 ;  /* 0x0e080000040c7fae */ /* 0x0005e2000d901d56 */
[----:B------:R-:W-:Y:S01]  /*1490*/  ISETP.LT.OR P3, PT, R16, 0x1, P6 ;  /* 0x000000011000780c */ /* 0x000fe20003761670 */
[----:B------:R-:W-:-:S02]  /*14a0*/  ULDC.64 UR6, c[0x0][0x188] ;  /* 0x0000620000067ab9 */ /* 0x000fc40000000a00 */
[----:B------:R3:W-:Y:S01]  /*14b0*/  LDGSTS.E.BYPASS.LTC128B.128 [R12+0xb080], [R6.64], !P4 ;  /* 0x0b080000060c7fae */ /* 0x0007e2000e101d56 */
[----:B------:R-:W-:Y:S02]  /*14c0*/  ISETP.LT.OR P4, PT, R16, 0x21, P6 ;  /* 0x000000211000780c */ /* 0x000fe40003781670 */
[----:B------:R-:W-:-:S04]  /*14d0*/  ISETP.GE.AND P6, PT, R18, c[0x0][0x16c], PT ;  /* 0x00005b0012007a0c */ /* 0x000fc80003fc6270 */
[----:B------:R-:W-:Y:S02]  /*14e0*/  SEL R13, RZ, 0x1, P6 ;  /* 0x00000001ff0d7807 */ /* 0x000fe40003000000 */
[----:B--2---:R-:W-:Y:S01]  /*14f0*/  IADD3 R4, P1, R2, UR11, RZ ;  /* 0x0000000b02047c10 */ /* 0x004fe2000ff3e0ff */
[----:B------:R-:W-:Y:S01]  /*1500*/  USHF.R.S32.HI UR11, URZ, 0x1f, UR24 ;  /* 0x0000001f3f0b7899 */ /* 0x000fe20008011418 */
[----:B-1----:R-:W-:Y:S02]  /*1510*/  LEA R2, P0, R10, c[0x0][0x190], 0x1 ;  /* 0x000064000a027a11 */ /* 0x002fe400078008ff */
[----:B------:R-:W-:Y:S01]  /*1520*/  IADD3.X R5, R3, UR10, RZ, P1, !PT ;  /* 0x0000000a03057c10 */ /* 0x000fe20008ffe4ff */
[----:B------:R-:W-:Y:S01]  /*1530*/  UIMAD UR10, UR9, UR6, URZ ;  /* 0x00000006090a72a4 */ /* 0x000fe2000f8e023f */
[----:B------:R-:W-:Y:S01]  /*1540*/  ISETP.LT.OR P1, PT, R16, 0x1, P5 ;  /* 0x000000011000780c */ /* 0x000fe20002f21670 */
[----:B------:R-:W-:Y:S01]  /*1550*/  UIMAD UR6, UR11, UR4, URZ ;  /* 0x000000040b0672a4 */ /* 0x000fe2000f8e023f */
[----:B------:R-:W-:Y:S01]  /*1560*/  LEA.HI.X R3, R10, c[0x0][0x194], R0, 0x1, P0 ;  /* 0x000065000a037a11 */ /* 0x000fe200000f0c00 */
[----:B------:R1:W-:Y:S01]  /*1570*/  LDGSTS.E.BYPASS.LTC128B.128 [R12+0xf080], [R4.64], !P2 ;  /* 0x0f080000040c7fae */ /* 0x0003e2000d101d56 */
[----:B------:R-:W-:Y:S01]  /*1580*/  IMAD.U32 R0, RZ, RZ, UR20 ;  /* 0x00000014ff007e24 */ /* 0x000fe2000f8e00ff */
[----:B------:R-:W-:Y:S01]  /*1590*/  UIMAD UR6, UR24, UR5, UR6 ;  /* 0x00000005180672a4 */ /* 0x000fe2000f8e0206 */
[----:B---3--:R-:W-:Y:S01]  /*15a0*/  IMAD.WIDE.U32 R6, R246, c[0x0][0x208], R18 ;  /* 0x00008200f6067a25 */ /* 0x008fe200078e0012 */
[----:B------:R2:W-:Y:S01]  /*15b0*/  LDGSTS.E.BYPASS.LTC128B.128 [R12+0x80], [R2.64], !P3 ;  /* 0x00080000020c7fae */ /* 0x0005e2000d901d56 */
[----:B------:R-:W-:Y:S01]  /*15c0*/  ISETP.LT.OR P3, PT, R16, 0x21, P5 ;  /* 0x000000211000780c */ /* 0x000fe20002f61670 */
[----:B------:R-:W-:Y:S01]  /*15d0*/  UIADD3 UR6, UR27, UR6, URZ ;  /* 0x000000061b067290 */ /* 0x000fe2000fffe03f */
[----:B------:R-:W-:Y:S01]  /*15e0*/  IMAD.WIDE.U32 R32, R0, c[0x0][0x188], R8 ;  /* 0x0000620000207a25 */ /* 0x000fe200078e0008 */
[----:B------:R-:W-:-:S02]  /*15f0*/  UIMAD UR7, UR20, UR7, UR10 ;  /* 0x00000007140772a4 */ /* 0x000fc4000f8e020a */
[----:B------:R2:W-:Y:S01]  /*1600*/  LDGSTS.E.BYPASS.LTC128B.128 [R12+0x4080], [R2.64+0x80], !P1 ;  /* 0x04080080020c7fae */ /* 0x0005e2000c901d56 */
[----:B------:R-:W-:Y:S01]  /*1610*/  IMAD R0, R247, c[0x0][0x208], RZ ;  /* 0x00008200f7007a24 */ /* 0x000fe200078e02ff */
[----:B------:R-:W-:Y:S01]  /*1620*/  USHF.L.U32 UR10, UR24, 0x6, URZ ;  /* 0x00000006180a7899 */ /* 0x000fe2000800063f */
[----:B------:R-:W-:Y:S01]  /*1630*/  IMAD.U32 R8, RZ, RZ, UR26 ;  /* 0x0000001aff087e24 */ /* 0x000fe2000f8e00ff */
[----:B------:R-:W-:Y:S01]  /*1640*/  STL.64 [R1+0x10], R32 ;  /* 0x0000102001007387 */ /* 0x000fe20000100a00 */
[----:B------:R-:W-:Y:S01]  /*1650*/  IMAD R0, R246, c[0x0][0x20c], R0 ;  /* 0x00008300f6007a24 */ /* 0x000fe200078e0200 */
[----:B------:R-:W-:Y:S01]  /*1660*/  IADD3 R14, R33, UR7, RZ ;  /* 0x00000007210e7c10 */ /* 0x000fe2000fffe0ff */
[----:B------:R-:W-:Y:S01]  /*1670*/  IMAD.U32 R9, RZ, RZ, UR27 ;  /* 0x0000001bff097e24 */ /* 0x000fe2000f8e00ff */
[----:B------:R-:W-:Y:S01]  /*1680*/  USHF.R.S32.HI UR15, URZ, 0x1f, UR10 ;  /* 0x0000001f3f0f7899 */ /* 0x000fe2000801140a */
[----:B------:R-:W-:Y:S01]  /*1690*/  IMAD.U32 R9, RZ, RZ, UR6 ;  /* 0x00000006ff097e24 */ /* 0x000fe2000f8e00ff */
[----:B------:R-:W-:Y:S01]  /*16a0*/  ULDC.64 UR6, c[0x0][0x278] ;  /* 0x00009e0000067ab9 */ /* 0x000fe20000000a00 */
[----:B------:R-:W-:Y:S01]  /*16b0*/  IMAD.IADD R7, R7, 0x1, R0 ;  /* 0x0000000107077824 */ /* 0x000fe200078e0200 */
[----:B------:R-:W-:-:S04]  /*16c0*/  UIMAD UR6, UR9, UR6, URZ ;  /* 0x00000006090672a4 */ /* 0x000fc8000f8e023f */
[----:B------:R-:W-:Y:S01]  /*16d0*/  UIMAD UR26, UR20, UR7, UR6 ;  /* 0x00000007141a72a4 */ /* 0x000fe2000f8e0206 */
[----:B-1----:R-:W-:Y:S01]  /*16e0*/  IMAD.U32 R5, RZ, RZ, UR16 ;  /* 0x00000010ff057e24 */ /* 0x002fe2000f8e00ff */
[----:B------:R-:W-:Y:S01]  /*16f0*/  IADD3 R4, P2, R2, UR16, RZ ;  /* 0x0000001002047c10 */ /* 0x000fe2000ff5e0ff */
[----:B------:R-:W-:Y:S02]  /*1700*/  ULDC.64 UR6, c[0x0][0x210] ;  /* 0x0000840000067ab9 */ /* 0x000fe40000000a00 */
[----:B------:R-:W-:-:S04]  /*1710*/  UIMAD UR6, UR12, UR6, URZ ;  /* 0x000000060c0672a4 */ /* 0x000fc8000f8e023f */
[----:B------:R-:W-:Y:S01]  /*1720*/  UIMAD UR6, UR19, UR7, UR6 ;  /* 0x00000007130672a4 */ /* 0x000fe2000f8e0206 */
[----:B--2---:R-:W-:Y:S02]  /*1730*/  IADD3 R2, P1, P0, R5, 0x80, R2 ;  /* 0x0000008005027810 */ /* 0x004fe4000783e002 */
[----:B------:R-:W-:Y:S02]  /*1740*/  IADD3.X R5, R3, UR13, RZ, P2, !PT ;  /* 0x0000000d03057c10 */ /* 0x000fe400097fe4ff */
[----:B------:R-:W-:Y:S02]  /*1750*/  IADD3.X R3, RZ, UR13, R3, P1, P0 ;  /* 0x0000000dff037c10 */ /* 0x000fe40008fe0403 */
[----:B------:R-:W-:Y:S01]  /*1760*/  ISETP.GE.AND P0, PT, R18, c[0x0][0x19c], PT ;  /* 0x0000670012007a0c */ /* 0x000fe20003f06270 */
[----:B------:R1:W-:Y:S01]  /*1770*/  LDGSTS.E.BYPASS.LTC128B.128 [R12+0x1080], [R4.64], !P4 ;  /* 0x01080000040c7fae */ /* 0x0003e2000e101d56 */
[C---:B------:R-:W-:Y:S02]  /*1780*/  ISETP.LT.OR P1, PT, R16.reuse, 0x41, P5 ;  /* 0x000000411000780c */ /* 0x040fe40002f21670 */
[----:B------:R-:W-:Y:S01]  /*1790*/  ISETP.LT.OR P2, PT, R16, 0x41, P0 ;  /* 0x000000411000780c */ /* 0x000fe20000741670 */
[----:B------:R2:W-:Y:S01]  /*17a0*/  LDGSTS.E.BYPASS.LTC128B.128 [R12+0x5080], [R2.64], !P3 ;  /* 0x05080000020c7fae */ /* 0x0005e2000d901d56 */
[----:B------:R-:W-:-:S02]  /*17b0*/  ISETP.GE.AND P3, PT, R30, c[0x0][0x16c], PT ;  /* 0x00005b001e007a0c */ /* 0x000fc40003f66270 */
[C---:B------:R-:W-:Y:S02]  /*17c0*/  ISETP.LT.OR P4, PT, R16.reuse, 0x61, P0 ;  /* 0x000000611000780c */ /* 0x040fe40000781670 */
[----:B------:R-:W-:Y:S02]  /*17d0*/  P2R R10, PR, RZ, 0x8 ;  /* 0x00000008ff0a7803 */ /* 0x000fe40000000000 */
[----:B------:R-:W-:Y:S02]  /*17e0*/  ISETP.LT.OR P5, PT, R16, 0x61, P5 ;  /* 0x000000611000780c */ /* 0x000fe40002fa1670 */
[----:B------:R-:W-:Y:S01]  /*17f0*/  IADD3 R16, R23, UR26, RZ ;  /* 0x0000001a17107c10 */ /* 0x000fe2000fffe0ff */
[----:B------:R3:W-:Y:S04]  /*1800*/  STL [R1+0x40], R10 ;  /* 0x0000400a01007387 */ /* 0x0007e80000100800 */
[----:B------:R4:W-:Y:S04]  /*1810*/  STL [R1+0x18], R14 ;  /* 0x0000180e01007387 */ /* 0x0009e80000100800 */
[----:B------:R5:W-:Y:S01]  /*1820*/  STL [R1+0x2c], R16 ;  /* 0x00002c1001007387 */ /* 0x000be20000100800 */
[----:B--2---:R-:W-:-:S04]  /*1830*/  IADD3 R2, P0, R4, UR16, RZ ;  /* 0x0000001004027c10 */ /* 0x004fc8000ff1e0ff */
[----:B------:R-:W-:Y:S02]  /*1840*/  IADD3.X R3, R5, UR13, RZ, P0, !PT ;  /* 0x0000000d05037c10 */ /* 0x000fe400087fe4ff */
[----:B---3--:R-:W-:-:S03]  /*1850*/  IADD3 R10, P0, R4, UR17, RZ ;  /* 0x00000011040a7c10 */ /* 0x008fc6000ff1e0ff */
[----:B------:R2:W-:Y:S01]  /*1860*/  LDGSTS.E.BYPASS.LTC128B.128 [R12+0x2080], [R2.64], !P2 ;  /* 0x02080000020c7fae */ /* 0x0005e2000d101d56 */
[----:B-1----:R-:W-:Y:S02]  /*1870*/  SEL R4, RZ, 0x2, P3 ;  /* 0x00000002ff047807 */ /* 0x002fe40001800000 */
[----:B------:R-:W-:Y:S02]  /*1880*/  IADD3.X R11, R5, UR25, RZ, P0, !PT ;  /* 0x00000019050b7c10 */ /* 0x000fe400087fe4ff */
[----:B------:R-:W-:Y:S01]  /*1890*/  LEA R0, P0, R8, R32, 0x6 ;  /* 0x0000002008007211 */ /* 0x000fe200078030ff */
[----:B------:R-:W-:Y:S02]  /*18a0*/  IMAD.IADD R13, R4, 0x1, R13 ;  /* 0x00000001040d7824 */ /* 0x000fe400078e020d */
[----:B------:R1:W-:Y:S01]  /*18b0*/  LDGSTS.E.BYPASS.LTC128B.128 [R12+0x6080], [R10.64], !P1 ;  /* 0x060800000a0c7fae */ /* 0x0003e2000c901d56 */
[----:B------:R-:W-:Y:S01]  /*18c0*/  LEA.HI.X R8, R8, R14, R9, 0x6, P0 ;  /* 0x0000000e08087211 */ /* 0x000fe200000f3409 */
[----:B------:R-:W-:Y:S01]  /*18d0*/  IMAD.U32 R9, RZ, RZ, UR19 ;  /* 0x00000013ff097e24 */ /* 0x000fe2000f8e00ff */
[----:B------:R-:W-:-:S02]  /*18e0*/  LEA R4, P0, R0, c[0x0][0x160], 0x1 ;  /* 0x0000580000047a11 */ /* 0x000fc400078008ff */
[----:B------:R-:W-:Y:S02]  /*18f0*/  LOP3.LUT P3, RZ, R13, 0x1, RZ, 0xc0, !PT ;  /* 0x000000010dff7812 */ /* 0x000fe4000786c0ff */
[----:B------:R-:W-:Y:S01]  /*1900*/  LEA.HI.X R5, R0, c[0x0][0x164], R8, 0x1, P0 ;  /* 0x0000590000057a11 */ /* 0x000fe200000f0c08 */
[----:B------:R-:W-:Y:S01]  /*1910*/  IMAD.U32 R0, RZ, RZ, UR5 ;  /* 0x00000005ff007e24 */ /* 0x000fe2000f8e00ff */
[----:B----4-:R-:W-:Y:S01]  /*1920*/  LEA R14, P0, R15, R4, 0x6 ;  /* 0x000000040f0e7211 */ /* 0x010fe200078030ff */
[----:B------:R-:W-:Y:S01]  /*1930*/  IMAD.WIDE.U32 R8, R9, c[0x0][0x210], R6 ;  /* 0x0000840009087a25 */ /* 0x000fe200078e0006 */
[----:B------:R-:W-:Y:S02]  /*1940*/  IADD3 R6, P2, R2, UR17, RZ ;  /* 0x0000001102067c10 */ /* 0x000fe4000ff5e0ff */
[----:B------:R-:W-:Y:S02]  /*1950*/  LEA.HI.X R15, R15, R5, R0, 0x6, P0 ;  /* 0x000000050f0f7211 */ /* 0x000fe400000f3400 */
[----:B------:R-:W-:-:S02]  /*1960*/  IADD3 R0, P0, R22, UR10, RZ ;  /* 0x0000000a16007c10 */ /* 0x000fc4000ff1e0ff */
[----:B------:R-:W-:Y:S02]  /*1970*/  IADD3.X R7, R3, UR25, RZ, P2, !PT ;  /* 0x0000001903077c10 */ /* 0x000fe400097fe4ff */
[----:B------:R-:W-:Y:S02]  /*1980*/  LOP3.LUT P2, RZ, R13, 0x2, RZ, 0xc0, !PT ;  /* 0x000000020dff7812 */ /* 0x000fe4000784c0ff */
[----:B-1----:R-:W-:Y:S02]  /*1990*/  IADD3 R10, P1, R2, UR16, RZ ;  /* 0x00000010020a7c10 */ /* 0x002fe4000ff3e0ff */
[----:B--2---:R-:W-:Y:S02]  /*19a0*/  IADD3.X R2, R16, UR15, RZ, P0, !PT ;  /* 0x0000000f10027c10 */ /* 0x004fe400087fe4ff */
[C---:B-----5:R-:W-:Y:S02]  /*19b0*/  LEA R16, P0, R0.reuse, c[0x0][0x258], 0x2 ;  /* 0x0000960000107a11 */ /* 0x060fe400078010ff */
[----:B------:R-:W-:Y:S01]  /*19c0*/  IADD3.X R11, R3, UR13, RZ, P1, !PT ;  /* 0x0000000d030b7c10 */ /* 0x000fe20008ffe4ff */
[----:B------:R-:W-:Y:S01]  /*19d0*/  ULDC.64 UR12, c[0x0][0x208] ;  /* 0x00008200000c7ab9 */ /* 0x000fe20000000a00 */
[----:B------:R-:W-:Y:S01]  /*19e0*/  LEA.HI.X R17, R0, c[0x0][0x25c], R2, 0x2, P0 ;  /* 0x0000970000117a11 */ /* 0x000fe200000f1402 */
[----:B------:R-:W-:Y:S01]  /*19f0*/  IMAD.U32 R0, RZ, RZ, UR10 ;  /* 0x0000000aff007e24 */ /* 0x000fe2000f8e00ff */
[----:B------:R-:W-:Y:S01]  /*1a00*/  IADD3 R3, R9, UR6, RZ ;  /* 0x0000000609037c10 */ /* 0x000fe2000fffe0ff */
[----:B------:R-:W-:Y:S01]  /*1a10*/  IMAD.U32 R9, RZ, RZ, UR20 ;  /* 0x00000014ff097e24 */ /* 0x000fe2000f8e00ff */
[----:B------:R-:W-:Y:S01]  /*1a20*/  ISETP.GE.AND P1, PT, R18, c[0x0][0x1fc], PT ;  /* 0x00007f0012007a0c */ /* 0x000fe20003f26270 */
[----:B------:R-:W-:Y:S01]  /*1a30*/  IMAD.MOV.U32 R2, RZ, RZ, R8 ;  /* 0x000000ffff027224 */ /* 0x000fe200078e0008 */
[----:B------:R-:W-:Y:S01]  /*1a40*/  ISETP.GE.AND P0, PT, R30, c[0x0][0x1fc], PT ;  /* 0x00007f001e007a0c */ /* 0x000fe20003f06270 */
[----:B------:R-:W-:Y:S01]  /*1a50*/  ULDC.64 UR6, c[0x0][0x218] ;  /* 0x0000860000067ab9 */ /* 0x000fe20000000a00 */
[----:B------:R-:W-:Y:S01]  /*1a60*/  IADD3 R8, -R246, c[0x0][0x168], -R0 ;  /* 0x00005a00f6087a10 */ /* 0x000fe20007ffe900 */
[----:B------:R-:W-:Y:S01]  /*1a70*/  IMAD.WIDE.U32 R22, R9, c[0x0][0x218], R2 ;  /* 0x0000860009167a25 */ /* 0x000fe200078e0002 */
[----:B------:R-:W-:Y:S01]  /*1a80*/  SEL R0, RZ, 0x1, P1 ;  /* 0x00000001ff007807 */ /* 0x000fe20000800000 */
[----:B------:R-:W-:Y:S01]  /*1a90*/  UIMAD UR6, UR9, UR6, URZ ;  /* 0x00000006090672a4 */ /* 0x000fe2000f8e023f */
[----:B------:R-:W-:Y:S01]  /*1aa0*/  SEL R2, RZ, 0xffffffff, P0 ;  /* 0xffffffffff027807 */ /* 0x000fe20000000000 */
[----:B------:R-:W-:Y:S01]  /*1ab0*/  USHF.L.U64.HI UR13, UR12, UR14, UR13 ;  /* 0x0000000e0c0d7299 */ /* 0x000fe2000801020d */
[C---:B------:R-:W-:Y:S01]  /*1ac0*/  ISETP.LT.OR P1, PT, R8.reuse, 0x1, !P3 ;  /* 0x000000010800780c */ /* 0x040fe20005f21670 */
[----:B------:R-:W-:Y:S01]  /*1ad0*/  UIMAD UR7, UR20, UR7, UR6 ;  /* 0x00000007140772a4 */ /* 0x000fe2000f8e0206 */
[C---:B------:R-:W-:Y:S01]  /*1ae0*/  ISETP.LT.OR P0, PT, R8.reuse, 0x1, !P2 ;  /* 0x000000010800780c */ /* 0x040fe20005701670 */
[----:B------:R-:W-:Y:S01]  /*1af0*/  USHF.L.U32 UR14, UR12, 0x6, URZ ;  /* 0x000000060c0e7899 */ /* 0x000fe2000800063f */
[----:B------:R-:W-:Y:S01]  /*1b00*/  ISETP.LT.OR P3, PT, R8, 0x21, !P3 ;  /* 0x000000210800780c */ /* 0x000fe20005f61670 */
[----:B------:R-:W-:Y:S01]  /*1b10*/  IMAD.SHL.U32 R2, R2, 0x2, RZ ;  /* 0x0000000202027824 */ /* 0x000fe200078e00ff */
[----:B------:R1:W-:Y:S01]  /*1b20*/  LDGSTS.E.BYPASS.LTC128B.128 [R12+0x3080], [R10.64], !P4 ;  /* 0x030800000a0c7fae */ /* 0x0003e2000e101d56 */
[----:B------:R-:W-:Y:S01]  /*1b30*/  IADD3 R251, R23, UR7, RZ ;  /* 0x0000000717fb7c10 */ /* 0x000fe2000fffe0ff */
[----:B------:R-:W-:Y:S01]  /*1b40*/  UIMAD UR6, UR13, UR24, URZ ;  /* 0x000000180d0672a4 */ /* 0x000fe2000f8e023f */
[----:B------:R-:W-:Y:S01]  /*1b50*/  IMAD.U32 R26, RZ, RZ, UR14 ;  /* 0x0000000eff1a7e24 */ /* 0x000fe2000f8e00ff */
[----:B------:R2:W-:Y:S01]  /*1b60*/  STL.64 [R1+0x8], R22 ;  /* 0x0000081601007387 */ /* 0x0005e20000100a00 */
[----:B------:R-:W-:Y:S01]  /*1b70*/  LOP3.LUT R0, R2, 0x2, R0, 0xe2, !PT ;  /* 0x0000000202007812 */ /* 0x000fe200078ee200 */
[----:B------:R-:W-:Y:S01]  /*1b80*/  IMAD.MOV.U32 R250, RZ, RZ, R22 ;  /* 0x000000fffffa7224 */ /* 0x000fe200078e0016 */
[----:B------:R-:W-:Y:S01]  /*1b90*/  UIMAD UR6, UR11, UR14, UR6 ;  /* 0x0000000e0b0672a4 */ /* 0x000fe2000f8e0206 */
[----:B------:R3:W-:Y:S01]  /*1ba0*/  LDGSTS.E.BYPASS.LTC128B.128 [R12+0x7080], [R6.64], !P5 ;  /* 0x07080000060c7fae */ /* 0x0007e2000e901d56 */
[C---:B------:R-:W-:Y:S01]  /*1bb0*/  LOP3.LUT P4, RZ, R0.reuse, 0x1, RZ, 0xc0, !PT ;  /* 0x0000000100ff7812 */ /* 0x040fe2000788c0ff */
[----:B------:R-:W-:Y:S01]  /*1bc0*/  ULDC UR11, c[0x0][0x20c] ;  /* 0x00008300000b7ab9 */ /* 0x000fe20000000800 */
[----:B------:R-:W-:Y:S01]  /*1bd0*/  LOP3.LUT P5, RZ, R0, 0x2, RZ, 0xc0, !PT ;  /* 0x0000000200ff7812 */ /* 0x000fe200078ac0ff */
[----:B------:R-:W0:Y:S01]  /*1be0*/  LDGDEPBAR ;  /* 0x00000000000079af */ /* 0x000e220000000000 */
[----:B------:R-:W-:-:S03]  /*1bf0*/  ISETP.LT.OR P2, PT, R8, 0x21, !P2 ;  /* 0x000000210800780c */ /* 0x000fc60005741670 */
[----:B------:R4:W-:Y:S01]  /*1c00*/  LDGSTS.E.BYPASS.LTC128B.128 [R12+0x10080], [R4.64], !P1 ;  /* 0x10080000040c7fae */ /* 0x0009e2000c901d56 */
[----:B------:R-:W-:-:S03]  /*1c10*/  ISETP.LT.OR P1, PT, R8, 0x1, !P4 ;  /* 0x000000010800780c */ /* 0x000fc60006721670 */
[----:B------:R4:W-:Y:S04]  /*1c20*/  LDGSTS.E.BYPASS.LTC128B.128 [R12+0x12080], [R4.64+0x80], !P0 ;  /* 0x12080080040c7fae */ /* 0x0009e8000c101d56 */
[----:B------:R5:W-:Y:S01]  /*1c30*/  LDGSTS.E.BYPASS.LTC128B.128 [R12+0x11080], [R14.64], !P3 ;  /* 0x110800000e0c7fae */ /* 0x000be2000d901d56 */
[----:B------:R-:W-:-:S03]  /*1c40*/  ISETP.GT.AND P3, PT, R248, 0xf, PT ;  /* 0x0000000ff800780c */ /* 0x000fc60003f64270 */
[----:B------:R5:W-:Y:S01]  /*1c50*/  LDGSTS.E.BYPASS.LTC128B.128 [R12+0x13080], [R14.64+0x80], !P2 ;  /* 0x130800800e0c7fae */ /* 0x000be2000d101d56 */
[----:B------:R-:W-:Y:S02]  /*1c60*/  ISETP.LT.OR P2, PT, R8, 0x21, !P5 ;  /* 0x000000210800780c */ /* 0x000fe40006f41670 */
[----:B--2---:R-:W-:Y:S01]  /*1c70*/  LEA.HI R23, R29, R248, RZ, 0x5 ;  /* 0x000000f81d177211 */ /* 0x004fe200078f28ff */
[----:B---3--:R-:W-:-:S05]  /*1c80*/  IMAD.WIDE.U32 R6, R26, UR24, R250 ;  /* 0x000000181a067c25 */ /* 0x008fca000f8e00fa */
[----:B------:R-:W-:Y:S01]  /*1c90*/  IADD3 R3, R7, UR6, RZ ;  /* 0x0000000607037c10 */ /* 0x000fe2000fffe0ff */
[----:B------:R-:W-:Y:S01]  /*1ca0*/  UMOV UR6, 0x5 ;  /* 0x0000000500067882 */ /* 0x000fe20000000000 */
[C---:B------:R-:W-:Y:S01]  /*1cb0*/  LEA R2, P0, R6.reuse, c[0x0][0x1f0], 0x1 ;  /* 0x00007c0006027a11 */ /* 0x040fe200078008ff */
[----:B------:R-:W-:Y:S02]  /*1cc0*/  USHF.L.U64.HI UR11, UR12, UR6, UR11 ;  /* 0x000000060c0b7299 */ /* 0x000fe4000801020b */
[----:B------:R-:W-:Y:S01]  /*1cd0*/  USHF.L.U32 UR12, UR12, 0x5, URZ ;  /* 0x000000050c0c7899 */ /* 0x000fe2000800063f */
[----:B------:R-:W-:Y:S01]  /*1ce0*/  LEA.HI.X R3, R6, c[0x0][0x1f4], R3, 0x1, P0 ;  /* 0x00007d0006037a11 */ /* 0x000fe200000f0c03 */
[----:B------:R-:W-:Y:S01]  /*1cf0*/  ULDC.64 UR6, c[0x0][0x290] ;  /* 0x0000a40000067ab9 */ /* 0x000fe20000000a00 */
[----:B----4-:R-:W-:Y:S01]  /*1d00*/  SHF.R.S32.HI R4, RZ, 0x5, R23 ;  /* 0x00000005ff047819 */ /* 0x010fe20000011417 */
[----:B------:R-:W-:Y:S01]  /*1d10*/  USHF.L.U32 UR16, UR12, 0x1, URZ ;  /* 0x000000010c107899 */ /* 0x000fe2000800063f */
[----:B------:R-:W-:Y:S01]  /*1d20*/  ISETP.LT.OR P0, PT, R8, 0x1, !P5 ;  /* 0x000000010800780c */ /* 0x000fe20006f01670 */
[----:B------:R-:W-:Y:S01]  /*1d30*/  UIMAD UR6, UR9, UR6, URZ ;  /* 0x00000006090672a4 */ /* 0x000fe2000f8e023f */
[----:B------:R-:W-:Y:S01]  /*1d40*/  LEA.HI R0, R23, R4, RZ, 0x1 ;  /* 0x0000000417007211 */ /* 0x000fe200078f08ff */
[----:B------:R-:W-:Y:S01]  /*1d50*/  IMAD.U32 R5, RZ, RZ, UR20 ;  /* 0x00000014ff057e24 */ /* 0x000fe2000f8e00ff */
[----:B------:R-:W-:Y:S01]  /*1d60*/  USHF.L.U64.HI UR9, UR12, 0x1, UR11 ;  /* 0x000000010c097899 */ /* 0x000fe2000801020b */
[----:B-----5:R-:W-:Y:S01]  /*1d70*/  LEA.HI R14, R29, R248, RZ, 0x2 ;  /* 0x000000f81d0e7211 */ /* 0x020fe200078f10ff */
[----:B------:R-:W-:Y:S01]  /*1d80*/  UIMAD UR6, UR20, UR7, UR6 ;  /* 0x00000007140672a4 */ /* 0x000fe2000f8e0206 */
[----:B------:R-:W-:Y:S01]  /*1d90*/  LOP3.LUT R0, R0, 0xfffffffe, RZ, 0xc0, !PT ;  /* 0xfffffffe00007812 */ /* 0x000fe200078ec0ff */
[----:B------:R-:W-:Y:S01]  /*1da0*/  IMAD.WIDE.U32 R32, R5, c[0x0][0x290], R20 ;  /* 0x0000a40005207a25 */ /* 0x000fe200078e0014 */
[----:B-1----:R-:W-:-:S03]  /*1db0*/  SHF.R.S32.HI R10, RZ, 0x1f, R14 ;  /* 0x0000001fff0a7819 */ /* 0x002fc6000001140e */
[----:B------:R-:W-:Y:S01]  /*1dc0*/  IMAD.IADD R22, R4, 0x1, -R0 ;  /* 0x0000000104167824 */ /* 0x000fe200078e0a00 */
[----:B------:R-:W-:Y:S01]  /*1dd0*/  IADD3 R31, R33, UR6, RZ ;  /* 0x00000006211f7c10 */ /* 0x000fe2000fffe0ff */
[----:B------:R-:W-:Y:S01]  /*1de0*/  @!P3 IMAD.SHL.U32 R0, R248, 0x10, RZ ;  /* 0x00000010f800b824 */ /* 0x000fe200078e00ff */
[----:B------:R-:W-:Y:S01]  /*1df0*/  UIADD3 UR6, UR24, 0x1, URZ ;  /* 0x0000000118067890 */ /* 0x000fe2000fffe03f */
[----:B------:R1:W-:Y:S03]  /*1e00*/  STL.64 [R1+0x20], R32 ;  /* 0x0000202001007387 */ /* 0x0003e60000100a00 */
[----:B------:R-:W-:Y:S01]  /*1e10*/  UISETP.GE.AND UP0, UPT, UR6, UR18, UPT ;  /* 0x000000120600728c */ /* 0x000fe2000bf06270 */
[----:B------:R2:W-:Y:S04]  /*1e20*/  @!P3 LDGSTS.E.BYPASS.LTC128B.128 [R0+0x20080], [R16.64] ;  /* 0x200800001000bfae */ /* 0x0005e8000b901d56 */
[----:B------:R-:W0:Y:S04]  /*1e30*/  LDGDEPBAR ;  /* 0x00000000000079af */ /* 0x000e280000000000 */
[----:B------:R3:W-:Y:S01]  /*1e40*/  LDGSTS.E.BYPASS.LTC128B.128 [R12+0x18080], [R2.64], !P1 ;  /* 0x18080000020c7fae */ /* 0x0007e2000c901d56 */
[----:B------:R-:W-:-:S02]  /*1e50*/  ISETP.LT.OR P1, PT, R8, 0x21, !P4 ;  /* 0x000000210800780c */ /* 0x000fc40006721670 */
[----:B------:R-:W-:Y:S01]  /*1e60*/  SHF.R.S32.HI R8, RZ, 0x2, R14 ;  /* 0x00000002ff087819 */ /* 0x000fe2000001140e */
[----:B------:R3:W-:Y:S04]  /*1e70*/  LDGSTS.E.BYPASS.LTC128B.128 [R12+0x1a080], [R2.64+0x80], !P0 ;  /* 0x1a080080020c7fae */ /* 0x0007e8000c101d56 */
[----:B------:R1:W-:Y:S01]  /*1e80*/  STL [R1+0x1c], R31 ;  /* 0x00001c1f01007387 */ /* 0x0003e20000100800 */
[----:B--2---:R-:W-:Y:S01]  /*1e90*/  LEA.HI R0, R29, R248, RZ, 0x4 ;  /* 0x000000f81d007211 */ /* 0x004fe200078f20ff */
[----:B------:R-:W-:-:S03]  /*1ea0*/  IMAD.SHL.U32 R17, R22, 0x10, RZ ;  /* 0x0000001016117824 */ /* 0x000fc600078e00ff */
[----:B------:R-:W-:Y:S02]  /*1eb0*/  SHF.R.S32.HI R9, RZ, 0x4, R0 ;  /* 0x00000004ff097819 */ /* 0x000fe40000011400 */
[C---:B------:R-:W-:Y:S02]  /*1ec0*/  LOP3.LUT R5, R0.reuse, 0xfffffff0, RZ, 0xc0, !PT ;  /* 0xfffffff000057812 */ /* 0x040fe400078ec0ff */
[----:B------:R-:W-:-:S03]  /*1ed0*/  LEA.HI R4, R0, R9, RZ, 0x1 ;  /* 0x0000000900047211 */ /* 0x000fc600078f08ff */
[----:B------:R-:W-:Y:S01]  /*1ee0*/  IMAD.IADD R5, R248, 0x1, -R5 ;  /* 0x00000001f8057824 */ /* 0x000fe200078e0a05 */
[----:B---3--:R-:W-:Y:S02]  /*1ef0*/  IADD3 R2, P0, R2, UR16, RZ ;  /* 0x0000001002027c10 */ /* 0x008fe4000ff1e0ff */
[----:B------:R-:W-:Y:S02]  /*1f00*/  LOP3.LUT R4, R4, 0xfffffffe, RZ, 0xc0, !PT ;  /* 0xfffffffe04047812 */ /* 0x000fe400078ec0ff */
[----:B------:R-:W-:Y:S02]  /*1f10*/  IADD3.X R3, R3, UR9, RZ, P0, !PT ;  /* 0x0000000903037c10 */ /* 0x000fe400087fe4ff */
[----:B------:R-:W-:Y:S01]  /*1f20*/  IADD3 R0, P0, R32, UR10, RZ ;  /* 0x0000000a20007c10 */ /* 0x000fe2000ff1e0ff */
[----:B------:R-:W-:Y:S01]  /*1f30*/  IMAD.IADD R11, R9, 0x1, -R4 ;  /* 0x00000001090b7824 */ /* 0x000fe200078e0a04 */
[----:B------:R-:W-:Y:S01]  /*1f40*/  LEA.HI R4, R10, R8, RZ, 0x3 ;  /* 0x000000080a047211 */ /* 0x000fe200078f18ff */
[----:B------:R2:W-:Y:S01]  /*1f50*/  LDGSTS.E.BYPASS.LTC128B.128 [R12+0x19080], [R2.64], !P1 ;  /* 0x19080000020c7fae */ /* 0x0005e2000c901d56 */
[----:B------:R-:W-:Y:S01]  /*1f60*/  IADD3.X R6, R31, UR15, RZ, P0, !PT ;  /* 0x0000000f1f067c10 */ /* 0x000fe200087fe4ff */
[----:B------:R-:W-:Y:S01]  /*1f70*/  IMAD R10, R11, 0x800, R28 ;  /* 0x000008000b0a7824 */ /* 0x000fe200078e021c */
[----:B------:R-:W-:Y:S01]  /*1f80*/  LEA R20, P0, R0, c[0x0][0x280], 0x2 ;  /* 0x0000a00000147a11 */ /* 0x000fe200078010ff */
[----:B------:R2:W-:Y:S01]  /*1f90*/  LDGSTS.E.BYPASS.LTC128B.128 [R12+0x1b080], [R2.64+0x80], !P2 ;  /* 0x1b080080020c7fae */ /* 0x0005e2000d101d56 */
[----:B------:R-:W-:-:S02]  /*1fa0*/  SHF.R.S32.HI R7, RZ, 0x1f, R5 ;  /* 0x0000001fff077819 */ /* 0x000fc40000011405 */
[----:B------:R-:W-:Y:S02]  /*1fb0*/  LEA.HI.X R21, R0, c[0x0][0x284], R6, 0x2, P0 ;  /* 0x0000a10000157a11 */ /* 0x000fe400000f1406 */
[----:B------:R-:W-:Y:S01]  /*1fc0*/  LOP3.LUT R0, R4, 0xfffffff8, RZ, 0xc0, !PT ;  /* 0xfffffff804007812 */ /* 0x000fe200078ec0ff */
[----:B------:R-:W-:Y:S01]  /*1fd0*/  IMAD.SHL.U32 R4, R11, 0x20, RZ ;  /* 0x000000200b047824 */ /* 0x000fe200078e00ff */
[----:B------:R-:W-:Y:S02]  /*1fe0*/  R2P PR, R24, 0x6 ;  /* 0x0000000618007804 */ /* 0x000fe40000000000 */
[----:B------:R-:W-:Y:S02]  /*1ff0*/  LEA.HI R13, R7, R5, RZ, 0x3 ;  /* 0x00000005070d7211 */ /* 0x000fe400078f18ff */
[----:B------:R-:W-:Y:S02]  /*2000*/  PLOP3.LUT P0, PT, PT, PT, UP0, 0x80, 0x0 ;  /* 0x000000000000781c */ /* 0x000fe40003f0f008 */
[----:B------:R-:W-:-:S02]  /*2010*/  LOP3.LUT R7, R13, 0xfffffff8, RZ, 0xc0, !PT ;  /* 0xfffffff80d077812 */ /* 0x000fc400078ec0ff */
[----:B------:R-:W-:Y:S02]  /*2020*/  SEL R222, R222, 0xfffffff0, !P1 ;  /* 0xfffffff0dede7807 */ /* 0x000fe40004800000 */
[----:B------:R-:W-:Y:S01]  /*2030*/  SEL R223, R223, 0xffffffe0, !P2 ;  /* 0xffffffe0dfdf7807 */ /* 0x000fe20005000000 */
[----:B------:R-:W-:Y:S02]  /*2040*/  IMAD.IADD R7, R5, 0x1, -R7 ;  /* 0x0000000105077824 */ /* 0x000fe400078e0a07 */
        /* <DEDUP_REMOVED lines=43> */
[----:B------:R-:W-:Y:S01]  /*2300*/  SHF.R.S32.HI R2, RZ, 0x1f, R6 ;  /* 0x0000001fff027819 */ /* 0x000fe20000011406 */
[----:B------:R1:W-:Y:S03]  /*2310*/  STL [R1+0x3c], R3 ;  /* 0x00003c0301007387 */ /* 0x0003e60000100800 */
[----:B--2---:R-:W-:-:S02]  /*2320*/  LEA.HI R10, R2, R6, RZ, 0x2 ;  /* 0x00000006020a7211 */ /* 0x004fc400078f10ff */
[----:B------:R-:W-:Y:S02]  /*2330*/  IADD3 R2, R12, 0x18080, RZ ;  /* 0x000180800c027810 */ /* 0x000fe40007ffe0ff */
[----:B------:R-:W-:-:S03]  /*2340*/  LEA.HI.SX32 R252, R10, R17, 0x1e ;  /* 0x000000110afc7211 */ /* 0x000fc600078ff2ff */
[----:B------:R1:W-:Y:S01]  /*2350*/  STL [R1+0x38], R2 ;  /* 0x0000380201007387 */ /* 0x0003e20000100800 */
[----:B------:R-:W-:Y:S05]  /*2360*/  @P0 BRA `(.L_x_1845) ;  /* 0x000001f000000947 */ /* 0x000fea0003800000 */
[----:B------:R-:W-:Y:S01]  /*2370*/  USHF.R.S32.HI UR7, URZ, 0x1f, UR6 ;  /* 0x0000001f3f077899 */ /* 0x000fe20008011406 */
[----:B------:R-:W-:Y:S01]  /*2380*/  IMAD.WIDE.U32 R8, R26, UR6, R250 ;  /* 0x000000061a087c25 */ /* 0x000fe2000f8e00fa */
[----:B------:R-:W-:Y:S01]  /*2390*/  UIMAD UR13, UR13, UR6, URZ ;  /* 0x000000060d0d72a4 */ /* 0x000fe2000f8e023f */
[----:B------:R-:W-:Y:S01]  /*23a0*/  ISETP.GE.AND P1, PT, R18, c[0x0][0x1fc], PT ;  /* 0x00007f0012007a0c */ /* 0x000fe20003f26270 */
[----:B------:R-:W-:Y:S01]  /*23b0*/  USHF.L.U32 UR10, UR6, 0x6, URZ ;  /* 0x00000006060a7899 */ /* 0x000fe2000800063f */
[----:B------:R-:W-:Y:S01]  /*23c0*/  BSSY B0, `(.L_x_1845) ;  /* 0x0000019000007945 */ /* 0x000fe20003800000 */
[----:B------:R-:W-:Y:S01]  /*23d0*/  UIMAD UR7, UR7, UR14, UR13 ;  /* 0x0000000e070772a4 */ /* 0x000fe2000f8e020d */
[----:B-1----:R-:W-:-:S03]  /*23e0*/  LEA R2, P0, R8, c[0x0][0x1f0], 0x1 ;  /* 0x00007c0008027a11 */ /* 0x002fc600078008ff */
[----:B------:R-:W-:Y:S02]  /*23f0*/  IMAD.U32 R11, RZ, RZ, UR10 ;  /* 0x0000000aff0b7e24 */ /* 0x000fe4000f8e00ff */
        /* <DEDUP_REMOVED lines=8> */
[----:B------:R-:W-:-:S04]  /*2480*/  ISETP.GE.AND P0, PT, R30, c[0x0][0x1fc], PT ;  /* 0x00007f001e007a0c */ /* 0x000fc80003f06270 */
[C---:B------:R-:W-:Y:S02]  /*2490*/  ISETP.LT.OR P2, PT, R4.reuse, 0x1, P0 ;  /* 0x000000010400780c */ /* 0x040fe40000741670 */
[----:B------:R-:W-:-:S11]  /*24a0*/  ISETP.LT.OR P0, PT, R4, 0x21, P0 ;  /* 0x000000210400780c */ /* 0x000fd60000701670 */
[----:B------:R1:W-:Y:S04]  /*24b0*/  LDGSTS.E.BYPASS.LTC128B.128 [R12+0x1e080], [R2.64+0x80], !P2 ;  /* 0x1e080080020c7fae */ /* 0x0003e8000d101d56 */
[----:B------:R2:W-:Y:S04]  /*24c0*/  LDGSTS.E.BYPASS.LTC128B.128 [R12+0x1d080], [R8.64], !P1 ;  /* 0x1d080000080c7fae */ /* 0x0005e8000c901d56 */
[----:B------:R2:W-:Y:S01]  /*24d0*/  LDGSTS.E.BYPASS.LTC128B.128 [R12+0x1f080], [R8.64+0x80], !P0 ;  /* 0x1f080080080c7fae */ /* 0x0005e2000c101d56 */
[----:B-1----:R-:W-:-:S04]  /*24e0*/  IADD3 R3, P1, R32, UR10, RZ ;  /* 0x0000000a20037c10 */ /* 0x002fc8000ff3e0ff */
[----:B------:R-:W-:Y:S02]  /*24f0*/  LEA R2, P0, R3, c[0x0][0x280], 0x2 ;  /* 0x0000a00003027a11 */ /* 0x000fe400078010ff */
[----:B------:R-:W-:-:S04]  /*2500*/  LEA.HI.X.SX32 R4, R11, R31, 0x1, P1 ;  /* 0x0000001f0b047211 */ /* 0x000fc800008f0eff */
[----:B------:R-:W-:Y:S01]  /*2510*/  LEA.HI.X R3, R3, c[0x0][0x284], R4, 0x2, P0 ;  /* 0x0000a10003037a11 */ /* 0x000fe200000f1404 */
[----:B------:R-:W-:Y:S05]  /*2520*/  @P3 BRA `(.L_x_1846) ;  /* 0x0000002000003947 */ /* 0x000fea0003800000 */
[----:B--2---:R-:W-:-:S05]  /*2530*/  SHF.L.U32 R4, R248, 0x4, RZ ;  /* 0x00000004f8047819 */ /* 0x004fca00000006ff */
[----:B------:R1:W-:Y:S02]  /*2540*/  LDGSTS.E.BYPASS.LTC128B.128 [R4+0x20380], [R2.64] ;  /* 0x2038000002047fae */ /* 0x0003e4000b901d56 */
.L_x_1846:
[----:B--2---:R-:W-:Y:S05]  /*2550*/  BSYNC B0 ;  /* 0x0000000000007941 */ /* 0x004fea0003800000 */
.L_x_1845:
[----:B-1----:R-:W-:Y:S01]  /*2560*/  SHF.R.S32.HI R2, RZ, 0x1f, R25 ;  /* 0x0000001fff027819 */ /* 0x002fe20000011419 */
[----:B------:R-:W0:Y:S01]  /*2570*/  LDGDEPBAR ;  /* 0x00000000000079af */ /* 0x000e220000000000 */
[----:B------:R-:W-:Y:S01]  /*2580*/  LOP3.LUT R3, R10, 0x7ffffffc, RZ, 0xc0, !PT ;  /* 0x7ffffffc0a037812 */ /* 0x000fe200078ec0ff */
[----:B------:R-:W-:Y:S01]  /*2590*/  IMAD.MOV.U32 R232, RZ, RZ, 0x20 ;  /* 0x00000020ffe87424 */ /* 0x000fe200078e00ff */
[----:B------:R-:W-:Y:S01]  /*25a0*/  LEA.HI R2, R2, R25, RZ, 0x2 ;  /* 0x0000001902027211 */ /* 0x000fe200078f10ff */
[----:B------:R-:W-:Y:S01]  /*25b0*/  IMAD.MOV.U32 R228, RZ, RZ, 0x10 ;  /* 0x00000010ffe47424 */ /* 0x000fe200078e00ff */
[----:B------:R-:W-:Y:S01]  /*25c0*/  LOP3.LUT P0, RZ, R24, 0x4, RZ, 0xc0, !PT ;  /* 0x0000000418ff7812 */ /* 0x000fe2000780c0ff */
[----:B------:R-:W-:Y:S01]  /*25d0*/  IMAD.IADD R3, R6, 0x1, -R3 ;  /* 0x0000000106037824 */ /* 0x000fe200078e0a03 */
[----:B------:R-:W-:Y:S01]  /*25e0*/  LOP3.LUT R2, R2, 0x1ffffffc, RZ, 0xc0, !PT ;  /* 0x1ffffffc02027812 */ /* 0x000fe200078ec0ff */
[----:B------:R-:W-:Y:S01]  /*25f0*/  IMAD.SHL.U32 R221, R5, 0x2, RZ ;  /* 0x0000000205dd7824 */ /* 0x000fe200078e00ff */
[----:B------:R-:W-:Y:S01]  /*2600*/  LOP3.LUT P1, RZ, R7, 0x4, RZ, 0xc0, !PT ;  /* 0x0000000407ff7812 */ /* 0x000fe2000782c0ff */
[----:B------:R-:W-:Y:S01]  /*2610*/  IMAD.MOV.U32 R225, RZ, RZ, -0x40 ;  /* 0xffffffc0ffe17424 */ /* 0x000fe200078e00ff */
[----:B------:R-:W-:Y:S01]  /*2620*/  IADD3 R237, R238, 0x204c0, RZ ;  /* 0x000204c0eeed7810 */ /* 0x000fe20007ffe0ff */
[----:B------:R-:W-:Y:S01]  /*2630*/  IMAD.IADD R2, R25, 0x1, -R2 ;  /* 0x0000000119027824 */ /* 0x000fe200078e0a02 */
[----:B------:R-:W-:Y:S01]  /*2640*/  SEL R226, R232, 0xffffffe0, !P1 ;  /* 0xffffffe0e8e27807 */ /* 0x000fe20004800000 */
[----:B------:R-:W-:Y:S01]  /*2650*/  IMAD R222, R222, 0x2, R221 ;  /* 0x00000002dede7824 */ /* 0x000fe200078e02dd */
[C---:B------:R-:W-:Y:S01]  /*2660*/  IADD3 R216, R223.reuse, R0, RZ ;  /* 0x00000000dfd87210 */ /* 0x040fe20007ffe0ff */
[----:B------:R-:W-:Y:S01]  /*2670*/  IMAD R2, R2, 0x4, R3 ;  /* 0x0000000402027824 */ /* 0x000fe200078e0203 */
[----:B------:R-:W-:Y:S01]  /*2680*/  IADD3 R229, R220, R226, RZ ;  /* 0x000000e2dce57210 */ /* 0x000fe20007ffe0ff */
[----:B------:R-:W-:Y:S01]  /*2690*/  IMAD R224, R223, 0x2, R221 ;  /* 0x00000002dfe07824 */ /* 0x000fe200078e02dd */
[----:B------:R-:W-:Y:S01]  /*26a0*/  @P0 IADD3 R237, R13, -0x40, RZ ;  /* 0xffffffc00ded0810 */ /* 0x000fe20007ffe0ff */
[----:B------:R-:W-:Y:S01]  /*26b0*/  IMAD.SHL.U32 R4, R2, 0x2, RZ ;  /* 0x0000000202047824 */ /* 0x000fe200078e00ff */
[----:B------:R-:W-:Y:S01]  /*26c0*/  LOP3.LUT P0, RZ, R7, 0x2, RZ, 0xc0, !PT ;  /* 0x0000000207ff7812 */ /* 0x000fe2000780c0ff */
[----:B------:R-:W-:Y:S01]  /*26d0*/  IMAD.SHL.U32 R217, R0, 0x2, RZ ;  /* 0x0000000200d97824 */ /* 0x000fe200078e00ff */
[----:B------:R-:W-:Y:S01]  /*26e0*/  CS2R R194, SRZ ;  /* 0x0000000000c27805 */ /* 0x000fe2000001ff00 */
[----:B------:R-:W-:Y:S01]  /*26f0*/  CS2R R192, SRZ ;  /* 0x0000000000c07805 */ /* 0x000fe2000001ff00 */
[----:B------:R1:W-:Y:S01]  /*2700*/  STL [R1+0x28], R4 ;  /* 0x0000280401007387 */ /* 0x0003e20000100800 */
        /* <DEDUP_REMOVED lines=64> */
[----:B------:R-:W-:Y:S01]  /*2b10*/  LEA R223, R223, R222, 0x1 ;  /* 0x000000dedfdf7211 */ /* 0x000fe200078e08ff */
[----:B------:R-:W-:Y:S01]  /*2b20*/  IMAD.IADD R230, R220, 0x1, R228 ;  /* 0x00000001dce67824 */ /* 0x000fe200078e02e4 */
[----:B------:R-:W-:Y:S01]  /*2b30*/  SHF.R.S32.HI R249, RZ, 0x1f, R248 ;  /* 0x0000001ffff97819 */ /* 0x000fe200000114f8 */
[----:B------:R-:W-:Y:S01]  /*2b40*/  IMAD.IADD R231, R228, 0x1, R229 ;  /* 0x00000001e4e77824 */ /* 0x000fe200078e02e5 */
[----:B------:R-:W-:Y:S01]  /*2b50*/  SEL R225, R225, 0x40, P1 ;  /* 0x00000040e1e17807 */ /* 0x000fe20000800000 */
[----:B------:R-:W-:Y:S01]  /*2b60*/  USHF.L.U64.HI UR13, UR4, 0x5, UR5 ;  /* 0x00000005040d7899 */ /* 0x000fe20008010205 */
[----:B------:R-:W-:Y:S01]  /*2b70*/  IADD3 R245, -R4, UR8, RZ ;  /* 0x0000000804f57c10 */ /* 0x000fe2000fffe1ff */
[----:B------:R-:W-:-:S02]  /*2b80*/  USHF.L.U32 UR14, UR4, 0x5, URZ ;  /* 0x00000005040e7899 */ /* 0x000fc4000800063f */
[----:B------:R-:W-:Y:S02]  /*2b90*/  UMOV UR5, URZ ;  /* 0x0000003f00057c82 */ /* 0x000fe40008000000 */
[----:B------:R-:W-:Y:S02]  /*2ba0*/  UMOV UR17, 0x1 ;  /* 0x0000000100117882 */ /* 0x000fe40000000000 */
[----:B------:R-:W-:Y:S02]  /*2bb0*/  UMOV UR16, URZ ;  /* 0x0000003f00107c82 */ /* 0x000fe40008000000 */
[----:B------:R-:W-:Y:S02]  /*2bc0*/  UMOV UR10, 0xffffffc0 ;  /* 0xffffffc0000a7882 */ /* 0x000fe40000000000 */
[----:B------:R-:W-:Y:S02]  /*2bd0*/  ULDC UR9, c[0x0][0x168] ;  /* 0x00005a0000097ab9 */ /* 0x000fe40000000800 */
[----:B-1----:R-:W-:-:S02]  /*2be0*/  ULDC UR8, c[0x0][0x198] ;  /* 0x0000660000087ab9 */ /* 0x002fc40000000800 */
.L_x_1849:
        /* <DEDUP_REMOVED lines=9> */
[----:B------:R-:W-:Y:S02]  /*2c80*/  MOV R0, UR5 ;  /* 0x0000000500007c02 */ /* 0x000fe40008000f00 */
[----:B------:R-:W-:Y:S02]  /*2c90*/  SHF.L.U32 R204, R204, 0x1, RZ ;  /* 0x00000001cccc7819 */ /* 0x000fe400000006ff */
[----:B------:R-:W-:Y:S01]  /*2ca0*/  PLOP3.LUT P1, PT, PT, PT, UP0, 0x80, 0x0 ;  /* 0x000000000000781c */ /* 0x000fe20003f2f008 */
[----:B------:R-:W-:Y:S05]  /*2cb0*/  IMAD R3, R0, 0x2000, R228 ;  /* 0x0000200000037824 */ /* 0x000fea00078e02e4 */
[CC--:B------:R-:W-:Y:S01]  /*2cc0*/  IADD3 R0, R220.reuse, R3.reuse, RZ ;  /* 0x00000003dc007210 */ /* 0x0c0fe20007ffe0ff */
[----:B------:R-:W-:Y:S01]  /*2cd0*/  LDSM.16.M88.4 R16, [R221+0x80] ;  /* 0x00008000dd10783b */ /* 0x000fe20000000200 */
[--C-:B------:R-:W-:Y:S03]  /*2ce0*/  IADD3 R3, R220, R3, R226.reuse ;  /* 0x00000003dc037210 */ /* 0x100fe60007ffe0e2 */
[----:B------:R-:W-:Y:S01]  /*2cf0*/  IMAD.SHL.U32 R208, R0, 0x2, RZ ;  /* 0x0000000200d07824 */ /* 0x000fe200078e00ff */
[----:B------:R-:W-:Y:S01]  /*2d00*/  MOV R0, UR5 ;  /* 0x0000000500007c02 */ /* 0x000fe20008000f00 */
[----:B------:R-:W1:Y:S01]  /*2d10*/  LDSM.16.M88.4 R32, [R2+0x10080] ;  /* 0x010080000220783b */ /* 0x000e620000000200 */
[----:B------:R-:W-:Y:S04]  /*2d20*/  SHF.L.U32 R219, R3, 0x1, RZ ;  /* 0x0000000103db7819 */ /* 0x000fe800000006ff */
        /* <DEDUP_REMOVED lines=10> */
[C---:B--2---:R-:W-:Y:S08]  /*2dd0*/  HMMA.16816.F32 R8, R28.reuse, R16, RZ ;  /* 0x000000101c08723c */ /* 0x044ff000000018ff */
[-C--:B------:R-:W-:Y:S08]  /*2de0*/  HMMA.16816.F32 R12, R28, R18.reuse, RZ ;  /* 0x000000121c0c723c */ /* 0x080ff000000018ff */
[C---:B------:R-:W-:Y:S08]  /*2df0*/  HMMA.16816.F32 R16, R32.reuse, R18, RZ ;  /* 0x000000122010723c */ /* 0x040ff000000018ff */
[-C--:B---3--:R-:W-:Y:S08]  /*2e00*/  HMMA.16816.F32 R20, R32, R36.reuse, RZ ;  /* 0x000000242014723c */ /* 0x088ff000000018ff */
[C---:B------:R-:W-:Y:S07]  /*2e10*/  HMMA.16816.F32 R24, R28.reuse, R36, RZ ;  /* 0x000000241c18723c */ /* 0x040fee00000018ff */
[C---:B------:R-:W-:Y:S01]  /*2e20*/  IMAD R36, R0.reuse, 0x2000, R226 ;  /* 0x0000200000247824 */ /* 0x040fe200078e02e2 */
[-C--:B------:R-:W-:Y:S01]  /*2e30*/  HMMA.16816.F32 R28, R28, R38.reuse, RZ ;  /* 0x000000261c1c723c */ /* 0x080fe200000018ff */
[----:B------:R-:W-:Y:S03]  /*2e40*/  IMAD R0, R0, 0x2000, R229 ;  /* 0x0000200000007824 */ /* 0x000fe600078e02e5 */
[----:B------:R-:W-:Y:S01]  /*2e50*/  IADD3 R36, R220, R36, RZ ;  /* 0x00000024dc247210 */ /* 0x000fe20007ffe0ff */
[----:B------:R-:W-:Y:S03]  /*2e60*/  IMAD.SHL.U32 R0, R0, 0x2, RZ ;  /* 0x0000000200007824 */ /* 0x000fe600078e00ff */
[----:B------:R-:W-:Y:S02]  /*2e70*/  HMMA.16816.F32 R32, R32, R38, RZ ;  /* 0x000000262020723c */ /* 0x000fe400000018ff */
[----:B------:R-:W-:Y:S02]  /*2e80*/  LDSM.16.M88.4 R56, [R0+0x11080] ;  /* 0x011080000038783b */ /* 0x000fe40000000200 */
[----:B------:R-:W-:Y:S04]  /*2e90*/  SHF.L.U32 R218, R36, 0x1, RZ ;  /* 0x0000000124da7819 */ /* 0x000fe800000006ff */
[-C--:B----4-:R-:W-:Y:S01]  /*2ea0*/  HMMA.16816.F32 R4, R40, R44.reuse, R4 ;  /* 0x0000002c2804723c */ /* 0x090fe20000001804 */
[----:B------:R-:W-:Y:S07]  /*2eb0*/  LDSM.16.M88.4 R36, [R218+0x10080] ;  /* 0x01008000da24783b */ /* 0x000fee0000000200 */
[C---:B-----5:R-:W-:Y:S08]  /*2ec0*/  HMMA.16816.F32 R8, R48.reuse, R44, R8 ;  /* 0x0000002c3008723c */ /* 0x060ff00000001808 */
[-C--:B------:R-:W-:Y:S08]  /*2ed0*/  HMMA.16816.F32 R12, R48, R46.reuse, R12 ;  /* 0x0000002e300c723c */ /* 0x080ff0000000180c */
[C---:B------:R-:W-:Y:S01]  /*2ee0*/  HMMA.16816.F32 R16, R40.reuse, R46, R16 ;  /* 0x0000002e2810723c */ /* 0x040fe20000001810 */
[----:B------:R-:W1:Y:S07]  /*2ef0*/  LDSM.16.M88.4 R44, [R224+0x80] ;  /* 0x00008000e02c783b */ /* 0x000e6e0000000200 */
[-C--:B------:R-:W-:Y:S08]  /*2f00*/  HMMA.16816.F32 R20, R40, R52.reuse, R20 ;  /* 0x000000342814723c */ /* 0x080ff00000001814 */
[C---:B------:R-:W-:Y:S07]  /*2f10*/  HMMA.16816.F32 R24, R48.reuse, R52, R24 ;  /* 0x000000343018723c */ /* 0x040fee0000001818 */
[----:B------:R-:W-:Y:S01]  /*2f20*/  MOV R52, UR5 ;  /* 0x0000000500347c02 */ /* 0x000fe20008000f00 */
[-C--:B------:R-:W-:Y:S01]  /*2f30*/  HMMA.16816.F32 R28, R48, R54.reuse, R28 ;  /* 0x00000036301c723c */ /* 0x080fe2000000181c */
[----:B------:R-:W2:Y:S03]  /*2f40*/  LDSM.16.M88.4 R48, [R219+0x10080] ;  /* 0x01008000db30783b */ /* 0x000ea60000000200 */
[----:B------:R-:W-:Y:S04]  /*2f50*/  IMAD R52, R52, 0x2000, R231 ;  /* 0x0000200034347824 */ /* 0x000fe800078e02e7 */
[----:B------:R-:W-:Y:S01]  /*2f60*/  HMMA.16816.F32 R32, R40, R54, R32 ;  /* 0x000000362820723c */ /* 0x000fe20000001820 */
[----:B------:R-:W-:Y:S03]  /*2f70*/  LDSM.16.M88.4 R40, [R223+0x2080] ;  /* 0x00208000df28783b */ /* 0x000fe60000000200 */
[----:B------:R-:W-:Y:S02]  /*2f80*/  IMAD.SHL.U32 R3, R52, 0x2, RZ ;  /* 0x0000000234037824 */ /* 0x000fe400078e00ff */
[----:B------:R-:W-:Y:S02]  /*2f90*/  LDSM.16.M88.4 R52, [R2+0x13080] ;  /* 0x013080000234783b */ /* 0x000fe40000000200 */
[-C--:B-1----:R-:W-:Y:S03]  /*2fa0*/  HMMA.16816.F32 R4, R36, R44.reuse, R4 ;  /* 0x0000002c2404723c */ /* 0x082fe60000001804 */
        /* <DEDUP_REMOVED lines=10> */
[----:B------:R-:W3:Y:S05]  /*3050*/  LDSM.16.M88.4 R36, [R2+0x12080] ;  /* 0x012080000224783b */ /* 0x000eea0000000200 */
[----:B------:R-:W4:Y:S02]  /*3060*/  LDSM.16.M88.4 R60, [R204+0x12080] ;  /* 0x01208000cc3c783b */ /* 0x000f240000000200 */
[-C--:B--2---:R-:W-:Y:S03]  /*3070*/  HMMA.16816.F32 R4, R48, R64.reuse, R4 ;  /* 0x000000403004723c */ /* 0x084fe60000001804 */
[----:B------:R-:W2:Y:S05]  /*3080*/  LDSM.16.M88.4 R204, [R204+0x13080] ;  /* 0x01308000cccc783b */ /* 0x000eaa0000000200 */
[C---:B-1----:R-:W-:Y:S08]  /*3090*/  HMMA.16816.F32 R8, R196.reuse, R64, R8 ;  /* 0x00000040c408723c */ /* 0x042ff00000001808 */
        /* <DEDUP_REMOVED lines=8> */
[----:B------:R-:W1:Y:S05]  /*3120*/  LDSM.16.M88.4 R40, [R222+0x6080] ;  /* 0x00608000de28783b */ /* 0x000e6a0000000200 */
[----:B------:R5:W1:Y:S02]  /*3130*/  LDSM.16.M88.4 R48, [R0+0x12080] ;  /* 0x012080000030783b */ /* 0x000a640000000200 */
[-C--:B---3--:R-:W-:Y:S08]  /*3140*/  HMMA.16816.F32 R4, R36, R44.reuse, R4 ;  /* 0x0000002c2404723c */ /* 0x088ff00000001804 */
[C---:B------:R-:W-:Y:S08]  /*3150*/  HMMA.16816.F32 R8, R52.reuse, R44, R8 ;  /* 0x0000002c3408723c */ /* 0x040ff00000001808 */
[-C--:B------:R-:W-:Y:S01]  /*3160*/  HMMA.16816.F32 R12, R52, R46.reuse, R12 ;  /* 0x0000002e340c723c */ /* 0x080fe2000000180c */
[----:B-----5:R-:W-:Y:S07]  /*3170*/  IMAD.U32 R0, RZ, RZ, UR5 ;  /* 0x00000005ff007e24 */ /* 0x020fee000f8e00ff */
[C---:B------:R-:W-:Y:S01]  /*3180*/  HMMA.16816.F32 R16, R36.reuse, R46, R16 ;  /* 0x0000002e2410723c */ /* 0x040fe20000001810 */
[----:B------:R-:W-:Y:S03]  /*3190*/  LDSM.16.M88.4 R44, [R3+0x12080] ;  /* 0x01208000032c783b */ /* 0x000fe60000000200 */
[----:B------:R-:W-:Y:S04]  /*31a0*/  LEA R0, R0, R252, 0x6 ;  /* 0x000000fc00007211 */ /* 0x000fe800078e30ff */
[-C--:B------:R-:W-:Y:S04]  /*31b0*/  HMMA.16816.F32 R20, R36, R56.reuse, R20 ;  /* 0x000000382414723c */ /* 0x080fe80000001814 */
[----:B------:R-:W-:Y:S04]  /*31c0*/  IMAD.SHL.U32 R236, R0, 0x4, RZ ;  /* 0x0000000400ec7824 */ /* 0x000fe800078e00ff */
[C---:B------:R-:W-:Y:S01]  /*31d0*/  HMMA.16816.F32 R24, R52.reuse, R56, R24 ;  /* 0x000000383418723c */ /* 0x040fe20000001818 */
[----:B------:R-:W-:Y:S05]  /*31e0*/  LDS R233, [R236+0x200a0] ;  /* 0x0200a000ece97984 */ /* 0x000fea0000000800 */
[----:B------:R-:W-:Y:S02]  /*31f0*/  LDS R234, [R236+0x20100] ;  /* 0x02010000ecea7984 */ /* 0x000fe40000000800 */
[-C--:B------:R-:W-:Y:S03]  /*3200*/  HMMA.16816.F32 R28, R52, R58.reuse, R28 ;  /* 0x0000003a341c723c */ /* 0x080fe6000000181c */
[----:B------:R-:W-:Y:S05]  /*3210*/  LDSM.16.M88.4 R52, [R223+0x4080] ;  /* 0x00408000df34783b */ /* 0x000fea0000000200 */
[----:B------:R-:W-:Y:S01]  /*3220*/  HMMA.16816.F32 R32, R36, R58, R32 ;  /* 0x0000003a2420723c */ /* 0x000fe20000001820 */
[----:B------:R-:W3:Y:S05]  /*3230*/  LDSM.16.M88.4 R36, [R224+0x6080] ;  /* 0x00608000e024783b */ /* 0x000eea0000000200 */
[----:B------:R-:W5:Y:S02]  /*3240*/  LDSM.16.M88.4 R56, [R3+0x13080] ;  /* 0x013080000338783b */ /* 0x000f640000000200 */
[-C--:B----4-:R-:W-:Y:S03]  /*3250*/  HMMA.16816.F32 R4, R60, R200.reuse, R4 ;  /* 0x000000c83c04723c */ /* 0x090fe60000001804 */
[----:B------:R-:W-:Y:S05]  /*3260*/  LDS R3, [R236+0x20080] ;  /* 0x02008000ec037984 */ /* 0x000fea0000000800 */
[C---:B--2---:R-:W-:Y:S01]  /*3270*/  HMMA.16816.F32 R8, R204.reuse, R200, R8 ;  /* 0x000000c8cc08723c */ /* 0x044fe20000001808 */
[----:B------:R-:W-:Y:S07]  /*3280*/  LDS R235, [R236+0x20120] ;  /* 0x02012000eceb7984 */ /* 0x000fee0000000800 */
[-C--:B------:R-:W-:Y:S08]  /*3290*/  HMMA.16816.F32 R12, R204, R202.reuse, R12 ;  /* 0x000000cacc0c723c */ /* 0x080ff0000000180c */
[C---:B------:R-:W-:Y:S08]  /*32a0*/  HMMA.16816.F32 R16, R60.reuse, R202, R16 ;  /* 0x000000ca3c10723c */ /* 0x040ff00000001810 */
[-C--:B-1----:R-:W-:Y:S08]  /*32b0*/  HMMA.16816.F32 R20, R60, R40.reuse, R20 ;  /* 0x000000283c14723c */ /* 0x082ff00000001814 */
[C---:B------:R-:W-:Y:S08]  /*32c0*/  HMMA.16816.F32 R24, R204.reuse, R40, R24 ;  /* 0x00000028cc18723c */ /* 0x040ff00000001818 */
[-C--:B------:R-:W-:Y:S08]  /*32d0*/  HMMA.16816.F32 R28, R204, R42.reuse, R28 ;  /* 0x0000002acc1c723c */ /* 0x080ff0000000181c */
[----:B------:R-:W-:Y:S01]  /*32e0*/  HMMA.16816.F32 R32, R60, R42, R32 ;  /* 0x0000002a3c20723c */ /* 0x000fe20000001820 */
[----:B------:R-:W1:Y:S01]  /*32f0*/  LDSM.16.M88.4 R40, [R223+0x6080] ;  /* 0x00608000df28783b */ /* 0x000e620000000200 */
[----:B------:R-:W-:Y:S04]  /*3300*/  DEPBAR.LE SB0, 0x1 ;  /* 0x000080400000791a */ /* 0x000fe80000000000 */
[----:B------:R-:W-:Y:S02]  /*3310*/  BAR.SYNC.DEFER_BLOCKING 0x0 ;  /* 0x0000000000007b1d */ /* 0x000fe40000010000 */
[-C--:B------:R-:W-:Y:S08]  /*3320*/  HMMA.16816.F32 R4, R48, R64.reuse, R4 ;  /* 0x000000403004723c */ /* 0x080ff00000001804 */
[C---:B------:R-:W-:Y:S08]  /*3330*/  HMMA.16816.F32 R8, R196.reuse, R64, R8 ;  /* 0x00000040c408723c */ /* 0x040ff00000001808 */
[-C--:B------:R-:W-:Y:S01]  /*3340*/  HMMA.16816.F32 R12, R196, R66.reuse, R12 ;  /* 0x00000042c40c723c */ /* 0x080fe2000000180c */
[----:B------:R2:W4:Y:S07]  /*3350*/  LDSM.16.M88.4 R60, [R2+0x19080] ;  /* 0x01908000023c783b */ /* 0x00052e0000000200 */
[C---:B------:R-:W-:Y:S01]  /*3360*/  HMMA.16816.F32 R16, R48.reuse, R66, R16 ;  /* 0x000000423010723c */ /* 0x040fe20000001810 */
[----:B------:R2:W1:Y:S07]  /*3370*/  LDSM.16.M88.4 R64, [R2+0x18080] ;  /* 0x018080000240783b */ /* 0x00046e0000000200 */
[-C--:B---3--:R-:W-:Y:S01]  /*3380*/  HMMA.16816.F32 R20, R48, R36.reuse, R20 ;  /* 0x000000243014723c */ /* 0x088fe20000001814 */
[----:B------:R2:W3:Y:S05]  /*3390*/  LDSM.16.M88.4 R200, [R208+0x18080] ;  /* 0x01808000d0c8783b */ /* 0x0004ea0000000200 */
[----:B------:R-:W1:Y:S02]  /*33a0*/  LDSM.16.M88.4 R208, [R208+0x19080] ;  /* 0x01908000d0d0783b */ /* 0x000e640000000200 */
[C---:B------:R-:W-:Y:S03]  /*33b0*/  HMMA.16816.F32 R24, R196.reuse, R36, R24 ;  /* 0x00000024c418723c */ /* 0x040fe60000001818 */
[----:B------:R2:W1:Y:S05]  /*33c0*/  LDSM.16.M88.4 R204, [R222+0x8080] ;  /* 0x00808000decc783b */ /* 0x00046a0000000200 */
[-C--:B------:R-:W-:Y:S01]  /*33d0*/  HMMA.16816.F32 R28, R196, R38.reuse, R28 ;  /* 0x00000026c41c723c */ /* 0x080fe2000000181c */
[----:B------:R2:W1:Y:S05]  /*33e0*/  LDSM.16.M88.4 R196, [R221+0xa080] ;  /* 0x00a08000ddc4783b */ /* 0x00046a0000000200 */
[----:B------:R2:W1:Y:S02]  /*33f0*/  LDSM.16.M88.4 R212, [R222+0xa080] ;  /* 0x00a08000ded4783b */ /* 0x0004640000000200 */
[----:B------:R-:W-:Y:S03]  /*3400*/  HMMA.16816.F32 R32, R48, R38, R32 ;  /* 0x000000263020723c */ /* 0x000fe60000001820 */
[----:B------:R2:W2:Y:S05]  /*3410*/  LDSM.16.M88.4 R48, [R221+0x8080] ;  /* 0x00808000dd30783b */ /* 0x0004aa0000000200 */
[-C--:B------:R-:W-:Y:S08]  /*3420*/  HMMA.16816.F32 R4, R44, R52.reuse, R4 ;  /* 0x000000342c04723c */ /* 0x080ff00000001804 */
[C---:B-----5:R-:W-:Y:S08]  /*3430*/  HMMA.16816.F32 R8, R56.reuse, R52, R8 ;  /* 0x000000343808723c */ /* 0x060ff00000001808 */
[-C--:B------:R-:W-:Y:S08]  /*3440*/  HMMA.16816.F32 R12, R56, R54.reuse, R12 ;  /* 0x00000036380c723c */ /* 0x080ff0000000180c */
[C---:B------:R-:W-:Y:S08]  /*3450*/  HMMA.16816.F32 R16, R44.reuse, R54, R16 ;  /* 0x000000362c10723c */ /* 0x040ff00000001810 */
[-C--:B-1----:R-:W-:Y:S08]  /*3460*/  HMMA.16816.F32 R20, R44, R40.reuse, R20 ;  /* 0x000000282c14723c */ /* 0x082ff00000001814 */
        /* <DEDUP_REMOVED lines=8> */
[----:B------:R-:W3:Y:S01]  /*34f0*/  LDL.64 R52, [R1+0x30] ;  /* 0x0000300001347983 */ /* 0x000ee20000100a00 */
[----:B------:R-:W-:Y:S01]  /*3500*/  IMAD.U32 R42, RZ, RZ, UR13 ;  /* 0x0000000dff2a7e24 */ /* 0x000fe2000f8e00ff */
[----:B------:R-:W-:Y:S01]  /*3510*/  USHF.R.S32.HI UR4, URZ, 0x1f, UR15 ;  /* 0x0000001f3f047899 */ /* 0x000fe2000801140f */
[----:B------:R-:W-:Y:S01]  /*3520*/  IMAD.U32 R2, RZ, RZ, UR24 ;  /* 0x00000018ff027e24 */ /* 0x000fe2000f8e00ff */
[----:B------:R-:W4:Y:S02]  /*3530*/  LDL R242, [R1+0x18] ;  /* 0x0000180001f27983 */ /* 0x000f240000100800 */
[----:B------:R-:W-:Y:S02]  /*3540*/  UIMAD UR4, UR4, UR6, URZ ;  /* 0x00000006040472a4 */ /* 0x000fe4000f8e023f */
[----:B------:R-:W-:Y:S01]  /*3550*/  @!P3 LEA R2, R2, 0x40, 0x6 ;  /* 0x000000400202b811 */ /* 0x000fe200078e30ff */
[----:B------:R-:W5:Y:S01]  /*3560*/  LDL R243, [R1+0x2c] ;  /* 0x00002c0001f37983 */ /* 0x000f620000100800 */
[----:B------:R-:W-:Y:S02]  /*3570*/  UIMAD UR4, UR15, UR7, UR4 ;  /* 0x000000070f0472a4 */ /* 0x000fe4000f8e0204 */
[----:B------:R-:W-:Y:S01]  /*3580*/  USHF.L.U32 UR6, UR26, 0x6, URZ ;  /* 0x000000061a067899 */ /* 0x000fe2000800063f */
[----:B------:R-:W5:Y:S01]  /*3590*/  LDL R239, [R1+0x3c] ;  /* 0x00003c0001ef7983 */ /* 0x000f620000100800 */
[----:B------:R-:W-:Y:S03]  /*35a0*/  UIADD3 UR4, UR27, UR4, URZ ;  /* 0x000000041b047290 */ /* 0x000fe6000fffe03f */
[----:B------:R-:W5:Y:S01]  /*35b0*/  LDL R244, [R1+0x40] ;  /* 0x0000400001f47983 */ /* 0x000f620000100800 */
[----:B------:R-:W-:Y:S03]  /*35c0*/  USHF.L.U64.HI UR4, UR26, 0x6, UR4 ;  /* 0x000000061a047899 */ /* 0x000fe60008010204 */
[----:B------:R-:W5:Y:S01]  /*35d0*/  LDL.64 R240, [R1] ;  /* 0x0000000001f07983 */ /* 0x000f620000100a00 */
[----:B--2---:R-:W-:Y:S04]  /*35e0*/  IADD3 R37, P2, P1, R38, UR6, R37 ;  /* 0x0000000626257c10 */ /* 0x004fe8000f95e025 */
[----:B----4-:R-:W-:Y:S02]  /*35f0*/  IADD3.X R42, R242, UR4, R42, P2, P1 ;  /* 0x00000004f22a7c10 */ /* 0x010fe400097e242a */
[C---:B---3--:R-:W-:Y:S04]  /*3600*/  @!P3 IADD3 R0, P1, R2.reuse, R52, RZ ;  /* 0x000000340200b210 */ /* 0x048fe80007f3e0ff */
[----:B-----5:R-:W-:Y:S02]  /*3610*/  @!P3 LEA.HI.X.SX32 R2, R2, R243, 0x1, P1 ;  /* 0x000000f30202b211 */ /* 0x020fe400008f0eff */
[C---:B------:R-:W-:Y:S04]  /*3620*/  @!P3 LEA R40, P1, R0.reuse, c[0x0][0x258], 0x2 ;  /* 0x000096000028ba11 */ /* 0x040fe800078210ff */
[----:B------:R-:W-:Y:S02]  /*3630*/  @!P3 LEA.HI.X R41, R0, c[0x0][0x25c], R2, 0x2, P1 ;  /* 0x000097000029ba11 */ /* 0x000fe400008f1402 */
[----:B------:R-:W-:Y:S01]  /*3640*/  IADD3 R0, P1, R38, UR6, RZ ;  /* 0x0000000626007c10 */ /* 0x000fe2000ff3e0ff */
[----:B------:R-:W-:Y:S01]  /*3650*/  UIMAD UR6, UR15, UR10, UR9 ;  /* 0x0000000a0f0672a4 */ /* 0x000fe2000f8e0209 */
[----:B------:R-:W-:Y:S02]  /*3660*/  ISETP.NE.AND P2, PT, R244, RZ, PT ;  /* 0x000000fff400720c */ /* 0x000fe40003f45270 */
[----:B------:R-:W-:Y:S02]  /*3670*/  IADD3.X R2, R242, UR4, RZ, P1, !PT ;  /* 0x00000004f2027c10 */ /* 0x000fe40008ffe4ff */
[C---:B------:R-:W-:Y:S04]  /*3680*/  LEA R38, P1, R0.reuse, c[0x0][0x160], 0x1 ;  /* 0x0000580000267a11 */ /* 0x040fe800078208ff */
[----:B------:R-:W-:Y:S01]  /*3690*/  LEA.HI.X R39, R0, c[0x0][0x164], R2, 0x1, P1 ;  /* 0x0000590000277a11 */ /* 0x000fe200008f0c02 */
[----:B------:R-:W-:Y:S01]  /*36a0*/  IMAD.U32 R0, RZ, RZ, UR17 ;  /* 0x00000011ff007e24 */ /* 0x000fe2000f8e00ff */
[C---:B------:R-:W-:Y:S02]  /*36b0*/  LEA R36, P1, R37.reuse, c[0x0][0x160], 0x1 ;  /* 0x0000580025247a11 */ /* 0x040fe400078208ff */
[----:B------:R-:W-:Y:S01]  /*36c0*/  IADD3 R2, -R246, UR6, RZ ;  /* 0x00000006f6027c10 */ /* 0x000fe2000fffe1ff */
[----:B------:R-:W-:Y:S01]  /*36d0*/  IMAD R0, R0, 0x4000, R239 ;  /* 0x0000400000007824 */ /* 0x000fe200078e02ef */
[----:B------:R-:W-:Y:S02]  /*36e0*/  LEA.HI.X R37, R37, c[0x0][0x164], R42, 0x1, P1 ;  /* 0x0000590025257a11 */ /* 0x000fe400008f0c2a */
        /* <DEDUP_REMOVED lines=13> */
[----:B------:R-:W-:Y:S04]  /*37c0*/  IMAD.U32 R2, RZ, RZ, UR17 ;  /* 0x00000011ff027e24 */ /* 0x000fe8000f8e00ff */
[----:B------:R-:W-:Y:S04]  /*37d0*/  @!P3 IMAD R2, R2, 0x40, R240 ;  /* 0x000000400202b824 */ /* 0x000fe800078e02f0 */
[----:B------:R-:W-:Y:S04]  /*37e0*/  @!P3 IMAD.SHL.U32 R2, R2, 0x4, RZ ;  /* 0x000000040202b824 */ /* 0x000fe800078e00ff */
[----:B------:R1:W-:Y:S04]  /*37f0*/  LDGSTS.E.BYPASS.LTC128B.128 [R0+0x3000], [R36.64+0x80], !P1 ;  /* 0x0300008024007fae */ /* 0x0003e8000c901d56 */
[----:B------:R1:W-:Y:S02]  /*3800*/  @!P3 LDGSTS.E.BYPASS.LTC128B.128 [R2+0x20080], [R40.64] ;  /* 0x200800002802bfae */ /* 0x0003e4000b901d56 */
.L_x_1847:
[-C--:B-1234-:R-:W-:Y:S01]  /*3810*/  HMMA.16816.F32 R36, R64, R48.reuse, RZ ;  /* 0x000000304024723c */ /* 0x09efe200000018ff */
[----:B------:R-:W2:Y:S01]  /*3820*/  LDL R239, [R1+0x28] ;  /* 0x0000280001ef7983 */ /* 0x000ea20000100800 */
[----:B------:R-:W-:Y:S02]  /*3830*/  USHF.L.U32 UR4, UR5, 0xd, URZ ;  /* 0x0000000d05047899 */ /* 0x000fe4000800063f */
[----:B------:R-:W-:Y:S01]  /*3840*/  ULEA UR7, UR24, 0x1, 0x6 ;  /* 0x0000000118077891 */ /* 0x000fe2000f8e303f */
[----:B------:R-:W0:Y:S01]  /*3850*/  LDGDEPBAR ;  /* 0x00000000000079af */ /* 0x000e220000000000 */
[----:B------:R-:W-:Y:S02]  /*3860*/  UIADD3 UR6, UR4, 0x10, URZ ;  /* 0x0000001004067890 */ /* 0x000fe4000fffe03f */
[C---:B------:R-:W-:Y:S01]  /*3870*/  HMMA.16816.F32 R40, R60.reuse, R48, RZ ;  /* 0x000000303c28723c */ /* 0x040fe200000018ff */
[----:B------:R-:W-:Y:S01]  /*3880*/  IMAD.U32 R2, RZ, RZ, UR4 ;  /* 0x00000004ff027e24 */ /* 0x000fe2000f8e00ff */
[----:B------:R-:W-:Y:S02]  /*3890*/  UIADD3 UR25, UR24, 0x2, URZ ;  /* 0x0000000218197890 */ /* 0x000fe4000fffe03f */
[----:B------:R-:W-:Y:S02]  /*38a0*/  IADD3 R0, R220, UR4, RZ ;  /* 0x00000004dc007c10 */ /* 0x000fe4000fffe0ff */
[----:B------:R-:W-:Y:S02]  /*38b0*/  UISETP.GE.AND UP0, UPT, UR25, UR18, UPT ;  /* 0x000000121900728c */ /* 0x000fe4000bf06270 */
[-C--:B------:R-:W-:Y:S01]  /*38c0*/  HMMA.16816.F32 R44, R60, R50.reuse, RZ ;  /* 0x000000323c2c723c */ /* 0x080fe200000018ff */
[----:B------:R-:W-:Y:S07]  /*38d0*/  IMAD.SHL.U32 R0, R0, 0x2, RZ ;  /* 0x0000000200007824 */ /* 0x000fee00078e00ff */
        /* <DEDUP_REMOVED lines=17> */
[-C--:B-1----:R-:W-:Y:S08]  /*39f0*/  HMMA.16816.F32 R36, R196, R204.reuse, R36 ;  /* 0x000000ccc424723c */ /* 0x082ff00000001824 */
        /* <DEDUP_REMOVED lines=21> */
[----:B------:R3:W4:Y:S08]  /*3b50*/  LDSM.16.M88.4 R200, [R0+0x1b080] ;  /* 0x01b0800000c8783b */ /* 0x0007300000000200 */
[----:B------:R-:W5:Y:S03]  /*3b60*/  LDSM.16.M88.4 R208, [R221+0xe080] ;  /* 0x00e08000ddd0783b */ /* 0x000f660000000200 */
[----:B---3--:R-:W-:Y:S01]  /*3b70*/  IMAD.U32 R0, RZ, RZ, UR6 ;  /* 0x00000006ff007e24 */ /* 0x008fe2000f8e00ff */
[----:B------:R-:W-:Y:S01]  /*3b80*/  @P0 IADD3 R0, R2, -0x10, RZ ;  /* 0xfffffff002000810 */ /* 0x000fe20007ffe0ff */
[----:B------:R-:W-:Y:S04]  /*3b90*/  USHF.L.U32 UR6, UR21, 0x7, URZ ;  /* 0x0000000715067899 */ /* 0x000fe8000800063f */
[----:B------:R-:W-:Y:S01]  /*3ba0*/  IMAD.IADD R0, R220, 0x1, R0 ;  /* 0x00000001dc007824 */ /* 0x000fe200078e0200 */
[----:B------:R-:W-:Y:S01]  /*3bb0*/  UIADD3 UR6, UR7, UR8, -UR6 ;  /* 0x0000000807067290 */ /* 0x000fe2000fffe806 */
[-C--:B-1----:R-:W-:Y:S05]  /*3bc0*/  HMMA.16816.F32 R36, R196, R204.reuse, R36 ;  /* 0x000000ccc424723c */ /* 0x082fea0000001824 */
[----:B------:R-:W-:Y:S03]  /*3bd0*/  IMAD.SHL.U32 R0, R0, 0x2, RZ ;  /* 0x0000000200007824 */ /* 0x000fe600078e00ff */
[C---:B----4-:R-:W-:Y:S08]  /*3be0*/  HMMA.16816.F32 R40, R200.reuse, R204, R40 ;  /* 0x000000ccc828723c */ /* 0x050ff00000001828 */
[-C--:B------:R-:W-:Y:S08]  /*3bf0*/  HMMA.16816.F32 R44, R200, R206.reuse, R44 ;  /* 0x000000cec82c723c */ /* 0x080ff0000000182c */
[C---:B------:R-:W-:Y:S01]  /*3c00*/  HMMA.16816.F32 R48, R196.reuse, R206, R48 ;  /* 0x000000cec430723c */ /* 0x040fe20000001830 */
[----:B------:R-:W-:Y:S07]  /*3c10*/  LDSM.16.M88.4 R204, [R222+0xc080] ;  /* 0x00c08000decc783b */ /* 0x000fee0000000200 */
[-C--:B-----5:R-:W-:Y:S08]  /*3c20*/  HMMA.16816.F32 R52, R196, R208.reuse, R52 ;  /* 0x000000d0c434723c */ /* 0x0a0ff00000001834 */
[C---:B------:R-:W-:Y:S08]  /*3c30*/  HMMA.16816.F32 R56, R200.reuse, R208, R56 ;  /* 0x000000d0c838723c */ /* 0x040ff00000001838 */
[-C--:B------:R-:W-:Y:S01]  /*3c40*/  HMMA.16816.F32 R60, R200, R210.reuse, R60 ;  /* 0x000000d2c83c723c */ /* 0x080fe2000000183c */
[----:B------:R-:W1:Y:S07]  /*3c50*/  LDSM.16.M88.4 R200, [R0+0x1a080] ;  /* 0x01a0800000c8783b */ /* 0x000e6e0000000200 */
[----:B------:R-:W-:Y:S01]  /*3c60*/  HMMA.16816.F32 R64, R196, R210, R64 ;  /* 0x000000d2c440723c */ /* 0x000fe20000001840 */
[----:B------:R3:W4:Y:S08]  /*3c70*/  LDSM.16.M88.4 R196, [R0+0x1b080] ;  /* 0x01b0800000c4783b */ /* 0x0007300000000200 */
[----:B------:R-:W5:Y:S03]  /*3c80*/  LDSM.16.M88.4 R208, [R222+0xe080] ;  /* 0x00e08000ded0783b */ /* 0x000f660000000200 */
[----:B---3--:R-:W-:Y:S05]  /*3c90*/  IMAD.U32 R0, RZ, RZ, UR6 ;  /* 0x00000006ff007e24 */ /* 0x008fea000f8e00ff */
[----:B------:R-:W-:Y:S01]  /*3ca0*/  IADD3 R0, R252, -c[0x0][0x168], R0 ;  /* 0x80005a00fc007a10 */ /* 0x000fe20007ffe000 */
[-C--:B-1----:R-:W-:Y:S05]  /*3cb0*/  HMMA.16816.F32 R36, R200, R204.reuse, R36 ;  /* 0x000000ccc824723c */ /* 0x082fea0000001824 */
[----:B--2---:R-:W-:Y:S03]  /*3cc0*/  IMAD.IADD R212, R0, 0x1, -R239 ;  /* 0x0000000100d47824 */ /* 0x004fe600078e0aef */
[C---:B----4-:R-:W-:Y:S04]  /*3cd0*/  HMMA.16816.F32 R40, R196.reuse, R204, R40 ;  /* 0x000000ccc428723c */ /* 0x050fe80000001828 */
[----:B------:R-:W-:Y:S04]  /*3ce0*/  IMNMX R0, R245, R212, PT ;  /* 0x000000d4f5007217 */ /* 0x000fe80003800200 */
[-C--:B------:R-:W-:Y:S03]  /*3cf0*/  HMMA.16816.F32 R44, R196, R206.reuse, R44 ;  /* 0x000000cec42c723c */ /* 0x080fe6000000182c */
[----:B------:R-:W-:Y:S04]  /*3d00*/  ISETP.GT.AND P1, PT, R0, RZ, PT ;  /* 0x000000ff0000720c */ /* 0x000fe80003f24270 */
[----:B------:R-:W-:Y:S01]  /*3d10*/  FSEL R4, R4, -INF , P1 ;  /* 0xff80000004047808 */ /* 0x000fe20000800000 */
[C---:B------:R-:W-:Y:S01]  /*3d20*/  HMMA.16816.F32 R48, R200.reuse, R206, R48 ;  /* 0x000000cec830723c */ /* 0x040fe20000001830 */
[----:B------:R-:W-:Y:S03]  /*3d30*/  LDSM.16.M88.4 R204, [R218+0x1b080] ;  /* 0x01b08000dacc783b */ /* 0x000fe60000000200 */
[----:B------:R-:W-:Y:S01]  /*3d40*/  ISETP.GT.AND P1, PT, R0, 0x1, PT ;  /* 0x000000010000780c */ /* 0x000fe20003f24270 */
[--C-:B------:R-:W-:Y:S03]  /*3d50*/  FFMA.FTZ R4, R4, c[0x0][0x29c], -R3.reuse ;  /* 0x0000a70004047a23 */ /* 0x100fe60000010803 */
[-C--:B-----5:R-:W-:Y:S01]  /*3d60*/  HMMA.16816.F32 R52, R200, R208.reuse, R52 ;  /* 0x000000d0c834723c */ /* 0x0a0fe20000001834 */
[----:B------:R-:W-:Y:S03]  /*3d70*/  MUFU.EX2 R242, R4 ;  /* 0x0000000400f27308 */ /* 0x000fe60000000800 */
[----:B------:R-:W-:Y:S02]  /*3d80*/  FSEL R5, R5, -INF , P1 ;  /* 0xff80000005057808 */ /* 0x000fe40000800000 */
[----:B------:R-:W-:Y:S02]  /*3d90*/  ISETP.GT.AND P1, PT, R0, 0x20, PT ;  /* 0x000000200000780c */ /* 0x000fe40003f24270 */
[C---:B------:R-:W-:Y:S04]  /*3da0*/  HMMA.16816.F32 R56, R196.reuse, R208, R56 ;  /* 0x000000d0c438723c */ /* 0x040fe80000001838 */
[----:B------:R-:W-:Y:S01]  /*3db0*/  FSEL R2, R16, -INF , P1 ;  /* 0xff80000010027808 */ /* 0x000fe20000800000 */
[--C-:B------:R-:W-:Y:S01]  /*3dc0*/  FFMA.FTZ R5, R5, c[0x0][0x29c], -R3.reuse ;  /* 0x0000a70005057a23 */ /* 0x100fe20000010803 */
[----:B------:R-:W-:Y:S02]  /*3dd0*/  ISETP.GT.AND P1, PT, R0, 0x21, PT ;  /* 0x000000210000780c */ /* 0x000fe40003f24270 */
[-C--:B------:R-:W-:Y:S01]  /*3de0*/  HMMA.16816.F32 R60, R196, R210.reuse, R60 ;  /* 0x000000d2c43c723c */ /* 0x080fe2000000183c */
[----:B------:R-:W-:Y:S01]  /*3df0*/  LDSM.16.M88.4 R196, [R218+0x1a080] ;  /* 0x01a08000dac4783b */ /* 0x000fe20000000200 */
[----:B------:R-:W-:Y:S02]  /*3e00*/  MUFU.EX2 R240, R5 ;  /* 0x0000000500f07308 */ /* 0x000fe40000000800 */
[--C-:B------:R-:W-:Y:S01]  /*3e10*/  FFMA.FTZ R2, R2, c[0x0][0x29c], -R3.reuse ;  /* 0x0000a70002027a23 */ /* 0x100fe20000010803 */
[----:B------:R-:W-:Y:S02]  /*3e20*/  FSEL R17, R17, -INF , P1 ;  /* 0xff80000011117808 */ /* 0x000fe40000800000 */
[----:B------:R-:W-:Y:S01]  /*3e30*/  ISETP.GT.AND P1, PT, R0, 0x40, PT ;  /* 0x000000400000780c */ /* 0x000fe20003f24270 */
[----:B------:R-:W-:Y:S01]  /*3e40*/  HMMA.16816.F32 R64, R200, R210, R64 ;  /* 0x000000d2c840723c */ /* 0x000fe20000001840 */
[----:B------:R-:W1:Y:S03]  /*3e50*/  LDSM.16.M88.4 R200, [R224+0xc080] ;  /* 0x00c08000e0c8783b */ /* 0x000e660000000200 */
[----:B------:R2:W-:Y:S01]  /*3e60*/  MUFU.EX2 R244, R2 ;  /* 0x0000000200f47308 */ /* 0x0005e20000000800 */
[--C-:B------:R-:W-:Y:S04]  /*3e70*/  FFMA.FTZ R17, R17, c[0x0][0x29c], -R3.reuse ;  /* 0x0000a70011117a23 */ /* 0x100fe80000010803 */
[----:B------:R-:W3:Y:S05]  /*3e80*/  LDSM.16.M88.4 R208, [R224+0xe080] ;  /* 0x00e08000e0d0783b */ /* 0x000eea0000000200 */
[----:B------:R-:W-:Y:S01]  /*3e90*/  MUFU.EX2 R243, R17 ;  /* 0x0000001100f37308 */ /* 0x000fe20000000800 */
[----:B--2---:R-:W-:Y:S02]  /*3ea0*/  FSEL R2, R20, -INF , P1 ;  /* 0xff80000014027808 */ /* 0x004fe40000800000 */
[----:B------:R-:W-:Y:S03]  /*3eb0*/  ISETP.GT.AND P1, PT, R0, 0x41, PT ;  /* 0x000000410000780c */ /* 0x000fe60003f24270 */
[--C-:B------:R-:W-:Y:S01]  /*3ec0*/  FFMA.FTZ R2, R2, c[0x0][0x29c], -R3.reuse ;  /* 0x0000a70002027a23 */ /* 0x100fe20000010803 */
[----:B------:R-:W-:Y:S02]  /*3ed0*/  FSEL R21, R21, -INF , P1 ;  /* 0xff80000015157808 */ /* 0x000fe40000800000 */
[----:B------:R-:W-:Y:S01]  /*3ee0*/  ISETP.GT.AND P1, PT, R0, 0x60, PT ;  /* 0x000000600000780c */ /* 0x000fe20003f24270 */
[----:B------:R2:W-:Y:S02]  /*3ef0*/  MUFU.EX2 R241, R2 ;  /* 0x0000000200f17308 */ /* 0x0005e40000000800 */
[--C-:B------:R-:W-:Y:S01]  /*3f00*/  FFMA.FTZ R21, R21, c[0x0][0x29c], -R3.reuse ;  /* 0x0000a70015157a23 */ /* 0x100fe20000010803 */
[-C--:B-1----:R-:W-:Y:S07]  /*3f10*/  HMMA.16816.F32 R36, R196, R200.reuse, R36 ;  /* 0x000000c8c424723c */ /* 0x082fee0000001824 */
[----:B------:R-:W-:Y:S01]  /*3f20*/  MUFU.EX2 R239, R21 ;  /* 0x0000001500ef7308 */ /* 0x000fe20000000800 */
[C---:B------:R-:W-:Y:S08]  /*3f30*/  HMMA.16816.F32 R40, R204.reuse, R200, R40 ;  /* 0x000000c8cc28723c */ /* 0x040ff00000001828 */
[-C--:B------:R-:W-:Y:S04]  /*3f40*/  HMMA.16816.F32 R44, R204, R202.reuse, R44 ;  /* 0x000000cacc2c723c */ /* 0x080fe8000000182c */
[----:B--2---:R-:W-:Y:S02]  /*3f50*/  FSEL R2, R32, -INF , P1 ;  /* 0xff80000020027808 */ /* 0x004fe40000800000 */
[----:B------:R-:W-:Y:S02]  /*3f60*/  ISETP.GT.AND P1, PT, R0, 0x61, PT ;  /* 0x000000610000780c */ /* 0x000fe40003f24270 */
[C---:B------:R-:W-:Y:S04]  /*3f70*/  HMMA.16816.F32 R48, R196.reuse, R202, R48 ;  /* 0x000000cac430723c */ /* 0x040fe80000001830 */
[--C-:B------:R-:W-:Y:S01]  /*3f80*/  FFMA.FTZ R2, R2, c[0x0][0x29c], -R3.reuse ;  /* 0x0000a70002027a23 */ /* 0x100fe20000010803 */
[----:B------:R-:W-:Y:S02]  /*3f90*/  IADD3 R0, R212, 0x8, RZ ;  /* 0x00000008d4007810 */ /* 0x000fe40007ffe0ff */
[----:B------:R-:W-:Y:S01]  /*3fa0*/  FSEL R33, R33, -INF , P1 ;  /* 0xff80000021217808 */ /* 0x000fe20000800000 */
[-C--:B---3--:R-:W-:Y:S01]  /*3fb0*/  HMMA.16816.F32 R52, R196, R208.reuse, R52 ;  /* 0x000000d0c434723c */ /* 0x088fe20000001834 */
[----:B------:R1:W-:Y:S03]  /*3fc0*/  MUFU.EX2 R218, R2 ;  /* 0x0000000200da7308 */ /* 0x0003e60000000800 */
[----:B------:R-:W-:Y:S01]  /*3fd0*/  IMNMX R0, R245, R0, PT ;  /* 0x00000000f5007217 */ /* 0x000fe20003800200 */
[----:B------:R-:W-:Y:S03]  /*3fe0*/  FFMA.FTZ R3, R33, c[0x0][0x29c], -R3 ;  /* 0x0000a70021037a23 */ /* 0x000fe60000010803 */
[C---:B------:R-:W-:Y:S03]  /*3ff0*/  HMMA.16816.F32 R56, R204.reuse, R208, R56 ;  /* 0x000000d0cc38723c */ /* 0x040fe60000001838 */
[----:B------:R2:W-:Y:S01]  /*4000*/  MUFU.EX2 R215, R3 ;  /* 0x0000000300d77308 */ /* 0x0005e20000000800 */
[----:B------:R-:W-:Y:S04]  /*4010*/  ISETP.GT.AND P1, PT, R0, RZ, PT ;  /* 0x000000ff0000720c */ /* 0x000fe80003f24270 */
[-C--:B------:R-:W-:Y:S04]  /*4020*/  HMMA.16816.F32 R60, R204, R210.reuse, R60 ;  /* 0x000000d2cc3c723c */ /* 0x080fe8000000183c */
[----:B------:R-:W-:Y:S02]  /*4030*/  FSEL R6, R6, -INF , P1 ;  /* 0xff80000006067808 */ /* 0x000fe40000800000 */
[----:B------:R-:W-:Y:S02]  /*4040*/  ISETP.GT.AND P1, PT, R0, 0x1, PT ;  /* 0x000000010000780c */ /* 0x000fe40003f24270 */
[----:B------:R-:W-:Y:S01]  /*4050*/  HMMA.16816.F32 R64, R196, R210, R64 ;  /* 0x000000d2c440723c */ /* 0x000fe20000001840 */
[----:B------:R-:W-:Y:S03]  /*4060*/  LDSM.16.M88.4 R196, [R219+0x1b080] ;  /* 0x01b08000dbc4783b */ /* 0x000fe60000000200 */
[----:B-1----:R-:W-:Y:S01]  /*4070*/  FSEL R2, R7, -INF , P1 ;  /* 0xff80000007027808 */ /* 0x002fe20000800000 */
[--C-:B------:R-:W-:Y:S01]  /*4080*/  FFMA.FTZ R6, R6, c[0x0][0x29c], -R233.reuse ;  /* 0x0000a70006067a23 */ /* 0x100fe200000108e9 */
[----:B------:R-:W-:Y:S02]  /*4090*/  ISETP.GT.AND P1, PT, R0, 0x20, PT ;  /* 0x000000200000780c */ /* 0x000fe40003f24270 */
[----:B------:R-:W-:Y:S01]  /*40a0*/  SEL R210, R232, 0xffffffe0, !P0 ;  /* 0xffffffe0e8d27807 */ /* 0x000fe20004000000 */
[--C-:B------:R-:W-:Y:S01]  /*40b0*/  FFMA.FTZ R2, R2, c[0x0][0x29c], -R233.reuse ;  /* 0x0000a70002027a23 */ /* 0x100fe200000108e9 */
[----:B------:R1:W-:Y:S02]  /*40c0*/  MUFU.EX2 R214, R6 ;  /* 0x0000000600d67308 */ /* 0x0003e40000000800 */
[C---:B--2---:R-:W-:Y:S02]  /*40d0*/  IADD3 R3, R212.reuse, 0x20, RZ ;  /* 0x00000020d4037810 */ /* 0x044fe40007ffe0ff */
[----:B------:R-:W-:Y:S06]  /*40e0*/  IADD3 R212, R212, 0x28, RZ ;  /* 0x00000028d4d47810 */ /* 0x000fec0007ffe0ff */
[----:B------:R2:W-:Y:S01]  /*40f0*/  MUFU.EX2 R213, R2 ;  /* 0x0000000200d57308 */ /* 0x0005e20000000800 */
[----:B-1----:R-:W-:Y:S01]  /*4100*/  LDSM.16.M88.4 R4, [R219+0x1a080] ;  /* 0x01a08000db04783b */ /* 0x002fe20000000200 */
[----:B--2---:R-:W-:Y:S02]  /*4110*/  FSEL R2, R18, -INF , P1 ;  /* 0xff80000012027808 */ /* 0x004fe40000800000 */
[----:B------:R-:W-:Y:S03]  /*4120*/  ISETP.GT.AND P1, PT, R0, 0x21, PT ;  /* 0x000000210000780c */ /* 0x000fe60003f24270 */
[--C-:B------:R-:W-:Y:S01]  /*4130*/  FFMA.FTZ R2, R2, c[0x0][0x29c], -R233.reuse ;  /* 0x0000a70002027a23 */ /* 0x100fe200000108e9 */
[----:B------:R-:W-:Y:S02]  /*4140*/  FSEL R19, R19, -INF , P1 ;  /* 0xff80000013137808 */ /* 0x000fe40000800000 */
[----:B------:R-:W-:Y:S01]  /*4150*/  ISETP.GT.AND P1, PT, R0, 0x40, PT ;  /* 0x000000400000780c */ /* 0x000fe20003f24270 */
[----:B------:R1:W-:Y:S02]  /*4160*/  MUFU.EX2 R208, R2 ;  /* 0x0000000200d07308 */ /* 0x0003e40000000800 */
[--C-:B------:R-:W-:Y:S01]  /*4170*/  FFMA.FTZ R19, R19, c[0x0][0x29c], -R233.reuse ;  /* 0x0000a70013137a23 */ /* 0x100fe200000108e9 */
[----:B------:R-:W-:Y:S02]  /*4180*/  FSEL R22, R22, -INF , P1 ;  /* 0xff80000016167808 */ /* 0x000fe40000800000 */
[----:B------:R-:W-:Y:S03]  /*4190*/  ISETP.GT.AND P1, PT, R0, 0x41, PT ;  /* 0x000000410000780c */ /* 0x000fe60003f24270 */
[--C-:B------:R-:W-:Y:S02]  /*41a0*/  FFMA.FTZ R20, R22, c[0x0][0x29c], -R233.reuse ;  /* 0x0000a70016147a23 */ /* 0x100fe400000108e9 */
[----:B------:R2:W-:Y:S10]  /*41b0*/  MUFU.EX2 R203, R19 ;  /* 0x0000001300cb7308 */ /* 0x0005f40000000800 */
[----:B------:R-:W-:Y:S01]  /*41c0*/  MUFU.EX2 R20, R20 ;  /* 0x0000001400147308 */ /* 0x000fe20000000800 */
[----:B-1----:R-:W-:Y:S02]  /*41d0*/  FSEL R2, R23, -INF , P1 ;  /* 0xff80000017027808 */ /* 0x002fe40000800000 */
[----:B------:R-:W-:Y:S03]  /*41e0*/  ISETP.GT.AND P1, PT, R0, 0x60, PT ;  /* 0x000000600000780c */ /* 0x000fe60003f24270 */
[--C-:B------:R-:W-:Y:S01]  /*41f0*/  FFMA.FTZ R2, R2, c[0x0][0x29c], -R233.reuse ;  /* 0x0000a70002027a23 */ /* 0x100fe200000108e9 */
[----:B------:R-:W-:Y:S02]  /*4200*/  FSEL R34, R34, -INF , P1 ;  /* 0xff80000022227808 */ /* 0x000fe40000800000 */
[----:B------:R-:W-:Y:S01]  /*4210*/  ISETP.GT.AND P1, PT, R0, 0x61, PT ;  /* 0x000000610000780c */ /* 0x000fe20003f24270 */
[----:B------:R1:W3:Y:S01]  /*4220*/  MUFU.EX2 R21, R2 ;  /* 0x0000000200157308 */ /* 0x0002e20000000800 */
[----:B--2---:R-:W2:Y:S01]  /*4230*/  LDSM.16.M88.4 R16, [R223+0xc080] ;  /* 0x00c08000df10783b */ /* 0x004ea20000000200 */
[----:B------:R-:W-:Y:S02]  /*4240*/  IMNMX R0, R245, R3, PT ;  /* 0x00000003f5007217 */ /* 0x000fe40003800200 */
[----:B------:R-:W-:Y:S02]  /*4250*/  FSEL R35, R35, -INF , P1 ;  /* 0xff80000023237808 */ /* 0x000fe40000800000 */
[----:B------:R-:W-:Y:S04]  /*4260*/  ISETP.GT.AND P1, PT, R0, RZ, PT ;  /* 0x000000ff0000720c */ /* 0x000fe80003f24270 */
[----:B------:R-:W-:Y:S02]  /*4270*/  FSEL R3, R8, -INF , P1 ;  /* 0xff80000008037808 */ /* 0x000fe40000800000 */
[----:B------:R-:W-:Y:S03]  /*4280*/  ISETP.GT.AND P1, PT, R0, 0x1, PT ;  /* 0x000000010000780c */ /* 0x000fe60003f24270 */
[--C-:B------:R-:W-:Y:S01]  /*4290*/  FFMA.FTZ R3, R3, c[0x0][0x29c], -R234.reuse ;  /* 0x0000a70003037a23 */ /* 0x100fe200000108ea */
[----:B------:R-:W-:Y:S03]  /*42a0*/  FSEL R201, R9, -INF , P1 ;  /* 0xff80000009c97808 */ /* 0x000fe60000800000 */
[----:B------:R4:W-:Y:S02]  /*42b0*/  MUFU.EX2 R202, R3 ;  /* 0x0000000300ca7308 */ /* 0x0009e40000000800 */
[--C-:B------:R-:W-:Y:S02]  /*42c0*/  FFMA.FTZ R201, R201, c[0x0][0x29c], -R234.reuse ;  /* 0x0000a700c9c97a23 */ /* 0x100fe400000108ea */
[--C-:B-1----:R-:W-:Y:S02]  /*42d0*/  FFMA.FTZ R2, R34, c[0x0][0x29c], -R233.reuse ;  /* 0x0000a70022027a23 */ /* 0x102fe400000108e9 */
[----:B------:R-:W-:Y:S04]  /*42e0*/  FFMA.FTZ R233, R35, c[0x0][0x29c], -R233 ;  /* 0x0000a70023e97a23 */ /* 0x000fe800000108e9 */
[----:B------:R1:W-:Y:S10]  /*42f0*/  MUFU.EX2 R22, R2 ;  /* 0x0000000200167308 */ /* 0x0003f40000000800 */
[----:B------:R-:W5:Y:S01]  /*4300*/  MUFU.EX2 R201, R201 ;  /* 0x000000c900c97308 */ /* 0x000f620000000800 */
[-C--:B--2---:R-:W-:Y:S01]  /*4310*/  HMMA.16816.F32 R36, R4, R16.reuse, R36 ;  /* 0x000000100424723c */ /* 0x084fe20000001824 */
[----:B----4-:R-:W2:Y:S07]  /*4320*/  LDS R3, [R236+0x20280] ;  /* 0x02028000ec037984 */ /* 0x010eae0000000800 */
[C---:B------:R-:W-:Y:S01]  /*4330*/  HMMA.16816.F32 R40, R196.reuse, R16, R40 ;  /* 0x00000010c428723c */ /* 0x040fe20000001828 */
[----:B------:R-:W4:Y:S03]  /*4340*/  MUFU.EX2 R233, R233 ;  /* 0x000000e900e97308 */ /* 0x000f260000000800 */
[----:B-1----:R-:W-:Y:S03]  /*4350*/  IMNMX R2, R245, R212, PT ;  /* 0x000000d4f5027217 */ /* 0x002fe60003800200 */
[----:B---3--:R-:W-:Y:S01]  /*4360*/  F2FP.PACK_AB R16, R21, R20 ;  /* 0x000000141510723e */ /* 0x008fe200000000ff */
[-C--:B------:R-:W-:Y:S03]  /*4370*/  HMMA.16816.F32 R44, R196, R18.reuse, R44 ;  /* 0x00000012c42c723c */ /* 0x080fe6000000182c */
[----:B------:R-:W-:Y:S04]  /*4380*/  ISETP.GT.AND P1, PT, R2, RZ, PT ;  /* 0x000000ff0200720c */ /* 0x000fe80003f24270 */
[----:B------:R-:W-:Y:S01]  /*4390*/  FSEL R34, R10, -INF , P1 ;  /* 0xff8000000a227808 */ /* 0x000fe20000800000 */
[C---:B------:R-:W-:Y:S04]  /*43a0*/  HMMA.16816.F32 R48, R4.reuse, R18, R48 ;  /* 0x000000120430723c */ /* 0x040fe80000001830 */
[----:B------:R-:W-:Y:S01]  /*43b0*/  ISETP.GT.AND P1, PT, R2, 0x1, PT ;  /* 0x000000010200780c */ /* 0x000fe20003f24270 */
[--C-:B------:R-:W-:Y:S02]  /*43c0*/  FFMA.FTZ R34, R34, c[0x0][0x29c], -R235.reuse ;  /* 0x0000a70022227a23 */ /* 0x100fe400000108eb */
[----:B------:R-:W-:Y:S02]  /*43d0*/  F2FP.PACK_AB R19, R203, R208 ;  /* 0x000000d0cb13723e */ /* 0x000fe400000000ff */
[----:B------:R-:W-:Y:S02]  /*43e0*/  FSEL R33, R11, -INF , P1 ;  /* 0xff8000000b217808 */ /* 0x000fe40000800000 */
[----:B------:R-:W1:Y:S01]  /*43f0*/  LDSM.16.M88.4 R8, [R223+0xe080] ;  /* 0x00e08000df08783b */ /* 0x000e620000000200 */
[----:B------:R-:W-:Y:S01]  /*4400*/  ISETP.GT.AND P1, PT, R0, 0x20, PT ;  /* 0x000000200000780c */ /* 0x000fe20003f24270 */
[----:B------:R-:W-:Y:S01]  /*4410*/  MUFU.EX2 R34, R34 ;  /* 0x0000002200227308 */ /* 0x000fe20000000800 */
[----:B------:R-:W-:Y:S02]  /*4420*/  FFMA.FTZ R33, R33, c[0x0][0x29c], -R235 ;  /* 0x0000a70021217a23 */ /* 0x000fe400000108eb */
[----:B------:R-:W-:Y:S02]  /*4430*/  FSEL R12, R12, -INF , P1 ;  /* 0xff8000000c0c7808 */ /* 0x000fe40000800000 */
[----:B------:R-:W-:Y:S01]  /*4440*/  ISETP.GT.AND P1, PT, R0, 0x21, PT ;  /* 0x000000210000780c */ /* 0x000fe20003f24270 */
[--C-:B--2---:R-:W-:Y:S02]  /*4450*/  FADD.FTZ R37, R37, -R3.reuse ;  /* 0x8000000325257221 */ /* 0x104fe40000010000 */
[--C-:B------:R-:W-:Y:S01]  /*4460*/  FADD.FTZ R36, R36, -R3.reuse ;  /* 0x8000000324247221 */ /* 0x100fe20000010000 */
[----:B------:R-:W-:Y:S01]  /*4470*/  FSEL R13, R13, -INF , P1 ;  /* 0xff8000000d0d7808 */ /* 0x000fe20000800000 */
[----:B------:R-:W-:Y:S01]  /*4480*/  MUFU.EX2 R33, R33 ;  /* 0x0000002100217308 */ /* 0x000fe20000000800 */
[----:B------:R-:W-:Y:S01]  /*4490*/  ISETP.GT.AND P1, PT, R2, 0x20, PT ;  /* 0x000000200200780c */ /* 0x000fe20003f24270 */
[--C-:B------:R-:W-:Y:S02]  /*44a0*/  FADD.FTZ R49, R49, -R3.reuse ;  /* 0x8000000331317221 */ /* 0x100fe40000010000 */
[----:B------:R-:W-:Y:S01]  /*44b0*/  FMUL.FTZ R36, R242, R36 ;  /* 0x00000024f2247220 */ /* 0x000fe20000410000 */
[----:B------:R-:W-:Y:S01]  /*44c0*/  FSEL R14, R14, -INF , P1 ;  /* 0xff8000000e0e7808 */ /* 0x000fe20000800000 */
[----:B------:R-:W-:Y:S01]  /*44d0*/  FADD.FTZ R48, R48, -R3 ;  /* 0x8000000330307221 */ /* 0x000fe20000010000 */
[----:B------:R-:W-:Y:S01]  /*44e0*/  ISETP.GT.AND P1, PT, R2, 0x21, PT ;  /* 0x000000210200780c */ /* 0x000fe20003f24270 */
[--C-:B------:R-:W-:Y:S02]  /*44f0*/  FFMA.FTZ R200, R12, c[0x0][0x29c], -R234.reuse ;  /* 0x0000a7000cc87a23 */ /* 0x100fe400000108ea */
[----:B------:R-:W-:Y:S01]  /*4500*/  FMUL.FTZ R48, R244, R48 ;  /* 0x00000030f4307220 */ /* 0x000fe20000410000 */
[----:B------:R-:W-:Y:S01]  /*4510*/  FSEL R15, R15, -INF , P1 ;  /* 0xff8000000f0f7808 */ /* 0x000fe20000800000 */
[--C-:B------:R-:W-:Y:S01]  /*4520*/  FFMA.FTZ R13, R13, c[0x0][0x29c], -R234.reuse ;  /* 0x0000a7000d0d7a23 */ /* 0x100fe200000108ea */
[----:B------:R-:W-:Y:S01]  /*4530*/  ISETP.GT.AND P1, PT, R0, 0x40, PT ;  /* 0x000000400000780c */ /* 0x000fe20003f24270 */
[----:B------:R-:W-:Y:S03]  /*4540*/  MUFU.EX2 R200, R200 ;  /* 0x000000c800c87308 */ /* 0x000fe60000000800 */
[----:B------:R-:W-:Y:S02]  /*4550*/  FSEL R24, R24, -INF , P1 ;  /* 0xff80000018187808 */ /* 0x000fe40000800000 */
[----:B------:R-:W-:Y:S03]  /*4560*/  ISETP.GT.AND P1, PT, R0, 0x41, PT ;  /* 0x000000410000780c */ /* 0x000fe60003f24270 */
[--C-:B------:R-:W-:Y:S01]  /*4570*/  FFMA.FTZ R35, R24, c[0x0][0x29c], -R234.reuse ;  /* 0x0000a70018237a23 */ /* 0x100fe200000108ea */
[----:B------:R-:W-:Y:S01]  /*4580*/  F2FP.PACK_AB R24, R215, R218 ;  /* 0x000000dad718723e */ /* 0x000fe200000000ff */
[----:B------:R-:W2:Y:S01]  /*4590*/  MUFU.EX2 R13, R13 ;  /* 0x0000000d000d7308 */ /* 0x000ea20000000800 */
[----:B------:R-:W-:Y:S02]  /*45a0*/  FSEL R25, R25, -INF , P1 ;  /* 0xff80000019197808 */ /* 0x000fe40000800000 */
[----:B------:R-:W-:Y:S01]  /*45b0*/  ISETP.GT.AND P1, PT, R0, 0x60, PT ;  /* 0x000000600000780c */ /* 0x000fe20003f24270 */
[-C--:B-1----:R-:W-:Y:S03]  /*45c0*/  HMMA.16816.F32 R52, R4, R8.reuse, R52 ;  /* 0x000000080434723c */ /* 0x082fe60000001834 */
[----:B------:R-:W-:Y:S01]  /*45d0*/  FSEL R28, R28, -INF , P1 ;  /* 0xff8000001c1c7808 */ /* 0x000fe20000800000 */
[--C-:B------:R-:W-:Y:S01]  /*45e0*/  FFMA.FTZ R12, R25, c[0x0][0x29c], -R234.reuse ;  /* 0x0000a700190c7a23 */ /* 0x100fe200000108ea */
[----:B------:R-:W-:Y:S01]  /*45f0*/  ISETP.GT.AND P1, PT, R0, 0x61, PT ;  /* 0x000000610000780c */ /* 0x000fe20003f24270 */
[----:B------:R-:W-:Y:S01]  /*4600*/  MUFU.EX2 R35, R35 ;  /* 0x0000002300237308 */ /* 0x000fe20000000800 */
[----:B------:R-:W1:Y:S01]  /*4610*/  LDS R0, [R236+0x202a0] ;  /* 0x0202a000ec007984 */ /* 0x000e620000000800 */
[C---:B------:R-:W-:Y:S04]  /*4620*/  HMMA.16816.F32 R56, R196.reuse, R8, R56 ;  /* 0x00000008c438723c */ /* 0x040fe80000001838 */
[----:B------:R-:W-:Y:S01]  /*4630*/  FSEL R29, R29, -INF , P1 ;  /* 0xff8000001d1d7808 */ /* 0x000fe20000800000 */
[----:B------:R-:W-:Y:S01]  /*4640*/  FFMA.FTZ R25, R15, c[0x0][0x29c], -R235 ;  /* 0x0000a7000f197a23 */ /* 0x000fe200000108eb */
[----:B------:R-:W-:Y:S01]  /*4650*/  ISETP.GT.AND P1, PT, R2, 0x40, PT ;  /* 0x000000400200780c */ /* 0x000fe20003f24270 */
[--C-:B------:R-:W-:Y:S01]  /*4660*/  FFMA.FTZ R9, R28, c[0x0][0x29c], -R234.reuse ;  /* 0x0000a7001c097a23 */ /* 0x100fe200000108ea */
[-C--:B------:R-:W-:Y:S01]  /*4670*/  HMMA.16816.F32 R60, R196, R10.reuse, R60 ;  /* 0x0000000ac43c723c */ /* 0x080fe2000000183c */
[----:B------:R-:W3:Y:S03]  /*4680*/  MUFU.EX2 R12, R12 ;  /* 0x0000000c000c7308 */ /* 0x000ee60000000800 */
[----:B------:R-:W-:Y:S01]  /*4690*/  F2FP.PACK_AB R28, R239, R241 ;  /* 0x000000f1ef1c723e */ /* 0x000fe200000000ff */
[----:B------:R-:W-:Y:S01]  /*46a0*/  FFMA.FTZ R234, R29, c[0x0][0x29c], -R234 ;  /* 0x0000a7001dea7a23 */ /* 0x000fe200000108ea */
[----:B------:R-:W-:Y:S02]  /*46b0*/  F2FP.PACK_AB R29, R240, R242 ;  /* 0x000000f2f01d723e */ /* 0x000fe400000000ff */
[----:B------:R-:W-:Y:S03]  /*46c0*/  HMMA.16816.F32 R64, R4, R10, R64 ;  /* 0x0000000a0440723c */ /* 0x000fe60000001840 */
[----:B------:R-:W-:Y:S01]  /*46d0*/  MUFU.EX2 R25, R25 ;  /* 0x0000001900197308 */ /* 0x000fe20000000800 */
[----:B------:R-:W-:Y:S01]  /*46e0*/  FSEL R26, R26, -INF , P1 ;  /* 0xff8000001a1a7808 */ /* 0x000fe20000800000 */
[--C-:B------:R-:W-:Y:S01]  /*46f0*/  FADD.FTZ R53, R53, -R3.reuse ;  /* 0x8000000335357221 */ /* 0x100fe20000010000 */
[----:B------:R-:W-:Y:S01]  /*4700*/  ISETP.GT.AND P1, PT, R2, 0x41, PT ;  /* 0x000000410200780c */ /* 0x000fe20003f24270 */
[----:B------:R-:W-:Y:S01]  /*4710*/  FADD.FTZ R52, R52, -R3 ;  /* 0x8000000334347221 */ /* 0x000fe20000010000 */
[----:B-----5:R-:W-:Y:S01]  /*4720*/  F2FP.PACK_AB R10, R201, R202 ;  /* 0x000000cac90a723e */ /* 0x020fe200000000ff */
[--C-:B------:R-:W-:Y:S03]  /*4730*/  FFMA.FTZ R4, R26, c[0x0][0x29c], -R235.reuse ;  /* 0x0000a7001a047a23 */ /* 0x100fe600000108eb */
[----:B------:R-:W-:Y:S01]  /*4740*/  FSEL R8, R27, -INF , P1 ;  /* 0xff8000001b087808 */ /* 0x000fe20000800000 */
[--C-:B------:R-:W-:Y:S01]  /*4750*/  FFMA.FTZ R27, R14, c[0x0][0x29c], -R235.reuse ;  /* 0x0000a7000e1b7a23 */ /* 0x100fe200000108eb */
[----:B------:R-:W-:Y:S01]  /*4760*/  ISETP.GT.AND P1, PT, R2, 0x60, PT ;  /* 0x000000600200780c */ /* 0x000fe20003f24270 */
[----:B------:R-:W-:Y:S01]  /*4770*/  MUFU.EX2 R9, R9 ;  /* 0x0000000900097308 */ /* 0x000fe20000000800 */
[----:B------:R-:W-:Y:S01]  /*4780*/  F2FP.PACK_AB R26, R243, R244 ;  /* 0x000000f4f31a723e */ /* 0x000fe200000000ff */
[----:B------:R-:W-:Y:S01]  /*4790*/  FFMA.FTZ R8, R8, c[0x0][0x29c], -R235 ;  /* 0x0000a70008087a23 */ /* 0x000fe200000108eb */
[----:B------:R-:W-:Y:S01]  /*47a0*/  FSEL R30, R30, -INF , P1 ;  /* 0xff8000001e1e7808 */ /* 0x000fe20000800000 */
[----:B------:R-:W-:Y:S01]  /*47b0*/  FMUL.FTZ R52, R241, R52 ;  /* 0x00000034f1347220 */ /* 0x000fe20000410000 */
[----:B------:R-:W-:Y:S01]  /*47c0*/  ISETP.GT.AND P1, PT, R2, 0x61, PT ;  /* 0x000000610200780c */ /* 0x000fe20003f24270 */
[----:B------:R-:W-:Y:S01]  /*47d0*/  FMUL.FTZ R32, R239, R53 ;  /* 0x00000035ef207220 */ /* 0x000fe20000410000 */
[----:B------:R-:W5:Y:S01]  /*47e0*/  LDS R2, [R236+0x20300] ;  /* 0x02030000ec027984 */ /* 0x000f620000000800 */
[--C-:B-1----:R-:W-:Y:S01]  /*47f0*/  FADD.FTZ R38, R38, -R0.reuse ;  /* 0x8000000026267221 */ /* 0x102fe20000010000 */
[----:B----4-:R-:W-:Y:S01]  /*4800*/  F2FP.PACK_AB R14, R233, R22 ;  /* 0x00000016e90e723e */ /* 0x010fe200000000ff */
[--C-:B------:R-:W-:Y:S01]  /*4810*/  FADD.FTZ R39, R39, -R0.reuse ;  /* 0x8000000027277221 */ /* 0x100fe20000010000 */
[----:B------:R-:W1:Y:S01]  /*4820*/  MUFU.EX2 R27, R27 ;  /* 0x0000001b001b7308 */ /* 0x000e620000000800 */
[--C-:B------:R-:W-:Y:S01]  /*4830*/  FADD.FTZ R50, R50, -R0.reuse ;  /* 0x8000000032327221 */ /* 0x100fe20000010000 */
[----:B------:R-:W-:Y:S01]  /*4840*/  FSEL R31, R31, -INF , P1 ;  /* 0xff8000001f1f7808 */ /* 0x000fe20000800000 */
[--C-:B------:R-:W-:Y:S01]  /*4850*/  FADD.FTZ R51, R51, -R0.reuse ;  /* 0x8000000033337221 */ /* 0x100fe20000010000 */
[----:B------:R-:W-:Y:S01]  /*4860*/  F2FP.PACK_AB R32, R32, R52 ;  /* 0x000000342020723e */ /* 0x000fe200000000ff */
[--C-:B------:R-:W-:Y:S01]  /*4870*/  FADD.FTZ R54, R54, -R0.reuse ;  /* 0x8000000036367221 */ /* 0x100fe20000010000 */
[----:B------:R-:W-:Y:S01]  /*4880*/  PLOP3.LUT P1, PT, PT, PT, UP0, 0x80, 0x0 ;  /* 0x000000000000781c */ /* 0x000fe20003f2f008 */
[--C-:B------:R-:W-:Y:S02]  /*4890*/  FADD.FTZ R55, R55, -R0.reuse ;  /* 0x8000000037377221 */ /* 0x100fe40000010000 */
[--C-:B------:R-:W-:Y:S01]  /*48a0*/  FADD.FTZ R66, R66, -R0.reuse ;  /* 0x8000000042427221 */ /* 0x100fe20000010000 */
[----:B------:R2:W-:Y:S01]  /*48b0*/  MUFU.EX2 R17, R8 ;  /* 0x0000000800117308 */ /* 0x0005e20000000800 */
[----:B------:R-:W-:Y:S02]  /*48c0*/  FADD.FTZ R67, R67, -R0 ;  /* 0x8000000043437221 */ /* 0x000fe40000010000 */
[--C-:B------:R-:W-:Y:S01]  /*48d0*/  FADD.FTZ R65, R65, -R3.reuse ;  /* 0x8000000341417221 */ /* 0x100fe20000010000 */
[----:B------:R-:W4:Y:S01]  /*48e0*/  LDS R0, [R236+0x20320] ;  /* 0x02032000ec007984 */ /* 0x000f220000000800 */
[----:B------:R-:W-:Y:S01]  /*48f0*/  FADD.FTZ R64, R64, -R3 ;  /* 0x8000000340407221 */ /* 0x000fe20000010000 */
[----:B------:R-:W-:Y:S01]  /*4900*/  F2FP.PACK_AB R3, R213, R214 ;  /* 0x000000d6d503723e */ /* 0x000fe200000000ff */
[----:B------:R-:W-:Y:S01]  /*4910*/  FMUL.FTZ R54, R20, R54 ;  /* 0x0000003614367220 */ /* 0x000fe20000410000 */
[----:B------:R-:W-:Y:S01]  /*4920*/  STS [R238+0x20480], R29 ;  /* 0x0204801dee007388 */ /* 0x000fe20000000800 */
[--C-:B------:R-:W-:Y:S01]  /*4930*/  FFMA.FTZ R5, R30, c[0x0][0x29c], -R235.reuse ;  /* 0x0000a7001e057a23 */ /* 0x100fe200000108eb */
[----:B------:R3:W-:Y:S01]  /*4940*/  MUFU.EX2 R20, R4 ;  /* 0x0000000400147308 */ /* 0x0007e20000000800 */
[----:B------:R-:W-:Y:S01]  /*4950*/  FFMA.FTZ R235, R31, c[0x0][0x29c], -R235 ;  /* 0x0000a7001feb7a23 */ /* 0x000fe200000108eb */
[----:B------:R1:W-:Y:S01]  /*4960*/  STS [R238+0x20880], R3 ;  /* 0x02088003ee007388 */ /* 0x0003e20000000800 */
[----:B------:R-:W-:Y:S02]  /*4970*/  FMUL.FTZ R30, R240, R37 ;  /* 0x00000025f01e7220 */ /* 0x000fe40000410000 */
[----:B------:R-:W-:Y:S01]  /*4980*/  FMUL.FTZ R38, R214, R38 ;  /* 0x00000026d6267220 */ /* 0x000fe20000410000 */
[----:B------:R-:W-:Y:S01]  /*4990*/  STS [R237], R26 ;  /* 0x0000001aed007388 */ /* 0x000fe20000000800 */
[----:B------:R-:W-:Y:S01]  /*49a0*/  FMUL.FTZ R15, R213, R39 ;  /* 0x00000027d50f7220 */ /* 0x000fe20000410000 */
[----:B------:R-:W-:Y:S01]  /*49b0*/  F2FP.PACK_AB R30, R30, R36 ;  /* 0x000000241e1e723e */ /* 0x000fe200000000ff */
[----:B------:R-:W-:Y:S01]  /*49c0*/  FMUL.FTZ R31, R243, R49 ;  /* 0x00000031f31f7220 */ /* 0x000fe20000410000 */
[----:B------:R-:W-:Y:S01]  /*49d0*/  STS [R237+0x400], R19 ;  /* 0x00040013ed007388 */ /* 0x000fe20000000800 */
[----:B------:R-:W-:Y:S01]  /*49e0*/  MUFU.EX2 R6, R235 ;  /* 0x000000eb00067308 */ /* 0x000fe20000000800 */
[----:B------:R-:W-:Y:S01]  /*49f0*/  FMUL.FTZ R50, R208, R50 ;  /* 0x00000032d0327220 */ /* 0x000fe20000410000 */
[----:B------:R-:W-:Y:S01]  /*4a00*/  F2FP.PACK_AB R15, R15, R38 ;  /* 0x000000260f0f723e */ /* 0x000fe200000000ff */
[----:B------:R-:W-:Y:S01]  /*4a10*/  STS [R238+0x21480], R10 ;  /* 0x0214800aee007388 */ /* 0x000fe20000000800 */
[----:B--2---:R-:W-:Y:S01]  /*4a20*/  F2FP.PACK_AB R8, R13, R200 ;  /* 0x000000c80d08723e */ /* 0x004fe200000000ff */
[--C-:B-----5:R-:W-:Y:S01]  /*4a30*/  FADD.FTZ R41, R41, -R2.reuse ;  /* 0x8000000229297221 */ /* 0x120fe20000010000 */
[----:B------:R-:W-:Y:S01]  /*4a40*/  F2FP.PACK_AB R31, R31, R48 ;  /* 0x000000301f1f723e */ /* 0x000fe200000000ff */
[--C-:B------:R-:W-:Y:S02]  /*4a50*/  FADD.FTZ R57, R57, -R2.reuse ;  /* 0x8000000239397221 */ /* 0x100fe40000010000 */
[--C-:B------:R-:W-:Y:S01]  /*4a60*/  FADD.FTZ R61, R61, -R2.reuse ;  /* 0x800000023d3d7221 */ /* 0x100fe20000010000 */
[----:B------:R-:W2:Y:S01]  /*4a70*/  MUFU.EX2 R234, R234 ;  /* 0x000000ea00ea7308 */ /* 0x000ea20000000800 */
[--C-:B------:R-:W-:Y:S02]  /*4a80*/  FADD.FTZ R40, R40, -R2.reuse ;  /* 0x8000000228287221 */ /* 0x100fe40000010000 */
[--C-:B------:R-:W-:Y:S01]  /*4a90*/  FADD.FTZ R44, R44, -R2.reuse ;  /* 0x800000022c2c7221 */ /* 0x100fe20000010000 */
[----:B---3--:R-:W-:Y:S01]  /*4aa0*/  F2FP.PACK_AB R4, R12, R35 ;  /* 0x000000230c04723e */ /* 0x008fe200000000ff */
[--C-:B------:R-:W-:Y:S01]  /*4ab0*/  FADD.FTZ R45, R45, -R2.reuse ;  /* 0x800000022d2d7221 */ /* 0x100fe20000010000 */
[----:B-1----:R-:W-:Y:S01]  /*4ac0*/  F2FP.PACK_AB R3, R33, R34 ;  /* 0x000000222103723e */ /* 0x002fe200000000ff */
[--C-:B------:R-:W-:Y:S02]  /*4ad0*/  FADD.FTZ R56, R56, -R2.reuse ;  /* 0x8000000238387221 */ /* 0x100fe40000010000 */
[----:B------:R-:W-:Y:S01]  /*4ae0*/  FADD.FTZ R60, R60, -R2 ;  /* 0x800000023c3c7221 */ /* 0x000fe20000010000 */
[----:B------:R-:W-:Y:S01]  /*4af0*/  F2FP.PACK_AB R2, R25, R27 ;  /* 0x0000001b1902723e */ /* 0x000fe200000000ff */
[----:B------:R-:W-:Y:S01]  /*4b00*/  STS [R238+0x21880], R3 ;  /* 0x02188003ee007388 */ /* 0x000fe20000000800 */
[----:B------:R-:W-:Y:S02]  /*4b10*/  FMUL.FTZ R45, R13, R45 ;  /* 0x0000002d0d2d7220 */ /* 0x000fe40000410000 */
[----:B------:R2:W1:Y:S01]  /*4b20*/  MUFU.EX2 R13, R5 ;  /* 0x00000005000d7308 */ /* 0x0004620000000800 */
[----:B------:R3:W-:Y:S01]  /*4b30*/  STS [R237+0x1400], R2 ;  /* 0x00140002ed007388 */ /* 0x0007e20000000800 */
[----:B------:R-:W-:Y:S02]  /*4b40*/  FMUL.FTZ R18, R203, R51 ;  /* 0x00000033cb127220 */ /* 0x000fe40000410000 */
[--C-:B----4-:R-:W-:Y:S01]  /*4b50*/  FADD.FTZ R42, R42, -R0.reuse ;  /* 0x800000002a2a7221 */ /* 0x110fe20000010000 */
[----:B------:R-:W-:Y:S01]  /*4b60*/  STS [R237+0x1000], R8 ;  /* 0x00100008ed007388 */ /* 0x000fe20000000800 */
[--C-:B------:R-:W-:Y:S01]  /*4b70*/  FADD.FTZ R43, R43, -R0.reuse ;  /* 0x800000002b2b7221 */ /* 0x100fe20000010000 */
[----:B------:R-:W-:Y:S01]  /*4b80*/  F2FP.PACK_AB R18, R18, R50 ;  /* 0x000000321212723e */ /* 0x000fe200000000ff */
[----:B------:R-:W-:Y:S01]  /*4b90*/  FMUL.FTZ R42, R34, R42 ;  /* 0x0000002a222a7220 */ /* 0x000fe20000410000 */
[----:B------:R-:W-:Y:S01]  /*4ba0*/  STS [R238+0x22480], R28 ;  /* 0x0224801cee007388 */ /* 0x000fe20000000800 */
[----:B------:R-:W-:Y:S02]  /*4bb0*/  FMUL.FTZ R43, R33, R43 ;  /* 0x0000002b212b7220 */ /* 0x000fe40000410000 */
[----:B------:R-:W-:Y:S01]  /*4bc0*/  FMUL.FTZ R40, R202, R40 ;  /* 0x00000028ca287220 */ /* 0x000fe20000410000 */
[----:B------:R-:W-:Y:S01]  /*4bd0*/  STS [R238+0x22880], R16 ;  /* 0x02288010ee007388 */ /* 0x000fe20000000800 */
[----:B------:R-:W-:Y:S02]  /*4be0*/  FMUL.FTZ R7, R201, R41 ;  /* 0x00000029c9077220 */ /* 0x000fe40000410000 */
[--C-:B------:R-:W-:Y:S01]  /*4bf0*/  FADD.FTZ R46, R46, -R0.reuse ;  /* 0x800000002e2e7221 */ /* 0x100fe20000010000 */
[----:B------:R-:W-:Y:S01]  /*4c00*/  STS [R237+0x2000], R24 ;  /* 0x00200018ed007388 */ /* 0x000fe20000000800 */
[----:B------:R-:W-:Y:S01]  /*4c10*/  FMUL.FTZ R44, R200, R44 ;  /* 0x0000002cc82c7220 */ /* 0x000fe20000410000 */
[----:B------:R-:W-:Y:S01]  /*4c20*/  F2FP.PACK_AB R7, R7, R40 ;  /* 0x000000280707723e */ /* 0x000fe200000000ff */
[----:B------:R-:W-:Y:S01]  /*4c30*/  FMUL.FTZ R27, R27, R46 ;  /* 0x0000002e1b1b7220 */ /* 0x000fe20000410000 */
[----:B------:R-:W-:Y:S01]  /*4c40*/  STS [R237+0x2400], R14 ;  /* 0x0024000eed007388 */ /* 0x000fe20000000800 */
[----:B------:R-:W-:Y:S01]  /*4c50*/  FMUL.FTZ R21, R21, R55 ;  /* 0x0000003715157220 */ /* 0x000fe20000410000 */
[----:B--2---:R-:W-:Y:S02]  /*4c60*/  F2FP.PACK_AB R5, R234, R9 ;  /* 0x00000009ea05723e */ /* 0x004fe400000000ff */
[----:B------:R2:W-:Y:S01]  /*4c70*/  STS [R238+0x23480], R4 ;  /* 0x02348004ee007388 */ /* 0x0005e20000000800 */
[----:B---3--:R-:W-:Y:S01]  /*4c80*/  F2FP.PACK_AB R2, R17, R20 ;  /* 0x000000141102723e */ /* 0x008fe200000000ff */
[----:B------:R-:W-:Y:S01]  /*4c90*/  FMUL.FTZ R60, R9, R60 ;  /* 0x0000003c093c7220 */ /* 0x000fe20000410000 */
[----:B------:R-:W-:Y:S01]  /*4ca0*/  F2FP.PACK_AB R9, R45, R44 ;  /* 0x0000002c2d09723e */ /* 0x000fe200000000ff */
[----:B------:R-:W-:Y:S01]  /*4cb0*/  FMUL.FTZ R64, R218, R64 ;  /* 0x00000040da407220 */ /* 0x000fe20000410000 */
[----:B------:R-:W-:Y:S01]  /*4cc0*/  F2FP.PACK_AB R21, R21, R54 ;  /* 0x000000361515723e */ /* 0x000fe200000000ff */
[----:B------:R1:W-:Y:S01]  /*4cd0*/  STS [R238+0x23880], R2 ;  /* 0x02388002ee007388 */ /* 0x0003e20000000800 */
[----:B------:R-:W-:Y:S02]  /*4ce0*/  FMUL.FTZ R23, R215, R65 ;  /* 0x00000041d7177220 */ /* 0x000fe40000410000 */
[----:B------:R-:W-:Y:S01]  /*4cf0*/  FMUL.FTZ R66, R22, R66 ;  /* 0x0000004216427220 */ /* 0x000fe20000410000 */
[----:B------:R-:W-:Y:S01]  /*4d00*/  STS [R237+0x3000], R5 ;  /* 0x00300005ed007388 */ /* 0x000fe20000000800 */
[----:B------:R-:W-:Y:S01]  /*4d10*/  FMUL.FTZ R22, R233, R67 ;  /* 0x00000043e9167220 */ /* 0x000fe20000410000 */
[----:B------:R-:W-:Y:S01]  /*4d20*/  F2FP.PACK_AB R23, R23, R64 ;  /* 0x000000401717723e */ /* 0x000fe200000000ff */
[--C-:B------:R-:W-:Y:S02]  /*4d30*/  FADD.FTZ R58, R58, -R0.reuse ;  /* 0x800000003a3a7221 */ /* 0x100fe40000010000 */
[--C-:B------:R-:W-:Y:S01]  /*4d40*/  FADD.FTZ R3, R59, -R0.reuse ;  /* 0x800000003b037221 */ /* 0x100fe20000010000 */
[----:B------:R-:W-:Y:S01]  /*4d50*/  F2FP.PACK_AB R22, R22, R66 ;  /* 0x000000421616723e */ /* 0x000fe200000000ff */
[----:B------:R-:W-:Y:S02]  /*4d60*/  FMUL.FTZ R56, R35, R56 ;  /* 0x0000003823387220 */ /* 0x000fe40000410000 */
[----:B------:R-:W-:Y:S02]  /*4d70*/  FMUL.FTZ R11, R12, R57 ;  /* 0x000000390c0b7220 */ /* 0x000fe40000410000 */
[--C-:B------:R-:W-:Y:S02]  /*4d80*/  FADD.FTZ R62, R62, -R0.reuse ;  /* 0x800000003e3e7221 */ /* 0x100fe40000010000 */
[----:B------:R-:W-:Y:S01]  /*4d90*/  FMUL.FTZ R20, R20, R58 ;  /* 0x0000003a14147220 */ /* 0x000fe20000410000 */
[----:B------:R-:W-:Y:S01]  /*4da0*/  F2FP.PACK_AB R11, R11, R56 ;  /* 0x000000380b0b723e */ /* 0x000fe200000000ff */
[--C-:B--2---:R-:W-:Y:S02]  /*4db0*/  FADD.FTZ R4, R47, -R0.reuse ;  /* 0x800000002f047221 */ /* 0x104fe40000010000 */
[----:B------:R-:W-:Y:S02]  /*4dc0*/  FADD.FTZ R0, R63, -R0 ;  /* 0x800000003f007221 */ /* 0x000fe40000010000 */
[----:B------:R-:W-:Y:S01]  /*4dd0*/  FMUL.FTZ R4, R25, R4 ;  /* 0x0000000419047220 */ /* 0x000fe20000410000 */
[----:B-1----:R-:W-:Y:S01]  /*4de0*/  F2FP.PACK_AB R2, R6, R13 ;  /* 0x0000000d0602723e */ /* 0x002fe200000000ff */
[----:B------:R-:W-:Y:S03]  /*4df0*/  FMUL.FTZ R3, R17, R3 ;  /* 0x0000000311037220 */ /* 0x000fe60000410000 */
[----:B------:R-:W-:Y:S01]  /*4e00*/  F2FP.PACK_AB R4, R4, R27 ;  /* 0x0000001b0404723e */ /* 0x000fe200000000ff */
[----:B------:R-:W-:Y:S01]  /*4e10*/  FMUL.FTZ R12, R234, R61 ;  /* 0x0000003dea0c7220 */ /* 0x000fe20000410000 */
[----:B------:R1:W-:Y:S01]  /*4e20*/  STS [R237+0x3400], R2 ;  /* 0x00340002ed007388 */ /* 0x0003e20000000800 */
[----:B------:R-:W-:Y:S01]  /*4e30*/  FMUL.FTZ R13, R13, R62 ;  /* 0x0000003e0d0d7220 */ /* 0x000fe20000410000 */
[----:B------:R-:W-:Y:S01]  /*4e40*/  F2FP.PACK_AB R3, R3, R20 ;  /* 0x000000140303723e */ /* 0x000fe200000000ff */
[----:B------:R-:W-:Y:S01]  /*4e50*/  FMUL.FTZ R0, R6, R0 ;  /* 0x0000000006007220 */ /* 0x000fe20000410000 */
[----:B------:R-:W-:Y:S01]  /*4e60*/  BAR.SYNC.DEFER_BLOCKING 0x0 ;  /* 0x0000000000007b1d */ /* 0x000fe20000010000 */
[----:B------:R-:W-:Y:S03]  /*4e70*/  F2FP.PACK_AB R12, R12, R60 ;  /* 0x0000003c0c0c723e */ /* 0x000fe600000000ff */
[----:B------:R-:W-:Y:S02]  /*4e80*/  F2FP.PACK_AB R0, R0, R13 ;  /* 0x0000000d0000723e */ /* 0x000fe400000000ff */
[----:B-1----:R-:W-:Y:S02]  /*4e90*/  F2FP.PACK_AB R2, R43, R42 ;  /* 0x0000002a2b02723e */ /* 0x002fe400000000ff */
        /* <DEDUP_REMOVED lines=12> */
[----:B------:R-:W-:Y:S02]  /*4f60*/  STS [R237+0x6400], R22 ;  /* 0x00640016ed007388 */ /* 0x000fe40000000800 */
[----:B------:R-:W-:Y:S02]  /*4f70*/  IMAD.SHL.U32 R2, R2, 0x2, RZ ;  /* 0x0000000202027824 */ /* 0x000fe400078e00ff */
[----:B------:R-:W-:Y:S04]  /*4f80*/  STS [R238+0x27480], R11 ;  /* 0x0274800bee007388 */ /* 0x000fe80000000800 */
[----:B------:R1:W-:Y:S04]  /*4f90*/  STS [R238+0x27880], R3 ;  /* 0x02788003ee007388 */ /* 0x0003e80000000800 */
[----:B------:R-:W-:Y:S04]  /*4fa0*/  STS [R237+0x7000], R12 ;  /* 0x0070000ced007388 */ /* 0x000fe80000000800 */
[----:B------:R2:W-:Y:S04]  /*4fb0*/  STS [R237+0x7400], R0 ;  /* 0x00740000ed007388 */ /* 0x0005e80000000800 */
[----:B------:R-:W-:Y:S08]  /*4fc0*/  LDSM.16.MT88.4 R4, [R217+0x20480] ;  /* 0x02048000d904783b */ /* 0x000ff00000004200 */
[----:B------:R-:W3:Y:S01]  /*4fd0*/  LDSM.16.MT88.4 R8, [R2+0x18080] ;  /* 0x018080000208783b */ /* 0x000ee20000004200 */
[C---:B-1----:R-:W-:Y:S07]  /*4fe0*/  IMAD.SHL.U32 R3, R220.reuse, 0x2, RZ ;  /* 0x00000002dc037824 */ /* 0x042fee00078e00ff */
[----:B------:R-:W1:Y:S01]  /*4ff0*/  LDSM.16.MT88.4 R12, [R216+0x20480] ;  /* 0x02048000d80c783b */ /* 0x000e620000004200 */
[----:B--2---:R-:W-:Y:S07]  /*5000*/  IMAD.SHL.U32 R0, R227, 0x2, RZ ;  /* 0x00000002e3007824 */ /* 0x004fee00078e00ff */
        /* <DEDUP_REMOVED lines=71> */
[----:B------:R-:W-:Y:S01]  /*5480*/  IMAD.SHL.U32 R4, R220, 0x2, RZ ;  /* 0x00000002dc047824 */ /* 0x000fe200078e00ff */
[-C--:B--2---:R-:W-:Y:S01]  /*5490*/  HMMA.16816.F32 R68, R32, R52.reuse, R68 ;  /* 0x000000342044723c */ /* 0x084fe20000001844 */
[----:B------:R1:W2:Y:S04]  /*54a0*/  LDSM.16.M88.4 R28, [R3+0x25480] ;  /* 0x02548000031c783b */ /* 0x0002a80000000200 */
[----:B------:R-:W-:Y:S03]  /*54b0*/  IMAD.IADD R208, R4, 0x1, R210 ;  /* 0x0000000104d07824 */ /* 0x000fe600078e02d2 */
        /* <DEDUP_REMOVED lines=23> */
[----:B------:R-:W-:Y:S01]  /*5630*/  ULDC.64 UR6, c[0x0][0x208] ;  /* 0x0000820000067ab9 */ /* 0x000fe20000000a00 */
[----:B------:R-:W-:Y:S01]  /*5640*/  IMAD.U32 R7, RZ, RZ, UR12 ;  /* 0x0000000cff077e24 */ /* 0x000fe2000f8e00ff */
[----:B------:R-:W-:Y:S01]  /*5650*/  USHF.R.S32.HI UR4, URZ, 0x1f, UR25 ;  /* 0x0000001f3f047899 */ /* 0x000fe20008011419 */
[----:B------:R-:W3:Y:S01]  /*5660*/  LDL.64 R242, [R1+0x20] ;  /* 0x0000200001f27983 */ /* 0x000ee20000100a00 */
[----:B------:R-:W-:Y:S01]  /*5670*/  UIMAD.WIDE.U32 UR26, UR25, UR6, URZ ;  /* 0x00000006191a72a5 */ /* 0x000fe2000f8e003f */
[----:B------:R-:W-:Y:S01]  /*5680*/  IMAD.U32 R12, RZ, RZ, UR11 ;  /* 0x0000000bff0c7e24 */ /* 0x000fe2000f8e00ff */
[----:B------:R-:W-:Y:S01]  /*5690*/  UIMAD UR4, UR4, UR6, URZ ;  /* 0x00000006040472a4 */ /* 0x000fe2000f8e023f */
[----:B------:R-:W4:Y:S01]  /*56a0*/  LDL R211, [R1+0x1c] ;  /* 0x00001c0001d37983 */ /* 0x000f220000100800 */
[----:B------:R-:W-:Y:S02]  /*56b0*/  USHF.L.U32 UR6, UR26, 0x6, URZ ;  /* 0x000000061a067899 */ /* 0x000fe4000800063f */
[----:B------:R-:W-:Y:S01]  /*56c0*/  UIMAD UR4, UR25, UR7, UR4 ;  /* 0x00000007190472a4 */ /* 0x000fe2000f8e0204 */
[----:B------:R-:W5:Y:S01]  /*56d0*/  LDL R209, [R1+0x38] ;  /* 0x0000380001d17983 */ /* 0x000f620000100800 */
[----:B------:R-:W-:Y:S02]  /*56e0*/  USHF.L.U32 UR25, UR25, 0x6, URZ ;  /* 0x0000000619197899 */ /* 0x000fe4000800063f */
[----:B------:R-:W-:Y:S01]  /*56f0*/  UIADD3 UR4, UR27, UR4, URZ ;  /* 0x000000041b047290 */ /* 0x000fe2000fffe03f */
[----:B------:R-:W5:Y:S03]  /*5700*/  LDL.64 R206, [R1] ;  /* 0x0000000001ce7983 */ /* 0x000f660000100a00 */
[----:B------:R-:W-:Y:S01]  /*5710*/  USHF.L.U64.HI UR4, UR26, 0x6, UR4 ;  /* 0x000000061a047899 */ /* 0x000fe20008010204 */
[----:B------:R-:W-:Y:S02]  /*5720*/  IMAD.U32 R5, RZ, RZ, UR25 ;  /* 0x00000019ff057e24 */ /* 0x000fe4000f8e00ff */
[----:B------:R-:W-:Y:S01]  /*5730*/  IMAD.U32 R13, RZ, RZ, UR25 ;  /* 0x00000019ff0d7e24 */ /* 0x000fe2000f8e00ff */
[----:B--2---:R-:W-:Y:S04]  /*5740*/  IADD3 R7, P2, P1, R204, UR6, R7 ;  /* 0x00000006cc077c10 */ /* 0x004fe8000f95e007 */
[----:B------:R-:W-:Y:S02]  /*5750*/  IADD3.X R12, R251, UR4, R12, P2, P1 ;  /* 0x00000004fb0c7c10 */ /* 0x000fe400097e240c */
[----:B---3--:R-:W-:Y:S04]  /*5760*/  IADD3 R4, P1, R242, UR25, RZ ;  /* 0x00000019f2047c10 */ /* 0x008fe8000ff3e0ff */
[----:B----4-:R-:W-:Y:S02]  /*5770*/  LEA.HI.X.SX32 R5, R5, R211, 0x1, P1 ;  /* 0x000000d305057211 */ /* 0x010fe400008f0eff */
[C---:B------:R-:W-:Y:S04]  /*5780*/  LEA R10, P1, R4.reuse, c[0x0][0x280], 0x2 ;  /* 0x0000a000040a7a11 */ /* 0x040fe800078210ff */
[----:B------:R-:W-:Y:S02]  /*5790*/  LEA.HI.X R11, R4, c[0x0][0x284], R5, 0x2, P1 ;  /* 0x0000a100040b7a11 */ /* 0x000fe400008f1405 */
[----:B------:R-:W-:Y:S04]  /*57a0*/  IADD3 R4, P1, R204, UR6, RZ ;  /* 0x00000006cc047c10 */ /* 0x000fe8000ff3e0ff */
[----:B------:R-:W-:Y:S02]  /*57b0*/  IADD3.X R5, R251, UR4, RZ, P1, !PT ;  /* 0x00000004fb057c10 */ /* 0x000fe40008ffe4ff */
[C---:B------:R-:W-:Y:S04]  /*57c0*/  LEA R8, P1, R4.reuse, c[0x0][0x1f0], 0x1 ;  /* 0x00007c0004087a11 */ /* 0x040fe800078208ff */
[----:B------:R-:W-:Y:S01]  /*57d0*/  LEA.HI.X R9, R4, c[0x0][0x1f4], R5, 0x1, P1 ;  /* 0x00007d0004097a11 */ /* 0x000fe200008f0c05 */
[----:B------:R-:W-:Y:S01]  /*57e0*/  IMAD.U32 R4, RZ, RZ, UR16 ;  /* 0x00000010ff047e24 */ /* 0x000fe2000f8e00ff */
[C---:B------:R-:W-:Y:S02]  /*57f0*/  LEA R6, P1, R7.reuse, c[0x0][0x1f0], 0x1 ;  /* 0x00007c0007067a11 */ /* 0x040fe400078208ff */
[----:B------:R-:W-:Y:S01]  /*5800*/  IADD3 R5, -R246, c[0x0][0x168], -R13 ;  /* 0x00005a00f6057a10 */ /* 0x000fe20007ffe90d */
[----:B-----5:R-:W-:Y:S01]  /*5810*/  IMAD R4, R4, 0x4000, R209 ;  /* 0x0000400004047824 */ /* 0x020fe200078e02d1 */
        /* <DEDUP_REMOVED lines=19> */
.L_x_1848:
[-C--:B-12-4-:R-:W-:Y:S01]  /*5950*/  HMMA.16816.F32 R4, R36, R16.reuse, RZ ;  /* 0x000000102404723c */ /* 0x096fe200000018ff */
[----:B------:R-:W-:Y:S01]  /*5960*/  LDSM.16.MT88.4 R56, [R0+0x1080] ;  /* 0x001080000038783b */ /* 0x000fe20000004200 */
[----:B------:R-:W-:Y:S02]  /*5970*/  ULDC.64 UR6, c[0x0][0x238] ;  /* 0x00008e0000067ab9 */ /* 0x000fe40000000a00 */
[----:B------:R-:W-:Y:S01]  /*5980*/  IMAD.IADD R209, R3, 0x1, R225 ;  /* 0x0000000103d17824 */ /* 0x000fe200078e02e1 */
[----:B------:R-:W-:Y:S01]  /*5990*/  USHF.R.S32.HI UR4, URZ, 0x1f, UR19 ;  /* 0x0000001f3f047899 */ /* 0x000fe20008011413 */
[----:B------:R-:W-:Y:S01]  /*59a0*/  LDSM.16.MT88.4 R64, [R0+0x1880] ;  /* 0x001880000040783b */ /* 0x000fe20000004200 */
[----:B------:R-:W-:Y:S01]  /*59b0*/  USHF.L.U32 UR25, UR24, 0xd, URZ ;  /* 0x0000000d18197899 */ /* 0x000fe2000800063f */
[C---:B------:R-:W-:Y:S01]  /*59c0*/  HMMA.16816.F32 R8, R28.reuse, R16, RZ ;  /* 0x000000101c08723c */ /* 0x040fe200000018ff */
[----:B------:R-:W-:Y:S02]  /*59d0*/  UIMAD UR4, UR4, UR6, URZ ;  /* 0x00000006040472a4 */ /* 0x000fe4000f8e023f */
[----:B------:R-:W1:Y:S01]  /*59e0*/  LDSM.16.M88.4 R52, [R209+0x24480] ;  /* 0x02448000d134783b */ /* 0x000e620000000200 */
[----:B------:R-:W-:Y:S01]  /*59f0*/  IMAD.IADD R204, R210, 0x1, R209 ;  /* 0x00000001d2cc7824 */ /* 0x000fe200078e02d1 */
[----:B------:R-:W-:Y:S02]  /*5a00*/  UIMAD UR4, UR19, UR7, UR4 ;  /* 0x00000007130472a4 */ /* 0x000fe4000f8e0204 */
[----:B------:R-:W-:Y:S01]  /*5a10*/  USHF.R.S32.HI UR24, URZ, 0x1f, UR20 ;  /* 0x0000001f3f187899 */ /* 0x000fe20008011414 */
[-C--:B------:R-:W-:Y:S01]  /*5a20*/  HMMA.16816.F32 R12, R28, R18.reuse, RZ ;  /* 0x000000121c0c723c */ /* 0x080fe200000018ff */
[----:B------:R-:W2:Y:S01]  /*5a30*/  LDSM.16.M88.4 R60, [R209+0x25480] ;  /* 0x02548000d13c783b */ /* 0x000ea20000000200 */
[----:B------:R-:W-:Y:S02]  /*5a40*/  ULDC.64 UR6, c[0x0][0x240] ;  /* 0x0000900000067ab9 */ /* 0x000fe40000000a00 */
[----:B------:R-:W-:Y:S02]  /*5a50*/  UIMAD UR6, UR24, UR6, URZ ;  /* 0x00000006180672a4 */ /* 0x000fe4000f8e023f */
[----:B------:R-:W0:Y:S01]  /*5a60*/  LDGDEPBAR ;  /* 0x00000000000079af */ /* 0x000e220000000000 */
[----:B------:R-:W-:Y:S01]  /*5a70*/  UISETP.GE.AND UP0, UPT, UR15, UR18, UPT ;  /* 0x000000120f00728c */ /* 0x000fe2000bf06270 */
[C---:B------:R-:W-:Y:S01]  /*5a80*/  HMMA.16816.F32 R16, R36.reuse, R18, RZ ;  /* 0x000000122410723c */ /* 0x040fe200000018ff */
[----:B------:R-:W-:Y:S02]  /*5a90*/  UIMAD UR6, UR20, UR7, UR6 ;  /* 0x00000007140672a4 */ /* 0x000fe4000f8e0206 */
[----:B------:R-:W-:Y:S02]  /*5aa0*/  UIADD3 UR7, UR5, 0x1, URZ ;  /* 0x0000000105077890 */ /* 0x000fe4000fffe03f */
[----:B------:R-:W-:Y:S02]  /*5ab0*/  UISETP.GE.AND UP3, UPT, UR5, 0x1, UPT ;  /* 0x000000010500788c */ /* 0x000fe4000bf66270 */
[----:B------:R-:W-:Y:S01]  /*5ac0*/  UISETP.GE.AND UP2, UPT, UR17, 0x1, UPT ;  /* 0x000000011100788c */ /* 0x000fe2000bf46270 */
[-C--:B------:R-:W-:Y:S01]  /*5ad0*/  HMMA.16816.F32 R20, R36, R40.reuse, RZ ;  /* 0x000000282414723c */ /* 0x080fe200000018ff */
[----:B------:R-:W-:Y:S02]  /*5ae0*/  UISETP.GE.AND UP1, UPT, UR16, 0x1, UPT ;  /* 0x000000011000788c */ /* 0x000fe4000bf26270 */
[----:B------:R-:W-:Y:S02]  /*5af0*/  USEL UR5, UR7, URZ, !UP3 ;  /* 0x0000003f07057287 */ /* 0x000fe4000d800000 */
[----:B------:R-:W-:Y:S03]  /*5b00*/  UMOV UR24, UR15 ;  /* 0x0000000f00187c82 */ /* 0x000fe60008000000 */
        /* <DEDUP_REMOVED lines=10> */
[----:B------:R-:W-:Y:S07]  /*5bb0*/  LDSM.16.MT88.4 R48, [R0+0x2080] ;  /* 0x002080000030783b */ /* 0x000fee0000004200 */
[-C--:B------:R-:W-:Y:S08]  /*5bc0*/  HMMA.16816.F32 R20, R44, R200.reuse, R20 ;  /* 0x000000c82c14723c */ /* 0x080ff00000001814 */
[C---:B------:R-:W-:Y:S08]  /*5bd0*/  HMMA.16816.F32 R24, R196.reuse, R200, R24 ;  /* 0x000000c8c418723c */ /* 0x040ff00000001818 */
[-C--:B------:R-:W-:Y:S01]  /*5be0*/  HMMA.16816.F32 R28, R196, R202.reuse, R28 ;  /* 0x000000cac41c723c */ /* 0x080fe2000000181c */
[----:B------:R-:W-:Y:S07]  /*5bf0*/  LDSM.16.MT88.4 R196, [R0+0x3880] ;  /* 0x0038800000c4783b */ /* 0x000fee0000004200 */
[----:B------:R-:W-:Y:S01]  /*5c00*/  HMMA.16816.F32 R32, R44, R202, R32 ;  /* 0x000000ca2c20723c */ /* 0x000fe20000001820 */
[----:B------:R-:W4:Y:S07]  /*5c10*/  LDSM.16.MT88.4 R44, [R0+0x5880] ;  /* 0x00588000002c783b */ /* 0x000f2e0000004200 */
        /* <DEDUP_REMOVED lines=10> */
[----:B------:R-:W1:Y:S05]  /*5cc0*/  LDSM.16.M88.4 R36, [R3+0x26480] ;  /* 0x026480000324783b */ /* 0x000e6a0000000200 */
[----:B------:R2:W3:Y:S02]  /*5cd0*/  LDSM.16.M88.4 R52, [R3+0x27480] ;  /* 0x027480000334783b */ /* 0x0004e40000000200 */
[-C--:B----4-:R-:W-:Y:S08]  /*5ce0*/  HMMA.16816.F32 R4, R40, R64.reuse, R4 ;  /* 0x000000402804723c */ /* 0x090ff00000001804 */
[C---:B-----5:R-:W-:Y:S08]  /*5cf0*/  HMMA.16816.F32 R8, R204.reuse, R64, R8 ;  /* 0x00000040cc08723c */ /* 0x060ff00000001808 */
[-C--:B------:R-:W-:Y:S04]  /*5d00*/  HMMA.16816.F32 R12, R204, R66.reuse, R12 ;  /* 0x00000042cc0c723c */ /* 0x080fe8000000180c */
[----:B--2---:R-:W-:Y:S04]  /*5d10*/  IADD3 R3, R225, R3, R210 ;  /* 0x00000003e1037210 */ /* 0x004fe80007ffe0d2 */
[C---:B------:R-:W-:Y:S01]  /*5d20*/  HMMA.16816.F32 R16, R40.reuse, R66, R16 ;  /* 0x000000422810723c */ /* 0x040fe20000001810 */
[----:B------:R-:W2:Y:S07]  /*5d30*/  LDSM.16.MT88.4 R64, [R0+0x2880] ;  /* 0x002880000040783b */ /* 0x000eae0000004200 */
[-C--:B------:R-:W-:Y:S08]  /*5d40*/  HMMA.16816.F32 R20, R40, R44.reuse, R20 ;  /* 0x0000002c2814723c */ /* 0x080ff00000001814 */
[C---:B------:R-:W-:Y:S08]  /*5d50*/  HMMA.16816.F32 R24, R204.reuse, R44, R24 ;  /* 0x0000002ccc18723c */ /* 0x040ff00000001818 */
[-C--:B------:R-:W-:Y:S08]  /*5d60*/  HMMA.16816.F32 R28, R204, R46.reuse, R28 ;  /* 0x0000002ecc1c723c */ /* 0x080ff0000000181c */
[----:B------:R-:W-:Y:S01]  /*5d70*/  HMMA.16816.F32 R32, R40, R46, R32 ;  /* 0x0000002e2820723c */ /* 0x000fe20000001820 */
[----:B------:R-:W4:Y:S05]  /*5d80*/  LDSM.16.M88.4 R40, [R208+0x27480] ;  /* 0x02748000d028783b */ /* 0x000f2a0000000200 */
[----:B------:R-:W5:Y:S02]  /*5d90*/  LDSM.16.MT88.4 R44, [R0+0x6880] ;  /* 0x00688000002c783b */ /* 0x000f640000004200 */
[-C--:B-1----:R-:W-:Y:S08]  /*5da0*/  HMMA.16816.F32 R4, R36, R48.reuse, R4 ;  /* 0x000000302404723c */ /* 0x082ff00000001804 */
[C---:B---3--:R-:W-:Y:S08]  /*5db0*/  HMMA.16816.F32 R8, R52.reuse, R48, R8 ;  /* 0x000000303408723c */ /* 0x048ff00000001808 */
        /* <DEDUP_REMOVED lines=8> */
[----:B------:R-:W1:Y:S05]  /*5e40*/  LDSM.16.M88.4 R36, [R209+0x26480] ;  /* 0x02648000d124783b */ /* 0x000e6a0000000200 */
[----:B------:R-:W3:Y:S02]  /*5e50*/  LDSM.16.MT88.4 R56, [R0+0x7080] ;  /* 0x007080000038783b */ /* 0x000ee40000004200 */
[-C--:B--2---:R-:W-:Y:S08]  /*5e60*/  HMMA.16816.F32 R4, R60, R64.reuse, R4 ;  /* 0x000000403c04723c */ /* 0x084ff00000001804 */
[C---:B----4-:R-:W-:Y:S08]  /*5e70*/  HMMA.16816.F32 R8, R40.reuse, R64, R8 ;  /* 0x000000402808723c */ /* 0x050ff00000001808 */
[-C--:B------:R-:W-:Y:S08]  /*5e80*/  HMMA.16816.F32 R12, R40, R66.reuse, R12 ;  /* 0x00000042280c723c */ /* 0x080ff0000000180c */
[C---:B------:R-:W-:Y:S01]  /*5e90*/  HMMA.16816.F32 R16, R60.reuse, R66, R16 ;  /* 0x000000423c10723c */ /* 0x040fe20000001810 */
[----:B------:R-:W2:Y:S07]  /*5ea0*/  LDSM.16.M88.4 R64, [R3+0x26480] ;  /* 0x026480000340783b */ /* 0x000eae0000000200 */
[-C--:B-----5:R-:W-:Y:S08]  /*5eb0*/  HMMA.16816.F32 R20, R60, R44.reuse, R20 ;  /* 0x0000002c3c14723c */ /* 0x0a0ff00000001814 */
[C---:B------:R-:W-:Y:S08]  /*5ec0*/  HMMA.16816.F32 R24, R40.reuse, R44, R24 ;  /* 0x0000002c2818723c */ /* 0x040ff00000001818 */
[-C--:B------:R-:W-:Y:S01]  /*5ed0*/  HMMA.16816.F32 R28, R40, R46.reuse, R28 ;  /* 0x0000002e281c723c */ /* 0x080fe2000000181c */
[----:B------:R-:W4:Y:S07]  /*5ee0*/  LDSM.16.M88.4 R40, [R3+0x27480] ;  /* 0x027480000328783b */ /* 0x000f2e0000000200 */
[----:B------:R-:W-:Y:S01]  /*5ef0*/  HMMA.16816.F32 R32, R60, R46, R32 ;  /* 0x0000002e3c20723c */ /* 0x000fe20000001820 */
[----:B------:R5:W2:Y:S07]  /*5f00*/  LDSM.16.MT88.4 R44, [R0+0x7880] ;  /* 0x00788000002c783b */ /* 0x000aae0000004200 */
[-C--:B-1----:R-:W-:Y:S08]  /*5f10*/  HMMA.16816.F32 R4, R36, R48.reuse, R4 ;  /* 0x000000302404723c */ /* 0x082ff00000001804 */
[C---:B------:R-:W-:Y:S08]  /*5f20*/  HMMA.16816.F32 R8, R52.reuse, R48, R8 ;  /* 0x000000303408723c */ /* 0x040ff00000001808 */
[-C--:B------:R-:W-:Y:S01]  /*5f30*/  HMMA.16816.F32 R12, R52, R50.reuse, R12 ;  /* 0x00000032340c723c */ /* 0x080fe2000000180c */
[----:B-----5:R-:W-:Y:S07]  /*5f40*/  IMAD.U32 R0, RZ, RZ, UR20 ;  /* 0x00000014ff007e24 */ /* 0x020fee000f8e00ff */
[C---:B------:R-:W-:Y:S08]  /*5f50*/  HMMA.16816.F32 R16, R36.reuse, R50, R16 ;  /* 0x000000322410723c */ /* 0x040ff00000001810 */
[-C--:B---3--:R-:W-:Y:S08]  /*5f60*/  HMMA.16816.F32 R20, R36, R56.reuse, R20 ;  /* 0x000000382414723c */ /* 0x088ff00000001814 */
[C---:B------:R-:W-:Y:S08]  /*5f70*/  HMMA.16816.F32 R24, R52.reuse, R56, R24 ;  /* 0x000000383418723c */ /* 0x040ff00000001818 */
[-C--:B------:R-:W-:Y:S01]  /*5f80*/  HMMA.16816.F32 R28, R52, R58.reuse, R28 ;  /* 0x0000003a341c723c */ /* 0x080fe2000000181c */
[----:B------:R-:W-:Y:S07]  /*5f90*/  LDSM.16.MT88.4 R52, [R216+0x27c80] ;  /* 0x027c8000d834783b */ /* 0x000fee0000004200 */
[----:B------:R-:W-:Y:S07]  /*5fa0*/  HMMA.16816.F32 R32, R36, R58, R32 ;  /* 0x0000003a2420723c */ /* 0x000fee0000001820 */
[----:B------:R-:W-:Y:S01]  /*5fb0*/  IMAD.U32 R36, RZ, RZ, UR19 ;  /* 0x00000013ff247e24 */ /* 0x000fe2000f8e00ff */
[-C--:B--2---:R-:W-:Y:S05]  /*5fc0*/  HMMA.16816.F32 R4, R64, R196.reuse, R4 ;  /* 0x000000c44004723c */ /* 0x084fea0000001804 */
[----:B------:R-:W-:Y:S03]  /*5fd0*/  IMAD.WIDE.U32 R36, R36, c[0x0][0x238], R248 ;  /* 0x00008e0024247a25 */ /* 0x000fe600078e00f8 */
[C---:B----4-:R-:W-:Y:S04]  /*5fe0*/  HMMA.16816.F32 R8, R40.reuse, R196, R8 ;  /* 0x000000c42808723c */ /* 0x050fe80000001808 */
        /* <DEDUP_REMOVED lines=9> */
[-C--:B------:R-:W-:Y:S04]  /*6080*/  HMMA.16816.F32 R20, R64, R44.reuse, R20 ;  /* 0x0000002c4014723c */ /* 0x080fe80000001814 */
        /* <DEDUP_REMOVED lines=194> */
.L_x_1844:
[----:B------:R-:W-:Y:S01]  /*6cb0*/  USHF.L.U32 UR7, UR21, 0x7, URZ ;  /* 0x0000000715077899 */ /* 0x000fe2000800063f */
[----:B------:R-:W-:Y:S05]  /*6cc0*/  @P0 BRA `(.L_x_1850) ;  /* 0x00001dd000000947 */ /* 0x000fea0003800000 */
[----:B------:R-:W-:Y:S01]  /*6cd0*/  SHF.R.S32.HI R5, RZ, 0x1f, R248 ;  /* 0x0000001fff057819 */ /* 0x000fe200000114f8 */
[----:B------:R-:W-:Y:S01]  /*6ce0*/  BAR.SYNC.DEFER_BLOCKING 0x1, 0x100 ;  /* 0x0044000000007b1d */ /* 0x000fe20000010000 */
[----:B------:R-:W-:Y:S01]  /*6cf0*/  F2FP.PACK_AB R68, R69, R68 ;  /* 0x000000444544723e */ /* 0x000fe200000000ff */
[----:B------:R-:W-:Y:S01]  /*6d00*/  USHF.R.S32.HI UR6, URZ, 0x1f, UR19 ;  /* 0x0000001f3f067899 */ /* 0x000fe20008011413 */
[CC--:B------:R-:W-:Y:S02]  /*6d10*/  LEA.HI R3, R5.reuse, R248.reuse, RZ, 0x2 ;  /* 0x000000f805037211 */ /* 0x0c0fe400078f10ff */
[CC--:B------:R-:W-:Y:S01]  /*6d20*/  LEA.HI R10, R5.reuse, R248.reuse, RZ, 0x4 ;  /* 0x000000f8050a7211 */ /* 0x0c0fe200078f20ff */
[----:B------:R-:W-:Y:S01]  /*6d30*/  ULDC UR8, c[0x0][0x2f0] ;  /* 0x0000bc0000087ab9 */ /* 0x000fe20000000800 */
[--C-:B------:R-:W-:Y:S01]  /*6d40*/  SHF.R.S32.HI R4, RZ, 0x2, R3.reuse ;  /* 0x00000002ff047819 */ /* 0x100fe20000011403 */
[----:B------:R-:W-:Y:S01]  /*6d50*/  UIADD3 UR8, -UR7, UR8, URZ ;  /* 0x0000000807087290 */ /* 0x000fe2000fffe13f */
[----:B------:R-:W-:Y:S01]  /*6d60*/  SHF.R.S32.HI R0, RZ, 0x1f, R3 ;  /* 0x0000001fff007819 */ /* 0x000fe20000011403 */
[----:B------:R-:W-:Y:S01]  /*6d70*/  ULDC.64 UR4, c[0x0][0x338] ;  /* 0x0000ce0000047ab9 */ /* 0x000fe20000000a00 */
[----:B------:R-:W-:Y:S01]  /*6d80*/  LEA.HI R40, R5, R248, RZ, 0x7 ;  /* 0x000000f805287211 */ /* 0x000fe200078f38ff */
[----:B------:R-:W-:Y:S01]  /*6d90*/  UISETP.LT.AND UP0, UPT, UR8, 0x80, UPT ;  /* 0x000000800800788c */ /* 0x000fe2000bf01270 */
[----:B------:R-:W-:Y:S01]  /*6da0*/  LEA.HI R0, R0, R4, RZ, 0x3 ;  /* 0x0000000400007211 */ /* 0x000fe200078f18ff */
[----:B------:R-:W-:Y:S01]  /*6db0*/  UIMAD UR4, UR6, UR4, URZ ;  /* 0x00000004060472a4 */ /* 0x000fe2000f8e023f */
[----:B------:R-:W-:Y:S01]  /*6dc0*/  F2FP.PACK_AB R70, R71, R70 ;  /* 0x000000464746723e */ /* 0x000fe200000000ff */
[----:B------:R-:W-:Y:S01]  /*6dd0*/  USEL UR8, UR8, 0x80, UP0 ;  /* 0x0000008008087887 */ /* 0x000fe20008000000 */
[----:B------:R-:W-:Y:S01]  /*6de0*/  LOP3.LUT R2, R0, 0xfffffff8, RZ, 0xc0, !PT ;  /* 0xfffffff800027812 */ /* 0x000fe200078ec0ff */
[----:B------:R-:W-:Y:S01]  /*6df0*/  UIMAD UR5, UR19, UR5, UR4 ;  /* 0x00000005130572a4 */ /* 0x000fe2000f8e0204 */
[----:B------:R-:W-:Y:S01]  /*6e00*/  LEA.HI R0, R5, R248, RZ, 0x5 ;  /* 0x000000f805007211 */ /* 0x000fe200078f28ff */
[----:B------:R-:W-:Y:S01]  /*6e10*/  USHF.R.S32.HI UR7, URZ, 0x1f, UR20 ;  /* 0x0000001f3f077899 */ /* 0x000fe20008011414 */
[----:B------:R-:W-:Y:S01]  /*6e20*/  F2FP.PACK_AB R96, R97, R96 ;  /* 0x000000606160723e */ /* 0x000fe200000000ff */
[----:B------:R-:W-:Y:S01]  /*6e30*/  IMAD.IADD R8, R4, 0x1, -R2 ;  /* 0x0000000104087824 */ /* 0x000fe200078e0a02 */
[----:B------:R-:W-:Y:S01]  /*6e40*/  LEA.HI R2, R5, R248, RZ, 0x6 ;  /* 0x000000f805027211 */ /* 0x000fe200078f30ff */
[----:B------:R-:W-:Y:S01]  /*6e50*/  BSSY B0, `(.L_x_1851) ;  /* 0x00000ca000007945 */ /* 0x000fe20003800000 */
[----:B------:R-:W-:-:S02]  /*6e60*/  SHF.R.S32.HI R6, RZ, 0x5, R0 ;  /* 0x00000005ff067819 */ /* 0x000fc40000011400 */
[----:B------:R-:W-:Y:S02]  /*6e70*/  LOP3.LUT R4, R3, 0x3ffffffc, RZ, 0xc0, !PT ;  /* 0x3ffffffc03047812 */ /* 0x000fe400078ec0ff */
[----:B------:R-:W-:Y:S01]  /*6e80*/  SHF.R.U32.HI R5, RZ, 0x3, R2 ;  /* 0x00000003ff057819 */ /* 0x000fe20000011602 */
[----:B------:R-:W-:Y:S01]  /*6e90*/  IMAD.SHL.U32 R2, R8, 0x40, RZ ;  /* 0x0000004008027824 */ /* 0x000fe200078e00ff */
[----:B------:R-:W-:Y:S01]  /*6ea0*/  LEA.HI R0, R0, R6, RZ, 0x1 ;  /* 0x0000000600007211 */ /* 0x000fe200078f08ff */
[----:B------:R-:W-:Y:S01]  /*6eb0*/  IMAD.IADD R7, R248, 0x1, -R4 ;  /* 0x00000001f8077824 */ /* 0x000fe200078e0a04 */
[----:B------:R-:W-:Y:S02]  /*6ec0*/  LOP3.LUT R3, R10, 0xfffffff0, RZ, 0xc0, !PT ;  /* 0xfffffff00a037812 */ /* 0x000fe400078ec0ff */
        /* <DEDUP_REMOVED lines=21> */
[----:B------:R-:W-:Y:S02]  /*7020*/  F2FP.PACK_AB R98, R99, R98 ;  /* 0x000000626362723e */ /* 0x000fe400000000ff */
[C---:B------:R-:W-:Y:S01]  /*7030*/  IADD3 R2, R0.reuse, 0x40, RZ ;  /* 0x0000004000027810 */ /* 0x040fe20007ffe0ff */
[----:B------:R-:W-:Y:S01]  /*7040*/  STS [R0+0x8080], R68 ;  /* 0x0080804400007388 */ /* 0x000fe20000000800 */
[----:B------:R-:W-:-:S02]  /*7050*/  @P0 IADD3 R2, R0, -0x40, RZ ;  /* 0xffffffc000020810 */ /* 0x000fc40007ffe0ff */
        /* <DEDUP_REMOVED lines=89> */
[----:B------:R-:W-:-:S02]  /*75f0*/  LOP3.LUT R5, R3, 0x7fffe000, RZ, 0xc0, !PT ;  /* 0x7fffe00003057812 */ /* 0x000fc400078ec0ff */
[----:B------:R-:W-:Y:S01]  /*7600*/  F2FP.PACK_AB R4, R181, R180 ;  /* 0x000000b4b504723e */ /* 0x000fe200000000ff */
[----:B------:R-:W-:Y:S01]  /*7610*/  STS [R2+0xf480], R118 ;  /* 0x00f4807602007388 */ /* 0x000fe20000000800 */
[----:B------:R-:W-:Y:S02]  /*7620*/  F2FP.PACK_AB R3, R183, R182 ;  /* 0x000000b6b703723e */ /* 0x000fe400000000ff */
[----:B------:R-:W-:Y:S01]  /*7630*/  LOP3.LUT R8, R8, 0x7ffffe00, RZ, 0xc0, !PT ;  /* 0x7ffffe0008087812 */ /* 0x000fe200078ec0ff */
[----:B------:R-:W-:Y:S01]  /*7640*/  STS [R0+0x80], R39 ;  /* 0x0000802700007388 */ /* 0x000fe20000000800 */
[----:B------:R-:W-:Y:S02]  /*7650*/  ISETP.GE.AND P2, PT, R10, UR8, PT ;  /* 0x000000080a007c0c */ /* 0x000fe4000bf46270 */
[----:B------:R-:W-:Y:S01]  /*7660*/  IADD3 R5, R7, R5, R8 ;  /* 0x0000000507057210 */ /* 0x000fe20007ffe008 */
[----:B------:R-:W-:Y:S01]  /*7670*/  STS [R0+0x480], R38 ;  /* 0x0004802600007388 */ /* 0x000fe20000000800 */
[----:B------:R-:W-:-:S02]  /*7680*/  SHF.R.S32.HI R7, RZ, 0x1f, R6 ;  /* 0x0000001fff077819 */ /* 0x000fc40000011406 */
[----:B------:R-:W-:Y:S01]  /*7690*/  ISETP.GE.OR P0, PT, R6, c[0x0][0x324], P2 ;  /* 0x0000c90006007a0c */ /* 0x000fe20001706670 */
        /* <DEDUP_REMOVED lines=29> */
[----:B------:R4:W-:Y:S01]  /*7870*/  STS [R2+0x7480], R3 ;  /* 0x0074800302007388 */ /* 0x0009e20000000800 */
[----:B-1----:R-:W-:Y:S01]  /*7880*/  SHF.R.S32.HI R11, RZ, 0x1f, R10 ;  /* 0x0000001fff0b7819 */ /* 0x002fe2000001140a */
[----:B--2---:R-:W-:-:S02]  /*7890*/  IMAD.SHL.U32 R0, R5, 0x2, RZ ;  /* 0x0000000205007824 */ /* 0x004fc400078e00ff */
[----:B------:R-:W-:Y:S01]  /*78a0*/  BAR.SYNC.DEFER_BLOCKING 0x1, 0x100 ;  /* 0x0044000000007b1d */ /* 0x000fe20000010000 */
[----:B------:R-:W-:Y:S02]  /*78b0*/  IMAD.U32 R5, RZ, RZ, UR21 ;  /* 0x00000015ff057e24 */ /* 0x000fe4000f8e00ff */
[----:B---3--:R-:W-:Y:S02]  /*78c0*/  IMAD.U32 R4, RZ, RZ, UR20 ;  /* 0x00000014ff047e24 */ /* 0x008fe4000f8e00ff */
[----:B----4-:R-:W-:-:S04]  /*78d0*/  IMAD.U32 R2, RZ, RZ, UR19 ;  /* 0x00000013ff027e24 */ /* 0x010fc8000f8e00ff */
[----:B------:R-:W-:-:S05]  /*78e0*/  IMAD.WIDE.U32 R2, R2, c[0x0][0x338], R6 ;  /* 0x0000ce0002027a25 */ /* 0x000fca00078e0006 */
[----:B------:R-:W-:Y:S01]  /*78f0*/  IADD3 R3, R3, UR5, RZ ;  /* 0x0000000503037c10 */ /* 0x000fe2000fffe0ff */
[----:B------:R-:W-:Y:S02]  /*7900*/  ULDC.64 UR4, c[0x0][0x340] ;  /* 0x0000d00000047ab9 */ /* 0x000fe40000000a00 */
[----:B------:R-:W-:Y:S02]  /*7910*/  UIMAD UR4, UR7, UR4, URZ ;  /* 0x00000004070472a4 */ /* 0x000fe4000f8e023f */
[----:B------:R-:W-:Y:S02]  /*7920*/  IMAD.WIDE.U32 R8, R4, c[0x0][0x340], R2 ;  /* 0x0000d00004087a25 */ /* 0x000fe400078e0002 */
[----:B------:R-:W-:Y:S01]  /*7930*/  UIMAD UR4, UR20, UR5, UR4 ;  /* 0x00000005140472a4 */ /* 0x000fe2000f8e0204 */
[----:B------:R1:W2:Y:S01]  /*7940*/  LDS.128 R20, [R0+0x8880] ;  /* 0x0088800000147984 */ /* 0x0002a20000000c00 */
[----:B------:R-:W-:-:S03]  /*7950*/  IMAD.WIDE R2, R5, 0x80, R10 ;  /* 0x0000008005027825 */ /* 0x000fc600078e020a */
[----:B------:R1:W3:Y:S01]  /*7960*/  LDS.128 R24, [R0+0x9080] ;  /* 0x0090800000187984 */ /* 0x0002e20000000c00 */
[----:B------:R-:W-:-:S03]  /*7970*/  IADD3 R5, R9, UR4, RZ ;  /* 0x0000000409057c10 */ /* 0x000fc6000fffe0ff */
        /* <DEDUP_REMOVED lines=23> */
.L_x_1852:
[----:B--234-:R-:W-:Y:S05]  /*7af0*/  BSYNC B0 ;  /* 0x0000000000007941 */ /* 0x01cfea0003800000 */
.L_x_1851:
        /* <DEDUP_REMOVED lines=17> */
.L_x_1854:
[----:B------:R-:W-:Y:S05]  /*7c10*/  BSYNC B0 ;  /* 0x0000000000007941 */ /* 0x000fea0003800000 */
.L_x_1853:
        /* <DEDUP_REMOVED lines=17> */
.L_x_1856:
[----:B------:R-:W-:Y:S05]  /*7d30*/  BSYNC B0 ;  /* 0x0000000000007941 */ /* 0x000fea0003800000 */
.L_x_1855:
        /* <DEDUP_REMOVED lines=16> */
.L_x_1858:
[----:B------:R-:W-:Y:S05]  /*7e40*/  BSYNC B0 ;  /* 0x0000000000007941 */ /* 0x000fea0003800000 */
.L_x_1857:
        /* <DEDUP_REMOVED lines=16> */
.L_x_1860:
[----:B------:R-:W-:Y:S05]  /*7f50*/  BSYNC B0 ;  /* 0x0000000000007941 */ /* 0x000fea0003800000 */
.L_x_1859:
        /* <DEDUP_REMOVED lines=16> */
.L_x_1862:
[----:B------:R-:W-:Y:S05]  /*8060*/  BSYNC B0 ;  /* 0x0000000000007941 */ /* 0x000fea0003800000 */
.L_x_1861:
        /* <DEDUP_REMOVED lines=16> */
.L_x_1864:
[----:B------:R-:W-:Y:S05]  /*8170*/  BSYNC B0 ;  /* 0x0000000000007941 */ /* 0x000fea0003800000 */
.L_x_1863:
        /* <DEDUP_REMOVED lines=15> */
.L_x_1866:
[----:B------:R-:W-:Y:S05]  /*8270*/  BSYNC B0 ;  /* 0x0000000000007941 */ /* 0x000fea0003800000 */
.L_x_1865:
[----:B------:R-:W-:Y:S01]  /*8280*/  ULDC.64 UR4, c[0x0][0x308] ;  /* 0x0000c20000047ab9 */ /* 0x000fe20000000a00 */
[----:B------:R-:W-:Y:S01]  /*8290*/  IMAD.U32 R0, RZ, RZ, UR19 ;  /* 0x00000013ff007e24 */ /* 0x000fe2000f8e00ff */
[----:B------:R-:W-:Y:S01]  /*82a0*/  UIMAD UR4, UR6, UR4, URZ ;  /* 0x00000004060472a4 */ /* 0x000fe2000f8e023f */
[----:B------:R-:W-:Y:S01]  /*82b0*/  ISETP.GE.OR P0, PT, R6, c[0x0][0x2f4], P2 ;  /* 0x0000bd0006007a0c */ /* 0x000fe20001706670 */
[----:B------:R-:W-:Y:S01]  /*82c0*/  BSSY B0, `(.L_x_1867) ;  /* 0x0000013000007945 */ /* 0x000fe20003800000 */
[----:B--2---:R-:W-:Y:S01]  /*82d0*/  IMAD.WIDE.U32 R4, R0, c[0x0][0x308], R6 ;  /* 0x0000c20000047a25 */ /* 0x004fe200078e0006 */
[----:B------:R-:W-:Y:S01]  /*82e0*/  UIMAD UR19, UR19, UR5, UR4 ;  /* 0x00000005131372a4 */ /* 0x000fe2000f8e0204 */
[----:B------:R-:W-:Y:S02]  /*82f0*/  MOV R0, UR20 ;  /* 0x0000001400007c02 */ /* 0x000fe40008000f00 */
[----:B------:R-:W-:Y:S02]  /*8300*/  ULDC.64 UR4, c[0x0][0x310] ;  /* 0x0000c40000047ab9 */ /* 0x000fe40000000a00 */
        /* <DEDUP_REMOVED lines=14> */
.L_x_1868:
[----:B------:R-:W-:Y:S05]  /*83f0*/  BSYNC B0 ;  /* 0x0000000000007941 */ /* 0x000fea0003800000 */
.L_x_1867:
        /* <DEDUP_REMOVED lines=15> */
.L_x_1870:
[----:B------:R-:W-:Y:S05]  /*84f0*/  BSYNC B0 ;  /* 0x0000000000007941 */ /* 0x000fea0003800000 */
.L_x_1869:
        /* <DEDUP_REMOVED lines=15> */
.L_x_1872:
[----:B------:R-:W-:Y:S05]  /*85f0*/  BSYNC B0 ;  /* 0x0000000000007941 */ /* 0x000fea0003800000 */
.L_x_1871:
        /* <DEDUP_REMOVED lines=14> */
.L_x_1874:
[----:B------:R-:W-:Y:S05]  /*86e0*/  BSYNC B0 ;  /* 0x0000000000007941 */ /* 0x000fea0003800000 */
.L_x_1873:
        /* <DEDUP_REMOVED lines=14> */
.L_x_1876:
[----:B------:R-:W-:Y:S05]  /*87d0*/  BSYNC B0 ;  /* 0x0000000000007941 */ /* 0x000fea0003800000 */
.L_x_1875:
        /* <DEDUP_REMOVED lines=14> */
.L_x_1878:
[----:B------:R-:W-:Y:S05]  /*88c0*/  BSYNC B0 ;  /* 0x0000000000007941 */ /* 0x000fea0003800000 */
.L_x_1877:
        /* <DEDUP_REMOVED lines=14> */
.L_x_1880:
[----:B------:R-:W-:Y:S05]  /*89b0*/  BSYNC B0 ;  /* 0x0000000000007941 */ /* 0x000fea0003800000 */
.L_x_1879:
        /* <DEDUP_REMOVED lines=14> */
.L_x_1850:
[----:B------:R-:W-:Y:S01]  /*8aa0*/  SHF.R.S32.HI R0, RZ, 0x1f, R248 ;  /* 0x0000001fff007819 */ /* 0x000fe200000114f8 */
[----:B------:R-:W-:Y:S01]  /*8ab0*/  USHF.R.S32.HI UR6, URZ, 0x1f, UR19 ;  /* 0x0000001f3f067899 */ /* 0x000fe20008011413 */
[----:B------:R-:W-:Y:S01]  /*8ac0*/  IMAD.U32 R10, RZ, RZ, UR19 ;  /* 0x00000013ff0a7e24 */ /* 0x000fe2000f8e00ff */
[----:B------:R-:W-:Y:S01]  /*8ad0*/  ULDC.64 UR4, c[0x0][0x308] ;  /* 0x0000c20000047ab9 */ /* 0x000fe20000000a00 */
[----:B------:R-:W-:Y:S01]  /*8ae0*/  LEA.HI R0, R0, R248, RZ, 0x4 ;  /* 0x000000f800007211 */ /* 0x000fe200078f20ff */
[----:B------:R-:W-:Y:S01]  /*8af0*/  UIMAD UR4, UR6, UR4, URZ ;  /* 0x00000004060472a4 */ /* 0x000fe2000f8e023f */
[----:B------:R-:W-:Y:S01]  /*8b00*/  IMAD.U32 R2, RZ, RZ, UR21 ;  /* 0x00000015ff027e24 */ /* 0x000fe2000f8e00ff */
[----:B------:R-:W-:Y:S01]  /*8b10*/  USHF.R.S32.HI UR8, URZ, 0x1f, UR20 ;  /* 0x0000001f3f087899 */ /* 0x000fe20008011414 */
[----:B------:R-:W-:Y:S01]  /*8b20*/  LOP3.LUT R6, R0, 0x1ffffff0, RZ, 0xc0, !PT ;  /* 0x1ffffff000067812 */ /* 0x000fe200078ec0ff */
[----:B------:R-:W-:Y:S01]  /*8b30*/  UIMAD UR5, UR19, UR5, UR4 ;  /* 0x00000005130572a4 */ /* 0x000fe2000f8e0204 */
[----:B------:R-:W-:Y:S01]  /*8b40*/  SHF.R.S32.HI R4, RZ, 0x4, R0 ;  /* 0x00000004ff047819 */ /* 0x000fe20000011400 */
[----:B------:R-:W-:Y:S01]  /*8b50*/  IMAD.U32 R0, RZ, RZ, UR20 ;  /* 0x00000014ff007e24 */ /* 0x000fe2000f8e00ff */
[----:B------:R-:W-:Y:S01]  /*8b60*/  ULDC UR4, c[0x0][0x2f0] ;  /* 0x0000bc0000047ab9 */ /* 0x000fe20000000800 */
[----:B------:R-:W-:Y:S01]  /*8b70*/  IMAD.IADD R6, R248, 0x1, -R6 ;  /* 0x00000001f8067824 */ /* 0x000fe200078e0a06 */
[----:B------:R-:W-:Y:S01]  /*8b80*/  UIADD3 UR7, -UR7, UR4, URZ ;  /* 0x0000000407077290 */ /* 0x000fe2000fffe13f */
[----:B------:R-:W-:Y:S01]  /*8b90*/  SHF.R.S32.HI R5, RZ, 0x1f, R4 ;  /* 0x0000001fff057819 */ /* 0x000fe20000011404 */
[----:B------:R-:W-:Y:S01]  /*8ba0*/  BSSY B0, `(.L_x_1881) ;  /* 0x0000016000007945 */ /* 0x000fe20003800000 */
[----:B------:R-:W-:-:S03]  /*8bb0*/  IMAD.SHL.U32 R6, R6, 0x8, RZ ;  /* 0x0000000806067824 */ /* 0x000fc600078e00ff */
[----:B------:R-:W-:Y:S01]  /*8bc0*/  ISETP.GE.AND P2, PT, R4, UR7, PT ;  /* 0x0000000704007c0c */ /* 0x000fe2000bf46270 */
[----:B------:R-:W-:Y:S01]  /*8bd0*/  IMAD.WIDE R2, R2, 0x80, R4 ;  /* 0x0000008002027825 */ /* 0x000fe200078e0204 */
[----:B------:R-:W-:Y:S02]  /*8be0*/  SHF.R.S32.HI R7, RZ, 0x1f, R6 ;  /* 0x0000001fff077819 */ /* 0x000fe40000011406 */
[----:B------:R-:W-:-:S03]  /*8bf0*/  ISETP.GE.OR P0, PT, R6, c[0x0][0x2f4], P2 ;  /* 0x0000bd0006007a0c */ /* 0x000fc60001706670 */
[----:B------:R-:W-:-:S05]  /*8c00*/  IMAD.WIDE.U32 R10, R10, c[0x0][0x308], R6 ;  /* 0x0000c2000a0a7a25 */ /* 0x000fca00078e0006 */
[----:B------:R-:W-:Y:S01]  /*8c10*/  IADD3 R11, R11, UR5, RZ ;  /* 0x000000050b0b7c10 */ /* 0x000fe2000fffe0ff */
[----:B------:R-:W-:Y:S02]  /*8c20*/  ULDC.64 UR4, c[0x0][0x310] ;  /* 0x0000c40000047ab9 */ /* 0x000fe40000000a00 */
[----:B------:R-:W-:Y:S02]  /*8c30*/  UIMAD UR4, UR8, UR4, URZ ;  /* 0x00000004080472a4 */ /* 0x000fe4000f8e023f */
[----:B------:R-:W-:Y:S02]  /*8c40*/  IMAD.WIDE.U32 R10, R0, c[0x0][0x310], R10 ;  /* 0x0000c400000a7a25 */ /* 0x000fe400078e000a */
[----:B------:R-:W-:-:S06]  /*8c50*/  UIMAD UR4, UR20, UR5, UR4 ;  /* 0x00000005140472a4 */ /* 0x000fcc000f8e0204 */
        /* <DEDUP_REMOVED lines=10> */
.L_x_1882:
[----:B------:R-:W-:Y:S05]  /*8d00*/  BSYNC B0 ;  /* 0x0000000000007941 */ /* 0x000fea0003800000 */
.L_x_1881:
        /* <DEDUP_REMOVED lines=17> */
.L_x_1884:
[----:B------:R-:W-:Y:S05]  /*8e20*/  BSYNC B0 ;  /* 0x0000000000007941 */ /* 0x000fea0003800000 */
.L_x_1883:
        /* <DEDUP_REMOVED lines=17> */
.L_x_1886:
[----:B------:R-:W-:Y:S05]  /*8f40*/  BSYNC B0 ;  /* 0x0000000000007941 */ /* 0x000fea0003800000 */
.L_x_1885:
        /* <DEDUP_REMOVED lines=16> */
.L_x_1888:
[----:B------:R-:W-:Y:S05]  /*9050*/  BSYNC B0 ;  /* 0x0000000000007941 */ /* 0x000fea0003800000 */
.L_x_1887:
        /* <DEDUP_REMOVED lines=16> */
.L_x_1890:
[----:B------:R-:W-:Y:S05]  /*9160*/  BSYNC B0 ;  /* 0x0000000000007941 */ /* 0x000fea0003800000 */
.L_x_1889:
        /* <DEDUP_REMOVED lines=16> */
.L_x_1892:
[----:B------:R-:W-:Y:S05]  /*9270*/  BSYNC B0 ;  /* 0x0000000000007941 */ /* 0x000fea0003800000 */
.L_x_1891:
        /* <DEDUP_REMOVED lines=16> */
.L_x_1894:
[----:B------:R-:W-:Y:S05]  /*9380*/  BSYNC B0 ;  /* 0x0000000000007941 */ /* 0x000fea0003800000 */
.L_x_1893:
        /* <DEDUP_REMOVED lines=15> */
.L_x_1896:
[----:B------:R-:W-:Y:S05]  /*9480*/  BSYNC B0 ;  /* 0x0000000000007941 */ /* 0x000fea0003800000 */
.L_x_1895:
[----:B------:R-:W-:Y:S01]  /*9490*/  ULDC.64 UR4, c[0x0][0x338] ;  /* 0x0000ce0000047ab9 */ /* 0x000fe20000000a00 */
[----:B------:R-:W-:Y:S01]  /*94a0*/  IMAD.U32 R8, RZ, RZ, UR19 ;  /* 0x00000013ff087e24 */ /* 0x000fe2000f8e00ff */
[----:B------:R-:W-:Y:S01]  /*94b0*/  UIMAD UR4, UR6, UR4, URZ ;  /* 0x00000004060472a4 */ /* 0x000fe2000f8e023f */
[----:B------:R-:W-:Y:S01]  /*94c0*/  ISETP.GE.OR P0, PT, R6, c[0x0][0x324], P2 ;  /* 0x0000c90006007a0c */ /* 0x000fe20001706670 */
[----:B------:R-:W-:Y:S01]  /*94d0*/  BSSY B0, `(.L_x_1897) ;  /* 0x0000013000007945 */ /* 0x000fe20003800000 */
[----:B------:R-:W-:Y:S01]  /*94e0*/  IMAD.WIDE.U32 R8, R8, c[0x0][0x338], R6 ;  /* 0x0000ce0008087a25 */ /* 0x000fe200078e0006 */
[----:B------:R-:W-:Y:S01]  /*94f0*/  UIMAD UR19, UR19, UR5, UR4 ;  /* 0x00000005131372a4 */ /* 0x000fe2000f8e0204 */
[----:B------:R-:W-:Y:S02]  /*9500*/  MOV R0, UR20 ;  /* 0x0000001400007c02 */ /* 0x000fe40008000f00 */
[----:B------:R-:W-:Y:S02]  /*9510*/  ULDC.64 UR4, c[0x0][0x340] ;  /* 0x0000d00000047ab9 */ /* 0x000fe40000000a00 */
[----:B------:R-:W-:Y:S01]  /*9520*/  UIMAD UR4, UR8, UR4, URZ ;  /* 0x00000004080472a4 */ /* 0x000fe2000f8e023f */
[----:B------:R-:W-:-:S03]  /*9530*/  IADD3 R9, R9, UR19, RZ ;  /* 0x0000001309097c10 */ /* 0x000fc6000fffe0ff */
[----:B------:R-:W-:Y:S02]  /*9540*/  UIMAD UR4, UR20, UR5, UR4 ;  /* 0x00000005140472a4 */ /* 0x000fe4000f8e0204 */
[----:B------:R-:W-:-:S05]  /*9550*/  IMAD.WIDE.U32 R8, R0, c[0x0][0x340], R8 ;  /* 0x0000d00000087a25 */ /* 0x000fca00078e0008 */
[----:B--2---:R-:W-:Y:S01]  /*9560*/  IADD3 R5, R9, UR4, RZ ;  /* 0x0000000409057c10 */ /* 0x004fe2000fffe0ff */
        /* <DEDUP_REMOVED lines=9> */
.L_x_1898:
[----:B------:R-:W-:Y:S05]  /*9600*/  BSYNC B0 ;  /* 0x0000000000007941 */ /* 0x000fea0003800000 */
.L_x_1897:
        /* <DEDUP_REMOVED lines=15> */
.L_x_1900:
[----:B------:R-:W-:Y:S05]  /*9700*/  BSYNC B0 ;  /* 0x0000000000007941 */ /* 0x000fea0003800000 */
.L_x_1899:
        /* <DEDUP_REMOVED lines=15> */
.L_x_1902:
[----:B------:R-:W-:Y:S05]  /*9800*/  BSYNC B0 ;  /* 0x0000000000007941 */ /* 0x000fea0003800000 */
.L_x_1901:
        /* <DEDUP_REMOVED lines=14> */
.L_x_1904:
[----:B------:R-:W-:Y:S05]  /*98f0*/  BSYNC B0 ;  /* 0x0000000000007941 */ /* 0x000fea0003800000 */
.L_x_1903:
        /* <DEDUP_REMOVED lines=14> */
.L_x_1906:
[----:B------:R-:W-:Y:S05]  /*99e0*/  BSYNC B0 ;  /* 0x0000000000007941 */ /* 0x000fea0003800000 */
.L_x_1905:
        /* <DEDUP_REMOVED lines=14> */
.L_x_1908:
[----:B------:R-:W-:Y:S05]  /*9ad0*/  BSYNC B0 ;  /* 0x0000000000007941 */ /* 0x000fea0003800000 */
.L_x_1907:
        /* <DEDUP_REMOVED lines=14> */
.L_x_1910:
[----:B------:R-:W-:Y:S05]  /*9bc0*/  BSYNC B0 ;  /* 0x0000000000007941 */ /* 0x000fea0003800000 */
.L_x_1909:
        /* <DEDUP_REMOVED lines=13> */
.L_x_1911:
        /* <DEDUP_REMOVED lines=14> */
.L_x_2336:


//--------------------- .text._ZN7cutlass13device_kernelIN5flash19enable_sm80_to_sm89INS1_16FlashAttnBwdSm80INS1_25CollectiveMainloopBwdSm80ILi2ELi2EN4cute5tupleIJNS5_1CILi64EEENS7_ILi128EEES9_EEENS_6half_tEfNS_4arch4Sm80ELb1ELb0ELb0ELb0ELb1ELb0ELb0ELb0ELi2ELi2ELi2ELi2ELb0EEENS1_21CollectiveEpilogueBwdISA_SB_SD_Li256ELb0ELb0ELi4EEENS1_25SingleTileBwdLPTSchedulerILb0ELi128ELb1EEEEEEEEEvNT_6ParamsE --------------------------
	.section	.text._ZN7cutlass13device_kernelIN5flash19enable_sm80_to_sm89INS1_16FlashAttnBwdSm80INS1_25CollectiveMainloopBwdSm80ILi2ELi2EN4cute5tupleIJNS5_1CILi64EEENS7_ILi128EEES9_EEENS_6half_tEfNS_4arch4Sm80ELb1ELb0ELb0ELb0ELb1ELb0ELb0ELb0ELi2ELi2ELi2ELi2ELb0EEENS1_21CollectiveEpilogueBwdISA_SB_SD_Li256ELb0ELb0ELi4EEENS1_25SingleTileBwdLPTSchedulerILb0ELi128ELb1EEEEEEEEEvNT_6ParamsE,"ax",@progbits
	.sectioninfo	@"SHI_REGISTERS=255"
	.align	128
.text._ZN7cutlass13device_kernelIN5flash19enable_sm80_to_sm89INS1_16FlashAttnBwdSm80INS1_25CollectiveMainloopBwdSm80ILi2ELi2EN4cute5tupleIJNS5_1CILi64EEENS7_ILi128EEES9_EEENS_6half_tEfNS_4arch4Sm80ELb1ELb0ELb0ELb0ELb1ELb0ELb0ELb0ELi2ELi2ELi2ELi2ELb0EEENS1_21CollectiveEpilogueBwdISA_SB_SD_Li256ELb0ELb0ELi4EEENS1_25SingleTileBwdLPTSchedulerILb0ELi128ELb1EEEEEEEEEvNT_6ParamsE:
        .type           _ZN7cutlass13device_kernelIN5flash19enable_sm80_to_sm89INS1_16FlashAttnBwdSm80INS1_25CollectiveMainloopBwdSm80ILi2ELi2EN4cute5tupleIJNS5_1CILi64EEENS7_ILi128EEES9_EEENS_6half_tEfNS_4arch4Sm80ELb1ELb0ELb0ELb0ELb1ELb0ELb0ELb0ELi2ELi2ELi2ELi2ELb0EEENS1_21CollectiveEpilogueBwdISA_SB_SD_Li256ELb0ELb0ELi4EEENS1_25SingleTileBwdLPTSchedulerILb0ELi128ELb1EEEEEEEEEvNT_6ParamsE,@function
        .size           _ZN7cutlass13device_kernelIN5flash19enable_sm80_to_sm89INS1_16FlashAttnBwdSm80INS1_25CollectiveMainloopBwdSm80ILi2ELi2EN4cute5tupleIJNS5_1CILi64EEENS7_ILi128EEES9_EEENS_6half_tEfNS_4arch4Sm80ELb1ELb0ELb0ELb0ELb1ELb0ELb0ELb0ELi2ELi2ELi2ELi2ELb0EEENS1_21CollectiveEpilogueBwdISA_SB_SD_Li256ELb0ELb0ELi4EEENS1_25SingleTileBwdLPTSchedulerILb0ELi128ELb1EEEEEEEEEvNT_6ParamsE,(.L_x_2337 - _ZN7cutlass13device_kernelIN5flash19enable_sm80_to_sm89INS1_16FlashAttnBwdSm80INS1_25CollectiveMainloopBwdSm80ILi2ELi2EN4cute5tupleIJNS5_1CILi64EEENS7_ILi128EEES9_EEENS_6half_tEfNS_4arch4Sm80ELb1ELb0ELb0ELb0ELb1ELb0ELb0ELb0ELi2ELi2ELi2ELi2ELb0EEENS1_21CollectiveEpilogueBwdISA_SB_SD_Li256ELb0ELb0ELi4EEENS1_25SingleTileBwdLPTSchedulerILb0ELi128ELb1EEEEEEEEEvNT_6ParamsE)
        .other          _ZN7cutlass13device_kernelIN5flash19enable_sm80_to_sm89INS1_16FlashAttnBwdSm80INS1_25CollectiveMainloopBwdSm80ILi2ELi2EN4cute5tupleIJNS5_1CILi64EEENS7_ILi128EEES9_EEENS_6half_tEfNS_4arch4Sm80ELb1ELb0ELb0ELb0ELb1ELb0ELb0ELb0ELi2ELi2ELi2ELi2ELb0EEENS1_21CollectiveEpilogueBwdISA_SB_SD_Li256ELb0ELb0ELi4EEENS1_25SingleTileBwdLPTSchedulerILb0ELi128ELb1EEEEEEEEEvNT_6ParamsE,@"STO_CUDA_ENTRY STV_DEFAULT"
_ZN7cutlass13device_kernelIN5flash19enable_sm80_to_sm89INS1_16FlashAttnBwdSm80INS1_25CollectiveMainloopBwdSm80ILi2ELi2EN4cute5tupleIJNS5_1CILi64EEENS7_ILi128EEES9_EEENS_6half_tEfNS_4arch4Sm80ELb1ELb0ELb0ELb0ELb1ELb0ELb0ELb0ELi2ELi2ELi2ELi2ELb0EEENS1_21CollectiveEpilogueBwdISA_SB_SD_Li256ELb0ELb0ELi4EEENS1_25SingleTileBwdLPTSchedulerILb0ELi128ELb1EEEEEEEEEvNT_6ParamsE:
        /* <DEDUP_REMOVED lines=28> */
.L_x_1913:
[----:B------:R-:W-:Y:S02]  /*01c0*/  ULDC UR9, c[0x0][0x3ac] ;  /* 0x0000eb0000097ab9 */ /* 0x000fe40000000800 */
[----:B------:R-:W-:Y:S02]  /*01d0*/  UISETP.NE.AND UP0, UPT, UR9, 0x1, UPT ;  /* 0x000000010900788c */ /* 0x000fe4000bf05270 */
[----:B------:R-:W-:Y:S02]  /*01e0*/  ULDC.64 UR4, c[0x0][0x3b0] ;  /* 0x0000ec0000047ab9 */ /* 0x000fe40000000a00 */
[----:B------:R-:W-:Y:S02]  /*01f0*/  UIMAD.WIDE.U32 UR10, UR8, UR4, URZ ;  /* 0x00000004080a72a5 */ /* 0x000fe4000f8e003f */
[----:B------:R-:W-:-:S05]  /*0200*/  UMOV UR6, UR8 ;  /* 0x0000000800067c82 */ /* 0x000fca0008000000 */
[----:B------:R-:W-:-:S04]  /*0210*/  @UP0 USHF.R.U32.HI UR6, URZ, UR5, UR11 ;  /* 0x000000053f060299 */ /* 0x000fc8000801160b */
[----:B------:R-:W-:Y:S02]  /*0220*/  UIMAD UR9, UR6, UR9, URZ ;  /* 0x00000009060972a4 */ /* 0x000fe4000f8e023f */
.L_x_1914:
[----:B------:R-:W-:Y:S02]  /*0230*/  ULDC.64 UR20, c[0x0][0x3a0] ;  /* 0x0000e80000147ab9 */ /* 0x000fe40000000a00 */
[----:B------:R-:W-:Y:S02]  /*0240*/  UIADD3 UR8, UR8, -UR9, URZ ;  /* 0x8000000908087290 */ /* 0x000fe4000fffe03f */
[----:B------:R-:W-:Y:S02]  /*0250*/  UISETP.NE.AND UP0, UPT, UR20, 0x1, UPT ;  /* 0x000000011400788c */ /* 0x000fe4000bf05270 */
[----:B------:R-:W-:Y:S02]  /*0260*/  ULDC.64 UR4, c[0x0][0x3a8] ;  /* 0x0000ea0000047ab9 */ /* 0x000fe40000000a00 */
[----:B------:R-:W-:Y:S02]  /*0270*/  UIMAD UR5, UR7, UR5, UR8 ;  /* 0x00000005070572a4 */ /* 0x000fe4000f8e0208 */
[----:B------:R-:W-:-:S02]  /*0280*/  ULOP3.LUT UR6, URZ, UR6, URZ, 0x33, !UPT ;  /* 0x000000063f067292 */ /* 0x000fc4000f8e333f */
[----:B------:R-:W-:Y:S02]  /*0290*/  UIMAD.WIDE.U32 UR8, UR5, UR21, URZ ;  /* 0x00000015050872a5 */ /* 0x000fe4000f8e003f */
[----:B------:R-:W-:Y:S02]  /*02a0*/  ULDC UR19, c[0x0][0x394] ;  /* 0x0000e50000137ab9 */ /* 0x000fe40000000800 */
[----:B------:R-:W-:Y:S02]  /*02b0*/  UMOV UR21, UR5 ;  /* 0x0000000500157c82 */ /* 0x000fe40008000000 */
[----:B------:R-:W-:Y:S02]  /*02c0*/  @UP0 USHF.R.U32.HI UR21, URZ, UR4, UR9 ;  /* 0x000000043f150299 */ /* 0x000fe40008011609 */
[----:B------:R-:W-:Y:S02]  /*02d0*/  UIADD3 UR19, UR6, UR19, URZ ;  /* 0x0000001306137290 */ /* 0x000fe4000fffe03f */
[----:B------:R-:W-:-:S04]  /*02e0*/  UIADD3 UR4, -UR21, URZ, URZ ;  /* 0x0000003f15047290 */ /* 0x000fc8000fffe13f */
[----:B------:R-:W-:Y:S01]  /*02f0*/  UIMAD UR20, UR4, UR20, UR5 ;  /* 0x00000014041472a4 */ /* 0x000fe2000f8e0205 */
[----:B------:R-:W-:Y:S05]  /*0300*/  BRA `(.L_x_1915) ;  /* 0x0000028000007947 */ /* 0x000fea0003800000 */
.L_x_1912:
        /* <DEDUP_REMOVED lines=20> */
.L_x_1916:
[----:B------:R-:W-:Y:S02]  /*0450*/  ULDC UR9, c[0x0][0x3ac] ;  /* 0x0000eb0000097ab9 */ /* 0x000fe40000000800 */
[----:B------:R-:W-:Y:S02]  /*0460*/  UISETP.NE.AND UP0, UPT, UR9, 0x1, UPT ;  /* 0x000000010900788c */ /* 0x000fe4000bf05270 */
[----:B------:R-:W-:Y:S02]  /*0470*/  ULDC.64 UR4, c[0x0][0x3b0] ;  /* 0x0000ec0000047ab9 */ /* 0x000fe40000000a00 */
[----:B------:R-:W-:Y:S02]  /*0480*/  UIMAD.WIDE.U32 UR10, UR8, UR4, URZ ;  /* 0x00000004080a72a5 */ /* 0x000fe4000f8e003f */
[----:B------:R-:W-:-:S05]  /*0490*/  UMOV UR6, UR8 ;  /* 0x0000000800067c82 */ /* 0x000fca0008000000 */
[----:B------:R-:W-:-:S04]  /*04a0*/  @UP0 USHF.R.U32.HI UR6, URZ, UR5, UR11 ;  /* 0x000000053f060299 */ /* 0x000fc8000801160b */
[----:B------:R-:W-:Y:S02]  /*04b0*/  UIMAD UR9, UR6, UR9, URZ ;  /* 0x00000009060972a4 */ /* 0x000fe4000f8e023f */
.L_x_1917:
        /* <DEDUP_REMOVED lines=12> */
[----:B------:R-:W-:Y:S02]  /*0580*/  UIMAD UR20, UR4, UR20, UR5 ;  /* 0x00000014041472a4 */ /* 0x000fe4000f8e0205 */
.L_x_1915:
        /* <DEDUP_REMOVED lines=514> */
.L_x_1920:
[----:B--2---:R-:W-:Y:S05]  /*25b0*/  BSYNC B0 ;  /* 0x0000000000007941 */ /* 0x004fea0003800000 */
.L_x_1919:
        /* <DEDUP_REMOVED lines=105> */
.L_x_1923:
        /* <DEDUP_REMOVED lines=194> */
.L_x_1921:
        /* <DEDUP_REMOVED lines=532> */
.L_x_1922:
        /* <DEDUP_REMOVED lines=310> */
.L_x_1918:
        /* <DEDUP_REMOVED lines=228> */
.L_x_1926:
[----:B--234-:R-:W-:Y:S05]  /*7b50*/  BSYNC B0 ;  /* 0x0000000000007941 */ /* 0x01cfea0003800000 */
.L_x_1925:
        /* <DEDUP_REMOVED lines=17> */
.L_x_1928:
[----:B------:R-:W-:Y:S05]  /*7c70*/  BSYNC B0 ;  /* 0x0000000000007941 */ /* 0x000fea0003800000 */
.L_x_1927:
        /* <DEDUP_REMOVED lines=17> */
.L_x_1930:
[----:B------:R-:W-:Y:S05]  /*7d90*/  BSYNC B0 ;  /* 0x0000000000007941 */ /* 0x000fea0003800000 */
.L_x_1929:
        /* <DEDUP_REMOVED lines=16> */
.L_x_1932:
[----:B------:R-:W-:Y:S05]  /*7ea0*/  BSYNC B0 ;  /* 0x0000000000007941 */ /* 0x000fea0003800000 */
.L_x_1931:
        /* <DEDUP_REMOVED lines=16> */
.L_x_1934:
[----:B------:R-:W-:Y:S05]  /*7fb0*/  BSYNC B0 ;  /* 0x0000000000007941 */ /* 0x000fea0003800000 */
.L_x_1933:
        /* <DEDUP_REMOVED lines=16> */
.L_x_1936:
[----:B------:R-:W-:Y:S05]  /*80c0*/  BSYNC B0 ;  /* 0x0000000000007941 */ /* 0x000fea0003800000 */
.L_x_1935:
        /* <DEDUP_REMOVED lines=16> */
.L_x_1938:
[----:B------:R-:W-:Y:S05]  /*81d0*/  BSYNC B0 ;  /* 0x0000000000007941 */ /* 0x000fea0003800000 */
.L_x_1937:
        /* <DEDUP_REMOVED lines=15> */
.L_x_1940:
[----:B------:R-:W-:Y:S05]  /*82d0*/  BSYNC B0 ;  /* 0x0000000000007941 */ /* 0x000fea0003800000 */
.L_x_1939:
        /* <DEDUP_REMOVED lines=23> */
.L_x_1942:
[----:B------:R-:W-:Y:S05]  /*8450*/  BSYNC B0 ;  /* 0x0000000000007941 */ /* 0x000fea0003800000 */
.L_x_1941:
        /* <DEDUP_REMOVED lines=15> */
.L_x_1944:
[----:B------:R-:W-:Y:S05]  /*8550*/  BSYNC B0 ;  /* 0x0000000000007941 */ /* 0x000fea0003800000 */
.L_x_1943:
        /* <DEDUP_REMOVED lines=15> */
.L_x_1946:
[----:B------:R-:W-:Y:S05]  /*8650*/  BSYNC B0 ;  /* 0x0000000000007941 */ /* 0x000fea0003800000 */
.L_x_1945:
        /* <DEDUP_REMOVED lines=14> */
.L_x_1948:
[----:B------:R-:W-:Y:S05]  /*8740*/  BSYNC B0 ;  /* 0x0000000000007941 */ /* 0x000fea0003800000 */
.L_x_1947:
        /* <DEDUP_REMOVED lines=14> */
.L_x_1950:
[----:B------:R-:W-:Y:S05]  /*8830*/  BSYNC B0 ;  /* 0x0000000000007941 */ /* 0x000fea0003800000 */
.L_x_1949:
        /* <DEDUP_REMOVED lines=14> */
.L_x_1952:
[----:B------:R-:W-:Y:S05]  /*8920*/  BSYNC B0 ;  /* 0x0000000000007941 */ /* 0x000fea0003800000 */
.L_x_1951:
        /* <DEDUP_REMOVED lines=14> */
.L_x_1954:
[----:B------:R-:W-:Y:S05]  /*8a10*/  BSYNC B0 ;  /* 0x0000000000007941 */ /* 0x000fea0003800000 */
.L_x_1953:
        /* <DEDUP_REMOVED lines=14> */
.L_x_1924:
        /* <DEDUP_REMOVED lines=38> */
.L_x_1956:
[----:B------:R-:W-:Y:S05]  /*8d60*/  BSYNC B0 ;  /* 0x0000000000007941 */ /* 0x000fea0003800000 */
.L_x_1955:
        /* <DEDUP_REMOVED lines=17> */
.L_x_1958:
[----:B------:R-:W-:Y:S05]  /*8e80*/  BSYNC B0 ;  /* 0x0000000000007941 */ /* 0x000fea0003800000 */
.L_x_1957:
        /* <DEDUP_REMOVED lines=17> */
.L_x_1960:
[----:B------:R-:W-:Y:S05]  /*8fa0*/  BSYNC B0 ;  /* 0x0000000000007941 */ /* 0x000fea0003800000 */
.L_x_1959:
        /* <DEDUP_REMOVED lines=16> */
.L_x_1962:
[----:B------:R-:W-:Y:S05]  /*90b0*/  BSYNC B0 ;  /* 0x0000000000007941 */ /* 0x000fea0003800000 */
.L_x_1961:
        /* <DEDUP_REMOVED lines=16> */
.L_x_1964:
[----:B------:R-:W-:Y:S05]  /*91c0*/  BSYNC B0 ;  /* 0x0000000000007941 */ /* 0x000fea0003800000 */
.L_x_1963:
        /* <DEDUP_REMOVED lines=16> */
.L_x_1966:
[----:B------:R-:W-:Y:S05]  /*92d0*/  BSYNC B0 ;  /* 0x0000000000007941 */ /* 0x000fea0003800000 */
.L_x_1965:
        /* <DEDUP_REMOVED lines=16> */
.L_x_1968:
[----:B------:R-:W-:Y:S05]  /*93e0*/  BSYNC B0 ;  /* 0x0000000000007941 */ /* 0x000fea0003800000 */
.L_x_1967:
        /* <DEDUP_REMOVED lines=15> */
.L_x_1970:
[----:B------:R-:W-:Y:S05]  /*94e0*/  BSYNC B0 ;  /* 0x0000000000007941 */ /* 0x000fea0003800000 */
.L_x_1969:
        /* <DEDUP_REMOVED lines=23> */
.L_x_1972:
[----:B------:R-:W-:Y:S05]  /*9660*/  BSYNC B0 ;  /* 0x0000000000007941 */ /* 0x000fea0003800000 */
.L_x_1971:
        /* <DEDUP_REMOVED lines=15> */
.L_x_1974:
[----:B------:R-:W-:Y:S05]  /*9760*/  BSYNC B0 ;  /* 0x0000000000007941 */ /* 0x000fea0003800000 */
.L_x_1973:
        /* <DEDUP_REMOVED lines=15> */
.L_x_1976:
[----:B------:R-:W-:Y:S05]  /*9860*/  BSYNC B0 ;  /* 0x0000000000007941 */ /* 0x000fea0003800000 */
.L_x_1975:
        /* <DEDUP_REMOVED lines=14> */
.L_x_1978:
[----:B------:R-:W-:Y:S05]  /*9950*/  BSYNC B0 ;  /* 0x0000000000007941 */ /* 0x000fea0003800000 */
.L_x_1977:
        /* <DEDUP_REMOVED lines=14> */
.L_x_1980:
[----:B------:R-:W-:Y:S05]  /*9a40*/  BSYNC B0 ;  /* 0x0000000000007941 */ /* 0x000fea0003800000 */
.L_x_1979:
        /* <DEDUP_REMOVED lines=14> */
.L_x_1982:
[----:B------:R-:W-:Y:S05]  /*9b30*/  BSYNC B0 ;  /* 0x0000000000007941 */ /* 0x000fea0003800000 */
.L_x_1981:
        /* <DEDUP_REMOVED lines=14> */
.L_x_1984:
[----:B------:R-:W-:Y:S05]  /*9c20*/  BSYNC B0 ;  /* 0x0000000000007941 */ /* 0x000fea0003800000 */
.L_x_1983:
        /* <DEDUP_REMOVED lines=13> */
.L_x_1985:
        /* <DEDUP_REMOVED lines=16> */
.L_x_2337:


//--------------------- .text._ZN7cutlass13device_kernelIN5flash19enable_sm80_to_sm89INS1_16FlashAttnBwdSm80INS1_25CollectiveMainloopBwdSm80ILi2ELi2EN4cute5tupleIJNS5_1CILi64EEENS7_ILi128EEES9_EEENS_6half_tEfNS_4arch4Sm80ELb1ELb0ELb0ELb0ELb0ELb0ELb0ELb0ELi2ELi2ELi2ELi2ELb0EEENS1_24CollectiveEpilogueBwdGQAISA_fSD_Li256ELb0ELb0EEENS1_25SingleTileBwdLPTSchedulerILb0ELi128ELb0EEEEEEEEEvNT_6ParamsE --------------------------
	.section	.text._ZN7cutlass13device_kernelIN5flash19enable_sm80_to_sm89INS1_16FlashAttnBwdSm80INS1_25CollectiveMainloopBwdSm80ILi2ELi2EN4cute5tupleIJNS5_1CILi64EEENS7_ILi128EEES9_EEENS_6half_tEfNS_4arch4Sm80ELb1ELb0ELb0ELb0ELb0ELb0ELb0ELb0ELi2ELi2ELi2ELi2ELb0EEENS1_24CollectiveEpilogueBwdGQAISA_fSD_Li256ELb0ELb0EEENS1_25SingleTileBwdLPTSchedulerILb0ELi128ELb0EEEEEEEEEvNT_6ParamsE,"ax",@progbits
	.sectioninfo	@"SHI_REGISTERS=255"
	.align	128
.text._ZN7cutlass13device_kernelIN5flash19enable_sm80_to_sm89INS1_16FlashAttnBwdSm80INS1_25CollectiveMainloopBwdSm80ILi2ELi2EN4cute5tupleIJNS5_1CILi64EEENS7_ILi128EEES9_EEENS_6half_tEfNS_4arch4Sm80ELb1ELb0ELb0ELb0ELb0ELb0ELb0ELb0ELi2ELi2ELi2ELi2ELb0EEENS1_24CollectiveEpilogueBwdGQAISA_fSD_Li256ELb0ELb0EEENS1_25SingleTileBwdLPTSchedulerILb0ELi128ELb0EEEEEEEEEvNT_6ParamsE:
        .type           _ZN7cutlass13device_kernelIN5flash19enable_sm80_to_sm89INS1_16FlashAttnBwdSm80INS1_25CollectiveMainloopBwdSm80ILi2ELi2EN4cute5tupleIJNS5_1CILi64EEENS7_ILi128EEES9_EEENS_6half_tEfNS_4arch4Sm80ELb1ELb0ELb0ELb0ELb0ELb0ELb0ELb0ELi2ELi2ELi2ELi2ELb0EEENS1_24CollectiveEpilogueBwdGQAISA_fSD_Li256ELb0ELb0EEENS1_25SingleTileBwdLPTSchedulerILb0ELi128ELb0EEEEEEEEEvNT_6ParamsE,@function
        .size           _ZN7cutlass13device_kernelIN5flash19enable_sm80_to_sm89INS1_16FlashAttnBwdSm80INS1_25CollectiveMainloopBwdSm80ILi2ELi2EN4cute5tupleIJNS5_1CILi64EEENS7_ILi128EEES9_EEENS_6half_tEfNS_4arch4Sm80ELb1ELb0ELb0ELb0ELb0ELb0ELb0ELb0ELi2ELi2ELi2ELi2ELb0EEENS1_24CollectiveEpilogueBwdGQAISA_fSD_Li256ELb0ELb0EEENS1_25SingleTileBwdLPTSchedulerILb0ELi128ELb0EEEEEEEEEvNT_6ParamsE,(.L_x_2338 - _ZN7cutlass13device_kernelIN5flash19enable_sm80_to_sm89INS1_16FlashAttnBwdSm80INS1_25CollectiveMainloopBwdSm80ILi2ELi2EN4cute5tupleIJNS5_1CILi64EEENS7_ILi128EEES9_EEENS_6half_tEfNS_4arch4Sm80ELb1ELb0ELb0ELb0ELb0ELb0ELb0ELb0ELi2ELi2ELi2ELi2ELb0EEENS1_24CollectiveEpilogueBwdGQAISA_fSD_Li256ELb0ELb0EEENS1_25SingleTileBwdLPTSchedulerILb0ELi128ELb0EEEEEEEEEvNT_6ParamsE)
        .other          _ZN7cutlass13device_kernelIN5flash19enable_sm80_to_sm89INS1_16FlashAttnBwdSm80INS1_25CollectiveMainloopBwdSm80ILi2ELi2EN4cute5tupleIJNS5_1CILi64EEENS7_ILi128EEES9_EEENS_6half_tEfNS_4arch4Sm80ELb1ELb0ELb0ELb0ELb0ELb0ELb0ELb0ELi2ELi2ELi2ELi2ELb0EEENS1_24CollectiveEpilogueBwdGQAISA_fSD_Li256ELb0ELb0EEENS1_25SingleTileBwdLPTSchedulerILb0ELi128ELb0EEEEEEEEEvNT_6ParamsE,@"STO_CUDA_ENTRY STV_DEFAULT"
_ZN7cutlass13device_kernelIN5flash19enable_sm80_to_sm89INS1_16FlashAttnBwdSm80INS1_25CollectiveMainloopBwdSm80ILi2ELi2EN4cute5tupleIJNS5_1CILi64EEENS7_ILi128EEES9_EEENS_6half_tEfNS_4arch4Sm80ELb1ELb0ELb0ELb0ELb0ELb0ELb0ELb0ELi2ELi2ELi2ELi2ELb0EEENS1_24CollectiveEpilogueBwdGQAISA_fSD_Li256ELb0ELb0EEENS1_25SingleTileBwdLPTSchedulerILb0ELi128ELb0EEEEEEEEEvNT_6ParamsE:
[----:B------:R-:W-:-:S03]  /*0000*/  MOV R1, c[0x0][0x28] ;  /* 0x00000a0000017a02 */ /* 0x000fc60000000f00 */
[----:B------:R-:W1:Y:S01]  /*0010*/  S2R R2, SR_TID.X ;  /* 0x0000000000027919 */ /* 0x000e620000002100 */
[----:B------:R-:W-:Y:S01]  /*0020*/  IADD3 R1, R1, -0x68, RZ ;  /* 0xffffff9801017810 */ /* 0x000fe20007ffe0ff */
[----:B------:R-:W2:Y:S01]  /*0030*/  S2UR UR4, SR_CTAID.X ;  /* 0x00000000000479c3 */ /* 0x000ea20000002500 */
[----:B------:R-:W-:Y:S02]  /*0040*/  IMAD.MOV.U32 R33, RZ, RZ, R3 ;  /* 0x000000ffff217224 */ /* 0x000fe400078e0003 */
[--C-:B-1----:R-:W-:Y:S01]  /*0050*/  IMAD.MOV.U32 R32, RZ, RZ, R2.reuse ;  /* 0x000000ffff207224 */ /* 0x102fe200078e0002 */
[----:B------:R-:W-:Y:S01]  /*0060*/  STL [R1+0x20], R2 ;  /* 0x0000200201007387 */ /* 0x000fe20000100800 */
[----:B------:R-:W-:-:S05]  /*0070*/  IMAD.MOV.U32 R32, RZ, RZ, R2 ;  /* 0x000000ffff207224 */ /* 0x000fca00078e0002 */
[----:B------:R-:W-:-:S06]  /*0080*/  SHF.R.U32.HI R0, RZ, 0x5, R32 ;  /* 0x00000005ff007819 */ /* 0x000fcc0000011620 */
        /* <DEDUP_REMOVED lines=23> */
.L_x_1987:
[----:B------:R-:W-:Y:S02]  /*0200*/  ULDC UR7, c[0x0][0x3b4] ;  /* 0x0000ed0000077ab9 */ /* 0x000fe40000000800 */
[----:B------:R-:W-:Y:S02]  /*0210*/  UISETP.NE.AND UP0, UPT, UR7, 0x1, UPT ;  /* 0x000000010700788c */ /* 0x000fe4000bf05270 */
[----:B------:R-:W-:Y:S02]  /*0220*/  ULDC.64 UR4, c[0x0][0x3b8] ;  /* 0x0000ee0000047ab9 */ /* 0x000fe40000000a00 */
[----:B------:R-:W-:Y:S02]  /*0230*/  UIMAD.WIDE.U32 UR10, UR6, UR4, URZ ;  /* 0x00000004060a72a5 */ /* 0x000fe4000f8e003f */
[----:B------:R-:W-:-:S05]  /*0240*/  UMOV UR23, UR6 ;  /* 0x0000000600177c82 */ /* 0x000fca0008000000 */
[----:B------:R-:W-:-:S04]  /*0250*/  @UP0 USHF.R.U32.HI UR23, URZ, UR5, UR11 ;  /* 0x000000053f170299 */ /* 0x000fc8000801160b */
[----:B------:R-:W-:-:S04]  /*0260*/  UIMAD UR7, UR23, UR7, URZ ;  /* 0x00000007170772a4 */ /* 0x000fc8000f8e023f */
.L_x_1988:
        /* <DEDUP_REMOVED lines=11> */
.L_x_1986:
        /* <DEDUP_REMOVED lines=20> */
.L_x_1990:
[----:B------:R-:W-:Y:S02]  /*0460*/  ULDC UR7, c[0x0][0x3b4] ;  /* 0x0000ed0000077ab9 */ /* 0x000fe40000000800 */
[----:B------:R-:W-:Y:S02]  /*0470*/  UISETP.NE.AND UP0, UPT, UR7, 0x1, UPT ;  /* 0x000000010700788c */ /* 0x000fe4000bf05270 */
[----:B------:R-:W-:Y:S02]  /*0480*/  ULDC.64 UR4, c[0x0][0x3b8] ;  /* 0x0000ee0000047ab9 */ /* 0x000fe40000000a00 */
[----:B------:R-:W-:Y:S02]  /*0490*/  UIMAD.WIDE.U32 UR10, UR6, UR4, URZ ;  /* 0x00000004060a72a5 */ /* 0x000fe4000f8e003f */
[----:B------:R-:W-:-:S05]  /*04a0*/  UMOV UR23, UR6 ;  /* 0x0000000600177c82 */ /* 0x000fca0008000000 */
[----:B------:R-:W-:-:S04]  /*04b0*/  @UP0 USHF.R.U32.HI UR23, URZ, UR5, UR11 ;  /* 0x000000053f170299 */ /* 0x000fc8000801160b */
[----:B------:R-:W-:-:S04]  /*04c0*/  UIMAD UR7, UR23, UR7, URZ ;  /* 0x00000007170772a4 */ /* 0x000fc8000f8e023f */
.L_x_1991:
        /* <DEDUP_REMOVED lines=10> */
.L_x_1989:
        /* <DEDUP_REMOVED lines=91> */
[----:B------:R-:W-:Y:S01]  /*0b20*/  SHF.R.S32.HI R29, RZ, 0x1f, R32 ;  /* 0x0000001fff1d7819 */ /* 0x000fe20000011420 */
[----:B------:R-:W-:Y:S01]  /*0b30*/  USHF.R.S32.HI UR10, URZ, 0x1f, UR21 ;  /* 0x0000001f3f0a7899 */ /* 0x000fe20008011415 */
[--C-:B------:R-:W-:Y:S01]  /*0b40*/  SHF.R.S32.HI R9, RZ, 0x1f, R8.reuse ;  /* 0x0000001fff097819 */ /* 0x100fe20000011408 */
[----:B------:R-:W-:Y:S01]  /*0b50*/  UIMAD.WIDE.U32 UR14, UR21, UR7, URZ ;  /* 0x00000007150e72a5 */ /* 0x000fe2000f8e003f */
[CC--:B------:R-:W-:Y:S01]  /*0b60*/  LEA.HI R27, R29.reuse, R32.reuse, RZ, 0x3 ;  /* 0x000000201d1b7211 */ /* 0x0c0fe200078f18ff */
[----:B------:R-:W-:Y:S01]  /*0b70*/  ULDC.64 UR4, c[0x0][0x270] ;  /* 0x00009c0000047ab9 */ /* 0x000fe20000000a00 */
[----:B------:R-:W-:Y:S01]  /*0b80*/  LEA.HI R0, R29, R32, RZ, 0x6 ;  /* 0x000000201d007211 */ /* 0x000fe200078f30ff */
[----:B------:R-:W-:Y:S01]  /*0b90*/  IMAD.WIDE.U32 R2, R2, c[0x0][0x270], R8 ;  /* 0x00009c0002027a25 */ /* 0x000fe200078e0008 */
[----:B------:R-:W-:Y:S01]  /*0ba0*/  ULDC UR6, c[0x0][0x250] ;  /* 0x0000940000067ab9 */ /* 0x000fe20000000800 */
[----:B------:R-:W-:Y:S01]  /*0bb0*/  SHF.R.S32.HI R36, RZ, 0x3, R27 ;  /* 0x00000003ff247819 */ /* 0x000fe2000001141b */
[----:B------:R-:W-:Y:S01]  /*0bc0*/  UIMAD UR4, UR10, UR4, URZ ;  /* 0x000000040a0472a4 */ /* 0x000fe2000f8e023f */
[----:B------:R-:W-:Y:S01]  /*0bd0*/  IMAD.MOV.U32 R6, RZ, RZ, R2 ;  /* 0x000000ffff067224 */ /* 0x000fe200078e0002 */
[----:B------:R-:W-:Y:S01]  /*0be0*/  UMOV UR9, UR21 ;  /* 0x0000001500097c82 */ /* 0x000fe20008000000 */
[----:B------:R-:W-:Y:S01]  /*0bf0*/  LOP3.LUT R2, R27, 0xfffffff8, RZ, 0xc0, !PT ;  /* 0xfffffff81b027812 */ /* 0x000fe200078ec0ff */
[----:B------:R-:W-:Y:S01]  /*0c00*/  @UP0 USHF.R.U32.HI UR9, URZ, UR6, UR15 ;  /* 0x000000063f090299 */ /* 0x000fe2000801160f */
[----:B------:R-:W-:Y:S01]  /*0c10*/  IMAD.U32 R4, RZ, RZ, UR21 ;  /* 0x00000015ff047e24 */ /* 0x000fe2000f8e00ff */
[----:B------:R-:W-:Y:S01]  /*0c20*/  UIMAD UR12, UR21, UR5, UR4 ;  /* 0x00000005150c72a4 */ /* 0x000fe2000f8e0204 */
[----:B------:R-:W-:Y:S01]  /*0c30*/  SHF.R.S32.HI R25, RZ, 0x6, R0 ;  /* 0x00000006ff197819 */ /* 0x000fe20000011400 */
[----:B------:R-:W-:Y:S01]  /*0c40*/  USHF.R.S32.HI UR8, URZ, 0x1f, UR9 ;  /* 0x0000001f3f087899 */ /* 0x000fe20008011409 */
[----:B------:R-:W-:Y:S01]  /*0c50*/  IMAD.IADD R24, R32, 0x1, -R2 ;  /* 0x0000000120187824 */ /* 0x000fe200078e0a02 */
[----:B------:R-:W-:Y:S01]  /*0c60*/  ULDC.64 UR4, c[0x0][0x1e0] ;  /* 0x0000780000047ab9 */ /* 0x000fe20000000a00 */
[----:B------:R-:W-:Y:S01]  /*0c70*/  IMAD.SHL.U32 R0, R36, 0x40, RZ ;  /* 0x0000004024007824 */ /* 0x000fe200078e00ff */
[----:B------:R-:W-:Y:S01]  /*0c80*/  ULDC.64 UR6, c[0x0][0x288] ;  /* 0x0000a20000067ab9 */ /* 0x000fe20000000a00 */
[----:B------:R-:W-:Y:S01]  /*0c90*/  IMAD.SHL.U32 R18, R24, 0x8, RZ ;  /* 0x0000000818127824 */ /* 0x000fe200078e00ff */
[----:B------:R-:W-:Y:S01]  /*0ca0*/  UIMAD UR4, UR8, UR4, URZ ;  /* 0x00000004080472a4 */ /* 0x000fe2000f8e023f */
[----:B------:R-:W-:Y:S01]  /*0cb0*/  IMAD.WIDE.U32 R4, R4, c[0x0][0x288], R8 ;  /* 0x0000a20004047a25 */ /* 0x000fe200078e0008 */
[----:B------:R-:W-:Y:S01]  /*0cc0*/  UIMAD UR6, UR10, UR6, URZ ;  /* 0x000000060a0672a4 */ /* 0x000fe2000f8e023f */
[----:B------:R1:W-:Y:S01]  /*0cd0*/  STL.64 [R1+0x18], R8 ;  /* 0x0000180801007387 */ /* 0x0003e20000100a00 */
[----:B------:R-:W-:Y:S01]  /*0ce0*/  SHF.R.S32.HI R19, RZ, 0x1f, R18 ;  /* 0x0000001fff137819 */ /* 0x000fe20000011412 */
[----:B------:R-:W-:Y:S01]  /*0cf0*/  IMAD.SHL.U32 R28, R25, 0x200, RZ ;  /* 0x00000200191c7824 */ /* 0x000fe200078e00ff */
[----:B------:R-:W-:Y:S01]  /*0d00*/  UIMAD UR7, UR21, UR7, UR6 ;  /* 0x00000007150772a4 */ /* 0x000fe2000f8e0206 */
[----:B------:R-:W-:Y:S01]  /*0d10*/  LOP3.LUT R0, R0, 0x1c0, RZ, 0xc0, !PT ;  /* 0x000001c000007812 */ /* 0x000fe200078ec0ff */
[----:B------:R-:W-:Y:S01]  /*0d20*/  UIMAD UR6, UR9, UR5, UR4 ;  /* 0x00000005090672a4 */ /* 0x000fe2000f8e0204 */
[----:B------:R-:W-:Y:S01]  /*0d30*/  IADD3 R7, R3, UR12, RZ ;  /* 0x0000000c03077c10 */ /* 0x000fe2000fffe0ff */
[----:B------:R-:W-:Y:S01]  /*0d40*/  IMAD.MOV.U32 R20, RZ, RZ, R4 ;  /* 0x000000ffff147224 */ /* 0x000fe200078e0004 */
[----:B------:R-:W-:Y:S01]  /*0d50*/  ULDC.64 UR4, c[0x0][0x1b0] ;  /* 0x00006c0000047ab9 */ /* 0x000fe20000000a00 */
[----:B------:R-:W-:Y:S01]  /*0d60*/  IADD3 R21, R5, UR7, RZ ;  /* 0x0000000705157c10 */ /* 0x000fe2000fffe0ff */
[----:B------:R-:W-:Y:S01]  /*0d70*/  UIMAD UR8, UR8, UR4, URZ ;  /* 0x00000004080872a4 */ /* 0x000fe2000f8e023f */
[----:B------:R-:W-:Y:S01]  /*0d80*/  LOP3.LUT R5, R0, 0x38, R18, 0xf8, !PT ;  /* 0x0000003800057812 */ /* 0x000fe200078ef812 */
[----:B------:R-:W-:Y:S01]  /*0d90*/  IMAD.U32 R10, RZ, RZ, UR23 ;  /* 0x00000017ff0a7e24 */ /* 0x000fe2000f8e00ff */
[----:B------:R-:W-:Y:S01]  /*0da0*/  SHF.R.U32.HI R0, RZ, 0x3, R0 ;  /* 0x00000003ff007819 */ /* 0x000fe20000011600 */
[----:B------:R-:W-:Y:S01]  /*0db0*/  UIMAD UR8, UR9, UR5, UR8 ;  /* 0x00000005090872a4 */ /* 0x000fe2000f8e0208 */
[----:B------:R-:W-:Y:S01]  /*0dc0*/  SHF.R.S32.HI R37, RZ, 0x1f, R36 ;  /* 0x0000001fff257819 */ /* 0x000fe20000011424 */
[----:B------:R-:W-:Y:S01]  /*0dd0*/  IMAD.U32 R14, RZ, RZ, UR21 ;  /* 0x00000015ff0e7e24 */ /* 0x000fe2000f8e00ff */
[----:B------:R-:W-:Y:S01]  /*0de0*/  ULDC.64 UR4, c[0x0][0x1e8] ;  /* 0x00007a0000047ab9 */ /* 0x000fe20000000a00 */
[----:B------:R-:W-:Y:S01]  /*0df0*/  LOP3.LUT R16, R28, R5, R0, 0xf6, !PT ;  /* 0x000000051c107212 */ /* 0x000fe200078ef600 */
[----:B------:R-:W-:Y:S01]  /*0e00*/  IMAD.U32 R0, RZ, RZ, UR22 ;  /* 0x00000016ff007e24 */ /* 0x000fe2000f8e00ff */
[----:B------:R-:W-:Y:S01]  /*0e10*/  IADD3 R30, R18, 0x40, RZ ;  /* 0x00000040121e7810 */ /* 0x000fe20007ffe0ff */
[----:B------:R-:W-:Y:S01]  /*0e20*/  IMAD.WIDE R10, R10, 0x80, R36 ;  /* 0x000000800a0a7825 */ /* 0x000fe200078e0224 */
[----:B------:R-:W-:Y:S01]  /*0e30*/  ISETP.GE.AND P4, PT, R18, c[0x0][0x1cc], PT ;  /* 0x0000730012007a0c */ /* 0x000fe20003f86270 */
[----:B------:R-:W-:Y:S01]  /*0e40*/  UMOV UR16, 0x6 ;  /* 0x0000000600107882 */ /* 0x000fe20000000000 */
[----:B------:R-:W-:Y:S01]  /*0e50*/  ISETP.GE.AND P2, PT, R30, c[0x0][0x1cc], PT ;  /* 0x000073001e007a0c */ /* 0x000fe20003f46270 */
[----:B------:R-:W-:Y:S01]  /*0e60*/  STL.64 [R1+0x8], R36 ;  /* 0x0000082401007387 */ /* 0x000fe20000100a00 */
[----:B------:R-:W-:-:S02]  /*0e70*/  IMAD.MOV.U32 R215, RZ, RZ, 0x10 ;  /* 0x00000010ffd77424 */ /* 0x000fc400078e00ff */
[----:B-1----:R-:W-:Y:S01]  /*0e80*/  IMAD.U32 R8, RZ, RZ, UR9 ;  /* 0x00000009ff087e24 */ /* 0x002fe2000f8e00ff */
[----:B------:R-:W-:Y:S01]  /*0e90*/  USHF.R.S32.HI UR9, URZ, 0x1f, UR22 ;  /* 0x0000001f3f097899 */ /* 0x000fe20008011416 */
[----:B------:R-:W-:Y:S02]  /*0ea0*/  IMAD.MOV.U32 R216, RZ, RZ, 0x20 ;  /* 0x00000020ffd87424 */ /* 0x000fe400078e00ff */
[----:B------:R-:W-:Y:S01]  /*0eb0*/  IMAD.WIDE.U32 R2, R8, c[0x0][0x1e0], R18 ;  /* 0x0000780008027a25 */ /* 0x000fe200078e0012 */
[----:B------:R-:W-:-:S03]  /*0ec0*/  UIMAD UR4, UR9, UR4, URZ ;  /* 0x00000004090472a4 */ /* 0x000fc6000f8e023f */
[----:B------:R-:W-:Y:S01]  /*0ed0*/  IMAD.WIDE.U32 R4, R8, c[0x0][0x1b0], R18 ;  /* 0x00006c0008047a25 */ /* 0x000fe200078e0012 */
[----:B------:R-:W-:Y:S01]  /*0ee0*/  IADD3 R3, R3, UR6, RZ ;  /* 0x0000000603037c10 */ /* 0x000fe2000fffe0ff */
[----:B------:R-:W-:Y:S02]  /*0ef0*/  UIMAD UR6, UR22, UR5, UR4 ;  /* 0x00000005160672a4 */ /* 0x000fe4000f8e0204 */
[----:B------:R-:W-:Y:S01]  /*0f00*/  IMAD.U32 R8, RZ, RZ, UR22 ;  /* 0x00000016ff087e24 */ /* 0x000fe2000f8e00ff */
[----:B------:R-:W-:Y:S01]  /*0f10*/  ULDC.64 UR4, c[0x0][0x1b8] ;  /* 0x00006e0000047ab9 */ /* 0x000fe20000000a00 */
[----:B------:R-:W-:Y:S01]  /*0f20*/  IMAD.WIDE.U32 R2, R0, c[0x0][0x1e8], R2 ;  /* 0x00007a0000027a25 */ /* 0x000fe200078e0002 */
[----:B------:R-:W-:Y:S01]  /*0f30*/  IADD3 R5, R5, UR8, RZ ;  /* 0x0000000805057c10 */ /* 0x000fe2000fffe0ff */
[----:B------:R-:W-:Y:S02]  /*0f40*/  UIMAD UR4, UR9, UR4, URZ ;  /* 0x00000004090472a4 */ /* 0x000fe4000f8e023f */
[----:B------:R-:W-:Y:S01]  /*0f50*/  IMAD.WIDE.U32 R22, R8, c[0x0][0x278], R6 ;  /* 0x00009e0008167a25 */ /* 0x000fe200078e0006 */
[----:B------:R-:W-:Y:S01]  /*0f60*/  IADD3 R3, R3, UR6, RZ ;  /* 0x0000000603037c10 */ /* 0x000fe2000fffe0ff */
[----:B------:R-:W-:-:S02]  /*0f70*/  ULDC UR8, c[0x0][0x198] ;  /* 0x0000660000087ab9 */ /* 0x000fc40000000800 */
[----:B------:R-:W-:Y:S01]  /*0f80*/  IMAD.U32 R6, RZ, RZ, UR22 ;  /* 0x00000016ff067e24 */ /* 0x000fe2000f8e00ff */
[----:B------:R-:W-:Y:S01]  /*0f90*/  UIADD3 UR8, -UR11, UR8, URZ ;  /* 0x000000080b087290 */ /* 0x000fe2000fffe13f */
[----:B------:R-:W-:Y:S01]  /*0fa0*/  IMAD R0, R11, c[0x0][0x1d8], RZ ;  /* 0x000076000b007a24 */ /* 0x000fe200078e02ff */
[----:B------:R-:W-:Y:S01]  /*0fb0*/  UIMAD UR5, UR22, UR5, UR4 ;  /* 0x00000005160572a4 */ /* 0x000fe2000f8e0204 */
[----:B------:R-:W-:Y:S01]  /*0fc0*/  IMAD.WIDE.U32 R6, R6, c[0x0][0x1b8], R4 ;  /* 0x00006e0006067a25 */ /* 0x000fe200078e0004 */
[----:B------:R-:W-:Y:S02]  /*0fd0*/  STL.64 [R1+0x50], R22 ;  /* 0x0000501601007387 */ /* 0x000fe40000100a00 */
[----:B------:R-:W-:Y:S01]  /*0fe0*/  IADD3 R13, -R36, UR8, RZ ;  /* 0x00000008240d7c10 */ /* 0x000fe2000fffe1ff */
[----:B------:R-:W-:Y:S01]  /*0ff0*/  IMAD R4, R37, c[0x0][0x178], RZ ;  /* 0x00005e0025047a24 */ /* 0x000fe200078e02ff */
[----:B------:R-:W-:Y:S01]  /*1000*/  IADD3 R7, R7, UR5, RZ ;  /* 0x0000000507077c10 */ /* 0x000fe2000fffe0ff */
[C---:B------:R-:W-:Y:S01]  /*1010*/  IMAD R0, R10.reuse, c[0x0][0x1dc], R0 ;  /* 0x000077000a007a24 */ /* 0x040fe200078e0200 */
[----:B------:R-:W-:Y:S01]  /*1020*/  ULDC.64 UR4, c[0x0][0x1d8] ;  /* 0x0000760000047ab9 */ /* 0x000fe20000000a00 */
[----:B------:R-:W-:Y:S01]  /*1030*/  IMAD.WIDE.U32 R8, R10, c[0x0][0x1d8], R2 ;  /* 0x000076000a087a25 */ /* 0x000fe200078e0002 */
[C---:B------:R-:W-:Y:S01]  /*1040*/  ISETP.LT.OR P1, PT, R13.reuse, 0x1, P4 ;  /* 0x000000010d00780c */ /* 0x040fe20002721670 */
[----:B------:R-:W-:Y:S01]  /*1050*/  USHF.L.U32 UR6, UR4, 0x6, URZ ;  /* 0x0000000604067899 */ /* 0x000fe2000800063f */
[C---:B------:R-:W-:Y:S01]  /*1060*/  ISETP.LT.OR P5, PT, R13.reuse, 0x1, P2 ;  /* 0x000000010d00780c */ /* 0x040fe200017a1670 */
[----:B------:R-:W-:Y:S01]  /*1070*/  IMAD R12, R36, c[0x0][0x17c], R4 ;  /* 0x00005f00240c7a24 */ /* 0x000fe200078e0204 */
[----:B------:R-:W-:Y:S01]  /*1080*/  LEA R2, P0, R8, c[0x0][0x1c0], 0x1 ;  /* 0x0000700008027a11 */ /* 0x000fe200078008ff */
[----:B------:R-:W-:Y:S01]  /*1090*/  IMAD.WIDE.U32 R4, R36, c[0x0][0x178], R18 ;  /* 0x00005e0024047a25 */ /* 0x000fe200078e0012 */
[C---:B------:R-:W-:Y:S01]  /*10a0*/  ISETP.LT.OR P3, PT, R13.reuse, 0x21, P4 ;  /* 0x000000210d00780c */ /* 0x040fe20002761670 */
[----:B------:R-:W-:Y:S01]  /*10b0*/  USHF.L.U64.HI UR7, UR4, UR16, UR5 ;  /* 0x0000001004077299 */ /* 0x000fe20008010205 */
[----:B------:R-:W-:Y:S01]  /*10c0*/  ISETP.LT.OR P6, PT, R13, 0x21, P2 ;  /* 0x000000210d00780c */ /* 0x000fe200017c1670 */
[----:B------:R-:W-:Y:S01]  /*10d0*/  IMAD.IADD R0, R9, 0x1, R0 ;  /* 0x0000000109007824 */ /* 0x000fe200078e0200 */
[----:B------:R-:W-:Y:S01]  /*10e0*/  UIADD3 UR13, UP0, UR6, 0x80, URZ ;  /* 0x00000080060d7890 */ /* 0x000fe2000ff1e03f */
[----:B------:R-:W-:Y:S01]  /*10f0*/  IMAD.IADD R5, R5, 0x1, R12 ;  /* 0x0000000105057824 */ /* 0x000fe200078e020c */
[----:B------:R-:W-:Y:S01]  /*1100*/  ULDC.64 UR4, c[0x0][0x180] ;  /* 0x0000600000047ab9 */ /* 0x000fe20000000a00 */
[----:B------:R-:W-:Y:S01]  /*1110*/  IMAD.SHL.U32 R12, R16, 0x2, RZ ;  /* 0x00000002100c7824 */ /* 0x000fe200078e00ff */
[----:B------:R-:W-:Y:S01]  /*1120*/  LEA.HI.X R3, R8, c[0x0][0x1c4], R0, 0x1, P0 ;  /* 0x0000710008037a11 */ /* 0x000fe200000f0c00 */
[----:B------:R-:W-:Y:S01]  /*1130*/  IMAD R0, R11, c[0x0][0x1a8], RZ ;  /* 0x00006a000b007a24 */ /* 0x000fe200078e02ff */
[----:B------:R-:W-:Y:S01]  /*1140*/  UIADD3.X UR12, URZ, UR7, URZ, UP0, !UPT ;  /* 0x000000073f0c7290 */ /* 0x000fe200087fe43f */
[----:B------:R-:W-:Y:S01]  /*1150*/  IMAD.WIDE.U32 R14, R14, c[0x0][0x180], R4 ;  /* 0x000060000e0e7a25 */ /* 0x000fe200078e0004 */
[----:B------:R-:W-:Y:S01]  /*1160*/  IADD3 R4, P0, R2, UR6, RZ ;  /* 0x0000000602047c10 */ /* 0x000fe2000ff1e0ff */
[----:B------:R-:W-:Y:S01]  /*1170*/  @!PT LDS RZ, [RZ] ;  /* 0x00000000fffff984 */ /* 0x000fe20000000800 */
[----:B------:R-:W-:Y:S01]  /*1180*/  @!PT LDS RZ, [RZ] ;  /* 0x00000000fffff984 */ /* 0x000fe20000000800 */
[----:B------:R-:W-:Y:S01]  /*1190*/  @!PT LDS RZ, [RZ] ;  /* 0x00000000fffff984 */ /* 0x000fe20000000800 */
[----:B------:R1:W-:Y:S01]  /*11a0*/  LDGSTS.E.BYPASS.LTC128B.128 [R12+0x8080], [R2.64], !P1 ;  /* 0x08080000020c7fae */ /* 0x0003e2000c901d58 */
[----:B------:R-:W-:Y:S01]  /*11b0*/  UIMAD UR4, UR10, UR4, URZ ;  /* 0x000000040a0472a4 */ /* 0x000fe2000f8e023f */
[C---:B------:R-:W-:Y:S01]  /*11c0*/  IMAD R0, R10.reuse, c[0x0][0x1ac], R0 ;  /* 0x00006b000a007a24 */ /* 0x040fe200078e0200 */
[----:B------:R-:W-:Y:S01]  /*11d0*/  IADD3.X R5, R3, UR7, RZ, P0, !PT ;  /* 0x0000000703057c10 */ /* 0x000fe200087fe4ff */
[----:B------:R-:W-:Y:S01]  /*11e0*/  IMAD.WIDE.U32 R10, R10, c[0x0][0x1a8], R6 ;  /* 0x00006a000a0a7a25 */ /* 0x000fe200078e0006 */
[----:B------:R1:W-:Y:S01]  /*11f0*/  LDGSTS.E.BYPASS.LTC128B.128 [R12+0xc080], [R2.64+0x80], !P5 ;  /* 0x0c080080020c7fae */ /* 0x0003e2000e901d58 */
[C---:B------:R-:W-:Y:S01]  /*1200*/  ISETP.LT.OR P5, PT, R13.reuse, 0x41, P4 ;  /* 0x000000410d00780c */ /* 0x040fe200027a1670 */
[----:B------:R-:W-:Y:S01]  /*1210*/  UIMAD UR14, UR21, UR5, UR4 ;  /* 0x00000005150e72a4 */ /* 0x000fe2000f8e0204 */
[----:B------:R-:W-:Y:S01]  /*1220*/  IMAD.U32 R6, RZ, RZ, UR6 ;  /* 0x00000006ff067e24 */ /* 0x000fe2000f8e00ff */
[----:B------:R2:W-:Y:S01]  /*1230*/  LDGSTS.E.BYPASS.LTC128B.128 [R12+0x9080], [R4.64], !P3 ;  /* 0x09080000040c7fae */ /* 0x0005e2000d901d58 */
[----:B------:R-:W-:Y:S01]  /*1240*/  ISETP.LT.OR P3, PT, R13, 0x41, P2 ;  /* 0x000000410d00780c */ /* 0x000fe20001761670 */
[----:B------:R-:W-:Y:S01]  /*1250*/  IMAD.IADD R0, R11, 0x1, R0 ;  /* 0x000000010b007824 */ /* 0x000fe200078e0200 */
[C---:B------:R-:W-:Y:S01]  /*1260*/  ISETP.LT.OR P4, PT, R13.reuse, 0x61, P4 ;  /* 0x000000610d00780c */ /* 0x040fe20002781670 */
[----:B------:R-:W-:Y:S01]  /*1270*/  ULDC.64 UR4, c[0x0][0x1a8] ;  /* 0x00006a0000047ab9 */ /* 0x000fe20000000a00 */
[----:B------:R-:W-:Y:S01]  /*1280*/  IADD3 R6, P1, P0, R6, 0x80, R2 ;  /* 0x0000008006067810 */ /* 0x000fe2000783e002 */
[----:B------:R-:W-:Y:S01]  /*1290*/  USHF.L.U32 UR15, UR4, 0x6, URZ ;  /* 0x00000006040f7899 */ /* 0x000fe2000800063f */
[----:B------:R-:W-:Y:S01]  /*12a0*/  ISETP.LT.OR P2, PT, R13, 0x61, P2 ;  /* 0x000000610d00780c */ /* 0x000fe20001741670 */
[----:B------:R-:W-:Y:S01]  /*12b0*/  IMAD.MOV.U32 R8, RZ, RZ, R14 ;  /* 0x000000ffff087224 */ /* 0x000fe200078e000e */
[----:B------:R-:W-:Y:S01]  /*12c0*/  IADD3.X R7, RZ, UR7, R3, P1, P0 ;  /* 0x00000007ff077c10 */ /* 0x000fe20008fe0403 */
[----:B------:R-:W-:Y:S01]  /*12d0*/  UIADD3 UR18, UP0, UR15, 0x80, URZ ;  /* 0x000000800f127890 */ /* 0x000fe2000ff1e03f */
[----:B------:R-:W-:Y:S01]  /*12e0*/  IADD3 R9, R15, UR14, RZ ;  /* 0x0000000e0f097c10 */ /* 0x000fe2000fffe0ff */
[----:B------:R-:W-:-:S02]  /*12f0*/  USHF.L.U64.HI UR14, UR4, UR16, UR5 ;  /* 0x00000010040e7299 */ /* 0x000fc40008010205 */
[----:B------:R3:W-:Y:S01]  /*1300*/  LDGSTS.E.BYPASS.LTC128B.128 [R12+0xd080], [R6.64], !P6 ;  /* 0x0d080000060c7fae */ /* 0x0007e2000f101d58 */
[----:B------:R-:W-:Y:S01]  /*1310*/  ISETP.GE.AND P6, PT, R18, c[0x0][0x19c], PT ;  /* 0x0000670012007a0c */ /* 0x000fe20003fc6270 */
[----:B------:R-:W-:Y:S02]  /*1320*/  ULDC.64 UR4, c[0x0][0x178] ;  /* 0x00005e0000047ab9 */ /* 0x000fe40000000a00 */
[----:B------:R-:W-:Y:S02]  /*1330*/  UIMAD.WIDE.U32 UR28, UR26, UR4, URZ ;  /* 0x000000041a1c72a5 */ /* 0x000fe4000f8e003f */
[----:B------:R-:W-:Y:S01]  /*1340*/  UIADD3.X UR19, URZ, UR14, URZ, UP0, !UPT ;  /* 0x0000000e3f137290 */ /* 0x000fe200087fe43f */
[C---:B-1----:R-:W-:Y:S02]  /*1350*/  IADD3 R2, P1, R4.reuse, UR6, RZ ;  /* 0x0000000604027c10 */ /* 0x042fe4000ff3e0ff */
[----:B--2---:R-:W-:Y:S02]  /*1360*/  IADD3 R4, P0, R4, UR13, RZ ;  /* 0x0000000d04047c10 */ /* 0x004fe4000ff1e0ff */
[----:B------:R-:W-:-:S02]  /*1370*/  IADD3.X R3, R5, UR7, RZ, P1, !PT ;  /* 0x0000000705037c10 */ /* 0x000fc40008ffe4ff */
[----:B------:R-:W-:-:S03]  /*1380*/  IADD3.X R5, R5, UR12, RZ, P0, !PT ;  /* 0x0000000c05057c10 */ /* 0x000fc600087fe4ff */
[----:B------:R1:W-:Y:S01]  /*1390*/  LDGSTS.E.BYPASS.LTC128B.128 [R12+0xa080], [R2.64], !P5 ;  /* 0x0a080000020c7fae */ /* 0x0003e2000e901d58 */
[----:B------:R-:W-:-:S03]  /*13a0*/  ISETP.GE.AND P5, PT, R30, c[0x0][0x19c], PT ;  /* 0x000067001e007a0c */ /* 0x000fc60003fa6270 */
[----:B------:R2:W-:Y:S01]  /*13b0*/  LDGSTS.E.BYPASS.LTC128B.128 [R12+0xe080], [R4.64], !P3 ;  /* 0x0e080000040c7fae */ /* 0x0005e2000d901d58 */
[----:B------:R-:W-:Y:S02]  /*13c0*/  ISETP.LT.OR P3, PT, R13, 0x1, P6 ;  /* 0x000000010d00780c */ /* 0x000fe40003761670 */
[----:B---3--:R-:W-:-:S04]  /*13d0*/  IADD3 R6, P0, R2, UR6, RZ ;  /* 0x0000000602067c10 */ /* 0x008fc8000ff1e0ff */
[----:B------:R-:W-:Y:S01]  /*13e0*/  IADD3.X R7, R3, UR7, RZ, P0, !PT ;  /* 0x0000000703077c10 */ /* 0x000fe200087fe4ff */
[----:B------:R-:W-:-:S04]  /*13f0*/  ULDC.64 UR6, c[0x0][0x188] ;  /* 0x0000620000067ab9 */ /* 0x000fc80000000a00 */
[----:B------:R3:W-:Y:S01]  /*1400*/  LDGSTS.E.BYPASS.LTC128B.128 [R12+0xb080], [R6.64], !P4 ;  /* 0x0b080000060c7fae */ /* 0x0007e2000e101d58 */
[----:B------:R-:W-:Y:S02]  /*1410*/  ISETP.LT.OR P4, PT, R13, 0x21, P6 ;  /* 0x000000210d00780c */ /* 0x000fe40003781670 */
[----:B------:R-:W-:Y:S02]  /*1420*/  ISETP.GE.AND P6, PT, R18, c[0x0][0x16c], PT ;  /* 0x00005b0012007a0c */ /* 0x000fe40003fc6270 */
[----:B--2---:R-:W-:Y:S01]  /*1430*/  IADD3 R4, P1, R2, UR13, RZ ;  /* 0x0000000d02047c10 */ /* 0x004fe2000ff3e0ff */
[----:B------:R-:W-:Y:S01]  /*1440*/  USHF.R.S32.HI UR13, URZ, 0x1f, UR26 ;  /* 0x0000001f3f0d7899 */ /* 0x000fe2000801141a */
[C---:B-1----:R-:W-:Y:S02]  /*1450*/  LEA R2, P0, R10.reuse, c[0x0][0x190], 0x1 ;  /* 0x000064000a027a11 */ /* 0x042fe400078008ff */
[----:B------:R-:W-:Y:S01]  /*1460*/  IADD3.X R5, R3, UR12, RZ, P1, !PT ;  /* 0x0000000c03057c10 */ /* 0x000fe20008ffe4ff */
[----:B------:R-:W-:Y:S01]  /*1470*/  UIMAD UR12, UR9, UR6, URZ ;  /* 0x00000006090c72a4 */ /* 0x000fe2000f8e023f */
[C---:B------:R-:W-:Y:S01]  /*1480*/  ISETP.LT.OR P1, PT, R13.reuse, 0x1, P5 ;  /* 0x000000010d00780c */ /* 0x040fe20002f21670 */
[----:B------:R-:W-:Y:S01]  /*1490*/  UIMAD UR6, UR13, UR4, URZ ;  /* 0x000000040d0672a4 */ /* 0x000fe2000f8e023f */
[----:B------:R-:W-:Y:S01]  /*14a0*/  LEA.HI.X R3, R10, c[0x0][0x194], R0, 0x1, P0 ;  /* 0x000065000a037a11 */ /* 0x000fe200000f0c00 */
[----:B------:R1:W-:Y:S01]  /*14b0*/  LDGSTS.E.BYPASS.LTC128B.128 [R12+0xf080], [R4.64], !P2 ;  /* 0x0f080000040c7fae */ /* 0x0003e2000d101d58 */
[----:B------:R-:W-:Y:S01]  /*14c0*/  IMAD.U32 R0, RZ, RZ, UR22 ;  /* 0x00000016ff007e24 */ /* 0x000fe2000f8e00ff */
[----:B------:R-:W-:Y:S01]  /*14d0*/  UIMAD UR6, UR26, UR5, UR6 ;  /* 0x000000051a0672a4 */ /* 0x000fe2000f8e0206 */
[----:B---3--:R-:W-:Y:S01]  /*14e0*/  IMAD.U32 R6, RZ, RZ, UR28 ;  /* 0x0000001cff067e24 */ /* 0x008fe2000f8e00ff */
[----:B------:R2:W-:Y:S01]  /*14f0*/  LDGSTS.E.BYPASS.LTC128B.128 [R12+0x80], [R2.64], !P3 ;  /* 0x00080000020c7fae */ /* 0x0005e2000d901d58 */
[----:B------:R-:W-:Y:S01]  /*1500*/  ISETP.LT.OR P3, PT, R13, 0x21, P5 ;  /* 0x000000210d00780c */ /* 0x000fe20002f61670 */
[----:B------:R-:W-:Y:S01]  /*1510*/  IMAD.WIDE.U32 R34, R0, c[0x0][0x188], R8 ;  /* 0x0000620000227a25 */ /* 0x000fe200078e0008 */
[----:B------:R-:W-:Y:S01]  /*1520*/  UIADD3 UR6, UR29, UR6, URZ ;  /* 0x000000061d067290 */ /* 0x000fe2000fffe03f */
[----:B------:R-:W-:Y:S01]  /*1530*/  SEL R10, RZ, 0x1, P6 ;  /* 0x00000001ff0a7807 */ /* 0x000fe20003000000 */
[----:B------:R-:W-:Y:S01]  /*1540*/  UIMAD UR7, UR22, UR7, UR12 ;  /* 0x00000007160772a4 */ /* 0x000fe2000f8e020c */
[----:B------:R2:W-:Y:S01]  /*1550*/  LDGSTS.E.BYPASS.LTC128B.128 [R12+0x4080], [R2.64+0x80], !P1 ;  /* 0x04080080020c7fae */ /* 0x0005e2000c901d58 */
[----:B------:R-:W-:Y:S01]  /*1560*/  IMAD R0, R37, c[0x0][0x208], RZ ;  /* 0x0000820025007a24 */ /* 0x000fe200078e02ff */
[----:B------:R-:W-:Y:S01]  /*1570*/  USHF.L.U32 UR12, UR26, 0x6, URZ ;  /* 0x000000061a0c7899 */ /* 0x000fe2000800063f */
[C---:B------:R-:W-:Y:S01]  /*1580*/  IMAD.WIDE.U32 R8, R36.reuse, c[0x0][0x208], R18 ;  /* 0x0000820024087a25 */ /* 0x040fe200078e0012 */
[----:B------:R-:W-:Y:S01]  /*1590*/  STL.64 [R1+0x30], R34 ;  /* 0x0000302201007387 */ /* 0x000fe20000100a00 */
[----:B------:R-:W-:Y:S01]  /*15a0*/  IADD3 R14, R35, UR7, RZ ;  /* 0x00000007230e7c10 */ /* 0x000fe2000fffe0ff */
[----:B------:R-:W-:Y:S01]  /*15b0*/  USHF.R.S32.HI UR17, URZ, 0x1f, UR12 ;  /* 0x0000001f3f117899 */ /* 0x000fe2000801140c */
[----:B------:R-:W-:-:S02]  /*15c0*/  IMAD R0, R36, c[0x0][0x20c], R0 ;  /* 0x0000830024007a24 */ /* 0x000fc400078e0200 */
[----:B------:R-:W-:Y:S02]  /*15d0*/  IMAD.U32 R7, RZ, RZ, UR29 ;  /* 0x0000001dff077e24 */ /* 0x000fe4000f8e00ff */
[----:B------:R-:W-:Y:S01]  /*15e0*/  IMAD.U32 R7, RZ, RZ, UR6 ;  /* 0x00000006ff077e24 */ /* 0x000fe2000f8e00ff */
[----:B------:R-:W-:Y:S01]  /*15f0*/  ULDC.64 UR6, c[0x0][0x278] ;  /* 0x00009e0000067ab9 */ /* 0x000fe20000000a00 */
[----:B------:R-:W-:Y:S01]  /*1600*/  IMAD.IADD R9, R9, 0x1, R0 ;  /* 0x0000000109097824 */ /* 0x000fe200078e0200 */
[----:B------:R-:W-:Y:S01]  /*1610*/  UIMAD UR6, UR9, UR6, URZ ;  /* 0x00000006090672a4 */ /* 0x000fe2000f8e023f */
[----:B-1----:R-:W-:Y:S01]  /*1620*/  IMAD.U32 R5, RZ, RZ, UR15 ;  /* 0x0000000fff057e24 */ /* 0x002fe2000f8e00ff */
[----:B------:R-:W-:Y:S02]  /*1630*/  IADD3 R4, P2, R2, UR15, RZ ;  /* 0x0000000f02047c10 */ /* 0x000fe4000ff5e0ff */
[----:B------:R-:W-:-:S03]  /*1640*/  UIMAD UR27, UR22, UR7, UR6 ;  /* 0x00000007161b72a4 */ /* 0x000fc6000f8e0206 */
[----:B------:R-:W-:Y:S02]  /*1650*/  ULDC.64 UR6, c[0x0][0x210] ;  /* 0x0000840000067ab9 */ /* 0x000fe40000000a00 */
[----:B------:R-:W-:Y:S01]  /*1660*/  UIMAD UR6, UR10, UR6, URZ ;  /* 0x000000060a0672a4 */ /* 0x000fe2000f8e023f */
[----:B------:R-:W-:Y:S02]  /*1670*/  IADD3 R16, R23, UR27, RZ ;  /* 0x0000001b17107c10 */ /* 0x000fe4000fffe0ff */
[----:B--2---:R-:W-:Y:S01]  /*1680*/  IADD3 R2, P1, P0, R5, 0x80, R2 ;  /* 0x0000008005027810 */ /* 0x004fe2000783e002 */
[----:B------:R-:W-:Y:S01]  /*1690*/  UIMAD UR6, UR21, UR7, UR6 ;  /* 0x00000007150672a4 */ /* 0x000fe2000f8e0206 */
[----:B------:R-:W-:Y:S02]  /*16a0*/  IADD3.X R5, R3, UR14, RZ, P2, !PT ;  /* 0x0000000e03057c10 */ /* 0x000fe400097fe4ff */
[----:B------:R-:W-:Y:S02]  /*16b0*/  IADD3.X R3, RZ, UR14, R3, P1, P0 ;  /* 0x0000000eff037c10 */ /* 0x000fe40008fe0403 */
[----:B------:R-:W-:Y:S01]  /*16c0*/  ISETP.GE.AND P0, PT, R18, c[0x0][0x19c], PT ;  /* 0x0000670012007a0c */ /* 0x000fe20003f06270 */
[----:B------:R1:W-:Y:S01]  /*16d0*/  LDGSTS.E.BYPASS.LTC128B.128 [R12+0x1080], [R4.64], !P4 ;  /* 0x01080000040c7fae */ /* 0x0003e2000e101d58 */
[----:B------:R-:W-:-:S02]  /*16e0*/  ISETP.LT.OR P1, PT, R13, 0x41, P5 ;  /* 0x000000410d00780c */ /* 0x000fc40002f21670 */
[C---:B------:R-:W-:Y:S01]  /*16f0*/  ISETP.LT.OR P2, PT, R13.reuse, 0x41, P0 ;  /* 0x000000410d00780c */ /* 0x040fe20000741670 */
[----:B------:R2:W-:Y:S01]  /*1700*/  LDGSTS.E.BYPASS.LTC128B.128 [R12+0x5080], [R2.64], !P3 ;  /* 0x05080000020c7fae */ /* 0x0005e2000d901d58 */
[C---:B------:R-:W-:Y:S02]  /*1710*/  ISETP.LT.OR P4, PT, R13.reuse, 0x61, P0 ;  /* 0x000000610d00780c */ /* 0x040fe40000781670 */
[----:B------:R-:W-:Y:S02]  /*1720*/  ISETP.GE.AND P3, PT, R30, c[0x0][0x16c], PT ;  /* 0x00005b001e007a0c */ /* 0x000fe40003f66270 */
[----:B------:R-:W-:Y:S02]  /*1730*/  ISETP.LT.OR P5, PT, R13, 0x61, P5 ;  /* 0x000000610d00780c */ /* 0x000fe40002fa1670 */
[----:B------:R-:W-:-:S05]  /*1740*/  P2R R11, PR, RZ, 0x8 ;  /* 0x00000008ff0b7803 */ /* 0x000fca0000000000 */
[----:B------:R3:W-:Y:S04]  /*1750*/  STL [R1+0x64], R11 ;  /* 0x0000640b01007387 */ /* 0x0007e80000100800 */
[----:B------:R4:W-:Y:S04]  /*1760*/  STL [R1+0x3c], R14 ;  /* 0x00003c0e01007387 */ /* 0x0009e80000100800 */
[----:B------:R5:W-:Y:S01]  /*1770*/  STL [R1+0x58], R16 ;  /* 0x0000581001007387 */ /* 0x000be20000100800 */
[----:B--2---:R-:W-:-:S04]  /*1780*/  IADD3 R2, P0, R4, UR15, RZ ;  /* 0x0000000f04027c10 */ /* 0x004fc8000ff1e0ff */
[----:B------:R-:W-:Y:S02]  /*1790*/  IADD3.X R3, R5, UR14, RZ, P0, !PT ;  /* 0x0000000e05037c10 */ /* 0x000fe400087fe4ff */
[----:B-1----:R-:W-:-:S03]  /*17a0*/  IADD3 R4, P0, R4, UR18, RZ ;  /* 0x0000001204047c10 */ /* 0x002fc6000ff1e0ff */
[----:B------:R1:W-:Y:S01]  /*17b0*/  LDGSTS.E.BYPASS.LTC128B.128 [R12+0x2080], [R2.64], !P2 ;  /* 0x02080000020c7fae */ /* 0x0003e2000d101d58 */
[----:B------:R-:W-:Y:S02]  /*17c0*/  IADD3.X R5, R5, UR19, RZ, P0, !PT ;  /* 0x0000001305057c10 */ /* 0x000fe400087fe4ff */
[----:B---3--:R-:W-:Y:S02]  /*17d0*/  SEL R11, RZ, 0x2, P3 ;  /* 0x00000002ff0b7807 */ /* 0x008fe40001800000 */
[C---:B------:R-:W-:Y:S01]  /*17e0*/  LEA R0, P0, R6.reuse, R34, 0x6 ;  /* 0x0000002206007211 */ /* 0x040fe200078030ff */
[----:B------:R2:W-:Y:S02]  /*17f0*/  LDGSTS.E.BYPASS.LTC128B.128 [R12+0x6080], [R4.64], !P1 ;  /* 0x06080000040c7fae */ /* 0x0005e4000c901d58 */
[----:B------:R-:W-:Y:S01]  /*1800*/  IMAD.IADD R13, R11, 0x1, R10 ;  /* 0x000000010b0d7824 */ /* 0x000fe200078e020a */
[----:B------:R-:W-:Y:S01]  /*1810*/  LEA.HI.X R7, R6, R14, R7, 0x6, P0 ;  /* 0x0000000e06077211 */ /* 0x000fe200000f3407 */
[----:B------:R-:W-:Y:S01]  /*1820*/  IMAD.U32 R11, RZ, RZ, UR4 ;  /* 0x00000004ff0b7e24 */ /* 0x000fe2000f8e00ff */
[----:B------:R-:W-:Y:S01]  /*1830*/  LEA R6, P0, R0, c[0x0][0x160], 0x1 ;  /* 0x0000580000067a11 */ /* 0x000fe200078008ff */
[----:B------:R-:W-:Y:S01]  /*1840*/  IMAD.U32 R10, RZ, RZ, UR21 ;  /* 0x00000015ff0a7e24 */ /* 0x000fe2000f8e00ff */
[----:B------:R-:W-:-:S02]  /*1850*/  LOP3.LUT P3, RZ, R13, 0x1, RZ, 0xc0, !PT ;  /* 0x000000010dff7812 */ /* 0x000fc4000786c0ff */
[----:B------:R-:W-:Y:S01]  /*1860*/  LEA.HI.X R7, R0, c[0x0][0x164], R7, 0x1, P0 ;  /* 0x0000590000077a11 */ /* 0x000fe200000f0c07 */
[----:B------:R-:W-:Y:S01]  /*1870*/  IMAD.U32 R0, RZ, RZ, UR5 ;  /* 0x00000005ff007e24 */ /* 0x000fe2000f8e00ff */
[C---:B----4-:R-:W-:Y:S01]  /*1880*/  LEA R14, P0, R11.reuse, R6, 0x6 ;  /* 0x000000060b0e7211 */ /* 0x050fe200078030ff */
[----:B------:R-:W-:Y:S01]  /*1890*/  IMAD.WIDE.U32 R8, R10, c[0x0][0x210], R8 ;  /* 0x000084000a087a25 */ /* 0x000fe200078e0008 */
[----:B------:R-:W-:Y:S02]  /*18a0*/  IADD3 R10, P1, R2, UR15, RZ ;  /* 0x0000000f020a7c10 */ /* 0x000fe4000ff3e0ff */
[----:B------:R-:W-:Y:S02]  /*18b0*/  LEA.HI.X R15, R11, R7, R0, 0x6, P0 ;  /* 0x000000070b0f7211 */ /* 0x000fe400000f3400 */
[----:B------:R-:W-:Y:S02]  /*18c0*/  IADD3 R0, P0, R22, UR12, RZ ;  /* 0x0000000c16007c10 */ /* 0x000fe4000ff1e0ff */
[----:B------:R-:W-:Y:S01]  /*18d0*/  IADD3.X R11, R3, UR14, RZ, P1, !PT ;  /* 0x0000000e030b7c10 */ /* 0x000fe20008ffe4ff */
[----:B------:R-:W-:Y:S01]  /*18e0*/  ULDC.64 UR14, c[0x0][0x208] ;  /* 0x00008200000e7ab9 */ /* 0x000fe20000000a00 */
[----:B------:R-:W-:Y:S01]  /*18f0*/  ISETP.GE.AND P1, PT, R18, c[0x0][0x1fc], PT ;  /* 0x00007f0012007a0c */ /* 0x000fe20003f26270 */
[----:B------:R-:W-:-:S02]  /*1900*/  USHF.L.U64.HI UR15, UR14, UR16, UR15 ;  /* 0x000000100e0f7299 */ /* 0x000fc4000801020f */
[----:B------:R-:W-:Y:S01]  /*1910*/  USHF.L.U32 UR16, UR14, 0x6, URZ ;  /* 0x000000060e107899 */ /* 0x000fe2000800063f */
[----:B------:R3:W-:Y:S01]  /*1920*/  LDGSTS.E.BYPASS.LTC128B.128 [R12+0x3080], [R10.64], !P4 ;  /* 0x030800000a0c7fae */ /* 0x0007e2000e101d58 */
[----:B--2---:R-:W-:Y:S02]  /*1930*/  IADD3 R4, P2, R2, UR18, RZ ;  /* 0x0000001202047c10 */ /* 0x004fe4000ff5e0ff */
[----:B-1----:R-:W-:Y:S02]  /*1940*/  IADD3.X R2, R16, UR17, RZ, P0, !PT ;  /* 0x0000001110027c10 */ /* 0x002fe400087fe4ff */
[----:B------:R-:W-:Y:S01]  /*1950*/  IMAD.U32 R26, RZ, RZ, UR16 ;  /* 0x00000010ff1a7e24 */ /* 0x000fe2000f8e00ff */
[C---:B-----5:R-:W-:Y:S02]  /*1960*/  LEA R16, P0, R0.reuse, c[0x0][0x258], 0x2 ;  /* 0x0000960000107a11 */ /* 0x060fe400078010ff */
[----:B------:R-:W-:Y:S02]  /*1970*/  IADD3.X R5, R3, UR19, RZ, P2, !PT ;  /* 0x0000001303057c10 */ /* 0x000fe400097fe4ff */
[----:B------:R-:W-:Y:S01]  /*1980*/  LEA.HI.X R17, R0, c[0x0][0x25c], R2, 0x2, P0 ;  /* 0x0000970000117a11 */ /* 0x000fe200000f1402 */
[----:B------:R-:W-:Y:S01]  /*1990*/  IMAD.U32 R0, RZ, RZ, UR12 ;  /* 0x0000000cff007e24 */ /* 0x000fe2000f8e00ff */
[----:B------:R-:W-:Y:S01]  /*19a0*/  IADD3 R3, R9, UR6, RZ ;  /* 0x0000000609037c10 */ /* 0x000fe2000fffe0ff */
[----:B------:R-:W-:Y:S01]  /*19b0*/  ULDC.64 UR6, c[0x0][0x218] ;  /* 0x0000860000067ab9 */ /* 0x000fe20000000a00 */
[----:B------:R-:W-:Y:S01]  /*19c0*/  IMAD.U32 R9, RZ, RZ, UR22 ;  /* 0x00000016ff097e24 */ /* 0x000fe2000f8e00ff */
[----:B------:R-:W-:Y:S01]  /*19d0*/  UIMAD UR6, UR9, UR6, URZ ;  /* 0x00000006090672a4 */ /* 0x000fe2000f8e023f */
[----:B------:R-:W-:Y:S01]  /*19e0*/  IMAD.MOV.U32 R2, RZ, RZ, R8 ;  /* 0x000000ffff027224 */ /* 0x000fe200078e0008 */
[----:B------:R-:W-:Y:S01]  /*19f0*/  ISETP.GE.AND P0, PT, R30, c[0x0][0x1fc], PT ;  /* 0x00007f001e007a0c */ /* 0x000fe20003f06270 */
[----:B------:R1:W-:Y:S01]  /*1a00*/  LDGSTS.E.BYPASS.LTC128B.128 [R12+0x7080], [R4.64], !P5 ;  /* 0x07080000040c7fae */ /* 0x0003e2000e901d58 */
[----:B------:R-:W-:Y:S01]  /*1a10*/  IADD3 R8, -R36, c[0x0][0x168], -R0 ;  /* 0x00005a0024087a10 */ /* 0x000fe20007ffe900 */
[----:B------:R-:W-:Y:S01]  /*1a20*/  UIMAD UR7, UR22, UR7, UR6 ;  /* 0x00000007160772a4 */ /* 0x000fe2000f8e0206 */
[----:B------:R-:W-:Y:S01]  /*1a30*/  LOP3.LUT P2, RZ, R13, 0x2, RZ, 0xc0, !PT ;  /* 0x000000020dff7812 */ /* 0x000fe2000784c0ff */
[----:B------:R-:W-:Y:S01]  /*1a40*/  IMAD.WIDE.U32 R22, R9, c[0x0][0x218], R2 ;  /* 0x0000860009167a25 */ /* 0x000fe200078e0002 */
[----:B------:R-:W-:Y:S01]  /*1a50*/  SEL R0, RZ, 0x1, P1 ;  /* 0x00000001ff007807 */ /* 0x000fe20000800000 */
[----:B------:R-:W-:Y:S01]  /*1a60*/  UIMAD UR6, UR15, UR26, URZ ;  /* 0x0000001a0f0672a4 */ /* 0x000fe2000f8e023f */
[----:B------:R-:W-:Y:S01]  /*1a70*/  SEL R2, RZ, 0xffffffff, P0 ;  /* 0xffffffffff027807 */ /* 0x000fe20000000000 */
[----:B------:R-:W-:Y:S01]  /*1a80*/  IMAD.MOV.U32 R38, RZ, RZ, R22 ;  /* 0x000000ffff267224 */ /* 0x000fe200078e0016 */
[C---:B------:R-:W-:Y:S01]  /*1a90*/  ISETP.LT.OR P1, PT, R8.reuse, 0x1, !P3 ;  /* 0x000000010800780c */ /* 0x040fe20005f21670 */
[----:B------:R-:W-:Y:S01]  /*1aa0*/  UIMAD UR6, UR13, UR16, UR6 ;  /* 0x000000100d0672a4 */ /* 0x000fe2000f8e0206 */
[----:B------:R-:W-:Y:S01]  /*1ab0*/  ISETP.LT.OR P0, PT, R8, 0x1, !P2 ;  /* 0x000000010800780c */ /* 0x000fe20005701670 */
[----:B------:R-:W-:Y:S01]  /*1ac0*/  IMAD.SHL.U32 R2, R2, 0x2, RZ ;  /* 0x0000000202027824 */ /* 0x000fe200078e00ff */
[----:B------:R-:W-:Y:S01]  /*1ad0*/  ISETP.LT.OR P3, PT, R8, 0x21, !P3 ;  /* 0x000000210800780c */ /* 0x000fe20005f61670 */
[----:B------:R2:W-:Y:S01]  /*1ae0*/  STL.64 [R1+0x28], R22 ;  /* 0x0000281601007387 */ /* 0x0005e20000100a00 */
[----:B------:R-:W-:Y:S01]  /*1af0*/  IADD3 R39, R23, UR7, RZ ;  /* 0x0000000717277c10 */ /* 0x000fe2000fffe0ff */
[----:B------:R-:W-:Y:S01]  /*1b00*/  ULDC UR13, c[0x0][0x20c] ;  /* 0x00008300000d7ab9 */ /* 0x000fe20000000800 */
[----:B------:R-:W-:Y:S01]  /*1b10*/  LOP3.LUT R0, R2, 0x2, R0, 0xe2, !PT ;  /* 0x0000000202007812 */ /* 0x000fe200078ee200 */
[----:B------:R-:W0:Y:S01]  /*1b20*/  LDGDEPBAR ;  /* 0x00000000000079af */ /* 0x000e220000000000 */
[----:B------:R-:W-:-:S02]  /*1b30*/  ISETP.LT.OR P2, PT, R8, 0x21, !P2 ;  /* 0x000000210800780c */ /* 0x000fc40005741670 */
[C---:B------:R-:W-:Y:S01]  /*1b40*/  LOP3.LUT P4, RZ, R0.reuse, 0x1, RZ, 0xc0, !PT ;  /* 0x0000000100ff7812 */ /* 0x040fe2000788c0ff */
[----:B------:R4:W-:Y:S01]  /*1b50*/  LDGSTS.E.BYPASS.LTC128B.128 [R12+0x10080], [R6.64], !P1 ;  /* 0x10080000060c7fae */ /* 0x0009e2000c901d58 */
[----:B------:R-:W-:Y:S02]  /*1b60*/  LOP3.LUT P5, RZ, R0, 0x2, RZ, 0xc0, !PT ;  /* 0x0000000200ff7812 */ /* 0x000fe400078ac0ff */
[----:B------:R-:W-:Y:S01]  /*1b70*/  ISETP.LT.OR P1, PT, R8, 0x1, !P4 ;  /* 0x000000010800780c */ /* 0x000fe20006721670 */
[----:B------:R4:W-:Y:S01]  /*1b80*/  LDGSTS.E.BYPASS.LTC128B.128 [R12+0x12080], [R6.64+0x80], !P0 ;  /* 0x12080080060c7fae */ /* 0x0009e2000c101d58 */
[----:B-1----:R-:W-:-:S03]  /*1b90*/  IMAD.WIDE.U32 R4, R26, UR26, R38 ;  /* 0x0000001a1a047c25 */ /* 0x002fc6000f8e0026 */
[----:B------:R1:W-:Y:S01]  /*1ba0*/  LDGSTS.E.BYPASS.LTC128B.128 [R12+0x11080], [R14.64], !P3 ;  /* 0x110800000e0c7fae */ /* 0x0003e2000d901d58 */
[----:B------:R-:W-:Y:S02]  /*1bb0*/  ISETP.GT.AND P3, PT, R32, 0xf, PT ;  /* 0x0000000f2000780c */ /* 0x000fe40003f64270 */
[----:B------:R-:W-:Y:S01]  /*1bc0*/  IADD3 R3, R5, UR6, RZ ;  /* 0x0000000605037c10 */ /* 0x000fe2000fffe0ff */
[----:B------:R-:W-:Y:S01]  /*1bd0*/  UMOV UR6, 0x5 ;  /* 0x0000000500067882 */ /* 0x000fe20000000000 */
[C---:B------:R-:W-:Y:S01]  /*1be0*/  LEA R2, P0, R4.reuse, c[0x0][0x1f0], 0x1 ;  /* 0x00007c0004027a11 */ /* 0x040fe200078008ff */
[----:B------:R-:W-:Y:S01]  /*1bf0*/  USHF.L.U64.HI UR13, UR14, UR6, UR13 ;  /* 0x000000060e0d7299 */ /* 0x000fe2000801020d */
[----:B------:R1:W-:Y:S01]  /*1c00*/  LDGSTS.E.BYPASS.LTC128B.128 [R12+0x13080], [R14.64+0x80], !P2 ;  /* 0x130800800e0c7fae */ /* 0x0003e2000d101d58 */
[----:B------:R-:W-:Y:S01]  /*1c10*/  USHF.L.U32 UR14, UR14, 0x5, URZ ;  /* 0x000000050e0e7899 */ /* 0x000fe2000800063f */
[----:B------:R-:W-:Y:S01]  /*1c20*/  LEA.HI.X R3, R4, c[0x0][0x1f4], R3, 0x1, P0 ;  /* 0x00007d0004037a11 */ /* 0x000fe200000f0c03 */
[----:B------:R-:W-:Y:S01]  /*1c30*/  ULDC.64 UR6, c[0x0][0x290] ;  /* 0x0000a40000067ab9 */ /* 0x000fe20000000a00 */
[----:B--2---:R-:W-:Y:S01]  /*1c40*/  LEA.HI R23, R29, R32, RZ, 0x5 ;  /* 0x000000201d177211 */ /* 0x004fe200078f28ff */
[----:B------:R-:W-:Y:S01]  /*1c50*/  USHF.L.U32 UR18, UR14, 0x1, URZ ;  /* 0x000000010e127899 */ /* 0x000fe2000800063f */
[C---:B------:R-:W-:Y:S01]  /*1c60*/  ISETP.LT.OR P0, PT, R8.reuse, 0x1, !P5 ;  /* 0x000000010800780c */ /* 0x040fe20006f01670 */
[----:B------:R-:W-:Y:S01]  /*1c70*/  UIMAD UR6, UR9, UR6, URZ ;  /* 0x00000006090672a4 */ /* 0x000fe2000f8e023f */
[----:B------:R-:W-:Y:S01]  /*1c80*/  SHF.R.S32.HI R5, RZ, 0x5, R23 ;  /* 0x00000005ff057819 */ /* 0x000fe20000011417 */
[----:B------:R-:W-:Y:S01]  /*1c90*/  IMAD.U32 R4, RZ, RZ, UR22 ;  /* 0x00000016ff047e24 */ /* 0x000fe2000f8e00ff */
[----:B------:R-:W-:Y:S01]  /*1ca0*/  USHF.L.U64.HI UR9, UR14, 0x1, UR13 ;  /* 0x000000010e097899 */ /* 0x000fe2000801020d */
[----:B------:R-:W-:Y:S01]  /*1cb0*/  ISETP.LT.OR P2, PT, R8, 0x21, !P5 ;  /* 0x000000210800780c */ /* 0x000fe20006f41670 */
[----:B------:R-:W-:Y:S01]  /*1cc0*/  UIMAD UR6, UR22, UR7, UR6 ;  /* 0x00000007160672a4 */ /* 0x000fe2000f8e0206 */
[----:B------:R-:W-:Y:S01]  /*1cd0*/  LEA.HI R0, R23, R5, RZ, 0x1 ;  /* 0x0000000517007211 */ /* 0x000fe200078f08ff */
[----:B------:R-:W-:Y:S01]  /*1ce0*/  IMAD.WIDE.U32 R34, R4, c[0x0][0x290], R20 ;  /* 0x0000a40004227a25 */ /* 0x000fe200078e0014 */
[----:B------:R2:W-:Y:S02]  /*1cf0*/  STL.64 [R1+0x10], R38 ;  /* 0x0000102601007387 */ /* 0x0005e40000100a00 */
[----:B------:R-:W-:-:S02]  /*1d00*/  LOP3.LUT R0, R0, 0xfffffffe, RZ, 0xc0, !PT ;  /* 0xfffffffe00007812 */ /* 0x000fc400078ec0ff */
[----:B------:R-:W-:Y:S01]  /*1d10*/  IADD3 R31, R35, UR6, RZ ;  /* 0x00000006231f7c10 */ /* 0x000fe2000fffe0ff */
[----:B------:R-:W-:Y:S01]  /*1d20*/  UIADD3 UR6, UR26, 0x1, URZ ;  /* 0x000000011a067890 */ /* 0x000fe2000fffe03f */
[----:B------:R2:W-:Y:S01]  /*1d30*/  STL.64 [R1+0x40], R34 ;  /* 0x0000402201007387 */ /* 0x0005e20000100a00 */
[----:B------:R-:W-:Y:S02]  /*1d40*/  IMAD.IADD R22, R5, 0x1, -R0 ;  /* 0x0000000105167824 */ /* 0x000fe400078e0a00 */
[----:B------:R-:W-:Y:S01]  /*1d50*/  @!P3 IMAD.SHL.U32 R0, R32, 0x10, RZ ;  /* 0x000000102000b824 */ /* 0x000fe200078e00ff */
[----:B------:R2:W-:Y:S01]  /*1d60*/  STL [R1+0x48], R31 ;  /* 0x0000481f01007387 */ /* 0x0005e20000100800 */
[----:B------:R-:W-:Y:S01]  /*1d70*/  UISETP.GE.AND UP0, UPT, UR6, UR20, UPT ;  /* 0x000000140600728c */ /* 0x000fe2000bf06270 */
[----:B-1----:R-:W-:Y:S02]  /*1d80*/  LEA.HI R14, R29, R32, RZ, 0x2 ;  /* 0x000000201d0e7211 */ /* 0x002fe400078f10ff */
[----:B------:R1:W-:Y:S02]  /*1d90*/  @!P3 LDGSTS.E.BYPASS.LTC128B.128 [R0+0x20080], [R16.64] ;  /* 0x200800001000bfae */ /* 0x0003e4000b901d58 */
[----:B---3--:R-:W-:-:S02]  /*1da0*/  SHF.R.S32.HI R10, RZ, 0x1f, R14 ;  /* 0x0000001fff0a7819 */ /* 0x008fc4000001140e */
[----:B------:R-:W0:Y:S04]  /*1db0*/  LDGDEPBAR ;  /* 0x00000000000079af */ /* 0x000e280000000000 */
[----:B------:R3:W-:Y:S01]  /*1dc0*/  LDGSTS.E.BYPASS.LTC128B.128 [R12+0x18080], [R2.64], !P1 ;  /* 0x18080000020c7fae */ /* 0x0007e2000c901d58 */
[----:B------:R-:W-:Y:S02]  /*1dd0*/  ISETP.LT.OR P1, PT, R8, 0x21, !P4 ;  /* 0x000000210800780c */ /* 0x000fe40006721670 */
[----:B------:R-:W-:Y:S01]  /*1de0*/  SHF.R.S32.HI R8, RZ, 0x2, R14 ;  /* 0x00000002ff087819 */ /* 0x000fe2000001140e */
[----:B------:R3:W-:Y:S01]  /*1df0*/  LDGSTS.E.BYPASS.LTC128B.128 [R12+0x1a080], [R2.64+0x80], !P0 ;  /* 0x1a080080020c7fae */ /* 0x0007e2000c101d58 */
[----:B-1----:R-:W-:Y:S01]  /*1e00*/  LEA.HI R0, R29, R32, RZ, 0x4 ;  /* 0x000000201d007211 */ /* 0x002fe200078f20ff */
        /* <DEDUP_REMOVED lines=12> */
[----:B----4-:R-:W-:Y:S01]  /*1ed0*/  IADD3.X R6, R31, UR17, RZ, P0, !PT ;  /* 0x000000111f067c10 */ /* 0x010fe200087fe4ff */
        /* <DEDUP_REMOVED lines=14> */
[----:B-1----:R-:W-:Y:S02]  /*1fc0*/  IMAD.SHL.U32 R2, R24, 0x40, RZ ;  /* 0x0000004018027824 */ /* 0x002fe400078e00ff */
        /* <DEDUP_REMOVED lines=57> */
[----:B--2---:R-:W-:-:S03]  /*2360*/  LEA R2, P0, R8, c[0x0][0x1f0], 0x1 ;  /* 0x00007c0008027a11 */ /* 0x004fc600078008ff */
        /* <DEDUP_REMOVED lines=22> */
.L_x_1994:
[----:B--2---:R-:W-:Y:S05]  /*24d0*/  BSYNC B0 ;  /* 0x0000000000007941 */ /* 0x004fea0003800000 */
.L_x_1993:
[----:B-12---:R-:W-:Y:S01]  /*24e0*/  SHF.R.S32.HI R2, RZ, 0x1f, R25 ;  /* 0x0000001fff027819 */ /* 0x006fe20000011419 */
[----:B------:R-:W-:Y:S01]  /*24f0*/  IMAD.SHL.U32 R210, R0, 0x2, RZ ;  /* 0x0000000200d27824 */ /* 0x000fe200078e00ff */
[----:B------:R-:W-:Y:S01]  /*2500*/  LOP3.LUT R3, R10, 0x7ffffffc, RZ, 0xc0, !PT ;  /* 0x7ffffffc0a037812 */ /* 0x000fe200078ec0ff */
[----:B------:R-:W0:Y:S01]  /*2510*/  LDGDEPBAR ;  /* 0x00000000000079af */ /* 0x000e220000000000 */
[----:B------:R-:W-:Y:S01]  /*2520*/  LEA.HI R2, R2, R25, RZ, 0x2 ;  /* 0x0000001902027211 */ /* 0x000fe200078f10ff */
[----:B------:R-:W-:Y:S01]  /*2530*/  IMAD.MOV.U32 R225, RZ, RZ, 0x20 ;  /* 0x00000020ffe17424 */ /* 0x000fe200078e00ff */
[----:B------:R-:W-:Y:S01]  /*2540*/  IADD3 R209, R216, R0, RZ ;  /* 0x00000000d8d17210 */ /* 0x000fe20007ffe0ff */
[----:B------:R-:W-:Y:S01]  /*2550*/  IMAD.IADD R3, R6, 0x1, -R3 ;  /* 0x0000000106037824 */ /* 0x000fe200078e0a03 */
[----:B------:R-:W-:Y:S01]  /*2560*/  LOP3.LUT R2, R2, 0x1ffffffc, RZ, 0xc0, !PT ;  /* 0x1ffffffc02027812 */ /* 0x000fe200078ec0ff */
[----:B------:R-:W-:Y:S01]  /*2570*/  IMAD.MOV.U32 R221, RZ, RZ, 0x10 ;  /* 0x00000010ffdd7424 */ /* 0x000fe200078e00ff */
[----:B------:R-:W-:Y:S01]  /*2580*/  SHF.R.S32.HI R33, RZ, 0x1f, R32 ;  /* 0x0000001fff217819 */ /* 0x000fe20000011420 */
[----:B------:R-:W-:Y:S01]  /*2590*/  IMAD.SHL.U32 R214, R5, 0x2, RZ ;  /* 0x0000000205d67824 */ /* 0x000fe200078e00ff */
[----:B------:R-:W-:Y:S01]  /*25a0*/  LOP3.LUT P0, RZ, R24, 0x4, RZ, 0xc0, !PT ;  /* 0x0000000418ff7812 */ /* 0x000fe2000780c0ff */
[----:B------:R-:W-:Y:S01]  /*25b0*/  IMAD.IADD R2, R25, 0x1, -R2 ;  /* 0x0000000119027824 */ /* 0x000fe200078e0a02 */
[----:B------:R-:W-:Y:S01]  /*25c0*/  LOP3.LUT P1, RZ, R7, 0x4, RZ, 0xc0, !PT ;  /* 0x0000000407ff7812 */ /* 0x000fe2000782c0ff */
[--C-:B------:R-:W-:Y:S01]  /*25d0*/  IMAD R215, R215, 0x2, R214.reuse ;  /* 0x00000002d7d77824 */ /* 0x100fe200078e02d6 */
[----:B------:R-:W-:Y:S01]  /*25e0*/  IADD3 R230, R231, 0x204c0, RZ ;  /* 0x000204c0e7e67810 */ /* 0x000fe20007ffe0ff */
[----:B------:R-:W-:Y:S01]  /*25f0*/  IMAD R2, R2, 0x4, R3 ;  /* 0x0000000402027824 */ /* 0x000fe200078e0203 */
[----:B------:R-:W-:Y:S01]  /*2600*/  SEL R219, R225, 0xffffffe0, !P1 ;  /* 0xffffffe0e1db7807 */ /* 0x000fe20004800000 */
[----:B------:R-:W-:Y:S01]  /*2610*/  IMAD.MOV.U32 R218, RZ, RZ, -0x40 ;  /* 0xffffffc0ffda7424 */ /* 0x000fe200078e00ff */
[----:B------:R-:W-:Y:S01]  /*2620*/  CS2R R162, SRZ ;  /* 0x0000000000a27805 */ /* 0x000fe2000001ff00 */
[----:B------:R-:W-:Y:S01]  /*2630*/  IMAD.SHL.U32 R4, R2, 0x2, RZ ;  /* 0x0000000202047824 */ /* 0x000fe200078e00ff */
[----:B------:R-:W-:Y:S01]  /*2640*/  IADD3 R222, R213, R219, RZ ;  /* 0x000000dbd5de7210 */ /* 0x000fe20007ffe0ff */
[----:B------:R-:W-:Y:S01]  /*2650*/  IMAD R217, R216, 0x2, R214 ;  /* 0x00000002d8d97824 */ /* 0x000fe200078e02d6 */
[----:B------:R-:W-:Y:S01]  /*2660*/  CS2R R160, SRZ ;  /* 0x0000000000a07805 */ /* 0x000fe2000001ff00 */
[----:B------:R-:W-:Y:S01]  /*2670*/  @P0 IADD3 R230, R13, -0x40, RZ ;  /* 0xffffffc00de60810 */ /* 0x000fe20007ffe0ff */
[----:B------:R1:W-:Y:S01]  /*2680*/  STL [R1+0x4c], R4 ;  /* 0x00004c0401007387 */ /* 0x0003e20000100800 */
[----:B------:R-:W-:Y:S01]  /*2690*/  IADD3 R0, -R4, UR8, RZ ;  /* 0x0000000804007c10 */ /* 0x000fe2000fffe1ff */
[----:B------:R-:W-:Y:S01]  /*26a0*/  CS2R R158, SRZ ;  /* 0x00000000009e7805 */ /* 0x000fe2000001ff00 */
[----:B------:R-:W-:Y:S01]  /*26b0*/  LOP3.LUT P0, RZ, R7, 0x2, RZ, 0xc0, !PT ;  /* 0x0000000207ff7812 */ /* 0x000fe2000780c0ff */
[----:B------:R-:W-:Y:S01]  /*26c0*/  CS2R R156, SRZ ;  /* 0x00000000009c7805 */ /* 0x000fe2000001ff00 */
[----:B------:R-:W-:Y:S01]  /*26d0*/  CS2R R154, SRZ ;  /* 0x00000000009a7805 */ /* 0x000fe2000001ff00 */
[----:B------:R1:W-:Y:S01]  /*26e0*/  STL [R1], R0 ;  /* 0x0000000001007387 */ /* 0x0003e20000100800 */
[----:B------:R-:W-:Y:S01]  /*26f0*/  SEL R221, R221, 0xfffffff0, !P0 ;  /* 0xfffffff0dddd7807 */ /* 0x000fe20004000000 */
        /* <DEDUP_REMOVED lines=63> */
[----:B------:R-:W-:Y:S01]  /*2af0*/  SEL R218, R218, 0x40, P1 ;  /* 0x00000040dada7807 */ /* 0x000fe20000800000 */
[----:B------:R-:W-:Y:S01]  /*2b00*/  IMAD.IADD R224, R221, 0x1, R222 ;  /* 0x00000001dde07824 */ /* 0x000fe200078e02de */
[----:B------:R-:W-:-:S02]  /*2b10*/  USHF.L.U64.HI UR15, UR4, 0x5, UR5 ;  /* 0x00000005040f7899 */ /* 0x000fc40008010205 */
[----:B------:R-:W-:Y:S02]  /*2b20*/  USHF.L.U32 UR16, UR4, 0x5, URZ ;  /* 0x0000000504107899 */ /* 0x000fe4000800063f */
[----:B------:R-:W-:Y:S02]  /*2b30*/  UMOV UR5, URZ ;  /* 0x0000003f00057c82 */ /* 0x000fe40008000000 */
[----:B------:R-:W-:Y:S02]  /*2b40*/  UMOV UR19, 0x1 ;  /* 0x0000000100137882 */ /* 0x000fe40000000000 */
[----:B------:R-:W-:Y:S02]  /*2b50*/  UMOV UR18, URZ ;  /* 0x0000003f00127c82 */ /* 0x000fe40008000000 */
[----:B------:R-:W-:Y:S02]  /*2b60*/  UMOV UR12, 0xffffffc0 ;  /* 0xffffffc0000c7882 */ /* 0x000fe40000000000 */
[----:B------:R-:W-:-:S02]  /*2b70*/  ULDC UR9, c[0x0][0x168] ;  /* 0x00005a0000097ab9 */ /* 0x000fc40000000800 */
[----:B-1----:R-:W-:Y:S02]  /*2b80*/  ULDC UR8, c[0x0][0x198] ;  /* 0x0000660000087ab9 */ /* 0x002fe40000000800 */
.L_x_1997:
        /* <DEDUP_REMOVED lines=24> */
[----:B------:R-:W3:Y:S05]  /*2d10*/  LDSM.16.M88.4 R176, [R208+0x11080] ;  /* 0x01108000d0b0783b */ /* 0x000eea0000000200 */
[----:B------:R-:W3:Y:S05]  /*2d20*/  LDSM.16.M88.4 R180, [R215+0x2080] ;  /* 0x00208000d7b4783b */ /* 0x000eea0000000200 */
[----:B------:R-:W-:Y:S01]  /*2d30*/  LDSM.16.M88.4 R188, [R217+0x2080] ;  /* 0x00208000d9bc783b */ /* 0x000fe20000000200 */
[-C--:B-1----:R-:W-:Y:S04]  /*2d40*/  HMMA.16816.F32 R4, R32, R16.reuse, RZ ;  /* 0x000000102004723c */ /* 0x082fe800000018ff */
[----:B------:R-:W5:Y:S05]  /*2d50*/  LDL R229, [R1+0x38] ;  /* 0x0000380001e57983 */ /* 0x000f6a0000100800 */
[----:B------:R-:W-:Y:S01]  /*2d60*/  LDSM.16.M88.4 R192, [R216+0x80] ;  /* 0x00008000d8c0783b */ /* 0x000fe20000000200 */
[C---:B--2---:R-:W-:Y:S04]  /*2d70*/  HMMA.16816.F32 R8, R28.reuse, R16, RZ ;  /* 0x000000101c08723c */ /* 0x044fe800000018ff */
[----:B------:R-:W-:Y:S04]  /*2d80*/  LDSM.16.M88.4 R200, [R215+0x4080] ;  /* 0x00408000d7c8783b */ /* 0x000fe80000000200 */
        /* <DEDUP_REMOVED lines=14> */
[C---:B------:R-:W-:Y:S08]  /*2e70*/  HMMA.16816.F32 R8, R176.reuse, R172, R8 ;  /* 0x000000acb008723c */ /* 0x040ff00000001808 */
        /* <DEDUP_REMOVED lines=42> */
[----:B--2---:R-:W-:Y:S07]  /*3120*/  IMAD.U32 R0, RZ, RZ, UR5 ;  /* 0x00000005ff007e24 */ /* 0x004fee000f8e00ff */
[C---:B------:R-:W-:Y:S01]  /*3130*/  HMMA.16816.F32 R16, R164.reuse, R174, R16 ;  /* 0x000000aea410723c */ /* 0x040fe20000001810 */
[----:B------:R-:W-:Y:S07]  /*3140*/  LDSM.16.M88.4 R172, [R3+0x12080] ;  /* 0x0120800003ac783b */ /* 0x000fee0000000200 */
[-C--:B------:R-:W-:Y:S08]  /*3150*/  HMMA.16816.F32 R20, R164, R184.reuse, R20 ;  /* 0x000000b8a414723c */ /* 0x080ff00000001814 */
[C---:B------:R-:W-:Y:S04]  /*3160*/  HMMA.16816.F32 R24, R180.reuse, R184, R24 ;  /* 0x000000b8b418723c */ /* 0x040fe80000001818 */
[----:B-----5:R-:W-:Y:S04]  /*3170*/  LEA R0, R0, R229, 0x6 ;  /* 0x000000e500007211 */ /* 0x020fe800078e30ff */
[-C--:B------:R-:W-:Y:S01]  /*3180*/  HMMA.16816.F32 R28, R180, R186.reuse, R28 ;  /* 0x000000bab41c723c */ /* 0x080fe2000000181c */
[----:B------:R-:W-:Y:S03]  /*3190*/  LDSM.16.M88.4 R180, [R216+0x4080] ;  /* 0x00408000d8b4783b */ /* 0x000fe60000000200 */
[----:B------:R-:W-:Y:S04]  /*31a0*/  IMAD.SHL.U32 R228, R0, 0x4, RZ ;  /* 0x0000000400e47824 */ /* 0x000fe800078e00ff */
[----:B------:R-:W-:Y:S01]  /*31b0*/  HMMA.16816.F32 R32, R164, R186, R32 ;  /* 0x000000baa420723c */ /* 0x000fe20000001820 */
[----:B------:R-:W2:Y:S05]  /*31c0*/  LDSM.16.M88.4 R164, [R217+0x6080] ;  /* 0x00608000d9a4783b */ /* 0x000eaa0000000200 */
[----:B------:R-:W3:Y:S02]  /*31d0*/  LDSM.16.M88.4 R184, [R3+0x13080] ;  /* 0x0130800003b8783b */ /* 0x000ee40000000200 */
[-C--:B----4-:R-:W-:Y:S03]  /*31e0*/  HMMA.16816.F32 R4, R188, R200.reuse, R4 ;  /* 0x000000c8bc04723c */ /* 0x090fe60000001804 */
[----:B------:R-:W-:Y:S05]  /*31f0*/  LDS R0, [R228+0x20080] ;  /* 0x02008000e4007984 */ /* 0x000fea0000000800 */
[C---:B------:R-:W-:Y:S01]  /*3200*/  HMMA.16816.F32 R8, R204.reuse, R200, R8 ;  /* 0x000000c8cc08723c */ /* 0x040fe20000001808 */
[----:B------:R-:W-:Y:S05]  /*3210*/  LDS R3, [R228+0x200a0] ;  /* 0x0200a000e4037984 */ /* 0x000fea0000000800 */
[----:B------:R-:W-:Y:S02]  /*3220*/  LDS R226, [R228+0x20100] ;  /* 0x02010000e4e27984 */ /* 0x000fe40000000800 */
[-C--:B------:R-:W-:Y:S03]  /*3230*/  HMMA.16816.F32 R12, R204, R202.reuse, R12 ;  /* 0x000000cacc0c723c */ /* 0x080fe6000000180c */
[----:B------:R-:W-:Y:S05]  /*3240*/  LDS R227, [R228+0x20120] ;  /* 0x02012000e4e37984 */ /* 0x000fea0000000800 */
        /* <DEDUP_REMOVED lines=11> */
[----:B------:R4:W1:Y:S07]  /*3300*/  LDSM.16.M88.4 R200, [R208+0x19080] ;  /* 0x01908000d0c8783b */ /* 0x00086e0000000200 */
[C---:B------:R-:W-:Y:S01]  /*3310*/  HMMA.16816.F32 R16, R176.reuse, R194, R16 ;  /* 0x000000c2b010723c */ /* 0x040fe20000001810 */
[----:B------:R4:W1:Y:S07]  /*3320*/  LDSM.16.M88.4 R192, [R208+0x18080] ;  /* 0x01808000d0c0783b */ /* 0x00086e0000000200 */
[-C--:B--2---:R-:W-:Y:S01]  /*3330*/  HMMA.16816.F32 R20, R176, R164.reuse, R20 ;  /* 0x000000a4b014723c */ /* 0x084fe20000001814 */
[----:B------:R4:W2:Y:S05]  /*3340*/  LDSM.16.M88.4 R188, [R214+0xa080] ;  /* 0x00a08000d6bc783b */ /* 0x0008aa0000000200 */
[----:B------:R4:W1:Y:S02]  /*3350*/  LDSM.16.M88.4 R204, [R215+0xa080] ;  /* 0x00a08000d7cc783b */ /* 0x0008640000000200 */
[C---:B------:R-:W-:Y:S08]  /*3360*/  HMMA.16816.F32 R24, R196.reuse, R164, R24 ;  /* 0x000000a4c418723c */ /* 0x040ff00000001818 */
[-C--:B------:R-:W-:Y:S01]  /*3370*/  HMMA.16816.F32 R28, R196, R166.reuse, R28 ;  /* 0x000000a6c41c723c */ /* 0x080fe2000000181c */
[----:B------:R4:W1:Y:S07]  /*3380*/  LDSM.16.M88.4 R196, [R215+0x8080] ;  /* 0x00808000d7c4783b */ /* 0x00086e0000000200 */
[----:B------:R-:W-:Y:S01]  /*3390*/  HMMA.16816.F32 R32, R176, R166, R32 ;  /* 0x000000a6b020723c */ /* 0x000fe20000001820 */
[----:B------:R4:W2:Y:S05]  /*33a0*/  LDSM.16.M88.4 R164, [R2+0x18080] ;  /* 0x0180800002a4783b */ /* 0x0008aa0000000200 */
[----:B------:R4:W2:Y:S02]  /*33b0*/  LDSM.16.M88.4 R176, [R214+0x8080] ;  /* 0x00808000d6b0783b */ /* 0x0008a40000000200 */
[-C--:B------:R-:W-:Y:S08]  /*33c0*/  HMMA.16816.F32 R4, R172, R180.reuse, R4 ;  /* 0x000000b4ac04723c */ /* 0x080ff00000001804 */
[C---:B---3--:R-:W-:Y:S08]  /*33d0*/  HMMA.16816.F32 R8, R184.reuse, R180, R8 ;  /* 0x000000b4b808723c */ /* 0x048ff00000001808 */
[-C--:B------:R-:W-:Y:S08]  /*33e0*/  HMMA.16816.F32 R12, R184, R182.reuse, R12 ;  /* 0x000000b6b80c723c */ /* 0x080ff0000000180c */
[C---:B------:R-:W-:Y:S01]  /*33f0*/  HMMA.16816.F32 R16, R172.reuse, R182, R16 ;  /* 0x000000b6ac10723c */ /* 0x040fe20000001810 */
[----:B------:R4:W3:Y:S07]  /*3400*/  LDSM.16.M88.4 R180, [R2+0x19080] ;  /* 0x0190800002b4783b */ /* 0x0008ee0000000200 */
[-C--:B-1----:R-:W-:Y:S08]  /*3410*/  HMMA.16816.F32 R20, R172, R168.reuse, R20 ;  /* 0x000000a8ac14723c */ /* 0x082ff00000001814 */
[C---:B------:R-:W-:Y:S08]  /*3420*/  HMMA.16816.F32 R24, R184.reuse, R168, R24 ;  /* 0x000000a8b818723c */ /* 0x040ff00000001818 */
[-C--:B------:R-:W-:Y:S08]  /*3430*/  HMMA.16816.F32 R28, R184, R170.reuse, R28 ;  /* 0x000000aab81c723c */ /* 0x080ff0000000181c */
[----:B------:R-:W-:Y:S01]  /*3440*/  HMMA.16816.F32 R32, R172, R170, R32 ;  /* 0x000000aaac20723c */ /* 0x000fe20000001820 */
[----:B------:R-:W-:-:S07]  /*3450*/  @P1 BRA `(.L_x_1995) ;  /* 0x0000037000001947 */ /* 0x000fce0003800000 */
[----:B--2-4-:R-:W2:Y:S01]  /*3460*/  LDL.64 R238, [R1+0x30] ;  /* 0x0000300001ee7983 */ /* 0x014ea20000100a00 */
[----:B------:R-:W-:Y:S01]  /*3470*/  ULDC.64 UR6, c[0x0][0x178] ;  /* 0x00005e0000067ab9 */ /* 0x000fe20000000a00 */
[----:B------:R-:W-:Y:S01]  /*3480*/  IMAD.U32 R169, RZ, RZ, UR16 ;  /* 0x00000010ffa97e24 */ /* 0x000fe2000f8e00ff */
[----:B------:R-:W-:Y:S01]  /*3490*/  UIMAD.WIDE.U32 UR28, UR17, UR6, URZ ;  /* 0x00000006111c72a5 */ /* 0x000fe2000f8e003f */
[----:B------:R-:W4:Y:S01]  /*34a0*/  LDL.64 R242, [R1+0x50] ;  /* 0x0000500001f27983 */ /* 0x000f220000100a00 */
[----:B------:R-:W-:Y:S01]  /*34b0*/  IMAD.U32 R171, RZ, RZ, UR15 ;  /* 0x0000000fffab7e24 */ /* 0x000fe2000f8e00ff */
[----:B------:R-:W-:Y:S01]  /*34c0*/  USHF.R.S32.HI UR4, URZ, 0x1f, UR17 ;  /* 0x0000001f3f047899 */ /* 0x000fe20008011411 */
[----:B------:R-:W-:Y:S01]  /*34d0*/  IMAD.U32 R168, RZ, RZ, UR26 ;  /* 0x0000001affa87e24 */ /* 0x000fe2000f8e00ff */
[----:B------:R-:W5:Y:S02]  /*34e0*/  LDL R235, [R1+0x3c] ;  /* 0x00003c0001eb7983 */ /* 0x000f640000100800 */
[----:B------:R-:W-:Y:S02]  /*34f0*/  UIMAD UR4, UR4, UR6, URZ ;  /* 0x00000006040472a4 */ /* 0x000fe4000f8e023f */
[----:B---3--:R-:W3:Y:S01]  /*3500*/  LDL R240, [R1+0x58] ;  /* 0x0000580001f07983 */ /* 0x008ee20000100800 */
[----:B------:R-:W-:Y:S01]  /*3510*/  @!P3 LEA R168, R168, 0x40, 0x6 ;  /* 0x00000040a8a8b811 */ /* 0x000fe200078e30ff */
[----:B------:R-:W-:Y:S02]  /*3520*/  USHF.L.U32 UR6, UR28, 0x6, URZ ;  /* 0x000000061c067899 */ /* 0x000fe4000800063f */
[----:B------:R-:W3:Y:S01]  /*3530*/  LDL.64 R236, [R1+0x8] ;  /* 0x0000080001ec7983 */ /* 0x000ee20000100a00 */
[----:B------:R-:W-:Y:S03]  /*3540*/  UIMAD UR4, UR17, UR7, UR4 ;  /* 0x00000007110472a4 */ /* 0x000fe6000f8e0204 */
[----:B------:R-:W3:Y:S01]  /*3550*/  LDL R234, [R1+0x60] ;  /* 0x0000600001ea7983 */ /* 0x000ee20000100800 */
[----:B------:R-:W-:Y:S03]  /*3560*/  UIADD3 UR4, UR29, UR4, URZ ;  /* 0x000000041d047290 */ /* 0x000fe6000fffe03f */
[----:B------:R-:W3:Y:S01]  /*3570*/  LDL R241, [R1+0x64] ;  /* 0x0000640001f17983 */ /* 0x000ee20000100800 */
[----:B------:R-:W-:Y:S03]  /*3580*/  USHF.L.U64.HI UR4, UR28, 0x6, UR4 ;  /* 0x000000061c047899 */ /* 0x000fe60008010204 */
[----:B------:R-:W3:Y:S01]  /*3590*/  LDL.64 R232, [R1+0x18] ;  /* 0x0000180001e87983 */ /* 0x000ee20000100a00 */
[----:B--2---:R-:W-:Y:S04]  /*35a0*/  IADD3 R169, P2, P1, R238, UR6, R169 ;  /* 0x00000006eea97c10 */ /* 0x004fe8000f95e0a9 */
[----:B-----5:R-:W-:Y:S02]  /*35b0*/  IADD3.X R171, R235, UR4, R171, P2, P1 ;  /* 0x00000004ebab7c10 */ /* 0x020fe400097e24ab */
[C---:B----4-:R-:W-:Y:S04]  /*35c0*/  @!P3 IADD3 R2, P1, R168.reuse, R242, RZ ;  /* 0x000000f2a802b210 */ /* 0x050fe80007f3e0ff */
[----:B---3--:R-:W-:Y:S02]  /*35d0*/  @!P3 LEA.HI.X.SX32 R168, R168, R240, 0x1, P1 ;  /* 0x000000f0a8a8b211 */ /* 0x008fe400008f0eff */
        /* <DEDUP_REMOVED lines=31> */
.L_x_1995:
[----:B-12-4-:R-:W2:Y:S01]  /*37d0*/  LDL R168, [R1+0x4c] ;  /* 0x00004c0001a87983 */ /* 0x016ea20000100800 */
[----:B------:R-:W-:Y:S02]  /*37e0*/  ULEA UR6, UR26, 0x1, 0x6 ;  /* 0x000000011a067891 */ /* 0x000fe4000f8e303f */
[----:B------:R-:W-:Y:S01]  /*37f0*/  USHF.L.U32 UR4, UR5, 0xd, URZ ;  /* 0x0000000d05047899 */ /* 0x000fe2000800063f */
[----:B------:R-:W4:Y:S01]  /*3800*/  LDL R232, [R1] ;  /* 0x0000000001e87983 */ /* 0x000f220000100800 */
[----:B------:R-:W-:Y:S02]  /*3810*/  UIADD3 UR6, UR6, UR8, -UR11 ;  /* 0x0000000806067290 */ /* 0x000fe4000fffe80b */
[----:B------:R-:W-:Y:S01]  /*3820*/  UIADD3 UR27, UR26, 0x2, URZ ;  /* 0x000000021a1b7890 */ /* 0x000fe2000fffe03f */
[----:B------:R-:W0:Y:S03]  /*3830*/  LDGDEPBAR ;  /* 0x00000000000079af */ /* 0x000e260000000000 */
[----:B------:R-:W-:Y:S01]  /*3840*/  IMAD.U32 R2, RZ, RZ, UR6 ;  /* 0x00000006ff027e24 */ /* 0x000fe2000f8e00ff */
[----:B------:R-:W-:Y:S02]  /*3850*/  UIADD3 UR6, UR4, 0x10, URZ ;  /* 0x0000001004067890 */ /* 0x000fe4000fffe03f */
[----:B------:R-:W-:Y:S02]  /*3860*/  UISETP.GE.AND UP0, UPT, UR27, UR20, UPT ;  /* 0x000000141b00728c */ /* 0x000fe4000bf06270 */
[----:B------:R-:W-:Y:S05]  /*3870*/  IADD3 R2, R229, -c[0x0][0x168], R2 ;  /* 0x80005a00e5027a10 */ /* 0x000fea0007ffe002 */
[----:B--2---:R-:W-:Y:S05]  /*3880*/  IMAD.IADD R169, R2, 0x1, -R168 ;  /* 0x0000000102a97824 */ /* 0x004fea00078e0aa8 */
[----:B----4-:R-:W-:Y:S02]  /*3890*/  IMNMX R168, R232, R169, PT ;  /* 0x000000a9e8a87217 */ /* 0x010fe40003800200 */
[C---:B------:R-:W-:Y:S02]  /*38a0*/  IADD3 R2, R169.reuse, 0x8, RZ ;  /* 0x00000008a9027810 */ /* 0x040fe40007ffe0ff */
[----:B------:R-:W-:Y:S02]  /*38b0*/  ISETP.GT.AND P1, PT, R168, RZ, PT ;  /* 0x000000ffa800720c */ /* 0x000fe40003f24270 */
[----:B------:R-:W-:Y:S02]  /*38c0*/  IMNMX R2, R232, R2, PT ;  /* 0x00000002e8027217 */ /* 0x000fe40003800200 */
[----:B------:R-:W-:Y:S02]  /*38d0*/  FSEL R187, R4, -INF , P1 ;  /* 0xff80000004bb7808 */ /* 0x000fe40000800000 */
[----:B------:R-:W-:Y:S02]  /*38e0*/  ISETP.GT.AND P1, PT, R168, 0x1, PT ;  /* 0x00000001a800780c */ /* 0x000fe40003f24270 */
[----:B------:R-:W-:Y:S01]  /*38f0*/  IADD3 R4, R169, 0x20, RZ ;  /* 0x00000020a9047810 */ /* 0x000fe20007ffe0ff */
[--C-:B------:R-:W-:Y:S01]  /*3900*/  FFMA.FTZ R234, R187, c[0x0][0x29c], -R0.reuse ;  /* 0x0000a700bbea7a23 */ /* 0x100fe20000010800 */
[----:B------:R-:W-:Y:S02]  /*3910*/  FSEL R186, R5, -INF , P1 ;  /* 0xff80000005ba7808 */ /* 0x000fe40000800000 */
[----:B------:R-:W-:Y:S02]  /*3920*/  ISETP.GT.AND P1, PT, R2, RZ, PT ;  /* 0x000000ff0200720c */ /* 0x000fe40003f24270 */
[----:B------:R-:W-:Y:S01]  /*3930*/  IMNMX R4, R232, R4, PT ;  /* 0x00000004e8047217 */ /* 0x000fe20003800200 */
[--C-:B------:R-:W-:Y:S01]  /*3940*/  FFMA.FTZ R233, R186, c[0x0][0x29c], -R0.reuse ;  /* 0x0000a700bae97a23 */ /* 0x100fe20000010800 */
[----:B------:R-:W-:Y:S02]  /*3950*/  FSEL R229, R6, -INF , P1 ;  /* 0xff80000006e57808 */ /* 0x000fe40000800000 */
[----:B------:R-:W-:Y:S03]  /*3960*/  ISETP.GT.AND P1, PT, R2, 0x1, PT ;  /* 0x000000010200780c */ /* 0x000fe60003f24270 */
[--C-:B------:R-:W-:Y:S01]  /*3970*/  FFMA.FTZ R229, R229, c[0x0][0x29c], -R3.reuse ;  /* 0x0000a700e5e57a23 */ /* 0x100fe20000010803 */
[----:B------:R-:W-:Y:S02]  /*3980*/  FSEL R208, R7, -INF , P1 ;  /* 0xff80000007d07808 */ /* 0x000fe40000800000 */
[----:B------:R-:W-:Y:S03]  /*3990*/  ISETP.GT.AND P1, PT, R168, 0x20, PT ;  /* 0x00000020a800780c */ /* 0x000fe60003f24270 */
[--C-:B------:R-:W-:Y:S01]  /*39a0*/  FFMA.FTZ R208, R208, c[0x0][0x29c], -R3.reuse ;  /* 0x0000a700d0d07a23 */ /* 0x100fe20000010803 */
[----:B------:R-:W-:Y:S02]  /*39b0*/  FSEL R175, R16, -INF , P1 ;  /* 0xff80000010af7808 */ /* 0x000fe40000800000 */
[----:B------:R-:W-:Y:S04]  /*39c0*/  ISETP.GT.AND P1, PT, R168, 0x21, PT ;  /* 0x00000021a800780c */ /* 0x000fe80003f24270 */
[----:B------:R-:W-:Y:S02]  /*39d0*/  FSEL R174, R17, -INF , P1 ;  /* 0xff80000011ae7808 */ /* 0x000fe40000800000 */
[----:B------:R-:W-:Y:S03]  /*39e0*/  ISETP.GT.AND P1, PT, R2, 0x20, PT ;  /* 0x000000200200780c */ /* 0x000fe60003f24270 */
        /* <DEDUP_REMOVED lines=22> */
[----:B------:R-:W-:Y:S01]  /*3b50*/  FSEL R33, R33, -INF , P1 ;  /* 0xff80000021217808 */ /* 0x000fe20000800000 */
[----:B------:R-:W-:Y:S01]  /*3b60*/  MUFU.EX2 R184, R184 ;  /* 0x000000b800b87308 */ /* 0x000fe20000000800 */
[----:B------:R-:W-:Y:S03]  /*3b70*/  ISETP.GT.AND P1, PT, R2, 0x60, PT ;  /* 0x000000600200780c */ /* 0x000fe60003f24270 */
[--C-:B------:R-:W-:Y:S01]  /*3b80*/  FFMA.FTZ R237, R33, c[0x0][0x29c], -R0.reuse ;  /* 0x0000a70021ed7a23 */ /* 0x100fe20000010800 */
[----:B------:R-:W-:Y:S02]  /*3b90*/  FSEL R34, R34, -INF , P1 ;  /* 0xff80000022227808 */ /* 0x000fe40000800000 */
[----:B------:R-:W-:Y:S02]  /*3ba0*/  ISETP.GT.AND P1, PT, R2, 0x61, PT ;  /* 0x000000610200780c */ /* 0x000fe40003f24270 */
[----:B------:R-:W-:Y:S01]  /*3bb0*/  IADD3 R2, R169, 0x28, RZ ;  /* 0x00000028a9027810 */ /* 0x000fe20007ffe0ff */
[--C-:B------:R-:W-:Y:S01]  /*3bc0*/  FFMA.FTZ R246, R34, c[0x0][0x29c], -R3.reuse ;  /* 0x0000a70022f67a23 */ /* 0x100fe20000010803 */
[----:B------:R-:W-:Y:S02]  /*3bd0*/  FSEL R35, R35, -INF , P1 ;  /* 0xff80000023237808 */ /* 0x000fe40000800000 */
[----:B------:R-:W-:Y:S02]  /*3be0*/  ISETP.GT.AND P1, PT, R4, RZ, PT ;  /* 0x000000ff0400720c */ /* 0x000fe40003f24270 */
[----:B------:R-:W-:Y:S01]  /*3bf0*/  IMNMX R2, R232, R2, PT ;  /* 0x00000002e8027217 */ /* 0x000fe20003800200 */
[----:B------:R-:W-:Y:S01]  /*3c00*/  FFMA.FTZ R243, R35, c[0x0][0x29c], -R3 ;  /* 0x0000a70023f37a23 */ /* 0x000fe20000010803 */
[----:B------:R-:W-:Y:S01]  /*3c10*/  FSEL R19, R8, -INF , P1 ;  /* 0xff80000008137808 */ /* 0x000fe20000800000 */
[----:B------:R-:W-:Y:S01]  /*3c20*/  FFMA.FTZ R232, R175, c[0x0][0x29c], -R0 ;  /* 0x0000a700afe87a23 */ /* 0x000fe20000010800 */
[----:B------:R-:W-:Y:S01]  /*3c30*/  ISETP.GT.AND P1, PT, R4, 0x1, PT ;  /* 0x000000010400780c */ /* 0x000fe20003f24270 */
[----:B------:R-:W-:Y:S01]  /*3c40*/  LDSM.16.M88.4 R172, [R211+0x19080] ;  /* 0x01908000d3ac783b */ /* 0x000fe20000000200 */
[----:B------:R-:W-:Y:S01]  /*3c50*/  MOV R0, UR6 ;  /* 0x0000000600007c02 */ /* 0x000fe20008000f00 */
[--C-:B------:R-:W-:Y:S01]  /*3c60*/  FFMA.FTZ R242, R19, c[0x0][0x29c], -R226.reuse ;  /* 0x0000a70013f27a23 */ /* 0x100fe200000108e2 */
[----:B------:R-:W-:Y:S02]  /*3c70*/  FSEL R18, R9, -INF , P1 ;  /* 0xff80000009127808 */ /* 0x000fe40000800000 */
[----:B------:R-:W-:Y:S03]  /*3c80*/  ISETP.GT.AND P1, PT, R2, RZ, PT ;  /* 0x000000ff0200720c */ /* 0x000fe60003f24270 */
[--C-:B------:R-:W-:Y:S01]  /*3c90*/  FFMA.FTZ R241, R18, c[0x0][0x29c], -R226.reuse ;  /* 0x0000a70012f17a23 */ /* 0x100fe200000108e2 */
[----:B------:R-:W-:Y:S01]  /*3ca0*/  FSEL R23, R10, -INF , P1 ;  /* 0xff8000000a177808 */ /* 0x000fe20000800000 */
[----:B------:R-:W-:Y:S01]  /*3cb0*/  LDS R3, [R228+0x20280] ;  /* 0x02028000e4037984 */ /* 0x000fe20000000800 */
        /* <DEDUP_REMOVED lines=30> */
[----:B------:R-:W-:Y:S02]  /*3ea0*/  ISETP.GT.AND P1, PT, R4, 0x61, PT ;  /* 0x000000610400780c */ /* 0x000fe40003f24270 */
[-C--:B------:R-:W-:Y:S03]  /*3eb0*/  HMMA.16816.F32 R4, R164, R176.reuse, RZ ;  /* 0x000000b0a404723c */ /* 0x080fe600000018ff */
[--C-:B------:R-:W-:Y:S01]  /*3ec0*/  FFMA.FTZ R248, R28, c[0x0][0x29c], -R226.reuse ;  /* 0x0000a7001cf87a23 */ /* 0x100fe200000108e2 */
[----:B------:R-:W-:Y:S02]  /*3ed0*/  FSEL R29, R29, -INF , P1 ;  /* 0xff8000001d1d7808 */ /* 0x000fe40000800000 */
[----:B------:R-:W-:Y:S02]  /*3ee0*/  ISETP.GT.AND P1, PT, R2, 0x60, PT ;  /* 0x000000600200780c */ /* 0x000fe40003f24270 */
[C---:B---3--:R-:W-:Y:S04]  /*3ef0*/  HMMA.16816.F32 R8, R180.reuse, R176, RZ ;  /* 0x000000b0b408723c */ /* 0x048fe800000018ff */
[----:B------:R-:W-:Y:S01]  /*3f00*/  FSEL R30, R30, -INF , P1 ;  /* 0xff8000001e1e7808 */ /* 0x000fe20000800000 */
[----:B------:R-:W-:Y:S01]  /*3f10*/  FFMA.FTZ R226, R29, c[0x0][0x29c], -R226 ;  /* 0x0000a7001de27a23 */ /* 0x000fe200000108e2 */
[----:B------:R-:W-:Y:S02]  /*3f20*/  ISETP.GT.AND P1, PT, R2, 0x61, PT ;  /* 0x000000610200780c */ /* 0x000fe40003f24270 */
[-C--:B------:R-:W-:Y:S01]  /*3f30*/  HMMA.16816.F32 R12, R180, R178.reuse, RZ ;  /* 0x000000b2b40c723c */ /* 0x080fe200000018ff */
[--C-:B------:R-:W-:Y:S02]  /*3f40*/  FFMA.FTZ R2, R30, c[0x0][0x29c], -R227.reuse ;  /* 0x0000a7001e027a23 */ /* 0x100fe400000108e3 */
[----:B------:R-:W-:Y:S01]  /*3f50*/  MUFU.EX2 R226, R226 ;  /* 0x000000e200e27308 */ /* 0x000fe20000000800 */
[----:B------:R-:W-:Y:S02]  /*3f60*/  FSEL R31, R31, -INF , P1 ;  /* 0xff8000001f1f7808 */ /* 0x000fe40000800000 */
[----:B------:R-:W-:Y:S02]  /*3f70*/  PLOP3.LUT P1, PT, PT, PT, UP0, 0x80, 0x0 ;  /* 0x000000000000781c */ /* 0x000fe40003f2f008 */
[C---:B------:R-:W-:Y:S01]  /*3f80*/  HMMA.16816.F32 R16, R164.reuse, R178, RZ ;  /* 0x000000b2a410723c */ /* 0x040fe200000018ff */
[----:B------:R-:W-:Y:S03]  /*3f90*/  LDSM.16.M88.4 R176, [R217+0xa080] ;  /* 0x00a08000d9b0783b */ /* 0x000fe60000000200 */
[----:B------:R-:W-:Y:S04]  /*3fa0*/  FFMA.FTZ R227, R31, c[0x0][0x29c], -R227 ;  /* 0x0000a7001fe37a23 */ /* 0x000fe800000108e3 */
[-C--:B------:R-:W-:Y:S02]  /*3fb0*/  HMMA.16816.F32 R20, R164, R188.reuse, RZ ;  /* 0x000000bca414723c */ /* 0x080fe400000018ff */
[----:B------:R-:W-:Y:S06]  /*3fc0*/  MUFU.EX2 R227, R227 ;  /* 0x000000e300e37308 */ /* 0x000fec0000000800 */
[C---:B------:R-:W-:Y:S04]  /*3fd0*/  HMMA.16816.F32 R24, R180.reuse, R188, RZ ;  /* 0x000000bcb418723c */ /* 0x040fe800000018ff */
[----:B------:R-:W-:Y:S04]  /*3fe0*/  MUFU.EX2 R188, R229 ;  /* 0x000000e500bc7308 */ /* 0x000fe80000000800 */
[-C--:B------:R-:W-:Y:S06]  /*3ff0*/  HMMA.16816.F32 R28, R180, R190.reuse, RZ ;  /* 0x000000beb41c723c */ /* 0x080fec00000018ff */
[----:B------:R-:W-:Y:S02]  /*4000*/  MUFU.EX2 R182, R185 ;  /* 0x000000b900b67308 */ /* 0x000fe40000000800 */
[----:B------:R-:W-:Y:S01]  /*4010*/  HMMA.16816.F32 R32, R164, R190, RZ ;  /* 0x000000bea420723c */ /* 0x000fe200000018ff */
[----:B------:R-:W-:Y:S07]  /*4020*/  LDSM.16.M88.4 R164, [R211+0x18080] ;  /* 0x01808000d3a4783b */ /* 0x000fee0000000200 */
[-C--:B------:R-:W-:Y:S01]  /*4030*/  HMMA.16816.F32 R4, R192, R196.reuse, R4 ;  /* 0x000000c4c004723c */ /* 0x080fe20000001804 */
[----:B------:R-:W-:Y:S07]  /*4040*/  MUFU.EX2 R185, R246 ;  /* 0x000000f600b97308 */ /* 0x000fee0000000800 */
[C---:B------:R-:W-:Y:S03]  /*4050*/  HMMA.16816.F32 R8, R200.reuse, R196, R8 ;  /* 0x000000c4c808723c */ /* 0x040fe60000001808 */
[----:B------:R-:W-:Y:S05]  /*4060*/  MUFU.EX2 R196, R236 ;  /* 0x000000ec00c47308 */ /* 0x000fea0000000800 */
[-C--:B------:R-:W-:Y:S05]  /*4070*/  HMMA.16816.F32 R12, R200, R198.reuse, R12 ;  /* 0x000000c6c80c723c */ /* 0x080fea000000180c */
[----:B------:R-:W-:Y:S03]  /*4080*/  MUFU.EX2 R180, R208 ;  /* 0x000000d000b47308 */ /* 0x000fe60000000800 */
[C---:B------:R-:W-:Y:S07]  /*4090*/  HMMA.16816.F32 R16, R192.reuse, R198, R16 ;  /* 0x000000c6c010723c */ /* 0x040fee0000001810 */
[----:B------:R-:W-:Y:S01]  /*40a0*/  MUFU.EX2 R199, R232 ;  /* 0x000000e800c77308 */ /* 0x000fe20000000800 */
[-C--:B------:R-:W-:Y:S08]  /*40b0*/  HMMA.16816.F32 R20, R192, R204.reuse, R20 ;  /* 0x000000ccc014723c */ /* 0x080ff00000001814 */
[C---:B------:R-:W-:Y:S01]  /*40c0*/  HMMA.16816.F32 R24, R200.reuse, R204, R24 ;  /* 0x000000ccc818723c */ /* 0x040fe20000001818 */
[----:B------:R-:W-:Y:S06]  /*40d0*/  MUFU.EX2 R198, R187 ;  /* 0x000000bb00c67308 */ /* 0x000fec0000000800 */
[----:B------:R-:W-:Y:S01]  /*40e0*/  IMAD.MOV.U32 R204, RZ, RZ, R169 ;  /* 0x000000ffffcc7224 */ /* 0x000fe200078e00a9 */
[-C--:B------:R-:W-:Y:S03]  /*40f0*/  HMMA.16816.F32 R28, R200, R206.reuse, R28 ;  /* 0x000000cec81c723c */ /* 0x080fe6000000181c */
[----:B------:R-:W-:Y:S01]  /*4100*/  MUFU.EX2 R200, R186 ;  /* 0x000000ba00c87308 */ /* 0x000fe20000000800 */
[----:B------:R-:W-:Y:S02]  /*4110*/  IMAD.MOV.U32 R205, RZ, RZ, R2 ;  /* 0x000000ffffcd7224 */ /* 0x000fe400078e0002 */
[----:B------:R-:W-:Y:S02]  /*4120*/  IMAD.U32 R2, RZ, RZ, UR4 ;  /* 0x00000004ff027e24 */ /* 0x000fe4000f8e00ff */
[----:B------:R-:W-:Y:S04]  /*4130*/  HMMA.16816.F32 R32, R192, R206, R32 ;  /* 0x000000cec020723c */ /* 0x000fe80000001820 */
[----:B------:R-:W-:Y:S01]  /*4140*/  IMAD.MOV.U32 R203, RZ, RZ, R168 ;  /* 0x000000ffffcb7224 */ /* 0x000fe200078e00a8 */
[----:B------:R-:W-:Y:S01]  /*4150*/  @P0 IADD3 R0, R2, -0x10, RZ ;  /* 0xfffffff002000810 */ /* 0x000fe20007ffe0ff */
[----:B------:R-:W1:Y:S01]  /*4160*/  LDSM.16.M88.4 R168, [R217+0x8080] ;  /* 0x00808000d9a8783b */ /* 0x000e620000000200 */
[----:B------:R-:W2:Y:S05]  /*4170*/  MUFU.EX2 R2, R234 ;  /* 0x000000ea00027308 */ /* 0x000eaa0000000800 */
[C---:B------:R-:W-:Y:S04]  /*4180*/  IMAD.IADD R0, R213.reuse, 0x1, R0 ;  /* 0x00000001d5007824 */ /* 0x040fe800078e0200 */
[----:B------:R-:W-:Y:S01]  /*4190*/  IMAD.SHL.U32 R0, R0, 0x2, RZ ;  /* 0x0000000200007824 */ /* 0x000fe200078e00ff */
[----:B------:R-:W3:Y:S10]  /*41a0*/  MUFU.EX2 R194, R233 ;  /* 0x000000e900c27308 */ /* 0x000ef40000000800 */
[----:B------:R-:W-:Y:S10]  /*41b0*/  MUFU.EX2 R186, R243 ;  /* 0x000000f300ba7308 */ /* 0x000ff40000000800 */
[----:B------:R-:W-:Y:S01]  /*41c0*/  MUFU.EX2 R181, R245 ;  /* 0x000000f500b57308 */ /* 0x000fe20000000800 */
[-C--:B-1----:R-:W-:Y:S09]  /*41d0*/  HMMA.16816.F32 R4, R164, R168.reuse, R4 ;  /* 0x000000a8a404723c */ /* 0x082ff20000001804 */
[----:B------:R-:W-:Y:S01]  /*41e0*/  MUFU.EX2 R183, R244 ;  /* 0x000000f400b77308 */ /* 0x000fe20000000800 */
[C---:B------:R-:W-:Y:S09]  /*41f0*/  HMMA.16816.F32 R8, R172.reuse, R168, R8 ;  /* 0x000000a8ac08723c */ /* 0x040ff20000001808 */
[----:B------:R-:W-:Y:S01]  /*4200*/  MUFU.EX2 R189, R242 ;  /* 0x000000f200bd7308 */ /* 0x000fe20000000800 */
[-C--:B------:R-:W-:Y:S09]  /*4210*/  HMMA.16816.F32 R12, R172, R170.reuse, R12 ;  /* 0x000000aaac0c723c */ /* 0x080ff2000000180c */
[----:B------:R-:W-:Y:S01]  /*4220*/  MUFU.EX2 R191, R241 ;  /* 0x000000f100bf7308 */ /* 0x000fe20000000800 */
[C---:B------:R-:W-:Y:S01]  /*4230*/  HMMA.16816.F32 R16, R164.reuse, R170, R16 ;  /* 0x000000aaa410723c */ /* 0x040fe20000001810 */
[----:B------:R-:W-:Y:S08]  /*4240*/  LDSM.16.M88.4 R168, [R216+0x8080] ;  /* 0x00808000d8a8783b */ /* 0x000ff00000000200 */
[----:B------:R-:W-:Y:S01]  /*4250*/  MUFU.EX2 R197, R235 ;  /* 0x000000eb00c57308 */ /* 0x000fe20000000800 */
[-C--:B------:R-:W-:Y:S08]  /*4260*/  HMMA.16816.F32 R20, R164, R176.reuse, R20 ;  /* 0x000000b0a414723c */ /* 0x080ff00000001814 */
[C---:B------:R-:W-:Y:S01]  /*4270*/  HMMA.16816.F32 R24, R172.reuse, R176, R24 ;  /* 0x000000b0ac18723c */ /* 0x040fe20000001818 */
[----:B------:R-:W-:Y:S07]  /*4280*/  MUFU.EX2 R190, R240 ;  /* 0x000000f000be7308 */ /* 0x000fee0000000800 */
[-C--:B------:R-:W-:Y:S01]  /*4290*/  HMMA.16816.F32 R28, R172, R178.reuse, R28 ;  /* 0x000000b2ac1c723c */ /* 0x080fe2000000181c */
[----:B------:R-:W-:Y:S02]  /*42a0*/  LDSM.16.M88.4 R172, [R212+0x19080] ;  /* 0x01908000d4ac783b */ /* 0x000fe40000000200 */
[----:B------:R-:W-:Y:S05]  /*42b0*/  MUFU.EX2 R192, R239 ;  /* 0x000000ef00c07308 */ /* 0x000fea0000000800 */
[----:B------:R-:W-:Y:S01]  /*42c0*/  HMMA.16816.F32 R32, R164, R178, R32 ;  /* 0x000000b2a420723c */ /* 0x000fe20000001820 */
[----:B------:R-:W1:Y:S04]  /*42d0*/  LDSM.16.M88.4 R164, [R212+0x18080] ;  /* 0x01808000d4a4783b */ /* 0x000e680000000200 */
[----:B------:R-:W-:Y:S04]  /*42e0*/  MUFU.EX2 R195, R238 ;  /* 0x000000ee00c37308 */ /* 0x000fe80000000800 */
[----:B------:R-:W4:Y:S06]  /*42f0*/  LDSM.16.M88.4 R176, [R216+0xa080] ;  /* 0x00a08000d8b0783b */ /* 0x000f2c0000000200 */
[----:B------:R-:W-:Y:S10]  /*4300*/  MUFU.EX2 R187, R247 ;  /* 0x000000f700bb7308 */ /* 0x000ff40000000800 */
[----:B------:R-:W5:Y:S01]  /*4310*/  MUFU.EX2 R193, R237 ;  /* 0x000000ed00c17308 */ /* 0x000f620000000800 */
[-C--:B-1----:R-:W-:Y:S08]  /*4320*/  HMMA.16816.F32 R4, R164, R168.reuse, R4 ;  /* 0x000000a8a404723c */ /* 0x082ff00000001804 */
[C---:B------:R-:W-:Y:S08]  /*4330*/  HMMA.16816.F32 R8, R172.reuse, R168, R8 ;  /* 0x000000a8ac08723c */ /* 0x040ff00000001808 */
[-C--:B------:R-:W-:Y:S08]  /*4340*/  HMMA.16816.F32 R12, R172, R170.reuse, R12 ;  /* 0x000000aaac0c723c */ /* 0x080ff0000000180c */
[C---:B------:R-:W-:Y:S01]  /*4350*/  HMMA.16816.F32 R16, R164.reuse, R170, R16 ;  /* 0x000000aaa410723c */ /* 0x040fe20000001810 */
[----:B------:R-:W-:Y:S07]  /*4360*/  LDSM.16.M88.4 R168, [R214+0xc080] ;  /* 0x00c08000d6a8783b */ /* 0x000fee0000000200 */
[-C--:B----4-:R-:W-:Y:S08]  /*4370*/  HMMA.16816.F32 R20, R164, R176.reuse, R20 ;  /* 0x000000b0a414723c */ /* 0x090ff00000001814 */
[C---:B------:R-:W-:Y:S08]  /*4380*/  HMMA.16816.F32 R24, R172.reuse, R176, R24 ;  /* 0x000000b0ac18723c */ /* 0x040ff00000001818 */
[-C--:B------:R-:W-:Y:S07]  /*4390*/  HMMA.16816.F32 R28, R172, R178.reuse, R28 ;  /* 0x000000b2ac1c723c */ /* 0x080fee000000181c */
[----:B------:R-:W-:Y:S01]  /*43a0*/  IADD3 R172, R213, UR4, RZ ;  /* 0x00000004d5ac7c10 */ /* 0x000fe2000fffe0ff */
[----:B------:R-:W-:Y:S01]  /*43b0*/  HMMA.16816.F32 R32, R164, R178, R32 ;  /* 0x000000b2a420723c */ /* 0x000fe20000001820 */
[----:B------:R-:W-:Y:S03]  /*43c0*/  LDSM.16.M88.4 R176, [R214+0xe080] ;  /* 0x00e08000d6b0783b */ /* 0x000fe60000000200 */
[----:B------:R-:W-:Y:S05]  /*43d0*/  IMAD.SHL.U32 R172, R172, 0x2, RZ ;  /* 0x00000002acac7824 */ /* 0x000fea00078e00ff */
[----:B------:R-:W1:Y:S08]  /*43e0*/  LDSM.16.M88.4 R164, [R172+0x1a080] ;  /* 0x01a08000aca4783b */ /* 0x000e700000000200 */
[----:B------:R-:W4:Y:S01]  /*43f0*/  LDSM.16.M88.4 R172, [R172+0x1b080] ;  /* 0x01b08000acac783b */ /* 0x000f220000000200 */
[-C--:B-1----:R-:W-:Y:S08]  /*4400*/  HMMA.16816.F32 R4, R164, R168.reuse, R4 ;  /* 0x000000a8a404723c */ /* 0x082ff00000001804 */
[C---:B----4-:R-:W-:Y:S08]  /*4410*/  HMMA.16816.F32 R8, R172.reuse, R168, R8 ;  /* 0x000000a8ac08723c */ /* 0x050ff00000001808 */
        /* <DEDUP_REMOVED lines=9> */
[----:B------:R-:W4:Y:S08]  /*44b0*/  LDSM.16.M88.4 R176, [R215+0xe080] ;  /* 0x00e08000d7b0783b */ /* 0x000f300000000200 */
[----:B------:R-:W-:Y:S01]  /*44c0*/  LDS R0, [R228+0x202a0] ;  /* 0x0202a000e4007984 */ /* 0x000fe20000000800 */
        /* <DEDUP_REMOVED lines=8> */
[----:B------:R-:W-:Y:S07]  /*4550*/  LDSM.16.M88.4 R172, [R211+0x1b080] ;  /* 0x01b08000d3ac783b */ /* 0x000fee0000000200 */
[----:B------:R-:W-:Y:S01]  /*4560*/  HMMA.16816.F32 R32, R164, R178, R32 ;  /* 0x000000b2a420723c */ /* 0x000fe20000001820 */
[----:B------:R-:W1:Y:S08]  /*4570*/  LDSM.16.M88.4 R164, [R211+0x1a080] ;  /* 0x01a08000d3a4783b */ /* 0x000e700000000200 */
[----:B------:R-:W4:Y:S01]  /*4580*/  LDSM.16.M88.4 R176, [R217+0xe080] ;  /* 0x00e08000d9b0783b */ /* 0x000f220000000200 */
        /* <DEDUP_REMOVED lines=10> */
[----:B------:R4:W2:Y:S08]  /*4630*/  LDSM.16.M88.4 R164, [R212+0x1b080] ;  /* 0x01b08000d4a4783b */ /* 0x0008b00000000200 */
[----:B------:R-:W3:Y:S03]  /*4640*/  LDSM.16.M88.4 R176, [R216+0xe080] ;  /* 0x00e08000d8b0783b */ /* 0x000ee60000000200 */
[----:B----4-:R-:W-:Y:S01]  /*4650*/  SEL R212, R225, 0xffffffe0, !P0 ;  /* 0xffffffe0e1d47807 */ /* 0x010fe20004000000 */
[-C--:B-1----:R-:W-:Y:S08]  /*4660*/  HMMA.16816.F32 R4, R168, R172.reuse, R4 ;  /* 0x000000aca804723c */ /* 0x082ff00000001804 */
[C---:B--2---:R-:W-:Y:S01]  /*4670*/  HMMA.16816.F32 R8, R164.reuse, R172, R8 ;  /* 0x000000aca408723c */ /* 0x044fe20000001808 */
[----:B------:R-:W-:Y:S07]  /*4680*/  MUFU.EX2 R173, R250 ;  /* 0x000000fa00ad7308 */ /* 0x000fee0000000800 */
[-C--:B------:R-:W-:Y:S08]  /*4690*/  HMMA.16816.F32 R12, R164, R174.reuse, R12 ;  /* 0x000000aea40c723c */ /* 0x080ff0000000180c */
[C---:B------:R-:W-:Y:S01]  /*46a0*/  HMMA.16816.F32 R16, R168.reuse, R174, R16 ;  /* 0x000000aea810723c */ /* 0x040fe20000001810 */
[----:B------:R-:W-:Y:S03]  /*46b0*/  MUFU.EX2 R174, R249 ;  /* 0x000000f900ae7308 */ /* 0x000fe60000000800 */
[--C-:B------:R-:W-:Y:S02]  /*46c0*/  FADD.FTZ R4, R4, -R3.reuse ;  /* 0x8000000304047221 */ /* 0x100fe40000010000 */
[--C-:B------:R-:W-:Y:S02]  /*46d0*/  FADD.FTZ R5, R5, -R3.reuse ;  /* 0x8000000305057221 */ /* 0x100fe40000010000 */
[-C--:B---3--:R-:W-:Y:S03]  /*46e0*/  HMMA.16816.F32 R20, R168, R176.reuse, R20 ;  /* 0x000000b0a814723c */ /* 0x088fe60000001814 */
[----:B------:R-:W-:Y:S01]  /*46f0*/  MUFU.EX2 R175, R248 ;  /* 0x000000f800af7308 */ /* 0x000fe20000000800 */
[----:B------:R-:W-:Y:S02]  /*4700*/  FMUL.FTZ R4, R2, R4 ;  /* 0x0000000402047220 */ /* 0x000fe40000410000 */
[----:B------:R-:W-:Y:S02]  /*4710*/  FMUL.FTZ R5, R194, R5 ;  /* 0x00000005c2057220 */ /* 0x000fe40000410000 */
[C---:B------:R-:W-:Y:S04]  /*4720*/  HMMA.16816.F32 R24, R164.reuse, R176, R24 ;  /* 0x000000b0a418723c */ /* 0x040fe80000001818 */
[--C-:B------:R-:W-:Y:S02]  /*4730*/  FADD.FTZ R6, R6, -R0.reuse ;  /* 0x8000000006067221 */ /* 0x100fe40000010000 */
[--C-:B------:R-:W-:Y:S02]  /*4740*/  FADD.FTZ R7, R7, -R0.reuse ;  /* 0x8000000007077221 */ /* 0x100fe40000010000 */
[-C--:B------:R-:W-:Y:S01]  /*4750*/  HMMA.16816.F32 R28, R164, R178.reuse, R28 ;  /* 0x000000b2a41c723c */ /* 0x080fe2000000181c */
[----:B------:R-:W-:Y:S03]  /*4760*/  MUFU.EX2 R165, R252 ;  /* 0x000000fc00a57308 */ /* 0x000fe60000000800 */
[----:B------:R-:W-:Y:S02]  /*4770*/  FMUL.FTZ R6, R188, R6 ;  /* 0x00000006bc067220 */ /* 0x000fe40000410000 */
[----:B------:R-:W-:Y:S01]  /*4780*/  FMUL.FTZ R7, R180, R7 ;  /* 0x00000007b4077220 */ /* 0x000fe20000410000 */
[----:B-----5:R-:W-:Y:S01]  /*4790*/  F2FP.PACK_AB R164, R193, R196 ;  /* 0x000000c4c1a4723e */ /* 0x020fe200000000ff */
[----:B------:R-:W-:Y:S03]  /*47a0*/  HMMA.16816.F32 R32, R168, R178, R32 ;  /* 0x000000b2a820723c */ /* 0x000fe60000001820 */
[----:B------:R-:W1:Y:S01]  /*47b0*/  MUFU.EX2 R167, R251 ;  /* 0x000000fb00a77308 */ /* 0x000e620000000800 */
[--C-:B------:R-:W-:Y:S01]  /*47c0*/  FADD.FTZ R18, R18, -R0.reuse ;  /* 0x8000000012127221 */ /* 0x100fe20000010000 */
[----:B------:R-:W-:Y:S01]  /*47d0*/  F2FP.PACK_AB R166, R198, R199 ;  /* 0x000000c7c6a6723e */ /* 0x000fe200000000ff */
[--C-:B------:R-:W-:Y:S01]  /*47e0*/  FADD.FTZ R19, R19, -R0.reuse ;  /* 0x8000000013137221 */ /* 0x100fe20000010000 */
[----:B------:R-:W-:Y:S01]  /*47f0*/  F2FP.PACK_AB R169, R194, R2 ;  /* 0x00000002c2a9723e */ /* 0x000fe200000000ff */
[--C-:B------:R-:W-:Y:S01]  /*4800*/  FADD.FTZ R23, R23, -R0.reuse ;  /* 0x8000000017177221 */ /* 0x100fe20000010000 */
[----:B------:R-:W2:Y:S03]  /*4810*/  LDS R2, [R228+0x20300] ;  /* 0x02030000e4027984 */ /* 0x000ea60000000800 */
[----:B------:R-:W-:Y:S01]  /*4820*/  F2FP.PACK_AB R170, R5, R4 ;  /* 0x0000000405aa723e */ /* 0x000fe200000000ff */
[--C-:B------:R-:W-:Y:S01]  /*4830*/  FADD.FTZ R4, R22, -R0.reuse ;  /* 0x8000000016047221 */ /* 0x100fe20000010000 */
[----:B------:R-:W-:Y:S01]  /*4840*/  F2FP.PACK_AB R22, R183, R181 ;  /* 0x000000b5b716723e */ /* 0x000fe200000000ff */
[--C-:B------:R-:W-:Y:S01]  /*4850*/  FADD.FTZ R16, R16, -R3.reuse ;  /* 0x8000000310107221 */ /* 0x100fe20000010000 */
[----:B------:R-:W-:Y:S01]  /*4860*/  F2FP.PACK_AB R168, R197, R200 ;  /* 0x000000c8c5a8723e */ /* 0x000fe200000000ff */
[--C-:B------:R-:W-:Y:S02]  /*4870*/  FADD.FTZ R17, R17, -R3.reuse ;  /* 0x8000000311117221 */ /* 0x100fe40000010000 */
[--C-:B------:R-:W-:Y:S02]  /*4880*/  FADD.FTZ R20, R20, -R3.reuse ;  /* 0x8000000314147221 */ /* 0x100fe40000010000 */
[--C-:B------:R-:W-:Y:S02]  /*4890*/  FADD.FTZ R21, R21, -R3.reuse ;  /* 0x8000000315157221 */ /* 0x100fe40000010000 */
[----:B------:R-:W-:Y:S02]  /*48a0*/  FMUL.FTZ R16, R199, R16 ;  /* 0x00000010c7107220 */ /* 0x000fe40000410000 */
[--C-:B------:R-:W-:Y:S02]  /*48b0*/  FADD.FTZ R33, R33, -R3.reuse ;  /* 0x8000000321217221 */ /* 0x100fe40000010000 */
[--C-:B------:R-:W-:Y:S02]  /*48c0*/  FADD.FTZ R34, R34, -R0.reuse ;  /* 0x8000000022227221 */ /* 0x100fe40000010000 */
[----:B------:R-:W-:Y:S02]  /*48d0*/  FADD.FTZ R35, R35, -R0 ;  /* 0x8000000023237221 */ /* 0x000fe40000010000 */
[----:B------:R-:W-:Y:S02]  /*48e0*/  FMUL.FTZ R193, R193, R33 ;  /* 0x00000021c1c17220 */ /* 0x000fe40000410000 */
[----:B------:R-:W-:Y:S02]  /*48f0*/  FMUL.FTZ R0, R185, R34 ;  /* 0x00000022b9007220 */ /* 0x000fe40000410000 */
[----:B------:R-:W-:Y:S02]  /*4900*/  FMUL.FTZ R33, R186, R35 ;  /* 0x00000023ba217220 */ /* 0x000fe40000410000 */
[----:B------:R-:W-:Y:S01]  /*4910*/  FADD.FTZ R32, R32, -R3 ;  /* 0x8000000320207221 */ /* 0x000fe20000010000 */
[----:B------:R-:W-:Y:S01]  /*4920*/  F2FP.PACK_AB R3, R180, R188 ;  /* 0x000000bcb403723e */ /* 0x000fe200000000ff */
[----:B------:R-:W-:Y:S01]  /*4930*/  FMUL.FTZ R17, R198, R17 ;  /* 0x00000011c6117220 */ /* 0x000fe20000410000 */
[----:B------:R-:W-:Y:S01]  /*4940*/  F2FP.PACK_AB R33, R33, R0 ;  /* 0x000000002121723e */ /* 0x000fe200000000ff */
[----:B------:R-:W-:Y:S01]  /*4950*/  FMUL.FTZ R4, R182, R4 ;  /* 0x00000004b6047220 */ /* 0x000fe20000410000 */
[----:B------:R-:W3:Y:S01]  /*4960*/  LDS R0, [R228+0x20320] ;  /* 0x02032000e4007984 */ /* 0x000ee20000000800 */
[----:B------:R-:W-:Y:S01]  /*4970*/  FMUL.FTZ R20, R200, R20 ;  /* 0x00000014c8147220 */ /* 0x000fe20000410000 */
[----:B------:R-:W-:Y:S01]  /*4980*/  F2FP.PACK_AB R171, R17, R16 ;  /* 0x0000001011ab723e */ /* 0x000fe200000000ff */
[----:B------:R-:W-:Y:S01]  /*4990*/  FMUL.FTZ R16, R196, R32 ;  /* 0x00000020c4107220 */ /* 0x000fe20000410000 */
[----:B------:R4:W-:Y:S01]  /*49a0*/  STS [R231+0x20880], R3 ;  /* 0x02088003e7007388 */ /* 0x0009e20000000800 */
[----:B------:R-:W-:Y:S01]  /*49b0*/  FMUL.FTZ R32, R184, R23 ;  /* 0x00000017b8207220 */ /* 0x000fe20000410000 */
[----:B------:R-:W-:Y:S01]  /*49c0*/  F2FP.PACK_AB R17, R186, R185 ;  /* 0x000000b9ba11723e */ /* 0x000fe200000000ff */
[----:B------:R-:W-:Y:S01]  /*49d0*/  FMUL.FTZ R21, R197, R21 ;  /* 0x00000015c5157220 */ /* 0x000fe20000410000 */
[----:B------:R-:W-:Y:S01]  /*49e0*/  STS [R231+0x20480], R169 ;  /* 0x020480a9e7007388 */ /* 0x000fe20000000800 */
[--C-:B--2---:R-:W-:Y:S01]  /*49f0*/  FADD.FTZ R25, R25, -R2.reuse ;  /* 0x8000000219197221 */ /* 0x104fe20000010000 */
[----:B------:R-:W-:Y:S01]  /*4a00*/  F2FP.PACK_AB R32, R32, R4 ;  /* 0x000000042020723e */ /* 0x000fe200000000ff */
[--C-:B------:R-:W-:Y:S01]  /*4a10*/  FADD.FTZ R4, R9, -R2.reuse ;  /* 0x8000000209047221 */ /* 0x100fe20000010000 */
[----:B------:R-:W-:Y:S01]  /*4a20*/  F2FP.PACK_AB R9, R191, R189 ;  /* 0x000000bdbf09723e */ /* 0x000fe200000000ff */
[----:B------:R-:W-:Y:S01]  /*4a30*/  STS [R230], R166 ;  /* 0x000000a6e6007388 */ /* 0x000fe20000000800 */
[--C-:B------:R-:W-:Y:S01]  /*4a40*/  FADD.FTZ R29, R29, -R2.reuse ;  /* 0x800000021d1d7221 */ /* 0x100fe20000010000 */
[----:B------:R-:W-:Y:S01]  /*4a50*/  F2FP.PACK_AB R172, R21, R20 ;  /* 0x0000001415ac723e */ /* 0x000fe200000000ff */
[--C-:B------:R-:W-:Y:S01]  /*4a60*/  FADD.FTZ R8, R8, -R2.reuse ;  /* 0x8000000208087221 */ /* 0x100fe20000010000 */
[----:B------:R-:W-:Y:S01]  /*4a70*/  STS [R230+0x400], R22 ;  /* 0x00040016e6007388 */ /* 0x000fe20000000800 */
[--C-:B------:R-:W-:Y:S01]  /*4a80*/  FADD.FTZ R12, R12, -R2.reuse ;  /* 0x800000020c0c7221 */ /* 0x100fe20000010000 */
[----:B------:R-:W-:Y:S01]  /*4a90*/  MUFU.EX2 R23, R203 ;  /* 0x000000cb00177308 */ /* 0x000fe20000000800 */
[--C-:B------:R-:W-:Y:S01]  /*4aa0*/  FADD.FTZ R13, R13, -R2.reuse ;  /* 0x800000020d0d7221 */ /* 0x100fe20000010000 */
[----:B------:R-:W-:Y:S01]  /*4ab0*/  STS [R231+0x21480], R9 ;  /* 0x02148009e7007388 */ /* 0x000fe20000000800 */
[--C-:B------:R-:W-:Y:S01]  /*4ac0*/  FADD.FTZ R24, R24, -R2.reuse ;  /* 0x8000000218187221 */ /* 0x100fe20000010000 */
[----:B------:R-:W-:Y:S01]  /*4ad0*/  F2FP.PACK_AB R34, R193, R16 ;  /* 0x00000010c122723e */ /* 0x000fe200000000ff */
[----:B------:R-:W-:Y:S01]  /*4ae0*/  FADD.FTZ R28, R28, -R2 ;  /* 0x800000021c1c7221 */ /* 0x000fe20000010000 */
[----:B-1----:R-:W-:Y:S01]  /*4af0*/  F2FP.PACK_AB R2, R165, R167 ;  /* 0x000000a7a502723e */ /* 0x002fe200000000ff */
[----:B------:R-:W-:Y:S01]  /*4b00*/  FMUL.FTZ R5, R181, R18 ;  /* 0x00000012b5057220 */ /* 0x000fe20000410000 */
[----:B------:R-:W-:Y:S01]  /*4b10*/  F2FP.PACK_AB R18, R7, R6 ;  /* 0x000000060712723e */ /* 0x000fe200000000ff */
[----:B------:R-:W-:Y:S01]  /*4b20*/  FMUL.FTZ R21, R183, R19 ;  /* 0x00000013b7157220 */ /* 0x000fe20000410000 */
[----:B----4-:R-:W-:Y:S01]  /*4b30*/  F2FP.PACK_AB R3, R173, R174 ;  /* 0x000000aead03723e */ /* 0x010fe200000000ff */
[----:B------:R-:W1:Y:S01]  /*4b40*/  MUFU.EX2 R20, R204 ;  /* 0x000000cc00147308 */ /* 0x000e620000000800 */
[----:B------:R-:W-:Y:S01]  /*4b50*/  F2FP.PACK_AB R7, R192, R190 ;  /* 0x000000bec007723e */ /* 0x000fe200000000ff */
[----:B------:R-:W-:Y:S01]  /*4b60*/  FMUL.FTZ R6, R191, R4 ;  /* 0x00000004bf067220 */ /* 0x000fe20000410000 */
[----:B------:R-:W-:Y:S01]  /*4b70*/  F2FP.PACK_AB R19, R184, R182 ;  /* 0x000000b6b813723e */ /* 0x000fe200000000ff */
[----:B------:R2:W-:Y:S01]  /*4b80*/  STS [R231+0x21880], R3 ;  /* 0x02188003e7007388 */ /* 0x0005e20000000800 */
[----:B------:R-:W-:Y:S01]  /*4b90*/  F2FP.PACK_AB R4, R187, R195 ;  /* 0x000000c3bb04723e */ /* 0x000fe200000000ff */
[----:B------:R-:W-:Y:S01]  /*4ba0*/  FMUL.FTZ R176, R189, R8 ;  /* 0x00000008bdb07220 */ /* 0x000fe20000410000 */
[----:B------:R-:W-:Y:S01]  /*4bb0*/  F2FP.PACK_AB R21, R21, R5 ;  /* 0x000000051515723e */ /* 0x000fe200000000ff */
[----:B------:R1:W-:Y:S01]  /*4bc0*/  STS [R230+0x1400], R2 ;  /* 0x00140002e6007388 */ /* 0x0003e20000000800 */
[----:B------:R-:W-:Y:S01]  /*4bd0*/  F2FP.PACK_AB R5, R226, R175 ;  /* 0x000000afe205723e */ /* 0x000fe200000000ff */
[----:B------:R-:W4:Y:S01]  /*4be0*/  MUFU.EX2 R16, R205 ;  /* 0x000000cd00107308 */ /* 0x000f220000000800 */
[--C-:B---3--:R-:W-:Y:S01]  /*4bf0*/  FADD.FTZ R10, R10, -R0.reuse ;  /* 0x800000000a0a7221 */ /* 0x108fe20000010000 */
[----:B------:R-:W-:Y:S01]  /*4c00*/  STS [R230+0x1000], R7 ;  /* 0x00100007e6007388 */ /* 0x000fe20000000800 */
[--C-:B------:R-:W-:Y:S01]  /*4c10*/  FADD.FTZ R11, R11, -R0.reuse ;  /* 0x800000000b0b7221 */ /* 0x100fe20000010000 */
[----:B------:R-:W-:Y:S01]  /*4c20*/  F2FP.PACK_AB R6, R6, R176 ;  /* 0x000000b00606723e */ /* 0x000fe200000000ff */
[----:B------:R-:W-:Y:S01]  /*4c30*/  FMUL.FTZ R10, R174, R10 ;  /* 0x0000000aae0a7220 */ /* 0x000fe20000410000 */
[----:B------:R-:W-:Y:S01]  /*4c40*/  STS [R231+0x22480], R168 ;  /* 0x022480a8e7007388 */ /* 0x000fe20000000800 */
[----:B------:R-:W-:Y:S02]  /*4c50*/  FMUL.FTZ R11, R173, R11 ;  /* 0x0000000bad0b7220 */ /* 0x000fe40000410000 */
[--C-:B------:R-:W-:Y:S01]  /*4c60*/  FADD.FTZ R14, R14, -R0.reuse ;  /* 0x800000000e0e7221 */ /* 0x100fe20000010000 */
[----:B------:R-:W-:Y:S01]  /*4c70*/  STS [R231+0x22880], R19 ;  /* 0x02288013e7007388 */ /* 0x000fe20000000800 */
[----:B------:R-:W-:Y:S02]  /*4c80*/  FMUL.FTZ R35, R190, R12 ;  /* 0x0000000cbe237220 */ /* 0x000fe40000410000 */
[----:B------:R-:W-:Y:S01]  /*4c90*/  FMUL.FTZ R8, R192, R13 ;  /* 0x0000000dc0087220 */ /* 0x000fe20000410000 */
[----:B------:R-:W-:Y:S01]  /*4ca0*/  STS [R230+0x2000], R164 ;  /* 0x002000a4e6007388 */ /* 0x000fe20000000800 */
[----:B------:R-:W-:Y:S02]  /*4cb0*/  FMUL.FTZ R167, R167, R14 ;  /* 0x0000000ea7a77220 */ /* 0x000fe40000410000 */
[--C-:B------:R-:W-:Y:S01]  /*4cc0*/  FADD.FTZ R26, R26, -R0.reuse ;  /* 0x800000001a1a7221 */ /* 0x100fe20000010000 */
[----:B------:R-:W-:Y:S01]  /*4cd0*/  STS [R230+0x2400], R17 ;  /* 0x00240011e6007388 */ /* 0x000fe20000000800 */
[----:B------:R-:W-:Y:S01]  /*4ce0*/  F2FP.PACK_AB R8, R8, R35 ;  /* 0x000000230808723e */ /* 0x000fe200000000ff */
[--C-:B--2---:R-:W-:Y:S02]  /*4cf0*/  FADD.FTZ R3, R27, -R0.reuse ;  /* 0x800000001b037221 */ /* 0x104fe40000010000 */
[----:B------:R2:W-:Y:S01]  /*4d00*/  STS [R231+0x23480], R4 ;  /* 0x02348004e7007388 */ /* 0x0005e20000000800 */
[----:B-1----:R-:W-:Y:S01]  /*4d10*/  F2FP.PACK_AB R2, R20, R23 ;  /* 0x000000171402723e */ /* 0x002fe200000000ff */
[----:B------:R-:W-:Y:S02]  /*4d20*/  FMUL.FTZ R24, R195, R24 ;  /* 0x00000018c3187220 */ /* 0x000fe40000410000 */
[----:B------:R-:W-:Y:S02]  /*4d30*/  FMUL.FTZ R12, R187, R25 ;  /* 0x00000019bb0c7220 */ /* 0x000fe40000410000 */
[----:B------:R4:W-:Y:S01]  /*4d40*/  STS [R231+0x23880], R2 ;  /* 0x02388002e7007388 */ /* 0x0009e20000000800 */
[--C-:B------:R-:W-:Y:S02]  /*4d50*/  FADD.FTZ R30, R30, -R0.reuse ;  /* 0x800000001e1e7221 */ /* 0x100fe40000010000 */
[----:B------:R-:W-:Y:S01]  /*4d60*/  FMUL.FTZ R23, R23, R26 ;  /* 0x0000001a17177220 */ /* 0x000fe20000410000 */
[----:B------:R-:W-:Y:S01]  /*4d70*/  STS [R230+0x3000], R5 ;  /* 0x00300005e6007388 */ /* 0x000fe20000000800 */
[----:B------:R-:W-:Y:S01]  /*4d80*/  FMUL.FTZ R3, R20, R3 ;  /* 0x0000000314037220 */ /* 0x000fe20000410000 */
[----:B------:R-:W-:Y:S01]  /*4d90*/  F2FP.PACK_AB R12, R12, R24 ;  /* 0x000000180c0c723e */ /* 0x000fe200000000ff */
[----:B------:R-:W-:Y:S02]  /*4da0*/  FMUL.FTZ R28, R175, R28 ;  /* 0x0000001caf1c7220 */ /* 0x000fe40000410000 */
[----:B------:R-:W-:Y:S01]  /*4db0*/  FMUL.FTZ R13, R226, R29 ;  /* 0x0000001de20d7220 */ /* 0x000fe20000410000 */
[----:B------:R-:W-:Y:S04]  /*4dc0*/  F2FP.PACK_AB R3, R3, R23 ;  /* 0x000000170303723e */ /* 0x000fe800000000ff */
[----:B------:R-:W-:Y:S01]  /*4dd0*/  F2FP.PACK_AB R13, R13, R28 ;  /* 0x0000001c0d0d723e */ /* 0x000fe200000000ff */
[--C-:B--2---:R-:W-:Y:S02]  /*4de0*/  FADD.FTZ R4, R15, -R0.reuse ;  /* 0x800000000f047221 */ /* 0x104fe40000010000 */
[----:B------:R-:W-:Y:S02]  /*4df0*/  FADD.FTZ R0, R31, -R0 ;  /* 0x800000001f007221 */ /* 0x000fe40000010000 */
[----:B------:R-:W-:Y:S01]  /*4e00*/  FMUL.FTZ R4, R165, R4 ;  /* 0x00000004a5047220 */ /* 0x000fe20000410000 */
[C---:B----4-:R-:W-:Y:S01]  /*4e10*/  F2FP.PACK_AB R2, R227.reuse, R16 ;  /* 0x00000010e302723e */ /* 0x050fe200000000ff */
[----:B------:R-:W-:Y:S03]  /*4e20*/  FMUL.FTZ R16, R16, R30 ;  /* 0x0000001e10107220 */ /* 0x000fe60000410000 */
[----:B------:R-:W-:Y:S01]  /*4e30*/  F2FP.PACK_AB R4, R4, R167 ;  /* 0x000000a70404723e */ /* 0x000fe200000000ff */
[----:B------:R-:W-:Y:S01]  /*4e40*/  FMUL.FTZ R0, R227, R0 ;  /* 0x00000000e3007220 */ /* 0x000fe20000410000 */
[----:B------:R1:W-:Y:S04]  /*4e50*/  STS [R230+0x3400], R2 ;  /* 0x00340002e6007388 */ /* 0x0003e80000000800 */
[----:B------:R-:W-:Y:S01]  /*4e60*/  BAR.SYNC.DEFER_BLOCKING 0x0 ;  /* 0x0000000000007b1d */ /* 0x000fe20000010000 */
[----:B------:R-:W-:Y:S02]  /*4e70*/  F2FP.PACK_AB R0, R0, R16 ;  /* 0x000000100000723e */ /* 0x000fe400000000ff */
[----:B-1----:R-:W-:Y:S05]  /*4e80*/  F2FP.PACK_AB R2, R11, R10 ;  /* 0x0000000a0b02723e */ /* 0x002fea00000000ff */
        /* <DEDUP_REMOVED lines=130> */
[----:B------:R-:W5:Y:S01]  /*56b0*/  LDL R207, [R1+0x48] ;  /* 0x0000480001cf7983 */ /* 0x000f620000100800 */
[----:B------:R-:W-:Y:S02]  /*56c0*/  UIMAD UR4, UR27, UR7, UR4 ;  /* 0x000000071b0472a4 */ /* 0x000fe4000f8e0204 */
[----:B------:R-:W-:Y:S01]  /*56d0*/  USHF.L.U32 UR27, UR27, 0x6, URZ ;  /* 0x000000061b1b7899 */ /* 0x000fe2000800063f */
[----:B------:R-:W5:Y:S01]  /*56e0*/  LDL.64 R232, [R1+0x8] ;  /* 0x0000080001e87983 */ /* 0x000f620000100a00 */
[----:B------:R-:W-:Y:S03]  /*56f0*/  UIADD3 UR4, UR29, UR4, URZ ;  /* 0x000000041d047290 */ /* 0x000fe6000fffe03f */
[----:B------:R-:W5:Y:S01]  /*5700*/  LDL R206, [R1+0x5c] ;  /* 0x00005c0001ce7983 */ /* 0x000f620000100800 */
[----:B------:R-:W-:Y:S01]  /*5710*/  USHF.L.U64.HI UR4, UR28, 0x6, UR4 ;  /* 0x000000061c047899 */ /* 0x000fe20008010204 */
[----:B------:R-:W-:Y:S02]  /*5720*/  IMAD.U32 R5, RZ, RZ, UR27 ;  /* 0x0000001bff057e24 */ /* 0x000fe4000f8e00ff */
[----:B------:R-:W5:Y:S01]  /*5730*/  LDL.64 R204, [R1+0x18] ;  /* 0x0000180001cc7983 */ /* 0x000f620000100a00 */
[----:B------:R-:W-:Y:S01]  /*5740*/  IMAD.U32 R13, RZ, RZ, UR27 ;  /* 0x0000001bff0d7e24 */ /* 0x000fe2000f8e00ff */
[----:B--2---:R-:W-:Y:S04]  /*5750*/  IADD3 R7, P2, P1, R234, UR6, R7 ;  /* 0x00000006ea077c10 */ /* 0x004fe8000f95e007 */
[----:B----4-:R-:W-:Y:S02]  /*5760*/  IADD3.X R12, R229, UR4, R12, P2, P1 ;  /* 0x00000004e50c7c10 */ /* 0x010fe400097e240c */
[----:B---3--:R-:W-:Y:S04]  /*5770*/  IADD3 R4, P1, R236, UR27, RZ ;  /* 0x0000001bec047c10 */ /* 0x008fe8000ff3e0ff */
[----:B-----5:R-:W-:Y:S02]  /*5780*/  LEA.HI.X.SX32 R5, R5, R207, 0x1, P1 ;  /* 0x000000cf05057211 */ /* 0x020fe400008f0eff */
        /* <DEDUP_REMOVED lines=9> */
[----:B------:R-:W-:Y:S01]  /*5820*/  IMAD R4, R4, 0x4000, R206 ;  /* 0x0000400004047824 */ /* 0x000fe200078e02ce */
        /* <DEDUP_REMOVED lines=19> */
.L_x_1996:
[-C--:B-12-4-:R-:W-:Y:S01]  /*5960*/  HMMA.16816.F32 R4, R164, R16.reuse, RZ ;  /* 0x00000010a404723c */ /* 0x096fe200000018ff */
[----:B------:R-:W-:Y:S01]  /*5970*/  LDSM.16.MT88.4 R184, [R0+0x1080] ;  /* 0x0010800000b8783b */ /* 0x000fe20000004200 */
[----:B------:R-:W-:Y:S02]  /*5980*/  ULDC.64 UR6, c[0x0][0x238] ;  /* 0x00008e0000067ab9 */ /* 0x000fe40000000a00 */
[----:B------:R-:W-:Y:S01]  /*5990*/  IMAD.IADD R211, R3, 0x1, R218 ;  /* 0x0000000103d37824 */ /* 0x000fe200078e02da */
[----:B------:R-:W-:Y:S01]  /*59a0*/  UIMAD UR4, UR10, UR6, URZ ;  /* 0x000000060a0472a4 */ /* 0x000fe2000f8e023f */
[----:B------:R-:W2:Y:S01]  /*59b0*/  LDL.64 R226, [R1+0x20] ;  /* 0x0000200001e27983 */ /* 0x000ea20000100a00 */
[----:B------:R-:W-:Y:S01]  /*59c0*/  USHF.L.U32 UR27, UR26, 0xd, URZ ;  /* 0x0000000d1a1b7899 */ /* 0x000fe2000800063f */
[C---:B------:R-:W-:Y:S01]  /*59d0*/  HMMA.16816.F32 R8, R28.reuse, R16, RZ ;  /* 0x000000101c08723c */ /* 0x040fe200000018ff */
[----:B------:R-:W-:Y:S02]  /*59e0*/  UIMAD UR4, UR21, UR7, UR4 ;  /* 0x00000007150472a4 */ /* 0x000fe4000f8e0204 */
[----:B------:R-:W1:Y:S01]  /*59f0*/  LDSM.16.M88.4 R180, [R211+0x24480] ;  /* 0x02448000d3b4783b */ /* 0x000e620000000200 */
[----:B------:R-:W-:Y:S01]  /*5a00*/  ULDC.64 UR6, c[0x0][0x240] ;  /* 0x0000900000067ab9 */ /* 0x000fe20000000a00 */
[----:B------:R-:W-:Y:S01]  /*5a10*/  IMAD.IADD R204, R212, 0x1, R211 ;  /* 0x00000001d4cc7824 */ /* 0x000fe200078e02d3 */
[----:B------:R-:W-:Y:S02]  /*5a20*/  USHF.R.S32.HI UR26, URZ, 0x1f, UR22 ;  /* 0x0000001f3f1a7899 */ /* 0x000fe40008011416 */
[-C--:B------:R-:W-:Y:S01]  /*5a30*/  HMMA.16816.F32 R12, R28, R18.reuse, RZ ;  /* 0x000000121c0c723c */ /* 0x080fe200000018ff */
[----:B------:R-:W3:Y:S01]  /*5a40*/  LDSM.16.M88.4 R188, [R211+0x25480] ;  /* 0x02548000d3bc783b */ /* 0x000ee20000000200 */
[----:B------:R-:W-:Y:S02]  /*5a50*/  UIMAD UR6, UR26, UR6, URZ ;  /* 0x000000061a0672a4 */ /* 0x000fe4000f8e023f */
[----:B------:R-:W-:Y:S02]  /*5a60*/  UISETP.GE.AND UP0, UPT, UR17, UR20, UPT ;  /* 0x000000141100728c */ /* 0x000fe4000bf06270 */
[----:B------:R-:W-:Y:S01]  /*5a70*/  LDSM.16.MT88.4 R192, [R0+0x1880] ;  /* 0x0018800000c0783b */ /* 0x000fe20000004200 */
[----:B------:R-:W-:Y:S01]  /*5a80*/  UIMAD UR6, UR22, UR7, UR6 ;  /* 0x00000007160672a4 */ /* 0x000fe2000f8e0206 */
[C---:B------:R-:W-:Y:S01]  /*5a90*/  HMMA.16816.F32 R16, R164.reuse, R18, RZ ;  /* 0x00000012a410723c */ /* 0x040fe200000018ff */
[----:B------:R-:W-:Y:S02]  /*5aa0*/  UIADD3 UR7, UR5, 0x1, URZ ;  /* 0x0000000105077890 */ /* 0x000fe4000fffe03f */
[----:B------:R-:W0:Y:S01]  /*5ab0*/  LDGDEPBAR ;  /* 0x00000000000079af */ /* 0x000e220000000000 */
[----:B------:R-:W-:Y:S02]  /*5ac0*/  UISETP.GE.AND UP3, UPT, UR5, 0x1, UPT ;  /* 0x000000010500788c */ /* 0x000fe4000bf66270 */
[----:B------:R-:W-:Y:S02]  /*5ad0*/  UISETP.GE.AND UP2, UPT, UR19, 0x1, UPT ;  /* 0x000000011300788c */ /* 0x000fe4000bf46270 */
[-C--:B------:R-:W-:Y:S01]  /*5ae0*/  HMMA.16816.F32 R20, R164, R168.reuse, RZ ;  /* 0x000000a8a414723c */ /* 0x080fe200000018ff */
[----:B------:R-:W-:Y:S02]  /*5af0*/  UISETP.GE.AND UP1, UPT, UR18, 0x1, UPT ;  /* 0x000000011200788c */ /* 0x000fe4000bf26270 */
[----:B------:R-:W-:Y:S02]  /*5b00*/  USEL UR5, UR7, URZ, !UP3 ;  /* 0x0000003f07057287 */ /* 0x000fe4000d800000 */
[----:B------:R-:W-:Y:S03]  /*5b10*/  UMOV UR26, UR17 ;  /* 0x00000011001a7c82 */ /* 0x000fe60008000000 */
        /* <DEDUP_REMOVED lines=16> */
[----:B------:R-:W5:Y:S07]  /*5c20*/  LDSM.16.MT88.4 R172, [R0+0x5880] ;  /* 0x0058800000ac783b */ /* 0x000f6e0000004200 */
        /* <DEDUP_REMOVED lines=10> */
[----:B------:R-:W1:Y:S05]  /*5cd0*/  LDSM.16.M88.4 R164, [R3+0x26480] ;  /* 0x0264800003a4783b */ /* 0x000e6a0000000200 */
[----:B------:R3:W4:Y:S02]  /*5ce0*/  LDSM.16.M88.4 R180, [R3+0x27480] ;  /* 0x0274800003b4783b */ /* 0x0007240000000200 */
[-C--:B-----5:R-:W-:Y:S08]  /*5cf0*/  HMMA.16816.F32 R4, R168, R192.reuse, R4 ;  /* 0x000000c0a804723c */ /* 0x0a0ff00000001804 */
[C---:B------:R-:W-:Y:S08]  /*5d00*/  HMMA.16816.F32 R8, R204.reuse, R192, R8 ;  /* 0x000000c0cc08723c */ /* 0x040ff00000001808 */
[-C--:B------:R-:W-:Y:S04]  /*5d10*/  HMMA.16816.F32 R12, R204, R194.reuse, R12 ;  /* 0x000000c2cc0c723c */ /* 0x080fe8000000180c */
[----:B---3--:R-:W-:Y:S04]  /*5d20*/  IADD3 R3, R218, R3, R212 ;  /* 0x00000003da037210 */ /* 0x008fe80007ffe0d4 */
[C---:B------:R-:W-:Y:S01]  /*5d30*/  HMMA.16816.F32 R16, R168.reuse, R194, R16 ;  /* 0x000000c2a810723c */ /* 0x040fe20000001810 */
[----:B------:R-:W3:Y:S07]  /*5d40*/  LDSM.16.MT88.4 R192, [R0+0x2880] ;  /* 0x0028800000c0783b */ /* 0x000eee0000004200 */
[-C--:B------:R-:W-:Y:S08]  /*5d50*/  HMMA.16816.F32 R20, R168, R172.reuse, R20 ;  /* 0x000000aca814723c */ /* 0x080ff00000001814 */
[C---:B------:R-:W-:Y:S08]  /*5d60*/  HMMA.16816.F32 R24, R204.reuse, R172, R24 ;  /* 0x000000accc18723c */ /* 0x040ff00000001818 */
[-C--:B------:R-:W-:Y:S08]  /*5d70*/  HMMA.16816.F32 R28, R204, R174.reuse, R28 ;  /* 0x000000aecc1c723c */ /* 0x080ff0000000181c */
[----:B------:R-:W-:Y:S01]  /*5d80*/  HMMA.16816.F32 R32, R168, R174, R32 ;  /* 0x000000aea820723c */ /* 0x000fe20000001820 */
[----:B------:R-:W5:Y:S05]  /*5d90*/  LDSM.16.M88.4 R168, [R208+0x27480] ;  /* 0x02748000d0a8783b */ /* 0x000f6a0000000200 */
[----:B------:R-:W2:Y:S02]  /*5da0*/  LDSM.16.MT88.4 R172, [R0+0x6880] ;  /* 0x0068800000ac783b */ /* 0x000ea40000004200 */
[-C--:B-1----:R-:W-:Y:S08]  /*5db0*/  HMMA.16816.F32 R4, R164, R176.reuse, R4 ;  /* 0x000000b0a404723c */ /* 0x082ff00000001804 */
[C---:B----4-:R-:W-:Y:S08]  /*5dc0*/  HMMA.16816.F32 R8, R180.reuse, R176, R8 ;  /* 0x000000b0b408723c */ /* 0x050ff00000001808 */
        /* <DEDUP_REMOVED lines=9> */
[----:B------:R-:W4:Y:S02]  /*5e60*/  LDSM.16.MT88.4 R184, [R0+0x7080] ;  /* 0x0070800000b8783b */ /* 0x000f240000004200 */
[-C--:B---3--:R-:W-:Y:S08]  /*5e70*/  HMMA.16816.F32 R4, R188, R192.reuse, R4 ;  /* 0x000000c0bc04723c */ /* 0x088ff00000001804 */
[C---:B-----5:R-:W-:Y:S08]  /*5e80*/  HMMA.16816.F32 R8, R168.reuse, R192, R8 ;  /* 0x000000c0a808723c */ /* 0x060ff00000001808 */
[-C--:B------:R-:W-:Y:S08]  /*5e90*/  HMMA.16816.F32 R12, R168, R194.reuse, R12 ;  /* 0x000000c2a80c723c */ /* 0x080ff0000000180c */
[C---:B------:R-:W-:Y:S01]  /*5ea0*/  HMMA.16816.F32 R16, R188.reuse, R194, R16 ;  /* 0x000000c2bc10723c */ /* 0x040fe20000001810 */
[----:B------:R-:W3:Y:S07]  /*5eb0*/  LDSM.16.M88.4 R192, [R3+0x26480] ;  /* 0x0264800003c0783b */ /* 0x000eee0000000200 */
[-C--:B--2---:R-:W-:Y:S08]  /*5ec0*/  HMMA.16816.F32 R20, R188, R172.reuse, R20 ;  /* 0x000000acbc14723c */ /* 0x084ff00000001814 */
[C---:B------:R-:W-:Y:S08]  /*5ed0*/  HMMA.16816.F32 R24, R168.reuse, R172, R24 ;  /* 0x000000aca818723c */ /* 0x040ff00000001818 */
[-C--:B------:R-:W-:Y:S01]  /*5ee0*/  HMMA.16816.F32 R28, R168, R174.reuse, R28 ;  /* 0x000000aea81c723c */ /* 0x080fe2000000181c */
[----:B------:R-:W2:Y:S07]  /*5ef0*/  LDSM.16.M88.4 R168, [R3+0x27480] ;  /* 0x0274800003a8783b */ /* 0x000eae0000000200 */
[----:B------:R-:W-:Y:S01]  /*5f00*/  HMMA.16816.F32 R32, R188, R174, R32 ;  /* 0x000000aebc20723c */ /* 0x000fe20000001820 */
[----:B------:R5:W2:Y:S07]  /*5f10*/  LDSM.16.MT88.4 R172, [R0+0x7880] ;  /* 0x0078800000ac783b */ /* 0x000aae0000004200 */
[-C--:B-1----:R-:W-:Y:S08]  /*5f20*/  HMMA.16816.F32 R4, R164, R176.reuse, R4 ;  /* 0x000000b0a404723c */ /* 0x082ff00000001804 */
[C---:B------:R-:W-:Y:S08]  /*5f30*/  HMMA.16816.F32 R8, R180.reuse, R176, R8 ;  /* 0x000000b0b408723c */ /* 0x040ff00000001808 */
[-C--:B------:R-:W-:Y:S01]  /*5f40*/  HMMA.16816.F32 R12, R180, R178.reuse, R12 ;  /* 0x000000b2b40c723c */ /* 0x080fe2000000180c */
[----:B-----5:R-:W-:Y:S07]  /*5f50*/  IMAD.U32 R0, RZ, RZ, UR22 ;  /* 0x00000016ff007e24 */ /* 0x020fee000f8e00ff */
[C---:B------:R-:W-:Y:S08]  /*5f60*/  HMMA.16816.F32 R16, R164.reuse, R178, R16 ;  /* 0x000000b2a410723c */ /* 0x040ff00000001810 */
[-C--:B----4-:R-:W-:Y:S08]  /*5f70*/  HMMA.16816.F32 R20, R164, R184.reuse, R20 ;  /* 0x000000b8a414723c */ /* 0x090ff00000001814 */
[C---:B------:R-:W-:Y:S08]  /*5f80*/  HMMA.16816.F32 R24, R180.reuse, R184, R24 ;  /* 0x000000b8b418723c */ /* 0x040ff00000001818 */
[-C--:B------:R-:W-:Y:S01]  /*5f90*/  HMMA.16816.F32 R28, R180, R186.reuse, R28 ;  /* 0x000000bab41c723c */ /* 0x080fe2000000181c */
[----:B------:R-:W-:Y:S07]  /*5fa0*/  LDSM.16.MT88.4 R180, [R209+0x27c80] ;  /* 0x027c8000d1b4783b */ /* 0x000fee0000004200 */
[----:B------:R-:W-:Y:S07]  /*5fb0*/  HMMA.16816.F32 R32, R164, R186, R32 ;  /* 0x000000baa420723c */ /* 0x000fee0000001820 */
[----:B------:R-:W-:Y:S01]  /*5fc0*/  IMAD.U32 R164, RZ, RZ, UR21 ;  /* 0x00000015ffa47e24 */ /* 0x000fe2000f8e00ff */
[-C--:B---3--:R-:W-:Y:S05]  /*5fd0*/  HMMA.16816.F32 R4, R192, R196.reuse, R4 ;  /* 0x000000c4c004723c */ /* 0x088fea0000001804 */
[----:B------:R-:W-:Y:S03]  /*5fe0*/  IMAD.WIDE.U32 R164, R164, c[0x0][0x238], R226 ;  /* 0x00008e00a4a47a25 */ /* 0x000fe600078e00e2 */
[C---:B--2---:R-:W-:Y:S04]  /*5ff0*/  HMMA.16816.F32 R8, R168.reuse, R196, R8 ;  /* 0x000000c4a808723c */ /* 0x044fe80000001808 */
        /* <DEDUP_REMOVED lines=204> */
.L_x_1992:
[----:B------:R-:W-:Y:S05]  /*6cc0*/  @P0 EXIT ;  /* 0x000000000000094d */ /* 0x000fea0003800000 */
[----:B------:R-:W2:Y:S01]  /*6cd0*/  LDL.LU.64 R4, [R1+0x20] ;  /* 0x0000200001047983 */ /* 0x000ea20000300a00 */
[----:B------:R-:W-:Y:S01]  /*6ce0*/  ULDC.64 UR4, c[0x0][0x338] ;  /* 0x0000ce0000047ab9 */ /* 0x000fe20000000a00 */
[----:B------:R-:W-:Y:S01]  /*6cf0*/  IMAD.U32 R8, RZ, RZ, UR22 ;  /* 0x00000016ff087e24 */ /* 0x000fe2000f8e00ff */
[----:B------:R-:W-:Y:S01]  /*6d00*/  UISETP.NE.AND UP0, UPT, UR4, 0x1, UPT ;  /* 0x000000010400788c */ /* 0x000fe2000bf05270 */
[----:B------:R-:W-:Y:S01]  /*6d10*/  IMAD.U32 R6, RZ, RZ, UR22 ;  /* 0x00000016ff067e24 */ /* 0x000fe2000f8e00ff */
[----:B------:R-:W-:Y:S02]  /*6d20*/  UIMAD.WIDE.U32 UR6, UR21, UR5, URZ ;  /* 0x00000005150672a5 */ /* 0x000fe4000f8e003f */
[----:B------:R-:W-:Y:S02]  /*6d30*/  USHF.L.U32 UR4, UR23, 0xe, URZ ;  /* 0x0000000e17047899 */ /* 0x000fe4000800063f */
[----:B------:R-:W-:-:S02]  /*6d40*/  ULDC UR5, c[0x0][0x340] ;  /* 0x0000d00000057ab9 */ /* 0x000fc40000000800 */
[----:B------:R-:W-:-:S03]  /*6d50*/  USHF.R.S32.HI UR8, URZ, 0x1f, UR22 ;  /* 0x0000001f3f087899 */ /* 0x000fc60008011416 */
[----:B------:R-:W-:Y:S02]  /*6d60*/  @UP0 USHF.R.U32.HI UR21, URZ, UR5, UR7 ;  /* 0x000000053f150299 */ /* 0x000fe40008011607 */
[----:B------:R-:W-:Y:S02]  /*6d70*/  USHF.R.S32.HI UR7, URZ, 0x1f, UR4 ;  /* 0x0000001f3f077899 */ /* 0x000fe40008011404 */
[----:B------:R-:W-:Y:S02]  /*6d80*/  USHF.R.S32.HI UR6, URZ, 0x1f, UR21 ;  /* 0x0000001f3f067899 */ /* 0x000fe40008011415 */
[----:B------:R-:W-:Y:S01]  /*6d90*/  IMAD.U32 R0, RZ, RZ, UR21 ;  /* 0x00000015ff007e24 */ /* 0x000fe2000f8e00ff */
[----:B------:R-:W-:Y:S01]  /*6da0*/  BAR.SYNC.DEFER_BLOCKING 0x1, 0x100 ;  /* 0x0044000000007b1d */ /* 0x000fe20000010000 */
[----:B--2---:R-:W-:-:S05]  /*6db0*/  IADD3 R2, P0, R4, UR4, RZ ;  /* 0x0000000404027c10 */ /* 0x004fca000ff1e0ff */
[----:B------:R-:W-:Y:S02]  /*6dc0*/  ULDC.64 UR4, c[0x0][0x328] ;  /* 0x0000ca0000047ab9 */ /* 0x000fe40000000a00 */
[----:B------:R-:W-:Y:S01]  /*6dd0*/  UIMAD UR4, UR6, UR4, URZ ;  /* 0x00000004060472a4 */ /* 0x000fe2000f8e023f */
[----:B------:R-:W-:Y:S01]  /*6de0*/  LEA.HI.X.SX32 R3, R4, UR7, 0x1, P0 ;  /* 0x0000000704037c11 */ /* 0x000fe200080f0eff */
[----:B------:R-:W-:Y:S02]  /*6df0*/  IMAD.U32 R4, RZ, RZ, UR21 ;  /* 0x00000015ff047e24 */ /* 0x000fe4000f8e00ff */
[----:B------:R-:W-:Y:S02]  /*6e00*/  UIMAD UR7, UR21, UR5, UR4 ;  /* 0x00000005150772a4 */ /* 0x000fe4000f8e0204 */
[--C-:B------:R-:W-:Y:S01]  /*6e10*/  IMAD.WIDE.U32 R4, R4, c[0x0][0x328], R2.reuse ;  /* 0x0000ca0004047a25 */ /* 0x100fe200078e0002 */
[----:B------:R-:W-:Y:S02]  /*6e20*/  ULDC.64 UR4, c[0x0][0x300] ;  /* 0x0000c00000047ab9 */ /* 0x000fe40000000a00 */
[----:B------:R-:W-:Y:S01]  /*6e30*/  UIMAD UR4, UR6, UR4, URZ ;  /* 0x00000004060472a4 */ /* 0x000fe2000f8e023f */
[----:B------:R-:W-:Y:S01]  /*6e40*/  IMAD.WIDE.U32 R2, R0, c[0x0][0x300], R2 ;  /* 0x0000c00000027a25 */ /* 0x000fe200078e0002 */
[----:B------:R-:W-:Y:S01]  /*6e50*/  IADD3 R5, R5, UR7, RZ ;  /* 0x0000000705057c10 */ /* 0x000fe2000fffe0ff */
[----:B------:R-:W-:-:S02]  /*6e60*/  ULDC.64 UR6, c[0x0][0x330] ;  /* 0x0000cc0000067ab9 */ /* 0x000fc40000000a00 */
[----:B------:R-:W-:Y:S02]  /*6e70*/  UIMAD UR6, UR8, UR6, URZ ;  /* 0x00000006080672a4 */ /* 0x000fe4000f8e023f */
        /* <DEDUP_REMOVED lines=12> */
[----:B------:R-:W-:Y:S02]  /*6f40*/  IADD3 R3, R7, UR4, RZ ;  /* 0x0000000407037c10 */ /* 0x000fe4000fffe0ff */
[C---:B------:R-:W-:Y:S01]  /*6f50*/  LEA R2, P0, R6.reuse, c[0x0][0x2e8], 0x2 ;  /* 0x0000ba0006027a11 */ /* 0x040fe200078010ff */
        /* <DEDUP_REMOVED lines=129> */
.L_x_1998:
        /* <DEDUP_REMOVED lines=9> */
.L_x_2338:


//--------------------- .text._ZN7cutlass13device_kernelIN5flash19enable_sm80_to_sm89INS1_16FlashAttnBwdSm80INS1_25CollectiveMainloopBwdSm80ILi2ELi2EN4cute5tupleIJNS5_1CILi64EEENS7_ILi128EEES9_EEENS_6half_tEfNS_4arch4Sm80ELb1ELb0ELb0ELb0ELb1ELb0ELb0ELb0ELi2ELi2ELi2ELi2ELb0EEENS1_24CollectiveEpilogueBwdGQAISA_fSD_Li256ELb0ELb1EEENS1_25SingleTileBwdLPTSchedulerILb0ELi128ELb1EEEEEEEEEvNT_6ParamsE --------------------------
	.section	.text._ZN7cutlass13device_kernelIN5flash19enable_sm80_to_sm89INS1_16FlashAttnBwdSm80INS1_25CollectiveMainloopBwdSm80ILi2ELi2EN4cute5tupleIJNS5_1CILi64EEENS7_ILi128EEES9_EEENS_6half_tEfNS_4arch4Sm80ELb1ELb0ELb0ELb0ELb1ELb0ELb0ELb0ELi2ELi2ELi2ELi2ELb0EEENS1_24CollectiveEpilogueBwdGQAISA_fSD_Li256ELb0ELb1EEENS1_25SingleTileBwdLPTSchedulerILb0ELi128ELb1EEEEEEEEEvNT_6ParamsE,"ax",@progbits
	.sectioninfo	@"SHI_REGISTERS=255"
	.align	128
.text._ZN7cutlass13device_kernelIN5flash19enable_sm80_to_sm89INS1_16FlashAttnBwdSm80INS1_25CollectiveMainloopBwdSm80ILi2ELi2EN4cute5tupleIJNS5_1CILi64EEENS7_ILi128EEES9_EEENS_6half_tEfNS_4arch4Sm80ELb1ELb0ELb0ELb0ELb1ELb0ELb0ELb0ELi2ELi2ELi2ELi2ELb0EEENS1_24CollectiveEpilogueBwdGQAISA_fSD_Li256ELb0ELb1EEENS1_25SingleTileBwdLPTSchedulerILb0ELi128ELb1EEEEEEEEEvNT_6ParamsE:
        .type           _ZN7cutlass13device_kernelIN5flash19enable_sm80_to_sm89INS1_16FlashAttnBwdSm80INS1_25CollectiveMainloopBwdSm80ILi2ELi2EN4cute5tupleIJNS5_1CILi64EEENS7_ILi128EEES9_EEENS_6half_tEfNS_4arch4Sm80ELb1ELb0ELb0ELb0ELb1ELb0ELb0ELb0ELi2ELi2ELi2ELi2ELb0EEENS1_24CollectiveEpilogueBwdGQAISA_fSD_Li256ELb0ELb1EEENS1_25SingleTileBwdLPTSchedulerILb0ELi128ELb1EEEEEEEEEvNT_6ParamsE,@function
        .size           _ZN7cutlass13device_kernelIN5flash19enable_sm80_to_sm89INS1_16FlashAttnBwdSm80INS1_25CollectiveMainloopBwdSm80ILi2ELi2EN4cute5tupleIJNS5_1CILi64EEENS7_ILi128EEES9_EEENS_6half_tEfNS_4arch4Sm80ELb1ELb0ELb0ELb0ELb1ELb0ELb0ELb0ELi2ELi2ELi2ELi2ELb0EEENS1_24CollectiveEpilogueBwdGQAISA_fSD_Li256ELb0ELb1EEENS1_25SingleTileBwdLPTSchedulerILb0ELi128ELb1EEEEEEEEEvNT_6ParamsE,(.L_x_2339 - _ZN7cutlass13device_kernelIN5flash19enable_sm80_to_sm89INS1_16FlashAttnBwdSm80INS1_25CollectiveMainloopBwdSm80ILi2ELi2EN4cute5tupleIJNS5_1CILi64EEENS7_ILi128EEES9_EEENS_6half_tEfNS_4arch4Sm80ELb1ELb0ELb0ELb0ELb1ELb0ELb0ELb0ELi2ELi2ELi2ELi2ELb0EEENS1_24CollectiveEpilogueBwdGQAISA_fSD_Li256ELb0ELb1EEENS1_25SingleTileBwdLPTSchedulerILb0ELi128ELb1EEEEEEEEEvNT_6ParamsE)
        .other          _ZN7cutlass13device_kernelIN5flash19enable_sm80_to_sm89INS1_16FlashAttnBwdSm80INS1_25CollectiveMainloopBwdSm80ILi2ELi2EN4cute5tupleIJNS5_1CILi64EEENS7_ILi128EEES9_EEENS_6half_tEfNS_4arch4Sm80ELb1ELb0ELb0ELb0ELb1ELb0ELb0ELb0ELi2ELi2ELi2ELi2ELb0EEENS1_24CollectiveEpilogueBwdGQAISA_fSD_Li256ELb0ELb1EEENS1_25SingleTileBwdLPTSchedulerILb0ELi128ELb1EEEEEEEEEvNT_6ParamsE,@"STO_CUDA_ENTRY STV_DEFAULT"
_ZN7cutlass13device_kernelIN5flash19enable_sm80_to_sm89INS1_16FlashAttnBwdSm80INS1_25CollectiveMainloopBwdSm80ILi2ELi2EN4cute5tupleIJNS5_1CILi64EEENS7_ILi128EEES9_EEENS_6half_tEfNS_4arch4Sm80ELb1ELb0ELb0ELb0ELb1ELb0ELb0ELb0ELi2ELi2ELi2ELi2ELb0EEENS1_24CollectiveEpilogueBwdGQAISA_fSD_Li256ELb0ELb1EEENS1_25SingleTileBwdLPTSchedulerILb0ELi128ELb1EEEEEEEEEvNT_6ParamsE:
        /* <DEDUP_REMOVED lines=28> */
.L_x_2000:
[----:B------:R-:W-:Y:S02]  /*01c0*/  ULDC UR9, c[0x0][0x3b4] ;  /* 0x0000ed0000097ab9 */ /* 0x000fe40000000800 */
[----:B------:R-:W-:Y:S02]  /*01d0*/  UISETP.NE.AND UP0, UPT, UR9, 0x1, UPT ;  /* 0x000000010900788c */ /* 0x000fe4000bf05270 */
[----:B------:R-:W-:Y:S02]  /*01e0*/  ULDC.64 UR4, c[0x0][0x3b8] ;  /* 0x0000ee0000047ab9 */ /* 0x000fe40000000a00 */
[----:B------:R-:W-:Y:S02]  /*01f0*/  UIMAD.WIDE.U32 UR10, UR8, UR4, URZ ;  /* 0x00000004080a72a5 */ /* 0x000fe4000f8e003f */
[----:B------:R-:W-:-:S05]  /*0200*/  UMOV UR6, UR8 ;  /* 0x0000000800067c82 */ /* 0x000fca0008000000 */
[----:B------:R-:W-:-:S04]  /*0210*/  @UP0 USHF.R.U32.HI UR6, URZ, UR5, UR11 ;  /* 0x000000053f060299 */ /* 0x000fc8000801160b */
[----:B------:R-:W-:Y:S02]  /*0220*/  UIMAD UR9, UR6, UR9, URZ ;  /* 0x00000009060972a4 */ /* 0x000fe4000f8e023f */
.L_x_2001:
        /* <DEDUP_REMOVED lines=14> */
.L_x_1999:
        /* <DEDUP_REMOVED lines=20> */
.L_x_2003:
[----:B------:R-:W-:Y:S02]  /*0450*/  ULDC UR9, c[0x0][0x3b4] ;  /* 0x0000ed0000097ab9 */ /* 0x000fe40000000800 */
[----:B------:R-:W-:Y:S02]  /*0460*/  UISETP.NE.AND UP0, UPT, UR9, 0x1, UPT ;  /* 0x000000010900788c */ /* 0x000fe4000bf05270 */
[----:B------:R-:W-:Y:S02]  /*0470*/  ULDC.64 UR4, c[0x0][0x3b8] ;  /* 0x0000ee0000047ab9 */ /* 0x000fe40000000a00 */
[----:B------:R-:W-:Y:S02]  /*0480*/  UIMAD.WIDE.U32 UR10, UR8, UR4, URZ ;  /* 0x00000004080a72a5 */ /* 0x000fe4000f8e003f */
[----:B------:R-:W-:-:S05]  /*0490*/  UMOV UR6, UR8 ;  /* 0x0000000800067c82 */ /* 0x000fca0008000000 */
[----:B------:R-:W-:-:S04]  /*04a0*/  @UP0 USHF.R.U32.HI UR6, URZ, UR5, UR11 ;  /* 0x000000053f060299 */ /* 0x000fc8000801160b */
[----:B------:R-:W-:Y:S02]  /*04b0*/  UIMAD UR9, UR6, UR9, URZ ;  /* 0x00000009060972a4 */ /* 0x000fe4000f8e023f */
.L_x_2004:
        /* <DEDUP_REMOVED lines=13> */
.L_x_2002:
        /* <DEDUP_REMOVED lines=141> */
[----:B------:R-:W-:Y:S01]  /*0e60*/  IMAD.U32 R14, RZ, RZ, UR20 ;  /* 0x00000014ff0e7e24 */ /* 0x000fe2000f8e00ff */
[----:B------:R-:W-:Y:S01]  /*0e70*/  ISETP.GE.AND P2, PT, R30, c[0x0][0x1cc], PT ;  /* 0x000073001e007a0c */ /* 0x000fe20003f46270 */
[----:B------:R-:W-:Y:S01]  /*0e80*/  IMAD.WIDE R10, R10, 0x80, R246 ;  /* 0x000000800a0a7825 */ /* 0x000fe200078e02f6 */
[----:B------:R-:W-:-:S03]  /*0e90*/  UMOV UR14, 0x6 ;  /* 0x00000006000e7882 */ /* 0x000fc60000000000 */
[----:B-1----:R-:W-:Y:S02]  /*0ea0*/  IMAD.U32 R8, RZ, RZ, UR10 ;  /* 0x0000000aff087e24 */ /* 0x002fe4000f8e00ff */
[----:B------:R-:W-:Y:S02]  /*0eb0*/  IMAD.MOV.U32 R222, RZ, RZ, 0x10 ;  /* 0x00000010ffde7424 */ /* 0x000fe400078e00ff */
[----:B------:R-:W-:-:S04]  /*0ec0*/  IMAD.WIDE.U32 R2, R8, c[0x0][0x1e0], R18 ;  /* 0x0000780008027a25 */ /* 0x000fc800078e0012 */
[----:B------:R-:W-:Y:S01]  /*0ed0*/  IMAD.WIDE.U32 R4, R8, c[0x0][0x1b0], R18 ;  /* 0x00006c0008047a25 */ /* 0x000fe200078e0012 */
[----:B------:R-:W-:Y:S01]  /*0ee0*/  IADD3 R3, R3, UR6, RZ ;  /* 0x0000000603037c10 */ /* 0x000fe2000fffe0ff */
[----:B------:R-:W-:Y:S02]  /*0ef0*/  UIMAD UR6, UR21, UR5, UR4 ;  /* 0x00000005150672a4 */ /* 0x000fe4000f8e0204 */
[----:B------:R-:W-:Y:S01]  /*0f00*/  IMAD.U32 R8, RZ, RZ, UR21 ;  /* 0x00000015ff087e24 */ /* 0x000fe2000f8e00ff */
[----:B------:R-:W-:Y:S01]  /*0f10*/  ULDC.64 UR4, c[0x0][0x1b8] ;  /* 0x00006e0000047ab9 */ /* 0x000fe20000000a00 */
[----:B------:R-:W-:Y:S01]  /*0f20*/  IMAD.WIDE.U32 R2, R0, c[0x0][0x1e8], R2 ;  /* 0x00007a0000027a25 */ /* 0x000fe200078e0002 */
[----:B------:R-:W-:Y:S01]  /*0f30*/  UIMAD UR4, UR9, UR4, URZ ;  /* 0x00000004090472a4 */ /* 0x000fe2000f8e023f */
[----:B------:R-:W-:Y:S02]  /*0f40*/  IADD3 R5, R5, UR11, RZ ;  /* 0x0000000b05057c10 */ /* 0x000fe4000fffe0ff */
[----:B------:R-:W-:Y:S01]  /*0f50*/  IMAD.WIDE.U32 R22, R8, c[0x0][0x278], R6 ;  /* 0x00009e0008167a25 */ /* 0x000fe200078e0006 */
[----:B------:R-:W-:Y:S01]  /*0f60*/  UIMAD UR5, UR21, UR5, UR4 ;  /* 0x00000005150572a4 */ /* 0x000fe2000f8e0204 */
[----:B------:R-:W-:-:S02]  /*0f70*/  IADD3 R3, R3, UR6, RZ ;  /* 0x0000000603037c10 */ /* 0x000fc4000fffe0ff */
[----:B------:R-:W-:Y:S01]  /*0f80*/  IMAD.U32 R6, RZ, RZ, UR21 ;  /* 0x00000015ff067e24 */ /* 0x000fe2000f8e00ff */
[----:B------:R-:W-:Y:S01]  /*0f90*/  ULDC UR4, c[0x0][0x198] ;  /* 0x0000660000047ab9 */ /* 0x000fe20000000800 */
[----:B------:R-:W-:Y:S01]  /*0fa0*/  IMAD R0, R11, c[0x0][0x1d8], RZ ;  /* 0x000076000b007a24 */ /* 0x000fe200078e02ff */
[----:B------:R-:W-:Y:S01]  /*0fb0*/  UIADD3 UR8, -UR8, UR4, URZ ;  /* 0x0000000408087290 */ /* 0x000fe2000fffe13f */
[----:B------:R-:W-:Y:S01]  /*0fc0*/  IMAD.WIDE.U32 R6, R6, c[0x0][0x1b8], R4 ;  /* 0x00006e0006067a25 */ /* 0x000fe200078e0004 */
[----:B------:R-:W-:Y:S03]  /*0fd0*/  STL.64 [R1+0x30], R22 ;  /* 0x0000301601007387 */ /* 0x000fe60000100a00 */
[----:B------:R-:W-:Y:S01]  /*0fe0*/  IMAD R4, R247, c[0x0][0x178], RZ ;  /* 0x00005e00f7047a24 */ /* 0x000fe200078e02ff */
[----:B------:R-:W-:Y:S01]  /*0ff0*/  IADD3 R13, -R246, UR8, RZ ;  /* 0x00000008f60d7c10 */ /* 0x000fe2000fffe1ff */
[C---:B------:R-:W-:Y:S01]  /*1000*/  IMAD R0, R10.reuse, c[0x0][0x1dc], R0 ;  /* 0x000077000a007a24 */ /* 0x040fe200078e0200 */
[----:B------:R-:W-:Y:S01]  /*1010*/  IADD3 R7, R7, UR5, RZ ;  /* 0x0000000507077c10 */ /* 0x000fe2000fffe0ff */
[----:B------:R-:W-:Y:S01]  /*1020*/  IMAD.WIDE.U32 R8, R10, c[0x0][0x1d8], R2 ;  /* 0x000076000a087a25 */ /* 0x000fe200078e0002 */
[----:B------:R-:W-:Y:S01]  /*1030*/  ULDC.64 UR4, c[0x0][0x1d8] ;  /* 0x0000760000047ab9 */ /* 0x000fe20000000a00 */
[C---:B------:R-:W-:Y:S01]  /*1040*/  ISETP.LT.OR P1, PT, R13.reuse, 0x1, P4 ;  /* 0x000000010d00780c */ /* 0x040fe20002721670 */
[----:B------:R-:W-:Y:S01]  /*1050*/  USHF.L.U32 UR6, UR4, 0x6, URZ ;  /* 0x0000000604067899 */ /* 0x000fe2000800063f */
[----:B------:R-:W-:Y:S01]  /*1060*/  IMAD R12, R246, c[0x0][0x17c], R4 ;  /* 0x00005f00f60c7a24 */ /* 0x000fe200078e0204 */
[----:B------:R-:W-:Y:S01]  /*1070*/  LEA R2, P0, R8, c[0x0][0x1c0], 0x1 ;  /* 0x0000700008027a11 */ /* 0x000fe200078008ff */
[----:B------:R-:W-:Y:S01]  /*1080*/  IMAD.WIDE.U32 R4, R246, c[0x0][0x178], R18 ;  /* 0x00005e00f6047a25 */ /* 0x000fe200078e0012 */
[C---:B------:R-:W-:Y:S01]  /*1090*/  ISETP.LT.OR P5, PT, R13.reuse, 0x1, P2 ;  /* 0x000000010d00780c */ /* 0x040fe200017a1670 */
[----:B------:R-:W-:Y:S01]  /*10a0*/  USHF.L.U64.HI UR7, UR4, UR14, UR5 ;  /* 0x0000000e04077299 */ /* 0x000fe20008010205 */
[----:B------:R-:W-:Y:S01]  /*10b0*/  ISETP.LT.OR P3, PT, R13, 0x21, P4 ;  /* 0x000000210d00780c */ /* 0x000fe20002761670 */
[----:B------:R-:W-:Y:S01]  /*10c0*/  IMAD.IADD R0, R9, 0x1, R0 ;  /* 0x0000000109007824 */ /* 0x000fe200078e0200 */
[----:B------:R-:W-:Y:S01]  /*10d0*/  ISETP.LT.OR P6, PT, R13, 0x21, P2 ;  /* 0x000000210d00780c */ /* 0x000fe200017c1670 */
[----:B------:R-:W-:Y:S01]  /*10e0*/  IMAD.IADD R5, R5, 0x1, R12 ;  /* 0x0000000105057824 */ /* 0x000fe200078e020c */
[----:B------:R-:W-:Y:S01]  /*10f0*/  UIADD3 UR11, UP0, UR6, 0x80, URZ ;  /* 0x00000080060b7890 */ /* 0x000fe2000ff1e03f */
        /* <DEDUP_REMOVED lines=10> */
[----:B------:R-:W-:Y:S01]  /*11a0*/  ULDC.64 UR4, c[0x0][0x180] ;  /* 0x0000600000047ab9 */ /* 0x000fe20000000a00 */
[C---:B------:R-:W-:Y:S01]  /*11b0*/  IMAD R0, R10.reuse, c[0x0][0x1ac], R0 ;  /* 0x00006b000a007a24 */ /* 0x040fe200078e0200 */
[----:B------:R-:W-:Y:S01]  /*11c0*/  IADD3.X R5, R3, UR7, RZ, P0, !PT ;  /* 0x0000000703057c10 */ /* 0x000fe200087fe4ff */
[----:B------:R-:W-:Y:S01]  /*11d0*/  IMAD.WIDE.U32 R10, R10, c[0x0][0x1a8], R6 ;  /* 0x00006a000a0a7a25 */ /* 0x000fe200078e0006 */
[----:B------:R1:W-:Y:S01]  /*11e0*/  LDGSTS.E.BYPASS.LTC128B.128 [R12+0xc080], [R2.64+0x80], !P5 ;  /* 0x0c080080020c7fae */ /* 0x0003e2000e901d56 */
[C---:B------:R-:W-:Y:S01]  /*11f0*/  ISETP.LT.OR P5, PT, R13.reuse, 0x41, P4 ;  /* 0x000000410d00780c */ /* 0x040fe200027a1670 */
[----:B------:R-:W-:Y:S01]  /*1200*/  UIMAD UR4, UR12, UR4, URZ ;  /* 0x000000040c0472a4 */ /* 0x000fe2000f8e023f */
[----:B------:R-:W-:Y:S01]  /*1210*/  IMAD.U32 R6, RZ, RZ, UR6 ;  /* 0x00000006ff067e24 */ /* 0x000fe2000f8e00ff */
[----:B------:R2:W-:Y:S01]  /*1220*/  LDGSTS.E.BYPASS.LTC128B.128 [R12+0x9080], [R4.64], !P3 ;  /* 0x09080000040c7fae */ /* 0x0005e2000d901d56 */
[----:B------:R-:W-:Y:S01]  /*1230*/  ISETP.LT.OR P3, PT, R13, 0x41, P2 ;  /* 0x000000410d00780c */ /* 0x000fe20001761670 */
[----:B------:R-:W-:Y:S01]  /*1240*/  IMAD.IADD R0, R11, 0x1, R0 ;  /* 0x000000010b007824 */ /* 0x000fe200078e0200 */
[C---:B------:R-:W-:Y:S01]  /*1250*/  ISETP.LT.OR P4, PT, R13.reuse, 0x61, P4 ;  /* 0x000000610d00780c */ /* 0x040fe20002781670 */
[----:B------:R-:W-:Y:S01]  /*1260*/  UIMAD UR13, UR20, UR5, UR4 ;  /* 0x00000005140d72a4 */ /* 0x000fe2000f8e0204 */
[----:B------:R-:W-:Y:S01]  /*1270*/  IADD3 R6, P1, P0, R6, 0x80, R2 ;  /* 0x0000008006067810 */ /* 0x000fe2000783e002 */
[----:B------:R-:W-:Y:S01]  /*1280*/  IMAD.MOV.U32 R8, RZ, RZ, R14 ;  /* 0x000000ffff087224 */ /* 0x000fe200078e000e */
[----:B------:R-:W-:Y:S01]  /*1290*/  ISETP.LT.OR P2, PT, R13, 0x61, P2 ;  /* 0x000000610d00780c */ /* 0x000fe20001741670 */
[----:B------:R-:W-:Y:S01]  /*12a0*/  ULDC.64 UR4, c[0x0][0x1a8] ;  /* 0x00006a0000047ab9 */ /* 0x000fe20000000a00 */
[----:B------:R-:W-:Y:S01]  /*12b0*/  IADD3.X R7, RZ, UR7, R3, P1, P0 ;  /* 0x00000007ff077c10 */ /* 0x000fe20008fe0403 */
[----:B------:R-:W-:Y:S01]  /*12c0*/  USHF.L.U32 UR16, UR4, 0x6, URZ ;  /* 0x0000000604107899 */ /* 0x000fe2000800063f */
[----:B------:R-:W-:Y:S01]  /*12d0*/  IADD3 R9, R15, UR13, RZ ;  /* 0x0000000d0f097c10 */ /* 0x000fe2000fffe0ff */
[----:B------:R-:W-:Y:S01]  /*12e0*/  USHF.L.U64.HI UR13, UR4, UR14, UR5 ;  /* 0x0000000e040d7299 */ /* 0x000fe20008010205 */
[----:B------:R-:W-:Y:S01]  /*12f0*/  IMAD.MOV.U32 R223, RZ, RZ, 0x20 ;  /* 0x00000020ffdf7424 */ /* 0x000fe200078e00ff */
[----:B------:R3:W-:Y:S01]  /*1300*/  LDGSTS.E.BYPASS.LTC128B.128 [R12+0xd080], [R6.64], !P6 ;  /* 0x0d080000060c7fae */ /* 0x0007e2000f101d56 */
[----:B------:R-:W-:Y:S01]  /*1310*/  ISETP.GE.AND P6, PT, R18, c[0x0][0x19c], PT ;  /* 0x0000670012007a0c */ /* 0x000fe20003fc6270 */
[----:B------:R-:W-:-:S02]  /*1320*/  ULDC.64 UR4, c[0x0][0x178] ;  /* 0x00005e0000047ab9 */ /* 0x000fc40000000a00 */
[----:B------:R-:W-:Y:S02]  /*1330*/  UIMAD.WIDE.U32 UR26, UR24, UR4, URZ ;  /* 0x00000004181a72a5 */ /* 0x000fe4000f8e003f */
[----:B------:R-:W-:Y:S01]  /*1340*/  UIADD3 UR17, UP0, UR16, 0x80, URZ ;  /* 0x0000008010117890 */ /* 0x000fe2000ff1e03f */
[----:B-1----:R-:W-:-:S03]  /*1350*/  IADD3 R2, P1, R4, UR6, RZ ;  /* 0x0000000604027c10 */ /* 0x002fc6000ff3e0ff */
[----:B------:R-:W-:Y:S01]  /*1360*/  UIADD3.X UR25, URZ, UR13, URZ, UP0, !UPT ;  /* 0x0000000d3f197290 */ /* 0x000fe200087fe43f */
[----:B--2---:R-:W-:Y:S02]  /*1370*/  IADD3 R4, P0, R4, UR11, RZ ;  /* 0x0000000b04047c10 */ /* 0x004fe4000ff1e0ff */
[C---:B------:R-:W-:Y:S02]  /*1380*/  IADD3.X R3, R5.reuse, UR7, RZ, P1, !PT ;  /* 0x0000000705037c10 */ /* 0x040fe40008ffe4ff */
        /* <DEDUP_REMOVED lines=150> */
[----:B------:R-:W-:-:S03]  /*1cf0*/  IMAD.WIDE.U32 R32, R4, c[0x0][0x290], R20 ;  /* 0x0000a40004207a25 */ /* 0x000fc600078e0014 */
[----:B------:R-:W-:Y:S02]  /*1d00*/  LOP3.LUT R0, R0, 0xfffffffe, RZ, 0xc0, !PT ;  /* 0xfffffffe00007812 */ /* 0x000fe400078ec0ff */
[----:B------:R-:W-:Y:S01]  /*1d10*/  IADD3 R31, R33, UR6, RZ ;  /* 0x00000006211f7c10 */ /* 0x000fe2000fffe0ff */
[----:B------:R-:W-:Y:S01]  /*1d20*/  UIADD3 UR6, UR24, 0x1, URZ ;  /* 0x0000000118067890 */ /* 0x000fe2000fffe03f */
[----:B------:R2:W-:Y:S01]  /*1d30*/  STL.64 [R1+0x20], R32 ;  /* 0x0000202001007387 */ /* 0x0005e20000100a00 */
[----:B------:R-:W-:Y:S02]  /*1d40*/  IMAD.IADD R22, R5, 0x1, -R0 ;  /* 0x0000000105167824 */ /* 0x000fe400078e0a00 */
[----:B------:R-:W-:Y:S01]  /*1d50*/  @!P3 IMAD.SHL.U32 R0, R250, 0x10, RZ ;  /* 0x00000010fa00b824 */ /* 0x000fe200078e00ff */
[----:B------:R2:W-:Y:S01]  /*1d60*/  STL [R1+0x1c], R31 ;  /* 0x00001c1f01007387 */ /* 0x0005e20000100800 */
[----:B------:R-:W-:Y:S01]  /*1d70*/  UISETP.GE.AND UP0, UPT, UR6, UR18, UPT ;  /* 0x000000120600728c */ /* 0x000fe2000bf06270 */
[----:B-1----:R-:W-:-:S02]  /*1d80*/  LEA.HI R14, R29, R250, RZ, 0x2 ;  /* 0x000000fa1d0e7211 */ /* 0x002fc400078f10ff */
[----:B------:R1:W-:Y:S02]  /*1d90*/  @!P3 LDGSTS.E.BYPASS.LTC128B.128 [R0+0x20080], [R16.64] ;  /* 0x200800001000bfae */ /* 0x0003e4000b901d56 */
[--C-:B---3--:R-:W-:Y:S02]  /*1da0*/  SHF.R.S32.HI R10, RZ, 0x1f, R14.reuse ;  /* 0x0000001fff0a7819 */ /* 0x108fe4000001140e */
        /* <DEDUP_REMOVED lines=78> */
[----:B-1----:R-:W-:-:S02]  /*2290*/  LEA.HI R10, R2, R6, RZ, 0x2 ;  /* 0x00000006020a7211 */ /* 0x002fc400078f10ff */
        /* <DEDUP_REMOVED lines=34> */
.L_x_2007:
[----:B--2---:R-:W-:Y:S05]  /*24c0*/  BSYNC B0 ;  /* 0x0000000000007941 */ /* 0x004fea0003800000 */
.L_x_2006:
[----:B-12---:R-:W-:Y:S01]  /*24d0*/  SHF.R.S32.HI R2, RZ, 0x1f, R25 ;  /* 0x0000001fff027819 */ /* 0x006fe20000011419 */
        /* <DEDUP_REMOVED lines=104> */
.L_x_2010:
        /* <DEDUP_REMOVED lines=194> */
.L_x_2008:
        /* <DEDUP_REMOVED lines=532> */
.L_x_2009:
        /* <DEDUP_REMOVED lines=310> */
.L_x_2005:
[----:B------:R-:W-:Y:S05]  /*6c20*/  @P0 EXIT ;  /* 0x000000000000094d */ /* 0x000fea0003800000 */
[----:B------:R-:W-:Y:S01]  /*6c30*/  ULDC.64 UR10, c[0x0][0x338] ;  /* 0x0000ce00000a7ab9 */ /* 0x000fe20000000a00 */
[----:B------:R-:W-:Y:S01]  /*6c40*/  BAR.SYNC.DEFER_BLOCKING 0x1, 0x100 ;  /* 0x0044000000007b1d */ /* 0x000fe20000010000 */
[----:B------:R-:W-:Y:S01]  /*6c50*/  UISETP.NE.AND UP0, UPT, UR10, 0x1, UPT ;  /* 0x000000010a00788c */ /* 0x000fe2000bf05270 */
[----:B------:R-:W-:Y:S01]  /*6c60*/  ISETP.NE.AND P1, PT, R250, RZ, PT ;  /* 0x000000fffa00720c */ /* 0x000fe20003f25270 */
[----:B------:R-:W-:-:S03]  /*6c70*/  UIMAD.WIDE.U32 UR12, UR20, UR11, URZ ;  /* 0x0000000b140c72a5 */ /* 0x000fc6000f8e003f */
[----:B------:R-:W-:Y:S01]  /*6c80*/  ULDC UR6, c[0x0][0x358] ;  /* 0x0000d60000067ab9 */ /* 0x000fe20000000800 */
[----:B------:R-:W-:Y:S01]  /*6c90*/  BSSY B0, `(.L_x_2011) ;  /* 0x000001d000007945 */ /* 0x000fe20003800000 */
[----:B------:R-:W-:Y:S02]  /*6ca0*/  UIMAD UR6, UR19, UR6, URZ ;  /* 0x00000006130672a4 */ /* 0x000fe4000f8e023f */
[----:B------:R-:W-:Y:S02]  /*6cb0*/  ULDC UR11, c[0x0][0x2f4] ;  /* 0x0000bd00000b7ab9 */ /* 0x000fe40000000800 */
[----:B------:R-:W-:Y:S02]  /*6cc0*/  ULDC UR4, c[0x0][0x340] ;  /* 0x0000d00000047ab9 */ /* 0x000fe40000000800 */
[----:B------:R-:W-:Y:S02]  /*6cd0*/  UIMAD UR5, UR21, UR11, URZ ;  /* 0x0000000b150572a4 */ /* 0x000fe4000f8e023f */
[----:B------:R-:W-:-:S02]  /*6ce0*/  UMOV UR9, UR20 ;  /* 0x0000001400097c82 */ /* 0x000fc40008000000 */
[----:B------:R-:W-:Y:S02]  /*6cf0*/  UIMAD UR11, UR6, UR11, URZ ;  /* 0x0000000b060b72a4 */ /* 0x000fe4000f8e023f */
[----:B------:R-:W-:Y:S02]  /*6d00*/  @UP0 USHF.R.U32.HI UR9, URZ, UR4, UR13 ;  /* 0x000000043f090299 */ /* 0x000fe4000801160d */
[----:B------:R-:W-:Y:S02]  /*6d10*/  USHF.R.S32.HI UR4, URZ, 0x1f, UR5 ;  /* 0x0000001f3f047899 */ /* 0x000fe40008011405 */
        /* <DEDUP_REMOVED lines=11> */
[----:B------:R-:W-:Y:S01]  /*6dd0*/  IMAD.U32 R4, RZ, RZ, UR4 ;  /* 0x00000004ff047e24 */ /* 0x000fe2000f8e00ff */
[----:B------:R-:W-:Y:S02]  /*6de0*/  USHF.R.S32.HI UR10, URZ, 0x1f, UR21 ;  /* 0x0000001f3f0a7899 */ /* 0x000fe40008011415 */
[----:B------:R-:W-:Y:S01]  /*6df0*/  MOV R5, UR5 ;  /* 0x0000000500057c02 */ /* 0x000fe20008000f00 */
[----:B------:R-:W-:Y:S05]  /*6e00*/  @P1 BRA `(.L_x_2012) ;  /* 0x0000005000001947 */ /* 0x000fea0003800000 */
.L_x_2013:
[----:B------:R-:W2:Y:S01]  /*6e10*/  LDG.E.STRONG.GPU R0, [R4.64] ;  /* 0x0000001604007981 */ /* 0x000ea2000c1ef900 */
[----:B------:R-:W-:Y:S01]  /*6e20*/  YIELD ;  /* 0x0000000000007946 */ /* 0x000fe20003800000 */
[----:B--2---:R-:W-:Y:S01]  /*6e30*/  ISETP.NE.AND P0, PT, R0, UR11, PT ;  /* 0x0000000b00007c0c */ /* 0x004fe2000bf05270 */
[----:B------:R-:W-:-:S12]  /*6e40*/  CCTL.IVALL ;  /* 0x00000000ff00798f */ /* 0x000fd80002000000 */
[----:B------:R-:W-:Y:S05]  /*6e50*/  @P0 BRA `(.L_x_2013) ;  /* 0xffffffb000000947 */ /* 0x000fea000383ffff */
.L_x_2012:
[----:B------:R-:W-:Y:S05]  /*6e60*/  BSYNC B0 ;  /* 0x0000000000007941 */ /* 0x000fea0003800000 */
.L_x_2011:
[----:B------:R-:W-:Y:S01]  /*6e70*/  MOV R10, 0xffffffff ;  /* 0xffffffff000a7802 */ /* 0x000fe20000000f00 */
[----:B------:R-:W-:Y:S05]  /*6e80*/  BRA.CONV ~URZ, `(.L_x_2014) ;  /* 0x000000237f007947 */ /* 0x000fea000b800000 */
[----:B------:R-:W-:Y:S02]  /*6e90*/  MOV R2, 0x6eb0 ;  /* 0x00006eb000027802 */ /* 0x000fe40000000f00 */
[----:B------:R-:W-:Y:S05]  /*6ea0*/  CALL.REL.NOINC `($__internal_10_$__cuda_sm70_warpsync) ;  /* 0x00000d3000007944 */ /* 0x000fea0003c00000 */
.L_x_2014:
[----:B------:R-:W-:Y:S01]  /*6eb0*/  USHF.L.U32 UR4, UR19, 0xe, URZ ;  /* 0x0000000e13047899 */ /* 0x000fe2000800063f */
[----:B------:R-:W-:Y:S01]  /*6ec0*/  IMAD.U32 R2, RZ, RZ, UR9 ;  /* 0x00000009ff027e24 */ /* 0x000fe2000f8e00ff */
[----:B------:R-:W-:-:S06]  /*6ed0*/  NOP ;  /* 0x0000000000007918 */ /* 0x000fcc0000000000 */
[----:B------:R-:W-:Y:S01]  /*6ee0*/  USHF.R.S32.HI UR12, URZ, 0x1f, UR4 ;  /* 0x0000001f3f0c7899 */ /* 0x000fe20008011404 */
[C---:B------:R-:W-:Y:S01]  /*6ef0*/  IADD3 R8, P0, R250.reuse, UR4, RZ ;  /* 0x00000004fa087c10 */ /* 0x040fe2000ff1e0ff */
[----:B------:R-:W-:Y:S01]  /*6f00*/  IMAD.U32 R6, RZ, RZ, UR21 ;  /* 0x00000015ff067e24 */ /* 0x000fe2000f8e00ff */
[----:B------:R-:W-:Y:S02]  /*6f10*/  ULDC.64 UR4, c[0x0][0x328] ;  /* 0x0000ca0000047ab9 */ /* 0x000fe40000000a00 */
[----:B------:R-:W-:Y:S01]  /*6f20*/  UIMAD UR4, UR8, UR4, URZ ;  /* 0x00000004080472a4 */ /* 0x000fe2000f8e023f */
[----:B------:R-:W-:-:S03]  /*6f30*/  LEA.HI.X.SX32 R9, R250, UR12, 0x1, P0 ;  /* 0x0000000cfa097c11 */ /* 0x000fc600080f0eff */
[----:B------:R-:W-:Y:S02]  /*6f40*/  UIMAD UR12, UR9, UR5, UR4 ;  /* 0x00000005090c72a4 */ /* 0x000fe4000f8e0204 */
        /* <DEDUP_REMOVED lines=75> */
[----:B------:R-:W-:Y:S05]  /*7400*/  CALL.REL.NOINC `($__internal_10_$__cuda_sm70_warpsync) ;  /* 0x000007d000007944 */ /* 0x000fea0003c00000 */
.L_x_2015:
        /* <DEDUP_REMOVED lines=12> */
.L_x_2017:
[----:B------:R-:W-:Y:S05]  /*74d0*/  BSYNC B0 ;  /* 0x0000000000007941 */ /* 0x000fea0003800000 */
.L_x_2016:
[----:B------:R-:W-:Y:S01]  /*74e0*/  ULDC.64 UR4, c[0x0][0x348] ;  /* 0x0000d20000047ab9 */ /* 0x000fe20000000a00 */
[----:B------:R-:W-:Y:S01]  /*74f0*/  BSSY B0, `(.L_x_2018) ;  /* 0x000000b000007945 */ /* 0x000fe20003800000 */
[----:B------:R-:W-:-:S04]  /*7500*/  UIADD3 UR4, UP0, UR6, UR4, URZ ;  /* 0x0000000406047290 */ /* 0x000fc8000ff1e03f */
[----:B------:R-:W-:Y:S02]  /*7510*/  UIADD3.X UR5, UR7, UR5, URZ, UP0, !UPT ;  /* 0x0000000507057290 */ /* 0x000fe400087fe43f */
[----:B--2---:R-:W-:-:S04]  /*7520*/  MOV R4, UR4 ;  /* 0x0000000400047c02 */ /* 0x004fc80008000f00 */
[----:B------:R-:W-:Y:S01]  /*7530*/  MOV R5, UR5 ;  /* 0x0000000500057c02 */ /* 0x000fe20008000f00 */
[----:B------:R-:W-:Y:S05]  /*7540*/  @P1 BRA `(.L_x_2019) ;  /* 0x0000005000001947 */ /* 0x000fea0003800000 */
.L_x_2020:
[----:B------:R-:W2:Y:S01]  /*7550*/  LDG.E.STRONG.GPU R0, [R4.64] ;  /* 0x0000001604007981 */ /* 0x000ea2000c1ef900 */
[----:B------:R-:W-:Y:S01]  /*7560*/  YIELD ;  /* 0x0000000000007946 */ /* 0x000fe20003800000 */
[----:B--2---:R-:W-:Y:S01]  /*7570*/  ISETP.NE.AND P0, PT, R0, UR11, PT ;  /* 0x0000000b00007c0c */ /* 0x004fe2000bf05270 */
[----:B------:R-:W-:-:S12]  /*7580*/  CCTL.IVALL ;  /* 0x00000000ff00798f */ /* 0x000fd80002000000 */
[----:B------:R-:W-:Y:S05]  /*7590*/  @P0 BRA `(.L_x_2020) ;  /* 0xffffffb000000947 */ /* 0x000fea000383ffff */
.L_x_2019:
[----:B------:R-:W-:Y:S05]  /*75a0*/  BSYNC B0 ;  /* 0x0000000000007941 */ /* 0x000fea0003800000 */
.L_x_2018:
[----:B------:R-:W-:Y:S05]  /*75b0*/  BRA.CONV ~URZ, `(.L_x_2021) ;  /* 0x000000237f007947 */ /* 0x000fea000b800000 */
[----:B-1----:R-:W-:Y:S02]  /*75c0*/  MOV R2, 0x75e0 ;  /* 0x000075e000027802 */ /* 0x002fe40000000f00 */
[----:B------:R-:W-:Y:S05]  /*75d0*/  CALL.REL.NOINC `($__internal_10_$__cuda_sm70_warpsync) ;  /* 0x0000060000007944 */ /* 0x000fea0003c00000 */
.L_x_2021:
        /* <DEDUP_REMOVED lines=8> */
[----:B------:R-:W-:Y:S01]  /*7660*/  UIMAD UR4, UR10, UR4, URZ ;  /* 0x000000040a0472a4 */ /* 0x000fe2000f8e023f */
[----:B------:R-:W-:Y:S01]  /*7670*/  IMAD.U32 R0, RZ, RZ, UR21 ;  /* 0x00000015ff007e24 */ /* 0x000fe2000f8e00ff */
        /* <DEDUP_REMOVED lines=73> */
[----:B-1----:R-:W-:Y:S05]  /*7b10*/  CALL.REL.NOINC `($__internal_10_$__cuda_sm70_warpsync) ;  /* 0x000000c000007944 */ /* 0x002fea0003c00000 */
.L_x_2022:
        /* <DEDUP_REMOVED lines=12> */
        .weak           $__internal_10_$__cuda_sm70_warpsync
        .type           $__internal_10_$__cuda_sm70_warpsync,@function
        .size           $__internal_10_$__cuda_sm70_warpsync,(.L_x_2339 - $__internal_10_$__cuda_sm70_warpsync)
$__internal_10_$__cuda_sm70_warpsync:
[----:B------:R-:W-:Y:S01]  /*7be0*/  MOV R3, 0x0 ;  /* 0x0000000000037802 */ /* 0x000fe20000000f00 */
[----:B------:R-:W-:Y:S04]  /*7bf0*/  WARPSYNC R10 ;  /* 0x0000000a00007348 */ /* 0x000fe80003800000 */
[----:B------:R-:W-:Y:S05]  /*7c00*/  RET.REL.NODEC R2 `(_ZN7cutlass13device_kernelIN5flash19enable_sm80_to_sm89INS1_16FlashAttnBwdSm80INS1_25CollectiveMainloopBwdSm80ILi2ELi2EN4cute5tupleIJNS5_1CILi64EEENS7_ILi128EEES9_EEENS_6half_tEfNS_4arch4Sm80ELb1ELb0ELb0ELb0ELb1ELb0ELb0ELb0ELi2ELi2ELi2ELi2ELb0EEENS1_24CollectiveEpilogueBwdGQAISA_fSD_Li256ELb0ELb1EEENS1_25SingleTileBwdLPTSchedulerILb0ELi128ELb1EEEEEEEEEvNT_6ParamsE) ;  /* 0xffff83f002007950 */ /* 0x000fea0003c3ffff */
.L_x_2023:
        /* <DEDUP_REMOVED lines=15> */
.L_x_2339:


//--------------------- .text._ZN7cutlass13device_kernelIN5flash22FlashAttnBwdPreprocessIN4cute5tupleIJNS3_1CILi64EEENS5_ILi128EEEEEENS_6half_tEfNS_4arch4Sm80ELb1ELb0EEEEEvNT_6ParamsE --------------------------
	.section	.text._ZN7cutlass13device_kernelIN5flash22FlashAttnBwdPreprocessIN4cute5tupleIJNS3_1CILi64EEENS5_ILi128EEEEEENS_6half_tEfNS_4arch4Sm80ELb1ELb0EEEEEvNT_6ParamsE,"ax",@progbits
	.sectioninfo	@"SHI_REGISTERS=62"
	.align	128
.text._ZN7cutlass13device_kernelIN5flash22FlashAttnBwdPreprocessIN4cute5tupleIJNS3_1CILi64EEENS5_ILi128EEEEEENS_6half_tEfNS_4arch4Sm80ELb1ELb0EEEEEvNT_6ParamsE:
        .type           _ZN7cutlass13device_kernelIN5flash22FlashAttnBwdPreprocessIN4cute5tupleIJNS3_1CILi64EEENS5_ILi128EEEEEENS_6half_tEfNS_4arch4Sm80ELb1ELb0EEEEEvNT_6ParamsE,@function
        .size           _ZN7cutlass13device_kernelIN5flash22FlashAttnBwdPreprocessIN4cute5tupleIJNS3_1CILi64EEENS5_ILi128EEEEEENS_6half_tEfNS_4arch4Sm80ELb1ELb0EEEEEvNT_6ParamsE,(.L_x_2341 - _ZN7cutlass13device_kernelIN5flash22FlashAttnBwdPreprocessIN4cute5tupleIJNS3_1CILi64EEENS5_ILi128EEEEEENS_6half_tEfNS_4arch4Sm80ELb1ELb0EEEEEvNT_6ParamsE)
        .other          _ZN7cutlass13device_kernelIN5flash22FlashAttnBwdPreprocessIN4cute5tupleIJNS3_1CILi64EEENS5_ILi128EEEEEENS_6half_tEfNS_4arch4Sm80ELb1ELb0EEEEEvNT_6ParamsE,@"STO_CUDA_ENTRY STV_DEFAULT"
_ZN7cutlass13device_kernelIN5flash22FlashAttnBwdPreprocessIN4cute5tupleIJNS3_1CILi64EEENS5_ILi128EEEEEENS_6half_tEfNS_4arch4Sm80ELb1ELb0EEEEEvNT_6ParamsE:
[----:B------:R-:W-:Y:S02]  /*0000*/  MOV R1, c[0x0][0x28] ;  /* 0x00000a0000017a02 */ /* 0x000fe40000000f00 */
[----:B------:R-:W0:Y:S01]  /*0010*/  S2R R43, SR_TID.X ;  /* 0x00000000002b7919 */ /* 0x000e220000002100 */
[----:B------:R-:W-:-:S03]  /*0020*/  ULDC.64 UR6, c[0x0][0x118] ;  /* 0x0000460000067ab9 */ /* 0x000fc60000000a00 */
[----:B------:R-:W1:Y:S04]  /*0030*/  S2R R45, SR_CTAID.Y ;  /* 0x00000000002d7919 */ /* 0x000e680000002600 */
[----:B------:R-:W2:Y:S01]  /*0040*/  S2R R47, SR_CTAID.X ;  /* 0x00000000002f7919 */ /* 0x000ea20000002500 */
[----:B0-----:R-:W-:-:S04]  /*0050*/  SHF.R.S32.HI R0, RZ, 0x1f, R43 ;  /* 0x0000001fff007819 */ /* 0x001fc8000001142b */
[-C--:B------:R-:W-:Y:S02]  /*0060*/  LEA.HI R2, R0, R43.reuse, RZ, 0x4 ;  /* 0x0000002b00027211 */ /* 0x080fe400078f20ff */
[----:B-1----:R-:W-:Y:S02]  /*0070*/  SHF.R.S32.HI R42, RZ, 0x1f, R45 ;  /* 0x0000001fff2a7819 */ /* 0x002fe4000001142d */
[----:B------:R-:W-:Y:S02]  /*0080*/  LOP3.LUT R0, R2, 0xfffffff0, RZ, 0xc0, !PT ;  /* 0xfffffff002007812 */ /* 0x000fe400078ec0ff */
[----:B--2---:R-:W-:Y:S01]  /*0090*/  SHF.L.U32 R36, R47, 0x6, RZ ;  /* 0x000000062f247819 */ /* 0x004fe200000006ff */
[----:B------:R-:W-:Y:S01]  /*00a0*/  IMAD R4, R42, c[0x0][0x180], RZ ;  /* 0x000060002a047a24 */ /* 0x000fe200078e02ff */
[----:B------:R-:W-:Y:S01]  /*00b0*/  IADD3 R37, -R0, R43, RZ ;  /* 0x0000002b00257210 */ /* 0x000fe20007ffe1ff */
[----:B------:R-:W-:Y:S01]  /*00c0*/  IMAD R8, R42, c[0x0][0x1a0], RZ ;  /* 0x000068002a087a24 */ /* 0x000fe200078e02ff */
[----:B------:R-:W0:Y:S01]  /*00d0*/  S2R R0, SR_CTAID.Z ;  /* 0x0000000000007919 */ /* 0x000e220000002700 */
[----:B------:R-:W-:Y:S01]  /*00e0*/  IADD3 R44, -R36, c[0x0][0x168], RZ ;  /* 0x00005a00242c7a10 */ /* 0x000fe20007ffe1ff */
[----:B------:R-:W-:Y:S01]  /*00f0*/  IMAD R3, R45, c[0x0][0x184], R4 ;  /* 0x000061002d037a24 */ /* 0x000fe200078e0204 */
[----:B------:R-:W-:Y:S01]  /*0100*/  SHF.L.U32 R6, R37, 0x3, RZ ;  /* 0x0000000325067819 */ /* 0x000fe200000006ff */
[----:B------:R-:W-:Y:S01]  /*0110*/  IMAD R9, R45, c[0x0][0x1a4], R8 ;  /* 0x000069002d097a24 */ /* 0x000fe200078e0208 */
[----:B------:R-:W-:-:S02]  /*0120*/  SHF.R.S32.HI R2, RZ, 0x4, R2 ;  /* 0x00000004ff027819 */ /* 0x000fc40000011402 */
[--C-:B------:R-:W-:Y:S02]  /*0130*/  SHF.R.S32.HI R7, RZ, 0x1f, R6.reuse ;  /* 0x0000001fff077819 */ /* 0x100fe40000011406 */
[-C--:B------:R-:W-:Y:S02]  /*0140*/  ISETP.GE.AND P1, PT, R2, R44.reuse, PT ;  /* 0x0000002c0200720c */ /* 0x080fe40003f26270 */
[----:B------:R-:W-:Y:S01]  /*0150*/  ISETP.GE.AND P0, PT, R6, c[0x0][0x16c], PT ;  /* 0x00005b0006007a0c */ /* 0x000fe20003f06270 */
[C-C-:B------:R-:W-:Y:S01]  /*0160*/  IMAD.WIDE.U32 R4, R45.reuse, c[0x0][0x180], R6.reuse ;  /* 0x000060002d047a25 */ /* 0x140fe200078e0006 */
[----:B------:R-:W-:Y:S02]  /*0170*/  IADD3 R49, R2, 0x10, RZ ;  /* 0x0000001002317810 */ /* 0x000fe40007ffe0ff */
[----:B------:R-:W-:Y:S01]  /*0180*/  ISETP.LT.AND P4, PT, R6, c[0x0][0x16c], !P1 ;  /* 0x00005b0006007a0c */ /* 0x000fe20004f81270 */
[----:B------:R-:W-:Y:S01]  /*0190*/  IMAD.WIDE.U32 R26, R45, c[0x0][0x1a0], R6 ;  /* 0x000068002d1a7a25 */ /* 0x000fe200078e0006 */
[----:B------:R-:W-:-:S02]  /*01a0*/  ISETP.LT.AND P3, PT, R49, R44, !P0 ;  /* 0x0000002c3100720c */ /* 0x000fc40004761270 */
[----:B------:R-:W-:Y:S02]  /*01b0*/  IADD3 R51, R2, 0x20, RZ ;  /* 0x0000002002337810 */ /* 0x000fe40007ffe0ff */
[----:B------:R-:W-:Y:S02]  /*01c0*/  IADD3 R5, R5, R3, RZ ;  /* 0x0000000305057210 */ /* 0x000fe40007ffe0ff */
[----:B------:R-:W-:Y:S02]  /*01d0*/  SHF.R.S32.HI R3, RZ, 0x1f, R2 ;  /* 0x0000001fff037819 */ /* 0x000fe40000011402 */
[----:B0-----:R-:W-:Y:S01]  /*01e0*/  SHF.R.S32.HI R46, RZ, 0x1f, R0 ;  /* 0x0000001fff2e7819 */ /* 0x001fe20000011400 */
[----:B------:R-:W-:Y:S01]  /*01f0*/  IMAD.WIDE.U32 R24, R0, c[0x0][0x188], R4 ;  /* 0x0000620000187a25 */ /* 0x000fe200078e0004 */
[-C--:B------:R-:W-:Y:S02]  /*0200*/  ISETP.LT.AND P2, PT, R51, R44.reuse, !P0 ;  /* 0x0000002c3300720c */ /* 0x080fe40004741270 */
[----:B------:R-:W-:Y:S01]  /*0210*/  IADD3 R53, R2, 0x30, RZ ;  /* 0x0000003002357810 */ /* 0x000fe20007ffe0ff */
[----:B------:R-:W-:Y:S01]  /*0220*/  IMAD R11, R46, c[0x0][0x1a8], RZ ;  /* 0x00006a002e0b7a24 */ /* 0x000fe200078e02ff */
[----:B------:R-:W-:Y:S01]  /*0230*/  IADD3 R27, R27, R9, RZ ;  /* 0x000000091b1b7210 */ /* 0x000fe20007ffe0ff */
[----:B------:R-:W-:Y:S01]  /*0240*/  IMAD.WIDE R6, R47, 0x40, R2 ;  /* 0x000000402f067825 */ /* 0x000fe200078e0202 */
[----:B------:R-:W-:-:S02]  /*0250*/  ISETP.LT.AND P0, PT, R53, R44, !P0 ;  /* 0x0000002c3500720c */ /* 0x000fc40004701270 */
[----:B------:R-:W-:Y:S01]  /*0260*/  @P3 MOV R8, R24 ;  /* 0x0000001800083202 */ /* 0x000fe20000000f00 */
[----:B------:R-:W-:Y:S01]  /*0270*/  IMAD R9, R46, c[0x0][0x188], RZ ;  /* 0x000062002e097a24 */ /* 0x000fe200078e02ff */
[----:B------:R-:W-:Y:S01]  /*0280*/  @P3 IADD3 R13, P5, R6, 0x10, RZ ;  /* 0x00000010060d3810 */ /* 0x000fe20007fbe0ff */
[----:B------:R-:W-:Y:S01]  /*0290*/  IMAD R17, R0, c[0x0][0x1ac], R11 ;  /* 0x00006b0000117a24 */ /* 0x000fe200078e020b */
[----:B------:R-:W-:Y:S01]  /*02a0*/  @P3 IADD3 R12, P6, R6, 0x10, RZ ;  /* 0x00000010060c3810 */ /* 0x000fe20007fde0ff */
[C---:B------:R-:W-:Y:S01]  /*02b0*/  IMAD R9, R0.reuse, c[0x0][0x18c], R9 ;  /* 0x0000630000097a24 */ /* 0x040fe200078e0209 */
[-C--:B------:R-:W-:Y:S01]  /*02c0*/  @P3 IADD3.X R14, RZ, R7.reuse, RZ, P5, !PT ;  /* 0x00000007ff0e3210 */ /* 0x080fe20002ffe4ff */
[----:B------:R-:W-:Y:S01]  /*02d0*/  @P4 IMAD R11, R7, c[0x0][0x178], RZ ;  /* 0x00005e00070b4a24 */ /* 0x000fe200078e02ff */
[----:B------:R-:W-:Y:S01]  /*02e0*/  @P3 IADD3.X R16, RZ, R7, RZ, P6, !PT ;  /* 0x00000007ff103210 */ /* 0x000fe200037fe4ff */
[----:B------:R-:W-:Y:S01]  /*02f0*/  IMAD.WIDE.U32 R26, R0, c[0x0][0x1a8], R26 ;  /* 0x00006a00001a7a25 */ /* 0x000fe200078e001a */
[----:B------:R-:W-:-:S02]  /*0300*/  @P2 IADD3 R40, P6, R6, 0x20, RZ ;  /* 0x0000002006282810 */ /* 0x000fc40007fde0ff */
[----:B------:R-:W-:Y:S01]  /*0310*/  IADD3 R25, R25, R9, RZ ;  /* 0x0000000919197210 */ /* 0x000fe20007ffe0ff */
[C---:B------:R-:W-:Y:S01]  /*0320*/  @P4 IMAD R15, R6.reuse, c[0x0][0x17c], R11 ;  /* 0x00005f00060f4a24 */ /* 0x040fe200078e020b */
[C---:B------:R-:W-:Y:S01]  /*0330*/  @P2 IADD3 R11, P5, R6.reuse, 0x20, RZ ;  /* 0x00000020060b2810 */ /* 0x040fe20007fbe0ff */
[----:B------:R-:W-:Y:S01]  /*0340*/  @P4 IMAD R19, R7, c[0x0][0x198], RZ ;  /* 0x0000660007134a24 */ /* 0x000fe200078e02ff */
[-C--:B------:R-:W-:Y:S01]  /*0350*/  @P2 IADD3.X R41, RZ, R7.reuse, RZ, P6, !PT ;  /* 0x00000007ff292210 */ /* 0x080fe200037fe4ff */
[C---:B------:R-:W-:Y:S01]  /*0360*/  @P4 IMAD.WIDE.U32 R4, R6.reuse, c[0x0][0x178], R24 ;  /* 0x00005e0006044a25 */ /* 0x040fe200078e0018 */
[----:B------:R-:W-:Y:S02]  /*0370*/  @P2 IADD3.X R10, RZ, R7, RZ, P5, !PT ;  /* 0x00000007ff0a2210 */ /* 0x000fe40002ffe4ff */
[C---:B------:R-:W-:Y:S01]  /*0380*/  @P0 IADD3 R39, P5, R6.reuse, 0x30, RZ ;  /* 0x0000003006270810 */ /* 0x040fe20007fbe0ff */
[C---:B------:R-:W-:Y:S01]  /*0390*/  @P4 IMAD R19, R6.reuse, c[0x0][0x19c], R19 ;  /* 0x0000670006134a24 */ /* 0x040fe200078e0213 */
[----:B------:R-:W-:Y:S01]  /*03a0*/  @P0 IADD3 R32, P6, R6, 0x30, RZ ;  /* 0x0000003006200810 */ /* 0x000fe20007fde0ff */
[----:B------:R-:W-:Y:S01]  /*03b0*/  @P3 IMAD R14, R14, c[0x0][0x178], RZ ;  /* 0x00005e000e0e3a24 */ /* 0x000fe200078e02ff */
[----:B------:R-:W-:Y:S01]  /*03c0*/  IADD3 R27, R27, R17, RZ ;  /* 0x000000111b1b7210 */ /* 0x000fe20007ffe0ff */
[----:B------:R-:W-:Y:S01]  /*03d0*/  @P3 IMAD R17, R16, c[0x0][0x198], RZ ;  /* 0x0000660010113a24 */ /* 0x000fe200078e02ff */
[-C--:B------:R-:W-:Y:S01]  /*03e0*/  @P0 IADD3.X R48, RZ, R7.reuse, RZ, P5, !PT ;  /* 0x00000007ff300210 */ /* 0x080fe20002ffe4ff */
[----:B------:R-:W-:Y:S01]  /*03f0*/  @P2 IMAD R10, R10, c[0x0][0x178], RZ ;  /* 0x00005e000a0a2a24 */ /* 0x000fe200078e02ff */
[----:B------:R-:W-:Y:S01]  /*0400*/  @P0 IADD3.X R38, RZ, R7, RZ, P6, !PT ;  /* 0x00000007ff260210 */ /* 0x000fe200037fe4ff */
[----:B------:R-:W-:Y:S01]  /*0410*/  @P4 IMAD.WIDE.U32 R6, R6, c[0x0][0x198], R26 ;  /* 0x0000660006064a25 */ /* 0x000fe200078e001a */
[----:B------:R-:W-:-:S02]  /*0420*/  @P4 IADD3 R5, R5, R15, RZ ;  /* 0x0000000f05054210 */ /* 0x000fc40007ffe0ff */
[C---:B------:R-:W-:Y:S01]  /*0430*/  @P4 LEA R22, P5, R4.reuse, c[0x0][0x160], 0x1 ;  /* 0x0000580004164a11 */ /* 0x040fe200078a08ff */
[----:B------:R-:W-:Y:S01]  /*0440*/  @P4 IMAD.IADD R7, R7, 0x1, R19 ;  /* 0x0000000107074824 */ /* 0x000fe200078e0213 */
[----:B------:R-:W-:Y:S01]  /*0450*/  @P3 MOV R9, R25 ;  /* 0x0000001900093202 */ /* 0x000fe20000000f00 */
[C---:B------:R-:W-:Y:S01]  /*0460*/  @P3 IMAD R15, R13.reuse, c[0x0][0x17c], R14 ;  /* 0x00005f000d0f3a24 */ /* 0x040fe200078e020e */
[----:B------:R-:W-:Y:S01]  /*0470*/  @P4 LEA.HI.X R23, R4, c[0x0][0x164], R5, 0x1, P5 ;  /* 0x0000590004174a11 */ /* 0x000fe200028f0c05 */
[----:B------:R-:W-:Y:S01]  /*0480*/  @P3 IMAD R17, R12, c[0x0][0x19c], R17 ;  /* 0x000067000c113a24 */ /* 0x000fe200078e0211 */
[C---:B------:R-:W-:Y:S01]  /*0490*/  @P4 LEA R34, P5, R6.reuse, c[0x0][0x190], 0x1 ;  /* 0x0000640006224a11 */ /* 0x040fe200078a08ff */
[----:B------:R-:W-:Y:S01]  /*04a0*/  @P3 IMAD.WIDE.U32 R4, R13, c[0x0][0x178], R8 ;  /* 0x00005e000d043a25 */ /* 0x000fe200078e0008 */
[----:B------:R-:W-:Y:S01]  /*04b0*/  @P2 MOV R20, R24 ;  /* 0x0000001800142202 */ /* 0x000fe20000000f00 */
[----:B------:R-:W-:Y:S01]  /*04c0*/  CS2R R8, SRZ ;  /* 0x0000000000087805 */ /* 0x000fe2000001ff00 */
[----:B------:R-:W-:Y:S01]  /*04d0*/  @P4 LEA.HI.X R35, R6, c[0x0][0x194], R7, 0x1, P5 ;  /* 0x0000650006234a11 */ /* 0x000fe200028f0c07 */
[----:B------:R-:W-:Y:S01]  /*04e0*/  @P2 IMAD R33, R11, c[0x0][0x17c], R10 ;  /* 0x00005f000b212a24 */ /* 0x000fe200078e020a */
[----:B------:R-:W-:-:S02]  /*04f0*/  @P3 MOV R6, R26 ;  /* 0x0000001a00063202 */ /* 0x000fc40000000f00 */
[----:B------:R-:W-:Y:S02]  /*0500*/  @P3 MOV R7, R27 ;  /* 0x0000001b00073202 */ /* 0x000fe40000000f00 */
[----:B------:R-:W-:Y:S02]  /*0510*/  @P2 MOV R21, R25 ;  /* 0x0000001900152202 */ /* 0x000fe40000000f00 */
[----:B------:R-:W-:Y:S01]  /*0520*/  @P3 IADD3 R5, R5, R15, RZ ;  /* 0x0000000f05053210 */ /* 0x000fe20007ffe0ff */
[----:B------:R-:W-:Y:S01]  /*0530*/  @P3 IMAD.WIDE.U32 R12, R12, c[0x0][0x198], R6 ;  /* 0x000066000c0c3a25 */ /* 0x000fe200078e0006 */
[C---:B------:R-:W-:Y:S01]  /*0540*/  @P3 LEA R28, P5, R4.reuse, c[0x0][0x160], 0x1 ;  /* 0x00005800041c3a11 */ /* 0x040fe200078a08ff */
[----:B------:R-:W-:Y:S02]  /*0550*/  CS2R R6, SRZ ;  /* 0x0000000000067805 */ /* 0x000fe4000001ff00 */
[----:B------:R-:W-:Y:S01]  /*0560*/  @P2 IMAD.WIDE.U32 R20, R11, c[0x0][0x178], R20 ;  /* 0x00005e000b142a25 */ /* 0x000fe200078e0014 */
[----:B------:R-:W-:Y:S01]  /*0570*/  @P3 LEA.HI.X R29, R4, c[0x0][0x164], R5, 0x1, P5 ;  /* 0x00005900041d3a11 */ /* 0x000fe200028f0c05 */
[----:B------:R-:W-:Y:S01]  /*0580*/  CS2R R10, SRZ ;  /* 0x00000000000a7805 */ /* 0x000fe2000001ff00 */
[----:B------:R-:W-:Y:S01]  /*0590*/  CS2R R4, SRZ ;  /* 0x0000000000047805 */ /* 0x000fe2000001ff00 */
[----:B------:R-:W-:-:S02]  /*05a0*/  @P3 IADD3 R13, R13, R17, RZ ;  /* 0x000000110d0d3210 */ /* 0x000fc40007ffe0ff */
[C---:B------:R-:W-:Y:S01]  /*05b0*/  @P3 LEA R30, P5, R12.reuse, c[0x0][0x190], 0x1 ;  /* 0x000064000c1e3a11 */ /* 0x040fe200078a08ff */
[----:B------:R-:W-:Y:S01]  /*05c0*/  CS2R R14, SRZ ;  /* 0x00000000000e7805 */ /* 0x000fe2000001ff00 */
[----:B------:R0:W2:Y:S01]  /*05d0*/  @P4 LDG.E.128 R8, [R34.64] ;  /* 0x0000000622084981 */ /* 0x0000a2000c1e1d00 */
[----:B------:R-:W-:Y:S01]  /*05e0*/  CS2R R16, SRZ ;  /* 0x0000000000107805 */ /* 0x000fe2000001ff00 */
[----:B------:R-:W-:Y:S01]  /*05f0*/  @P3 LEA.HI.X R31, R12, c[0x0][0x194], R13, 0x1, P5 ;  /* 0x000065000c1f3a11 */ /* 0x000fe200028f0c0d */
[----:B------:R-:W-:Y:S01]  /*0600*/  CS2R R18, SRZ ;  /* 0x0000000000127805 */ /* 0x000fe2000001ff00 */
[----:B------:R1:W3:Y:S01]  /*0610*/  @P4 LDG.E.128 R4, [R22.64] ;  /* 0x0000000616044981 */ /* 0x0002e2000c1e1d00 */
[----:B------:R-:W-:-:S04]  /*0620*/  CS2R R12, SRZ ;  /* 0x00000000000c7805 */ /* 0x000fc8000001ff00 */
[----:B------:R4:W3:Y:S04]  /*0630*/  @P3 LDG.E.128 R16, [R30.64] ;  /* 0x000000061e103981 */ /* 0x0008e8000c1e1d00 */
[----:B------:R0:W3:Y:S01]  /*0640*/  @P3 LDG.E.128 R12, [R28.64] ;  /* 0x000000061c0c3981 */ /* 0x0000e2000c1e1d00 */
[----:B-1----:R-:W-:Y:S01]  /*0650*/  @P2 MOV R22, R26 ;  /* 0x0000001a00162202 */ /* 0x002fe20000000f00 */
[----:B------:R-:W-:Y:S01]  /*0660*/  @P2 IMAD R41, R41, c[0x0][0x198], RZ ;  /* 0x0000660029292a24 */ /* 0x000fe200078e02ff */
[----:B------:R-:W-:Y:S01]  /*0670*/  @P2 MOV R23, R27 ;  /* 0x0000001b00172202 */ /* 0x000fe20000000f00 */
[----:B------:R-:W-:Y:S02]  /*0680*/  @P0 IMAD R48, R48, c[0x0][0x178], RZ ;  /* 0x00005e0030300a24 */ /* 0x000fe400078e02ff */
[----:B------:R-:W-:-:S02]  /*0690*/  @P2 IMAD R55, R40, c[0x0][0x19c], R41 ;  /* 0x0000670028372a24 */ /* 0x000fc400078e0229 */
[----:B------:R-:W-:-:S04]  /*06a0*/  @P2 IMAD.WIDE.U32 R22, R40, c[0x0][0x198], R22 ;  /* 0x0000660028162a25 */ /* 0x000fc800078e0016 */
[----:B0-----:R-:W-:Y:S02]  /*06b0*/  @P0 IMAD R35, R38, c[0x0][0x198], RZ ;  /* 0x0000660026230a24 */ /* 0x001fe400078e02ff */
[C---:B------:R-:W-:Y:S02]  /*06c0*/  @P0 IMAD R41, R39.reuse, c[0x0][0x17c], R48 ;  /* 0x00005f0027290a24 */ /* 0x040fe400078e0230 */
[----:B------:R-:W-:Y:S01]  /*06d0*/  @P0 IMAD.WIDE.U32 R24, R39, c[0x0][0x178], R24 ;  /* 0x00005e0027180a25 */ /* 0x000fe200078e0018 */
[----:B------:R-:W-:Y:S02]  /*06e0*/  @P2 IADD3 R33, R21, R33, RZ ;  /* 0x0000002115212210 */ /* 0x000fe40007ffe0ff */
[----:B------:R-:W-:Y:S01]  /*06f0*/  @P2 LEA R54, P3, R20, c[0x0][0x160], 0x1 ;  /* 0x0000580014362a11 */ /* 0x000fe200078608ff */
[C---:B------:R-:W-:Y:S01]  /*0700*/  @P0 IMAD R35, R32.reuse, c[0x0][0x19c], R35 ;  /* 0x0000670020230a24 */ /* 0x040fe200078e0223 */
[----:B------:R-:W-:Y:S01]  /*0710*/  @P2 IADD3 R21, R23, R55, RZ ;  /* 0x0000003717152210 */ /* 0x000fe20007ffe0ff */
[----:B------:R-:W-:Y:S01]  /*0720*/  @P0 IMAD.WIDE.U32 R28, R32, c[0x0][0x198], R26 ;  /* 0x00006600201c0a25 */ /* 0x000fe200078e001a */
[----:B------:R-:W-:-:S02]  /*0730*/  @P0 IADD3 R23, R25, R41, RZ ;  /* 0x0000002919170210 */ /* 0x000fc40007ffe0ff */
[----:B------:R-:W-:Y:S02]  /*0740*/  @P2 LEA R56, P5, R22, c[0x0][0x190], 0x1 ;  /* 0x0000640016382a11 */ /* 0x000fe400078a08ff */
[----:B------:R-:W-:Y:S02]  /*0750*/  @P0 LEA R38, P4, R24, c[0x0][0x160], 0x1 ;  /* 0x0000580018260a11 */ /* 0x000fe400078808ff */
[----:B------:R-:W-:Y:S02]  /*0760*/  @P2 LEA.HI.X R55, R20, c[0x0][0x164], R33, 0x1, P3 ;  /* 0x0000590014372a11 */ /* 0x000fe400018f0c21 */
[----:B------:R-:W-:Y:S02]  /*0770*/  @P0 IADD3 R35, R29, R35, RZ ;  /* 0x000000231d230210 */ /* 0x000fe40007ffe0ff */
[----:B------:R-:W-:Y:S02]  /*0780*/  @P0 LEA R40, P3, R28, c[0x0][0x190], 0x1 ;  /* 0x000064001c280a11 */ /* 0x000fe400078608ff */
[----:B------:R-:W-:-:S02]  /*0790*/  @P2 LEA.HI.X R57, R22, c[0x0][0x194], R21, 0x1, P5 ;  /* 0x0000650016392a11 */ /* 0x000fc400028f0c15 */
[----:B------:R-:W-:Y:S01]  /*07a0*/  @P0 LEA.HI.X R39, R24, c[0x0][0x164], R23, 0x1, P4 ;  /* 0x0000590018270a11 */ /* 0x000fe200020f0c17 */
[----:B------:R-:W-:Y:S01]  /*07b0*/  CS2R R20, SRZ ;  /* 0x0000000000147805 */ /* 0x000fe2000001ff00 */
[----:B------:R-:W-:Y:S01]  /*07c0*/  CS2R R22, SRZ ;  /* 0x0000000000167805 */ /* 0x000fe2000001ff00 */
[----:B------:R-:W-:Y:S01]  /*07d0*/  CS2R R24, SRZ ;  /* 0x0000000000187805 */ /* 0x000fe2000001ff00 */
[----:B------:R-:W-:Y:S01]  /*07e0*/  CS2R R26, SRZ ;  /* 0x00000000001a7805 */ /* 0x000fe2000001ff00 */
[----:B------:R-:W-:Y:S01]  /*07f0*/  @P0 LEA.HI.X R41, R28, c[0x0][0x194], R35, 0x1, P3 ;  /* 0x000065001c290a11 */ /* 0x000fe200018f0c23 */
[----:B----4-:R-:W-:Y:S01]  /*0800*/  CS2R R30, SRZ ;  /* 0x00000000001e7805 */ /* 0x010fe2000001ff00 */
[----:B------:R-:W-:Y:S01]  /*0810*/  CS2R R28, SRZ ;  /* 0x00000000001c7805 */ /* 0x000fe2000001ff00 */
[----:B------:R-:W-:Y:S01]  /*0820*/  CS2R R32, SRZ ;  /* 0x0000000000207805 */ /* 0x000fe2000001ff00 */
[----:B------:R-:W-:Y:S01]  /*0830*/  CS2R R34, SRZ ;  /* 0x0000000000227805 */ /* 0x000fe2000001ff00 */
[----:B------:R0:W4:Y:S04]  /*0840*/  @P2 LDG.E.128 R20, [R54.64] ;  /* 0x0000000636142981 */ /* 0x000128000c1e1d00 */
[----:B------:R1:W4:Y:S04]  /*0850*/  @P2 LDG.E.128 R24, [R56.64] ;  /* 0x0000000638182981 */ /* 0x000328000c1e1d00 */
[----:B------:R0:W4:Y:S04]  /*0860*/  @P0 LDG.E.128 R28, [R38.64] ;  /* 0x00000006261c0981 */ /* 0x000128000c1e1d00 */
[----:B------:R0:W4:Y:S01]  /*0870*/  @P0 LDG.E.128 R32, [R40.64] ;  /* 0x0000000628200981 */ /* 0x000122000c1e1d00 */
[----:B------:R-:W-:-:S04]  /*0880*/  ISETP.GT.AND P0, PT, R43, 0x3f, PT ;  /* 0x0000003f2b00780c */ /* 0x000fc80003f04270 */
[----:B------:R-:W-:-:S13]  /*0890*/  ISETP.GE.OR P2, PT, R43, R44, P0 ;  /* 0x0000002c2b00720c */ /* 0x000fda0000746670 */
[----:B0-----:R-:W-:Y:S02]  /*08a0*/  @!P2 SHF.R.S32.HI R55, RZ, 0x1f, R43 ;  /* 0x0000001fff37a819 */ /* 0x001fe4000001142b */
[----:B------:R-:W-:Y:S01]  /*08b0*/  @!P2 IADD3 R54, P3, R36, R43, RZ ;  /* 0x0000002b2436a210 */ /* 0x000fe20007f7e0ff */
[----:B------:R-:W-:-:S03]  /*08c0*/  @!P2 IMAD R48, R42, c[0x0][0x1e0], RZ ;  /* 0x000078002a30aa24 */ /* 0x000fc600078e02ff */
[----:B------:R-:W-:Y:S01]  /*08d0*/  @!P2 LEA.HI.X.SX32 R55, R36, R55, 0x1, P3 ;  /* 0x000000372437a211 */ /* 0x000fe200018f0eff */
[----:B-1----:R-:W-:-:S04]  /*08e0*/  @!P2 IMAD R57, R45, c[0x0][0x1e4], R48 ;  /* 0x000079002d39aa24 */ /* 0x002fc800078e0230 */
[----:B------:R-:W-:-:S04]  /*08f0*/  @!P2 IMAD.WIDE.U32 R54, R45, c[0x0][0x1e0], R54 ;  /* 0x000078002d36aa25 */ /* 0x000fc800078e0036 */
[----:B------:R-:W-:Y:S02]  /*0900*/  @!P2 IMAD R39, R46, c[0x0][0x1e8], RZ ;  /* 0x00007a002e27aa24 */ /* 0x000fe400078e02ff */
[----:B------:R-:W-:Y:S02]  /*0910*/  @!P2 IMAD.IADD R55, R55, 0x1, R57 ;  /* 0x000000013737a824 */ /* 0x000fe400078e0239 */
[C---:B------:R-:W-:Y:S02]  /*0920*/  @!P2 IMAD R41, R0.reuse, c[0x0][0x1ec], R39 ;  /* 0x00007b000029aa24 */ /* 0x040fe400078e0227 */
[----:B------:R-:W-:Y:S01]  /*0930*/  @!P2 IMAD.WIDE.U32 R38, R0, c[0x0][0x1e8], R54 ;  /* 0x00007a000026aa25 */ /* 0x000fe200078e0036 */
[----:B------:R-:W-:-:S04]  /*0940*/  MOV R50, 0x7f800000 ;  /* 0x7f80000000327802 */ /* 0x000fc80000000f00 */
[----:B------:R-:W-:Y:S02]  /*0950*/  @!P2 IADD3 R39, R39, R41, RZ ;  /* 0x000000292727a210 */ /* 0x000fe40007ffe0ff */
[----:B------:R-:W-:-:S04]  /*0960*/  @!P2 LEA R40, P3, R38, c[0x0][0x1d8], 0x2 ;  /* 0x000076002628aa11 */ /* 0x000fc800078610ff */
[----:B------:R-:W-:-:S05]  /*0970*/  @!P2 LEA.HI.X R41, R38, c[0x0][0x1dc], R39, 0x2, P3 ;  /* 0x000077002629aa11 */ /* 0x000fca00018f1427 */
[----:B------:R0:W5:Y:S01]  /*0980*/  @!P2 LDG.E R50, [R40.64] ;  /* 0x000000062832a981 */ /* 0x000162000c1e1900 */
[----:B------:R-:W-:Y:S01]  /*0990*/  ISETP.NE.AND P2, PT, R37, RZ, PT ;  /* 0x000000ff2500720c */ /* 0x000fe20003f45270 */
[----:B--2---:R-:W-:Y:S02]  /*09a0*/  HADD2.F32 R55, -RZ, R8.H1_H1 ;  /* 0x30000008ff377230 */ /* 0x004fe40000004100 */
[--C-:B---3--:R-:W-:Y:S02]  /*09b0*/  HADD2.F32 R52, -RZ, R4.reuse.H1_H1 ;  /* 0x30000004ff347230 */ /* 0x108fe40000004100 */
[----:B------:R-:W-:Y:S02]  /*09c0*/  HADD2.F32 R38, -RZ, R4.H0_H0 ;  /* 0x20000004ff267230 */ /* 0x000fe40000004100 */
[----:B------:R-:W-:Y:S01]  /*09d0*/  HADD2.F32 R57, -RZ, R8.H0_H0 ;  /* 0x20000008ff397230 */ /* 0x000fe20000004100 */
[----:B------:R-:W-:Y:S01]  /*09e0*/  FMUL.FTZ R54, R52, R55 ;  /* 0x0000003734367220 */ /* 0x000fe20000410000 */
[----:B0-----:R-:W-:-:S02]  /*09f0*/  HADD2.F32 R40, -RZ, R10.H0_H0 ;  /* 0x2000000aff287230 */ /* 0x001fc40000004100 */
[----:B------:R-:W-:Y:S02]  /*0a00*/  HADD2.F32 R41, -RZ, R10.H1_H1 ;  /* 0x3000000aff297230 */ /* 0x000fe40000004100 */
[----:B------:R-:W-:Y:S02]  /*0a10*/  HADD2.F32 R10, -RZ, R12.H1_H1 ;  /* 0x3000000cff0a7230 */ /* 0x000fe40000004100 */
[----:B------:R-:W-:Y:S01]  /*0a20*/  HADD2.F32 R59, -RZ, R16.H1_H1 ;  /* 0x30000010ff3b7230 */ /* 0x000fe20000004100 */
[----:B------:R-:W-:Y:S01]  /*0a30*/  FFMA.FTZ R38, R38, R57, R54 ;  /* 0x0000003926267223 */ /* 0x000fe20000010036 */
[----:B------:R-:W-:Y:S02]  /*0a40*/  HADD2.F32 R4, -RZ, R5.H0_H0 ;  /* 0x20000005ff047230 */ /* 0x000fe40000004100 */
[--C-:B------:R-:W-:Y:S02]  /*0a50*/  HADD2.F32 R55, -RZ, R9.reuse.H0_H0 ;  /* 0x20000009ff377230 */ /* 0x100fe40000004100 */
[----:B------:R-:W-:-:S02]  /*0a60*/  HADD2.F32 R52, -RZ, R9.H1_H1 ;  /* 0x30000009ff347230 */ /* 0x000fc40000004100 */
[--C-:B------:R-:W-:Y:S02]  /*0a70*/  HADD2.F32 R9, -RZ, R11.reuse.H0_H0 ;  /* 0x2000000bff097230 */ /* 0x100fe40000004100 */
[----:B------:R-:W-:Y:S01]  /*0a80*/  HADD2.F32 R8, -RZ, R11.H1_H1 ;  /* 0x3000000bff087230 */ /* 0x000fe20000004100 */
[----:B------:R-:W-:Y:S01]  /*0a90*/  FMUL.FTZ R10, R10, R59 ;  /* 0x0000003b0a0a7220 */ /* 0x000fe20000410000 */
[----:B------:R-:W-:Y:S02]  /*0aa0*/  HADD2.F32 R12, -RZ, R12.H0_H0 ;  /* 0x2000000cff0c7230 */ /* 0x000fe40000004100 */
[----:B------:R-:W-:Y:S01]  /*0ab0*/  HADD2.F32 R11, -RZ, R16.H0_H0 ;  /* 0x20000010ff0b7230 */ /* 0x000fe20000004100 */
[----:B------:R-:W-:Y:S01]  /*0ac0*/  FFMA.FTZ R38, R4, R55, R38 ;  /* 0x0000003704267223 */ /* 0x000fe20000010026 */
[----:B------:R-:W-:Y:S02]  /*0ad0*/  HADD2.F32 R39, -RZ, R5.H1_H1 ;  /* 0x30000005ff277230 */ /* 0x000fe40000004100 */
[----:B------:R-:W-:Y:S01]  /*0ae0*/  HADD2.F32 R4, -RZ, R13.H0_H0 ;  /* 0x2000000dff047230 */ /* 0x000fe20000004100 */
[----:B------:R-:W-:Y:S01]  /*0af0*/  FFMA.FTZ R11, R12, R11, R10 ;  /* 0x0000000b0c0b7223 */ /* 0x000fe2000001000a */
[----:B------:R-:W-:Y:S01]  /*0b00*/  HADD2.F32 R55, -RZ, R17.H0_H0 ;  /* 0x20000011ff377230 */ /* 0x000fe20000004100 */
[----:B------:R-:W-:Y:S01]  /*0b10*/  FFMA.FTZ R38, R39, R52, R38 ;  /* 0x0000003427267223 */ /* 0x000fe20000010026 */
[----:B------:R-:W-:-:S02]  /*0b20*/  HADD2.F32 R5, -RZ, R6.H0_H0 ;  /* 0x20000006ff057230 */ /* 0x000fc40000004100 */
[----:B------:R-:W-:Y:S01]  /*0b30*/  HADD2.F32 R13, -RZ, R13.H1_H1 ;  /* 0x3000000dff0d7230 */ /* 0x000fe20000004100 */
[----:B------:R-:W-:Y:S01]  /*0b40*/  FFMA.FTZ R11, R4, R55, R11 ;  /* 0x00000037040b7223 */ /* 0x000fe2000001000b */
[----:B------:R-:W-:Y:S01]  /*0b50*/  HADD2.F32 R10, -RZ, R17.H1_H1 ;  /* 0x30000011ff0a7230 */ /* 0x000fe20000004100 */
        /* <DEDUP_REMOVED lines=11> */
[----:B------:R-:W-:-:S03]  /*0c10*/  HADD2.F32 R6, -RZ, R19.H0_H0 ;  /* 0x20000013ff067230 */ /* 0x000fc60000004100 */
[----:B------:R-:W-:Y:S01]  /*0c20*/  FFMA.FTZ R11, R14, R11, R4 ;  /* 0x0000000b0e0b7223 */ /* 0x000fe20000010004 */
[----:B------:R-:W-:Y:S02]  /*0c30*/  HADD2.F32 R4, -RZ, R19.H1_H1 ;  /* 0x30000013ff047230 */ /* 0x000fe40000004100 */
[--C-:B----4-:R-:W-:Y:S02]  /*0c40*/  HADD2.F32 R12, -RZ, R20.reuse.H0_H0 ;  /* 0x20000014ff0c7230 */ /* 0x110fe40000004100 */
[----:B------:R-:W-:Y:S02]  /*0c50*/  HADD2.F32 R20, -RZ, R20.H1_H1 ;  /* 0x30000014ff147230 */ /* 0x000fe40000004100 */
[----:B------:R-:W-:Y:S02]  /*0c60*/  HADD2.F32 R19, -RZ, R24.H1_H1 ;  /* 0x30000018ff137230 */ /* 0x000fe40000004100 */
[--C-:B------:R-:W-:Y:S02]  /*0c70*/  HADD2.F32 R39, -RZ, R25.reuse.H0_H0 ;  /* 0x20000019ff277230 */ /* 0x100fe40000004100 */
[----:B------:R-:W-:-:S02]  /*0c80*/  HADD2.F32 R18, -RZ, R25.H1_H1 ;  /* 0x30000019ff127230 */ /* 0x000fc40000004100 */
[----:B------:R-:W-:Y:S02]  /*0c90*/  HADD2.F32 R14, -RZ, R28.H1_H1 ;  /* 0x3000001cff0e7230 */ /* 0x000fe40000004100 */
[----:B------:R-:W-:Y:S01]  /*0ca0*/  HADD2.F32 R25, -RZ, R32.H1_H1 ;  /* 0x30000020ff197230 */ /* 0x000fe20000004100 */
[----:B------:R-:W-:Y:S01]  /*0cb0*/  FMUL.FTZ R20, R20, R19 ;  /* 0x0000001314147220 */ /* 0x000fe20000410000 */
[----:B------:R-:W-:Y:S02]  /*0cc0*/  HADD2.F32 R17, -RZ, R24.H0_H0 ;  /* 0x20000018ff117230 */ /* 0x000fe40000004100 */
[----:B------:R-:W-:Y:S01]  /*0cd0*/  HADD2.F32 R28, -RZ, R28.H0_H0 ;  /* 0x2000001cff1c7230 */ /* 0x000fe20000004100 */
[----:B------:R-:W-:Y:S01]  /*0ce0*/  FMUL.FTZ R14, R14, R25 ;  /* 0x000000190e0e7220 */ /* 0x000fe20000410000 */
[----:B------:R-:W-:Y:S01]  /*0cf0*/  HADD2.F32 R19, -RZ, R32.H0_H0 ;  /* 0x20000020ff137230 */ /* 0x000fe20000004100 */
[----:B------:R-:W-:Y:S01]  /*0d00*/  FFMA.FTZ R20, R12, R17, R20 ;  /* 0x000000110c147223 */ /* 0x000fe20000010014 */
[----:B------:R-:W-:-:S02]  /*0d10*/  HADD2.F32 R16, -RZ, R21.H0_H0 ;  /* 0x20000015ff107230 */ /* 0x000fc40000004100 */
[----:B------:R-:W-:Y:S01]  /*0d20*/  HADD2.F32 R7, -RZ, R7.H1_H1 ;  /* 0x30000007ff077230 */ /* 0x000fe20000004100 */
[----:B------:R-:W-:Y:S01]  /*0d30*/  FFMA.FTZ R19, R28, R19, R14 ;  /* 0x000000131c137223 */ /* 0x000fe2000001000e */
[----:B------:R-:W-:Y:S02]  /*0d40*/  HADD2.F32 R12, -RZ, R29.H0_H0 ;  /* 0x2000001dff0c7230 */ /* 0x000fe40000004100 */
[----:B------:R-:W-:Y:S01]  /*0d50*/  HADD2.F32 R17, -RZ, R33.H0_H0 ;  /* 0x20000021ff117230 */ /* 0x000fe20000004100 */
[----:B------:R-:W-:Y:S01]  /*0d60*/  FFMA.FTZ R16, R16, R39, R20 ;  /* 0x0000002710107223 */ /* 0x000fe20000010014 */
[----:B------:R-:W-:Y:S01]  /*0d70*/  HADD2.F32 R21, -RZ, R21.H1_H1 ;  /* 0x30000015ff157230 */ /* 0x000fe20000004100 */
[----:B------:R-:W-:Y:S01]  /*0d80*/  FFMA.FTZ R7, R7, R8, R9 ;  /* 0x0000000807077223 */ /* 0x000fe20000010009 */
[----:B------:R-:W-:Y:S01]  /*0d90*/  HADD2.F32 R29, -RZ, R29.H1_H1 ;  /* 0x3000001dff1d7230 */ /* 0x000fe20000004100 */
[----:B------:R-:W-:Y:S01]  /*0da0*/  FFMA.FTZ R19, R12, R17, R19 ;  /* 0x000000110c137223 */ /* 0x000fe20000010013 */
[----:B------:R-:W-:Y:S01]  /*0db0*/  HADD2.F32 R14, -RZ, R33.H1_H1 ;  /* 0x30000021ff0e7230 */ /* 0x000fe20000004100 */
[----:B------:R-:W-:Y:S01]  /*0dc0*/  FFMA.FTZ R16, R21, R18, R16 ;  /* 0x0000001215107223 */ /* 0x000fe20000010010 */
[----:B------:R-:W-:-:S02]  /*0dd0*/  HADD2.F32 R9, -RZ, R22.H0_H0 ;  /* 0x20000016ff097230 */ /* 0x000fc40000004100 */
[----:B------:R-:W-:Y:S01]  /*0de0*/  HADD2.F32 R10, -RZ, R26.H0_H0 ;  /* 0x2000001aff0a7230 */ /* 0x000fe20000004100 */
[----:B------:R-:W-:Y:S01]  /*0df0*/  FFMA.FTZ R14, R29, R14, R19 ;  /* 0x0000000e1d0e7223 */ /* 0x000fe20000010013 */
[----:B------:R-:W-:Y:S02]  /*0e00*/  HADD2.F32 R5, -RZ, R15.H0_H0 ;  /* 0x2000000fff057230 */ /* 0x000fe40000004100 */
[----:B------:R-:W-:Y:S02]  /*0e10*/  HADD2.F32 R12, -RZ, R30.H0_H0 ;  /* 0x2000001eff0c7230 */ /* 0x000fe40000004100 */
[----:B------:R-:W-:Y:S01]  /*0e20*/  HADD2.F32 R17, -RZ, R34.H0_H0 ;  /* 0x20000022ff117230 */ /* 0x000fe20000004100 */
[----:B------:R-:W-:Y:S01]  /*0e30*/  FFMA.FTZ R9, R9, R10, R16 ;  /* 0x0000000a09097223 */ /* 0x000fe20000010010 */
[----:B------:R-:W-:Y:S02]  /*0e40*/  HADD2.F32 R22, -RZ, R22.H1_H1 ;  /* 0x30000016ff167230 */ /* 0x000fe40000004100 */
        /* <DEDUP_REMOVED lines=10> */
[----:B------:R-:W-:Y:S01]  /*0ef0*/  HADD2.F32 R10, -RZ, R35.H0_H0 ;  /* 0x20000023ff0a7230 */ /* 0x000fe20000004100 */
[----:B------:R-:W-:Y:S01]  /*0f00*/  FFMA.FTZ R11, R6, R11, R13 ;  /* 0x0000000b060b7223 */ /* 0x000fe2000001000d */
[----:B------:R-:W-:Y:S02]  /*0f10*/  HADD2.F32 R23, -RZ, R23.H1_H1 ;  /* 0x30000017ff177230 */ /* 0x000fe40000004100 */
[----:B------:R-:W-:Y:S01]  /*0f20*/  HADD2.F32 R8, -RZ, R27.H1_H1 ;  /* 0x3000001bff087230 */ /* 0x000fe20000004100 */
[----:B------:R-:W-:Y:S01]  /*0f30*/  FFMA.FTZ R9, R9, R10, R12 ;  /* 0x0000000a09097223 */ /* 0x000fe2000001000c */
[----:B------:R-:W-:-:S02]  /*0f40*/  HADD2.F32 R15, -RZ, R15.H1_H1 ;  /* 0x3000000fff0f7230 */ /* 0x000fc40000004100 */
[----:B------:R-:W-:Y:S02]  /*0f50*/  HADD2.F32 R31, -RZ, R31.H1_H1 ;  /* 0x3000001fff1f7230 */ /* 0x000fe40000004100 */
[----:B------:R-:W-:Y:S01]  /*0f60*/  HADD2.F32 R6, -RZ, R35.H1_H1 ;  /* 0x30000023ff067230 */ /* 0x000fe20000004100 */
[----:B------:R-:W-:Y:S02]  /*0f70*/  FFMA.FTZ R11, R23, R8, R11 ;  /* 0x00000008170b7223 */ /* 0x000fe4000001000b */
[----:B------:R-:W-:Y:S02]  /*0f80*/  FFMA.FTZ R15, R15, R4, R5 ;  /* 0x000000040f0f7223 */ /* 0x000fe40000010005 */
[----:B------:R-:W-:Y:S01]  /*0f90*/  FFMA.FTZ R31, R31, R6, R9 ;  /* 0x000000061f1f7223 */ /* 0x000fe20000010009 */
[----:B------:R-:W0:Y:S04]  /*0fa0*/  SHFL.BFLY PT, R10, R11, 0x8, 0x1f ;  /* 0x0d001f000b0a7f89 */ /* 0x000e2800000e0000 */
[----:B------:R-:W1:Y:S04]  /*0fb0*/  SHFL.BFLY PT, R4, R7, 0x8, 0x1f ;  /* 0x0d001f0007047f89 */ /* 0x000e6800000e0000 */
[----:B------:R-:W2:Y:S04]  /*0fc0*/  SHFL.BFLY PT, R6, R15, 0x8, 0x1f ;  /* 0x0d001f000f067f89 */ /* 0x000ea800000e0000 */
[----:B------:R-:W3:Y:S01]  /*0fd0*/  SHFL.BFLY PT, R14, R31, 0x8, 0x1f ;  /* 0x0d001f001f0e7f89 */ /* 0x000ee200000e0000 */
[----:B0-----:R-:W-:-:S02]  /*0fe0*/  FADD.FTZ R12, R11, R10 ;  /* 0x0000000a0b0c7221 */ /* 0x001fc40000010000 */
[----:B-1----:R-:W-:Y:S02]  /*0ff0*/  FADD.FTZ R4, R7, R4 ;  /* 0x0000000407047221 */ /* 0x002fe40000010000 */
[----:B--2---:R-:W-:Y:S02]  /*1000*/  FADD.FTZ R8, R15, R6 ;  /* 0x000000060f087221 */ /* 0x004fe40000010000 */
[----:B---3--:R-:W-:Y:S01]  /*1010*/  FADD.FTZ R16, R31, R14 ;  /* 0x0000000e1f107221 */ /* 0x008fe20000010000 */
        /* <DEDUP_REMOVED lines=20> */
[----:B------:R-:W-:-:S02]  /*1160*/  SHF.L.U32 R4, R43, 0x2, RZ ;  /* 0x000000022b047819 */ /* 0x000fc400000006ff */
[----:B------:R-:W-:Y:S02]  /*1170*/  SHF.L.U32 R5, R47, 0xd, RZ ;  /* 0x0000000d2f057819 */ /* 0x000fe400000006ff */
[----:B------:R-:W-:Y:S02]  /*1180*/  SHF.R.S32.HI R12, RZ, 0x1f, R4 ;  /* 0x0000001fff0c7819 */ /* 0x000fe40000011404 */
[C---:B------:R-:W-:Y:S01]  /*1190*/  IADD3 R4, P3, R5.reuse, R4, RZ ;  /* 0x0000000405047210 */ /* 0x040fe20007f7e0ff */
[----:B------:R-:W-:Y:S03]  /*11a0*/  BSSY B0, `(.L_x_2024) ;  /* 0x0000020000007945 */ /* 0x000fe60003800000 */
[----:B------:R-:W-:Y:S01]  /*11b0*/  LEA.HI.X.SX32 R5, R5, R12, 0x1, P3 ;  /* 0x0000000c05057211 */ /* 0x000fe200018f0eff */
[----:B------:R-:W-:Y:S02]  /*11c0*/  IMAD R12, R42, c[0x0][0x220], RZ ;  /* 0x000088002a0c7a24 */ /* 0x000fe400078e02ff */
[----:B0-----:R-:W-:-:S02]  /*11d0*/  FADD.FTZ R14, R14, R15 ;  /* 0x0000000f0e0e7221 */ /* 0x001fc40000010000 */
[----:B-1----:R-:W-:Y:S02]  /*11e0*/  FADD.FTZ R13, R6, R7 ;  /* 0x00000007060d7221 */ /* 0x002fe40000010000 */
[----:B------:R-:W-:Y:S02]  /*11f0*/  IMAD R15, R45, c[0x0][0x224], R12 ;  /* 0x000089002d0f7a24 */ /* 0x000fe400078e020c */
[----:B--2---:R-:W-:Y:S02]  /*1200*/  FADD.FTZ R11, R10, R11 ;  /* 0x0000000b0a0b7221 */ /* 0x004fe40000010000 */
[----:B---3--:R-:W-:Y:S01]  /*1210*/  FADD.FTZ R19, R8, R19 ;  /* 0x0000001308137221 */ /* 0x008fe20000010000 */
[----:B------:R-:W-:Y:S05]  /*1220*/  @P2 BRA `(.L_x_2025) ;  /* 0x0000017000002947 */ /* 0x000fea0003800000 */
[----:B------:R-:W-:Y:S01]  /*1230*/  SHF.R.S32.HI R37, RZ, 0x1f, R36 ;  /* 0x0000001fff257819 */ /* 0x000fe20000011424 */
[----:B------:R-:W-:Y:S01]  /*1240*/  IMAD R6, R42, c[0x0][0x1c8], RZ ;  /* 0x000072002a067a24 */ /* 0x000fe200078e02ff */
[-C--:B------:R-:W-:Y:S02]  /*1250*/  ISETP.GE.AND P4, PT, R49, R44.reuse, PT ;  /* 0x0000002c3100720c */ /* 0x080fe40003f86270 */
[----:B------:R-:W-:Y:S01]  /*1260*/  ISETP.GE.AND P3, PT, R51, R44, PT ;  /* 0x0000002c3300720c */ /* 0x000fe20003f66270 */
[----:B------:R-:W-:-:S02]  /*1270*/  IMAD R9, R45, c[0x0][0x1cc], R6 ;  /* 0x000073002d097a24 */ /* 0x000fc400078e0206 */
[----:B------:R-:W-:-:S05]  /*1280*/  IMAD.WIDE.U32 R6, R45, c[0x0][0x1c8], R36 ;  /* 0x000072002d067a25 */ /* 0x000fca00078e0024 */
[----:B------:R-:W-:Y:S01]  /*1290*/  IADD3 R7, R7, R9, RZ ;  /* 0x0000000907077210 */ /* 0x000fe20007ffe0ff */
[----:B------:R-:W-:-:S04]  /*12a0*/  IMAD R9, R46, c[0x0][0x1d0], RZ ;  /* 0x000074002e097a24 */ /* 0x000fc800078e02ff */
[----:B------:R-:W-:-:S04]  /*12b0*/  IMAD.WIDE.U32 R6, R0, c[0x0][0x1d0], R6 ;  /* 0x0000740000067a25 */ /* 0x000fc800078e0006 */
[----:B------:R-:W-:Y:S01]  /*12c0*/  IMAD R9, R0, c[0x0][0x1d4], R9 ;  /* 0x0000750000097a24 */ /* 0x000fe200078e0209 */
[----:B------:R-:W-:-:S04]  /*12d0*/  IADD3 R6, P2, R2, R6, RZ ;  /* 0x0000000602067210 */ /* 0x000fc80007f5e0ff */
[----:B------:R-:W-:Y:S02]  /*12e0*/  IADD3.X R3, R3, R7, R9, P2, !PT ;  /* 0x0000000703037210 */ /* 0x000fe400017fe409 */
[C---:B------:R-:W-:Y:S02]  /*12f0*/  LEA R2, P5, R6.reuse, c[0x0][0x1b0], 0x2 ;  /* 0x00006c0006027a11 */ /* 0x040fe400078a10ff */
[----:B------:R-:W-:Y:S02]  /*1300*/  ISETP.GE.AND P2, PT, R53, R44, PT ;  /* 0x0000002c3500720c */ /* 0x000fe40003f46270 */
[----:B------:R-:W-:Y:S02]  /*1310*/  FSEL R7, R13, RZ, !P1 ;  /* 0x000000ff0d077208 */ /* 0x000fe40004800000 */
[----:B------:R-:W-:Y:S02]  /*1320*/  FSEL R9, R11, RZ, !P4 ;  /* 0x000000ff0b097208 */ /* 0x000fe40006000000 */
[----:B------:R-:W-:-:S02]  /*1330*/  LEA.HI.X R3, R6, c[0x0][0x1b4], R3, 0x2, P5 ;  /* 0x00006d0006037a11 */ /* 0x000fc400028f1403 */
[----:B------:R-:W-:Y:S02]  /*1340*/  FSEL R11, R14, RZ, !P3 ;  /* 0x000000ff0e0b7208 */ /* 0x000fe40005800000 */
[----:B------:R-:W-:Y:S01]  /*1350*/  FSEL R13, R19, RZ, !P2 ;  /* 0x000000ff130d7208 */ /* 0x000fe20005000000 */
[----:B------:R0:W-:Y:S04]  /*1360*/  STG.E [R2.64], R7 ;  /* 0x0000000702007986 */ /* 0x0001e8000c101906 */
[----:B------:R0:W-:Y:S04]  /*1370*/  STG.E [R2.64+0x40], R9 ;  /* 0x0000400902007986 */ /* 0x0001e8000c101906 */
[----:B------:R0:W-:Y:S04]  /*1380*/  STG.E [R2.64+0x80], R11 ;  /* 0x0000800b02007986 */ /* 0x0001e8000c101906 */
[----:B------:R0:W-:Y:S02]  /*1390*/  STG.E [R2.64+0xc0], R13 ;  /* 0x0000c00d02007986 */ /* 0x0001e4000c101906 */
.L_x_2025:
[----:B------:R-:W-:Y:S05]  /*13a0*/  BSYNC B0 ;  /* 0x0000000000007941 */ /* 0x000fea0003800000 */
.L_x_2024:
[----:B------:R-:W-:Y:S01]  /*13b0*/  ULDC UR4, c[0x0][0x168] ;  /* 0x00005a0000047ab9 */ /* 0x000fe20000000800 */
[----:B------:R-:W-:Y:S01]  /*13c0*/  IMAD.WIDE.U32 R4, R45, c[0x0][0x220], R4 ;  /* 0x000088002d047a25 */ /* 0x000fe200078e0004 */
[----:B------:R-:W-:Y:S01]  /*13d0*/  UIADD3 UR4, UR4, 0x3f, URZ ;  /* 0x0000003f04047890 */ /* 0x000fe2000fffe03f */
[----:B------:R-:W-:Y:S01]  /*13e0*/  ISETP.NE.U32.AND P1, PT, RZ, c[0x0][0x238], PT ;  /* 0x00008e00ff007a0c */ /* 0x000fe20003f25070 */
[----:B------:R-:W-:Y:S01]  /*13f0*/  BSSY B0, `(.L_x_2026) ;  /* 0x0000021000007945 */ /* 0x000fe20003800000 */
[----:B0-----:R-:W-:Y:S01]  /*1400*/  IMAD R3, R46, c[0x0][0x228], RZ ;  /* 0x00008a002e037a24 */ /* 0x001fe200078e02ff */
[----:B------:R-:W-:Y:S01]  /*1410*/  USHF.R.S32.HI UR5, URZ, 0x1f, UR4 ;  /* 0x0000001f3f057899 */ /* 0x000fe20008011404 */
[----:B------:R-:W-:-:S02]  /*1420*/  IADD3 R5, R5, R15, RZ ;  /* 0x0000000f05057210 */ /* 0x000fc40007ffe0ff */
[C---:B------:R-:W-:Y:S01]  /*1430*/  IMAD R7, R0.reuse, c[0x0][0x22c], R3 ;  /* 0x00008b0000077a24 */ /* 0x040fe200078e0203 */
[----:B------:R-:W-:Y:S01]  /*1440*/  ULEA.HI UR5, UR5, UR4, URZ, 0x6 ;  /* 0x0000000405057291 */ /* 0x000fe2000f8f303f */
[----:B------:R-:W-:Y:S01]  /*1450*/  ISETP.NE.AND.EX P1, PT, RZ, c[0x0][0x23c], PT, P1 ;  /* 0x00008f00ff007a0c */ /* 0x000fe20003f25310 */
[----:B------:R-:W-:Y:S02]  /*1460*/  IMAD.WIDE.U32 R2, R0, c[0x0][0x228], R4 ;  /* 0x00008a0000027a25 */ /* 0x000fe400078e0004 */
[----:B------:R-:W-:Y:S01]  /*1470*/  ULOP3.LUT UR5, UR5, 0xffffffc0, URZ, 0xc0, !UPT ;  /* 0xffffffc005057892 */ /* 0x000fe2000f8ec03f */
[----:B------:R-:W-:Y:S02]  /*1480*/  ISETP.NE.OR P1, PT, R43, RZ, !P1 ;  /* 0x000000ff2b00720c */ /* 0x000fe40004f25670 */
[----:B------:R-:W-:Y:S02]  /*1490*/  IADD3 R3, R3, R7, RZ ;  /* 0x0000000703037210 */ /* 0x000fe40007ffe0ff */
[----:B------:R-:W-:-:S02]  /*14a0*/  LEA R8, P2, R2, c[0x0][0x208], 0x2 ;  /* 0x0000820002087a11 */ /* 0x000fc400078410ff */
[----:B------:R-:W-:Y:S02]  /*14b0*/  IADD3 R4, -R36, UR5, RZ ;  /* 0x0000000524047c10 */ /* 0x000fe4000fffe1ff */
[----:B------:R-:W-:Y:S02]  /*14c0*/  LEA.HI.X R9, R2, c[0x0][0x20c], R3, 0x2, P2 ;  /* 0x0000830002097a11 */ /* 0x000fe400010f1403 */
[----:B------:R-:W-:-:S13]  /*14d0*/  ISETP.GE.OR P0, PT, R43, R4, P0 ;  /* 0x000000042b00720c */ /* 0x000fda0000706670 */
[----:B------:R-:W-:Y:S05]  /*14e0*/  @P0 BRA `(.L_x_2027) ;  /* 0x0000011000000947 */ /* 0x000fea0003800000 */
[----:B------:R-:W-:Y:S01]  /*14f0*/  SHF.R.S32.HI R3, RZ, 0x1f, R43 ;  /* 0x0000001fff037819 */ /* 0x000fe2000001142b */
[----:B------:R-:W-:Y:S01]  /*1500*/  IMAD R42, R42, c[0x0][0x1f8], RZ ;  /* 0x00007e002a2a7a24 */ /* 0x000fe200078e02ff */
[----:B------:R-:W-:Y:S01]  /*1510*/  IADD3 R2, P0, R36, R43, RZ ;  /* 0x0000002b24027210 */ /* 0x000fe20007f1e0ff */
[----:B------:R-:W-:Y:S02]  /*1520*/  IMAD R7, R46, c[0x0][0x200], RZ ;  /* 0x000080002e077a24 */ /* 0x000fe400078e02ff */
[C---:B------:R-:W-:Y:S01]  /*1530*/  IMAD R5, R45.reuse, c[0x0][0x1fc], R42 ;  /* 0x00007f002d057a24 */ /* 0x040fe200078e022a */
[----:B------:R-:W-:Y:S01]  /*1540*/  LEA.HI.X.SX32 R3, R36, R3, 0x1, P0 ;  /* 0x0000000324037211 */ /* 0x000fe200000f0eff */
[----:B------:R-:W-:Y:S01]  /*1550*/  IMAD R7, R0, c[0x0][0x204], R7 ;  /* 0x0000810000077a24 */ /* 0x000fe200078e0207 */
[C---:B-----5:R-:W-:Y:S01]  /*1560*/  FSETP.NEU.FTZ.AND P0, PT, R50.reuse, -INF , PT ;  /* 0xff8000003200780b */ /* 0x060fe20003f1d000 */
[----:B------:R-:W-:Y:S02]  /*1570*/  FMUL.FTZ R6, R50, 1.4426950216293334961 ;  /* 0x3fb8aa3b32067820 */ /* 0x000fe40000410000 */
[----:B------:R-:W-:-:S05]  /*1580*/  IMAD.WIDE.U32 R2, R45, c[0x0][0x1f8], R2 ;  /* 0x00007e002d027a25 */ /* 0x000fca00078e0002 */
[----:B------:R-:W-:-:S05]  /*1590*/  IADD3 R3, R3, R5, RZ ;  /* 0x0000000503037210 */ /* 0x000fca0007ffe0ff */
[----:B------:R-:W-:-:S05]  /*15a0*/  IMAD.WIDE.U32 R2, R0, c[0x0][0x200], R2 ;  /* 0x0000800000027a25 */ /* 0x000fca00078e0002 */
[----:B------:R-:W-:Y:S02]  /*15b0*/  IADD3 R3, R3, R7, RZ ;  /* 0x0000000703037210 */ /* 0x000fe40007ffe0ff */
[----:B------:R-:W-:-:S04]  /*15c0*/  LEA R4, P2, R2, c[0x0][0x1f0], 0x2 ;  /* 0x00007c0002047a11 */ /* 0x000fc800078410ff */
[----:B------:R-:W-:Y:S02]  /*15d0*/  LEA.HI.X R5, R2, c[0x0][0x1f4], R3, 0x2, P2 ;  /* 0x00007d0002057a11 */ /* 0x000fe400010f1403 */
[----:B------:R-:W-:-:S05]  /*15e0*/  FSEL R3, R6, RZ, P0 ;  /* 0x000000ff06037208 */ /* 0x000fca0000000000 */
[----:B------:R0:W-:Y:S02]  /*15f0*/  STG.E [R4.64], R3 ;  /* 0x0000000304007986 */ /* 0x0001e4000c101906 */
.L_x_2027:
[----:B------:R-:W-:Y:S05]  /*1600*/  BSYNC B0 ;  /* 0x0000000000007941 */ /* 0x000fea0003800000 */
.L_x_2026:
[----:B------:R1:W-:Y:S04]  /*1610*/  STG.E.128 [R8.64], RZ ;  /* 0x000000ff08007986 */ /* 0x0003e8000c101d06 */
[----:B------:R1:W-:Y:S04]  /*1620*/  STG.E.128 [R8.64+0x1000], RZ ;  /* 0x001000ff08007986 */ /* 0x0003e8000c101d06 */
[----:B------:R1:W-:Y:S04]  /*1630*/  STG.E.128 [R8.64+0x2000], RZ ;  /* 0x002000ff08007986 */ /* 0x0003e8000c101d06 */
[----:B------:R1:W-:Y:S04]  /*1640*/  STG.E.128 [R8.64+0x3000], RZ ;  /* 0x003000ff08007986 */ /* 0x0003e8000c101d06 */
[----:B------:R1:W-:Y:S04]  /*1650*/  STG.E.128 [R8.64+0x4000], RZ ;  /* 0x004000ff08007986 */ /* 0x0003e8000c101d06 */
[----:B------:R1:W-:Y:S04]  /*1660*/  STG.E.128 [R8.64+0x5000], RZ ;  /* 0x005000ff08007986 */ /* 0x0003e8000c101d06 */
[----:B------:R1:W-:Y:S04]  /*1670*/  STG.E.128 [R8.64+0x6000], RZ ;  /* 0x006000ff08007986 */ /* 0x0003e8000c101d06 */
[----:B------:R1:W-:Y:S01]  /*1680*/  STG.E.128 [R8.64+0x7000], RZ ;  /* 0x007000ff08007986 */ /* 0x0003e2000c101d06 */
[----:B------:R-:W-:Y:S05]  /*1690*/  @P1 EXIT ;  /* 0x000000000000194d */ /* 0x000fea0003800000 */
[----:B0-----:R-:W-:Y:S01]  /*16a0*/  HFMA2.MMA R3, -RZ, RZ, 0, 2.384185791015625e-07 ;  /* 0x00000004ff037435 */ /* 0x001fe200000001ff */
[----:B------:R-:W-:-:S04]  /*16b0*/  IMAD R0, R47, c[0x0][0x230], R0 ;  /* 0x00008c002f007a24 */ /* 0x000fc800078e0200 */
[----:B------:R-:W-:-:S05]  /*16c0*/  IMAD R0, R0, c[0x0][0x170], R45 ;  /* 0x00005c0000007a24 */ /* 0x000fca00078e022d */
[----:B------:R-:W-:-:S05]  /*16d0*/  IMAD.WIDE R2, R0, R3, c[0x0][0x238] ;  /* 0x00008e0000027625 */ /* 0x000fca00078e0203 */
[----:B------:R-:W-:Y:S01]  /*16e0*/  STG.E [R2.64], RZ ;  /* 0x000000ff02007986 */ /* 0x000fe2000c101906 */
[----:B------:R-:W-:Y:S05]  /*16f0*/  EXIT ;  /* 0x000000000000794d */ /* 0x000fea0003800000 */
.L_x_2028:
        /* <DEDUP_REMOVED lines=16> */
.L_x_2341:


//--------------------- .text._ZN7cutlass13device_kernelIN5flash19enable_sm80_to_sm89INS1_16FlashAttnBwdSm80INS1_25CollectiveMainloopBwdSm80ILi2ELi2EN4cute5tupleIJNS5_1CILi64EEENS7_ILi128EEES9_EEENS_6half_tEfNS_4arch4Sm80ELb1ELb0ELb0ELb1ELb0ELb0ELb0ELb0ELi2ELi2ELi2ELi2ELb0EEENS1_21CollectiveEpilogueBwdISA_SB_SD_Li256ELb1ELb0ELi4EEENS1_25SingleTileBwdLPTSchedulerILb1ELi128ELb0EEEEEEEEEvNT_6ParamsE --------------------------
	.section	.text._ZN7cutlass13device_kernelIN5flash19enable_sm80_to_sm89INS1_16FlashAttnBwdSm80INS1_25CollectiveMainloopBwdSm80ILi2ELi2EN4cute5tupleIJNS5_1CILi64EEENS7_ILi128EEES9_EEENS_6half_tEfNS_4arch4Sm80ELb1ELb0ELb0ELb1ELb0ELb0ELb0ELb0ELi2ELi2ELi2ELi2ELb0EEENS1_21CollectiveEpilogueBwdISA_SB_SD_Li256ELb1ELb0ELi4EEENS1_25SingleTileBwdLPTSchedulerILb1ELi128ELb0EEEEEEEEEvNT_6ParamsE,"ax",@progbits
	.sectioninfo	@"SHI_REGISTERS=255"
	.align	128
.text._ZN7cutlass13device_kernelIN5flash19enable_sm80_to_sm89INS1_16FlashAttnBwdSm80INS1_25CollectiveMainloopBwdSm80ILi2ELi2EN4cute5tupleIJNS5_1CILi64EEENS7_ILi128EEES9_EEENS_6half_tEfNS_4arch4Sm80ELb1ELb0ELb0ELb1ELb0ELb0ELb0ELb0ELi2ELi2ELi2ELi2ELb0EEENS1_21CollectiveEpilogueBwdISA_SB_SD_Li256ELb1ELb0ELi4EEENS1_25SingleTileBwdLPTSchedulerILb1ELi128ELb0EEEEEEEEEvNT_6ParamsE:
        .type           _ZN7cutlass13device_kernelIN5flash19enable_sm80_to_sm89INS1_16FlashAttnBwdSm80INS1_25CollectiveMainloopBwdSm80ILi2ELi2EN4cute5tupleIJNS5_1CILi64EEENS7_ILi128EEES9_EEENS_6half_tEfNS_4arch4Sm80ELb1ELb0ELb0ELb1ELb0ELb0ELb0ELb0ELi2ELi2ELi2ELi2ELb0EEENS1_21CollectiveEpilogueBwdISA_SB_SD_Li256ELb1ELb0ELi4EEENS1_25SingleTileBwdLPTSchedulerILb1ELi128ELb0EEEEEEEEEvNT_6ParamsE,@function
        .size           _ZN7cutlass13device_kernelIN5flash19enable_sm80_to_sm89INS1_16FlashAttnBwdSm80INS1_25CollectiveMainloopBwdSm80ILi2ELi2EN4cute5tupleIJNS5_1CILi64EEENS7_ILi128EEES9_EEENS_6half_tEfNS_4arch4Sm80ELb1ELb0ELb0ELb1ELb0ELb0ELb0ELb0ELi2ELi2ELi2ELi2ELb0EEENS1_21CollectiveEpilogueBwdISA_SB_SD_Li256ELb1ELb0ELi4EEENS1_25SingleTileBwdLPTSchedulerILb1ELi128ELb0EEEEEEEEEvNT_6ParamsE,(.L_x_2342 - _ZN7cutlass13device_kernelIN5flash19enable_sm80_to_sm89INS1_16FlashAttnBwdSm80INS1_25CollectiveMainloopBwdSm80ILi2ELi2EN4cute5tupleIJNS5_1CILi64EEENS7_ILi128EEES9_EEENS_6half_tEfNS_4arch4Sm80ELb1ELb0ELb0ELb1ELb0ELb0ELb0ELb0ELi2ELi2ELi2ELi2ELb0EEENS1_21CollectiveEpilogueBwdISA_SB_SD_Li256ELb1ELb0ELi4EEENS1_25SingleTileBwdLPTSchedulerILb1ELi128ELb0EEEEEEEEEvNT_6ParamsE)
        .other          _ZN7cutlass13device_kernelIN5flash19enable_sm80_to_sm89INS1_16FlashAttnBwdSm80INS1_25CollectiveMainloopBwdSm80ILi2ELi2EN4cute5tupleIJNS5_1CILi64EEENS7_ILi128EEES9_EEENS_6half_tEfNS_4arch4Sm80ELb1ELb0ELb0ELb1ELb0ELb0ELb0ELb0ELi2ELi2ELi2ELi2ELb0EEENS1_21CollectiveEpilogueBwdISA_SB_SD_Li256ELb1ELb0ELi4EEENS1_25SingleTileBwdLPTSchedulerILb1ELi128ELb0EEEEEEEEEvNT_6ParamsE,@"STO_CUDA_ENTRY STV_DEFAULT"
_ZN7cutlass13device_kernelIN5flash19enable_sm80_to_sm89INS1_16FlashAttnBwdSm80INS1_25CollectiveMainloopBwdSm80ILi2ELi2EN4cute5tupleIJNS5_1CILi64EEENS7_ILi128EEES9_EEENS_6half_tEfNS_4arch4Sm80ELb1ELb0ELb0ELb1ELb0ELb0ELb0ELb0ELi2ELi2ELi2ELi2ELb0EEENS1_21CollectiveEpilogueBwdISA_SB_SD_Li256ELb1ELb0ELi4EEENS1_25SingleTileBwdLPTSchedulerILb1ELi128ELb0EEEEEEEEEvNT_6ParamsE:
[----:B------:R-:W-:Y:S02]  /*0000*/  MOV R1, c[0x0][0x28] ;  /* 0x00000a0000017a02 */ /* 0x000fe40000000f00 */
[----:B------:R-:W1:Y:S01]  /*0010*/  S2R R35, SR_TID.X ;  /* 0x0000000000237919 */ /* 0x000e620000002100 */
[----:B------:R-:W2:Y:S01]  /*0020*/  S2UR UR4, SR_CTAID.X ;  /* 0x00000000000479c3 */ /* 0x000ea20000002500 */
[----:B------:R-:W-:Y:S01]  /*0030*/  ULDC.64 UR18, c[0x0][0x118] ;  /* 0x0000460000127ab9 */ /* 0x000fe20000000a00 */
        /* <DEDUP_REMOVED lines=10> */
[----:B------:R-:W-:Y:S02]  /*00e0*/  @UP0 UMOV UR7, UR11 ;  /* 0x0000000b00070c82 */ /* 0x000fe40008000000 */
        /* <DEDUP_REMOVED lines=12> */
[----:B------:R-:W-:Y:S02]  /*01b0*/  @UP0 UMOV UR9, UR11 ;  /* 0x0000000b00090c82 */ /* 0x000fe40008000000 */
[----:B------:R-:W-:-:S04]  /*01c0*/  @UP0 USHF.R.U32.HI UR16, URZ, UR5, UR9 ;  /* 0x000000053f100299 */ /* 0x000fc80008011609 */
[----:B------:R-:W-:Y:S01]  /*01d0*/  UIMAD UR7, UR16, UR7, URZ ;  /* 0x00000007100772a4 */ /* 0x000fe2000f8e023f */
[----:B------:R-:W-:Y:S05]  /*01e0*/  BRA `(.L_x_2031) ;  /* 0x0000008000007947 */ /* 0x000fea0003800000 */
.L_x_2030:
[----:B------:R-:W-:Y:S02]  /*01f0*/  ULDC UR7, c[0x0][0x3ac] ;  /* 0x0000eb0000077ab9 */ /* 0x000fe40000000800 */
[----:B------:R-:W-:Y:S02]  /*0200*/  UISETP.NE.AND UP0, UPT, UR7, 0x1, UPT ;  /* 0x000000010700788c */ /* 0x000fe4000bf05270 */
[----:B------:R-:W-:Y:S02]  /*0210*/  ULDC.64 UR4, c[0x0][0x3b0] ;  /* 0x0000ec0000047ab9 */ /* 0x000fe40000000a00 */
[----:B------:R-:W-:Y:S02]  /*0220*/  UIMAD.WIDE.U32 UR10, UR6, UR4, URZ ;  /* 0x00000004060a72a5 */ /* 0x000fe4000f8e003f */
[----:B------:R-:W-:-:S05]  /*0230*/  UMOV UR16, UR6 ;  /* 0x0000000600107c82 */ /* 0x000fca0008000000 */
[----:B------:R-:W-:Y:S02]  /*0240*/  @UP0 UMOV UR9, UR11 ;  /* 0x0000000b00090c82 */ /* 0x000fe40008000000 */
[----:B------:R-:W-:-:S04]  /*0250*/  @UP0 USHF.R.U32.HI UR16, URZ, UR5, UR9 ;  /* 0x000000053f100299 */ /* 0x000fc80008011609 */
[----:B------:R-:W-:-:S04]  /*0260*/  UIMAD UR7, UR16, UR7, URZ ;  /* 0x00000007100772a4 */ /* 0x000fc8000f8e023f */
.L_x_2031:
[----:B------:R-:W-:Y:S01]  /*0270*/  UIADD3 UR9, UR6, -UR7, URZ ;  /* 0x8000000706097290 */ /* 0x000fe2000fffe03f */
[----:B------:R-:W-:Y:S01]  /*0280*/  ISETP.NE.U32.AND P0, PT, RZ, c[0x0][0x3e0], PT ;  /* 0x0000f800ff007a0c */ /* 0x000fe20003f05070 */
[----:B------:R-:W-:Y:S02]  /*0290*/  ULDC.64 UR4, c[0x0][0x3a8] ;  /* 0x0000ea0000047ab9 */ /* 0x000fe40000000a00 */
[----:B------:R-:W-:Y:S01]  /*02a0*/  ULDC.64 UR6, c[0x0][0x3a0] ;  /* 0x0000e80000067ab9 */ /* 0x000fe20000000a00 */
[----:B------:R-:W-:Y:S01]  /*02b0*/  ISETP.NE.AND.EX P0, PT, RZ, c[0x0][0x3e4], PT, P0 ;  /* 0x0000f900ff007a0c */ /* 0x000fe20003f05300 */
[----:B------:R-:W-:Y:S02]  /*02c0*/  UISETP.NE.AND UP0, UPT, UR6, 0x1, UPT ;  /* 0x000000010600788c */ /* 0x000fe4000bf05270 */
[----:B------:R-:W-:-:S04]  /*02d0*/  UIMAD UR5, UR8, UR5, UR9 ;  /* 0x00000005080572a4 */ /* 0x000fc8000f8e0209 */
[----:B------:R-:W-:-:S03]  /*02e0*/  UIMAD.WIDE.U32 UR8, UR5, UR7, URZ ;  /* 0x00000007050872a5 */ /* 0x000fc6000f8e003f */
[----:B------:R-:W-:-:S04]  /*02f0*/  UMOV UR14, UR5 ;  /* 0x00000005000e7c82 */ /* 0x000fc80008000000 */
[----:B------:R-:W-:Y:S02]  /*0300*/  @UP0 UMOV UR7, UR9 ;  /* 0x0000000900070c82 */ /* 0x000fe40008000000 */
[----:B------:R-:W-:-:S04]  /*0310*/  @UP0 USHF.R.U32.HI UR14, URZ, UR4, UR7 ;  /* 0x000000043f0e0299 */ /* 0x000fc80008011607 */
[----:B------:R-:W-:-:S04]  /*0320*/  UIADD3 UR15, -UR14, URZ, URZ ;  /* 0x0000003f0e0f7290 */ /* 0x000fc8000fffe13f */
[----:B------:R-:W-:Y:S01]  /*0330*/  UIMAD UR15, UR15, UR6, UR5 ;  /* 0x000000060f0f72a4 */ /* 0x000fe2000f8e0205 */
[----:B------:R-:W-:Y:S05]  /*0340*/  @!P0 BRA `(.L_x_2032) ;  /* 0x0000008000008947 */ /* 0x000fea0003800000 */
[----:B------:R-:W-:Y:S02]  /*0350*/  UMOV UR4, 0x4 ;  /* 0x0000000400047882 */ /* 0x000fe40000000000 */
[----:B------:R-:W-:Y:S02]  /*0360*/  ULDC.64 UR6, c[0x0][0x3e0] ;  /* 0x0000f80000067ab9 */ /* 0x000fe40000000a00 */
[----:B------:R-:W-:-:S06]  /*0370*/  UIMAD.WIDE UR4, UR14, UR4, UR6 ;  /* 0x000000040e0472a5 */ /* 0x000fcc000f8e0206 */
[----:B------:R-:W-:Y:S02]  /*0380*/  MOV R2, UR4 ;  /* 0x0000000400027c02 */ /* 0x000fe40008000f00 */
[----:B------:R-:W-:-:S05]  /*0390*/  MOV R3, UR5 ;  /* 0x0000000500037c02 */ /* 0x000fca0008000f00 */
[----:B------:R-:W2:Y:S02]  /*03a0*/  LDG.E R0, [R2.64] ;  /* 0x0000001202007981 */ /* 0x000ea4000c1e1900 */
[----:B--2---:R1:W2:Y:S02]  /*03b0*/  R2UR UR5, R0 ;  /* 0x00000000000573c2 */ /* 0x0042a400000e0000 */
[----:B-12---:R-:W-:Y:S05]  /*03c0*/  BRA `(.L_x_2033) ;  /* 0x000000f000007947 */ /* 0x006fea0003800000 */
.L_x_2032:
[----:B------:R-:W-:-:S04]  /*03d0*/  ISETP.NE.U32.AND P0, PT, RZ, c[0x0][0x3d8], PT ;  /* 0x0000f600ff007a0c */ /* 0x000fc80003f05070 */
[----:B------:R-:W-:-:S13]  /*03e0*/  ISETP.NE.AND.EX P0, PT, RZ, c[0x0][0x3dc], PT, P0 ;  /* 0x0000f700ff007a0c */ /* 0x000fda0003f05300 */
[----:B------:R-:W-:Y:S05]  /*03f0*/  @!P0 BRA `(.L_x_2034) ;  /* 0x000000b000008947 */ /* 0x000fea0003800000 */
[----:B------:R-:W-:Y:S02]  /*0400*/  UMOV UR4, 0x4 ;  /* 0x0000000400047882 */ /* 0x000fe40000000000 */
[----:B------:R-:W-:Y:S02]  /*0410*/  ULDC.64 UR6, c[0x0][0x3d8] ;  /* 0x0000f60000067ab9 */ /* 0x000fe40000000a00 */
[----:B------:R-:W-:-:S06]  /*0420*/  UIMAD.WIDE UR4, UR14, UR4, UR6 ;  /* 0x000000040e0472a5 */ /* 0x000fcc000f8e0206 */
[----:B------:R-:W-:Y:S02]  /*0430*/  MOV R2, UR4 ;  /* 0x0000000400027c02 */ /* 0x000fe40008000f00 */
[----:B------:R-:W-:-:S05]  /*0440*/  MOV R3, UR5 ;  /* 0x0000000500037c02 */ /* 0x000fca0008000f00 */
[----:B------:R-:W2:Y:S04]  /*0450*/  LDG.E R4, [R2.64] ;  /* 0x0000001202047981 */ /* 0x000ea8000c1e1900 */
[----:B------:R-:W3:Y:S01]  /*0460*/  LDG.E R0, [R2.64+0x4] ;  /* 0x0000041202007981 */ /* 0x000ee2000c1e1900 */
[----:B--2---:R-:W1:Y:S08]  /*0470*/  R2UR UR5, R4 ;  /* 0x00000000040573c2 */ /* 0x004e7000000e0000 */
[----:B---3--:R-:W1:Y:S02]  /*0480*/  R2UR UR4, R0 ;  /* 0x00000000000473c2 */ /* 0x008e6400000e0000 */
[----:B-1----:R-:W-:Y:S01]  /*0490*/  UIADD3 UR5, -UR5, UR4, URZ ;  /* 0x0000000405057290 */ /* 0x002fe2000fffe13f */
[----:B------:R-:W-:Y:S05]  /*04a0*/  BRA `(.L_x_2033) ;  /* 0x0000001000007947 */ /* 0x000fea0003800000 */
.L_x_2034:
[----:B------:R-:W-:Y:S02]  /*04b0*/  ULDC UR5, c[0x0][0x3d4] ;  /* 0x0000f50000057ab9 */ /* 0x000fe40000000800 */
.L_x_2033:
[----:B------:R-:W-:-:S04]  /*04c0*/  UIADD3 UR5, UR5, 0x7f, URZ ;  /* 0x0000007f05057890 */ /* 0x000fc8000fffe03f */
[----:B------:R-:W-:-:S04]  /*04d0*/  USHF.R.S32.HI UR4, URZ, 0x1f, UR5 ;  /* 0x0000001f3f047899 */ /* 0x000fc80008011405 */
[----:B------:R-:W-:-:S04]  /*04e0*/  ULEA.HI UR4, UR4, UR5, URZ, 0x7 ;  /* 0x0000000504047291 */ /* 0x000fc8000f8f383f */
[----:B------:R-:W-:-:S04]  /*04f0*/  USHF.R.S32.HI UR4, URZ, 0x7, UR4 ;  /* 0x000000073f047899 */ /* 0x000fc80008011404 */
[----:B------:R-:W-:-:S04]  /*0500*/  UISETP.GE.AND UP0, UPT, UR16, UR4, UPT ;  /* 0x000000041000728c */ /* 0x000fc8000bf06270 */
[----:B------:R-:W-:Y:S01]  /*0510*/  USEL UR14, UR14, 0xffffffff, !UP0 ;  /* 0xffffffff0e0e7887 */ /* 0x000fe2000c000000 */
[----:B------:R-:W-:Y:S05]  /*0520*/  BRA `(.L_x_2035) ;  /* 0x0000049000007947 */ /* 0x000fea0003800000 */
.L_x_2029:
        /* <DEDUP_REMOVED lines=22> */
.L_x_2036:
        /* <DEDUP_REMOVED lines=8> */
.L_x_2037:
        /* <DEDUP_REMOVED lines=22> */
.L_x_2038:
        /* <DEDUP_REMOVED lines=14> */
.L_x_2040:
[----:B------:R-:W-:Y:S02]  /*0950*/  ULDC UR5, c[0x0][0x3d4] ;  /* 0x0000f50000057ab9 */ /* 0x000fe40000000800 */
.L_x_2039:
[----:B------:R-:W-:-:S04]  /*0960*/  UIADD3 UR5, UR5, 0x7f, URZ ;  /* 0x0000007f05057890 */ /* 0x000fc8000fffe03f */
[----:B------:R-:W-:-:S04]  /*0970*/  USHF.R.S32.HI UR4, URZ, 0x1f, UR5 ;  /* 0x0000001f3f047899 */ /* 0x000fc80008011405 */
[----:B------:R-:W-:-:S04]  /*0980*/  ULEA.HI UR4, UR4, UR5, URZ, 0x7 ;  /* 0x0000000504047291 */ /* 0x000fc8000f8f383f */
[----:B------:R-:W-:-:S04]  /*0990*/  USHF.R.S32.HI UR4, URZ, 0x7, UR4 ;  /* 0x000000073f047899 */ /* 0x000fc80008011404 */
[----:B------:R-:W-:-:S04]  /*09a0*/  UISETP.GE.AND UP0, UPT, UR16, UR4, UPT ;  /* 0x000000041000728c */ /* 0x000fc8000bf06270 */
[----:B------:R-:W-:-:S06]  /*09b0*/  USEL UR14, UR14, 0xffffffff, !UP0 ;  /* 0xffffffff0e0e7887 */ /* 0x000fcc000c000000 */
.L_x_2035:
[----:B------:R-:W-:-:S13]  /*09c0*/  ISETP.LE.AND P0, PT, RZ, UR14, PT ;  /* 0x0000000eff007c0c */ /* 0x000fda000bf03270 */
[----:B------:R-:W-:Y:S05]  /*09d0*/  @!P0 EXIT ;  /* 0x000000000000894d */ /* 0x000fea0003800000 */
[----:B------:R-:W-:Y:S02]  /*09e0*/  ULDC.64 UR4, c[0x0][0x2c8] ;  /* 0x0000b20000047ab9 */ /* 0x000fe40000000a00 */
[----:B------:R-:W-:Y:S02]  /*09f0*/  UISETP.NE.U32.AND UP2, UPT, URZ, UR4, UPT ;  /* 0x000000043f00728c */ /* 0x000fe4000bf45070 */
[----:B------:R-:W-:Y:S02]  /*0a00*/  UMOV UR7, 0x4 ;  /* 0x0000000400077882 */ /* 0x000fe40000000000 */
[----:B------:R-:W-:Y:S02]  /*0a10*/  UISETP.NE.AND.EX UP2, UPT, URZ, UR5, UPT, UP2 ;  /* 0x000000053f00728c */ /* 0x000fe4000bf45320 */
[----:B------:R-:W-:Y:S02]  /*0a20*/  ULDC.64 UR8, c[0x0][0x2c8] ;  /* 0x0000b20000087ab9 */ /* 0x000fe40000000a00 */
[----:B------:R-:W-:-:S02]  /*0a30*/  UIMAD.WIDE UR8, UR14, UR7, UR8 ;  /* 0x000000070e0872a5 */ /* 0x000fc4000f8e0208 */
[----:B------:R-:W-:Y:S01]  /*0a40*/  PLOP3.LUT P0, PT, PT, PT, UP2, 0x80, 0x0 ;  /* 0x000000000000781c */ /* 0x000fe20003f0f028 */
[----:B------:R-:W-:Y:S02]  /*0a50*/  ULDC.64 UR4, c[0x0][0x2d8] ;  /* 0x0000b60000047ab9 */ /* 0x000fe40000000a00 */
[----:B------:R-:W-:Y:S01]  /*0a60*/  UISETP.NE.U32.AND UP0, UPT, URZ, UR4, UPT ;  /* 0x000000043f00728c */ /* 0x000fe2000bf05070 */
[----:B------:R-:W-:Y:S02]  /*0a70*/  IMAD.U32 R6, RZ, RZ, UR8 ;  /* 0x00000008ff067e24 */ /* 0x000fe4000f8e00ff */
[----:B------:R-:W-:Y:S01]  /*0a80*/  IMAD.U32 R7, RZ, RZ, UR9 ;  /* 0x00000009ff077e24 */ /* 0x000fe2000f8e00ff */
[----:B------:R-:W-:-:S06]  /*0a90*/  UISETP.NE.AND.EX UP0, UPT, URZ, UR5, UPT, UP0 ;  /* 0x000000053f00728c */ /* 0x000fcc000bf05300 */
[----:B------:R-:W2:Y:S01]  /*0aa0*/  @P0 LDG.E R4, [R6.64] ;  /* 0x0000001206040981 */ /* 0x000ea2000c1e1900 */
[----:B------:R-:W-:Y:S01]  /*0ab0*/  ULDC.64 UR4, c[0x0][0x2d8] ;  /* 0x0000b60000047ab9 */ /* 0x000fe20000000a00 */
[----:B------:R-:W-:-:S03]  /*0ac0*/  PLOP3.LUT P1, PT, PT, PT, UP0, 0x80, 0x0 ;  /* 0x000000000000781c */ /* 0x000fc60003f2f008 */
        /* <DEDUP_REMOVED lines=32> */
.L_x_2041:
        /* <DEDUP_REMOVED lines=8> */
[----:B--2---:R2:W3:Y:S01]  /*0d50*/  R2UR UR12, R0 ;  /* 0x00000000000c73c2 */ /* 0x0044e200000e0000 */
[----:B------:R-:W-:Y:S05]  /*0d60*/  BRA `(.L_x_2043) ;  /* 0x0000006000007947 */ /* 0x000fea0003800000 */
.L_x_2042:
[----:B------:R-:W-:Y:S05]  /*0d70*/  @!P2 BRA `(.L_x_2043) ;  /* 0x000000500000a947 */ /* 0x000fea0003800000 */
[----:B----4-:R2:W3:Y:S04]  /*0d80*/  LDG.E R0, [R2.64] ;  /* 0x0000001202007981 */ /* 0x0104e8000c1e1900 */
[----:B--2---:R-:W2:Y:S01]  /*0d90*/  LDG.E R2, [R2.64+0x4] ;  /* 0x0000041202027981 */ /* 0x004ea2000c1e1900 */
[----:B---3--:R-:W3:Y:S08]  /*0da0*/  R2UR UR12, R0 ;  /* 0x00000000000c73c2 */ /* 0x008ef000000e0000 */
[----:B--2---:R-:W3:Y:S02]  /*0db0*/  R2UR UR4, R2 ;  /* 0x00000000020473c2 */ /* 0x004ee400000e0000 */
[----:B---3--:R-:W-:-:S06]  /*0dc0*/  UIADD3 UR12, -UR12, UR4, URZ ;  /* 0x000000040c0c7290 */ /* 0x008fcc000fffe13f */
.L_x_2043:
[----:B------:R-:W-:Y:S01]  /*0dd0*/  USHF.L.U32 UR10, UR16, 0x7, URZ ;  /* 0x00000007100a7899 */ /* 0x000fe2000800063f */
[----:B------:R-:W-:Y:S01]  /*0de0*/  PLOP3.LUT P0, PT, PT, PT, PT, 0x80, 0x0 ;  /* 0x000000000000781c */ /* 0x000fe20003f0f070 */
[----:B------:R-:W-:Y:S01]  /*0df0*/  ULDC UR4, c[0x0][0x2a4] ;  /* 0x0000a90000047ab9 */ /* 0x000fe20000000800 */
[----:B------:R-:W-:Y:S01]  /*0e00*/  CS2R R150, SRZ ;  /* 0x0000000000967805 */ /* 0x000fe2000001ff00 */
[----:B-1-3--:R-:W-:Y:S01]  /*0e10*/  UIADD3 UR7, UR10, UR13, -UR12 ;  /* 0x0000000d0a077290 */ /* 0x00afe2000fffe80c */
[----:B------:R-:W-:Y:S01]  /*0e20*/  CS2R R148, SRZ ;  /* 0x0000000000947805 */ /* 0x000fe2000001ff00 */
[----:B------:R-:W-:Y:S01]  /*0e30*/  UIADD3 UR5, UR13, 0x3f, URZ ;  /* 0x0000003f0d057890 */ /* 0x000fe2000fffe03f */
[----:B------:R-:W-:Y:S01]  /*0e40*/  CS2R R154, SRZ ;  /* 0x00000000009a7805 */ /* 0x000fe2000001ff00 */
[----:B------:R-:W-:Y:S01]  /*0e50*/  UIADD3 UR4, UR7, -UR4, URZ ;  /* 0x8000000407047290 */ /* 0x000fe2000fffe03f */
[----:B------:R-:W-:Y:S01]  /*0e60*/  CS2R R152, SRZ ;  /* 0x0000000000987805 */ /* 0x000fe2000001ff00 */
[----:B------:R-:W-:Y:S01]  /*0e70*/  CS2R R158, SRZ ;  /* 0x00000000009e7805 */ /* 0x000fe2000001ff00 */
[----:B------:R-:W-:Y:S01]  /*0e80*/  CS2R R8, SRZ ;  /* 0x0000000000087805 */ /* 0x000fe2000001ff00 */
[----:B------:R-:W-:Y:S01]  /*0e90*/  USHF.R.S32.HI UR23, URZ, 0x1f, UR4 ;  /* 0x0000001f3f177899 */ /* 0x000fe20008011404 */
[----:B------:R-:W-:Y:S01]  /*0ea0*/  IMAD.MOV.U32 R156, RZ, RZ, RZ ;  /* 0x000000ffff9c7224 */ /* 0x000fe200078e00ff */
[----:B------:R-:W-:Y:S01]  /*0eb0*/  CS2R R10, SRZ ;  /* 0x00000000000a7805 */ /* 0x000fe2000001ff00 */
[----:B------:R-:W-:Y:S01]  /*0ec0*/  IMAD.MOV.U32 R162, RZ, RZ, RZ ;  /* 0x000000ffffa27224 */ /* 0x000fe200078e00ff */
[----:B------:R-:W-:Y:S01]  /*0ed0*/  ULEA.HI UR23, UR23, UR4, URZ, 0x6 ;  /* 0x0000000417177291 */ /* 0x000fe2000f8f303f */
[----:B------:R-:W-:Y:S01]  /*0ee0*/  MOV R160, RZ ;  /* 0x000000ff00a07202 */ /* 0x000fe20000000f00 */
[----:B------:R-:W-:Y:S01]  /*0ef0*/  USHF.R.S32.HI UR4, URZ, 0x1f, UR5 ;  /* 0x0000001f3f047899 */ /* 0x000fe20008011405 */
[----:B------:R-:W-:Y:S01]  /*0f00*/  IMAD.MOV.U32 R146, RZ, RZ, RZ ;  /* 0x000000ffff927224 */ /* 0x000fe200078e00ff */
[----:B------:R-:W-:Y:S01]  /*0f10*/  USHF.R.S32.HI UR23, URZ, 0x6, UR23 ;  /* 0x000000063f177899 */ /* 0x000fe20008011417 */
[----:B------:R-:W-:Y:S01]  /*0f20*/  CS2R R12, SRZ ;  /* 0x00000000000c7805 */ /* 0x000fe2000001ff00 */
[----:B------:R-:W-:Y:S01]  /*0f30*/  ULEA.HI UR4, UR4, UR5, URZ, 0x6 ;  /* 0x0000000504047291 */ /* 0x000fe2000f8f303f */
[----:B------:R-:W-:Y:S01]  /*0f40*/  MOV R144, RZ ;  /* 0x000000ff00907202 */ /* 0x000fe20000000f00 */
[----:B------:R-:W-:Y:S01]  /*0f50*/  UISETP.LT.AND UP0, UPT, URZ, UR23, UPT ;  /* 0x000000173f00728c */ /* 0x000fe2000bf01270 */
[----:B------:R-:W-:Y:S01]  /*0f60*/  IMAD.MOV.U32 R142, RZ, RZ, RZ ;  /* 0x000000ffff8e7224 */ /* 0x000fe200078e00ff */
[----:B------:R-:W-:Y:S01]  /*0f70*/  USHF.R.S32.HI UR11, URZ, 0x6, UR4 ;  /* 0x000000063f0b7899 */ /* 0x000fe20008011404 */
        /* <DEDUP_REMOVED lines=68> */
[----:B------:R-:W3:Y:S01]  /*13c0*/  LDL.LU R20, [R1+0x2c] ;  /* 0x00002c0001147983 */ /* 0x000ee20000300800 */
[----:B------:R-:W-:Y:S01]  /*13d0*/  ULDC.64 UR4, c[0x0][0x248] ;  /* 0x0000920000047ab9 */ /* 0x000fe20000000a00 */
[----:B------:R-:W-:Y:S01]  /*13e0*/  IMAD.SHL.U32 R4, R35, 0x4, RZ ;  /* 0x0000000423047824 */ /* 0x000fe200078e00ff */
[----:B------:R-:W-:Y:S01]  /*13f0*/  USHF.R.S32.HI UR22, URZ, 0x1f, UR15 ;  /* 0x0000001f3f167899 */ /* 0x000fe2000801140f */
[--C-:B----4-:R-:W-:Y:S01]  /*1400*/  SHF.R.S32.HI R3, RZ, 0x1f, R35.reuse ;  /* 0x0000001fff037819 */ /* 0x110fe20000011423 */
[----:B------:R-:W-:Y:S01]  /*1410*/  UISETP.NE.AND UP0, UPT, UR4, 0x1, UPT ;  /* 0x000000010400788c */ /* 0x000fe2000bf05270 */
[----:B------:R-:W-:Y:S01]  /*1420*/  SHF.R.S32.HI R32, RZ, 0x1f, R35 ;  /* 0x0000001fff207819 */ /* 0x000fe20000011423 */
[----:B------:R-:W-:Y:S01]  /*1430*/  UIMAD.WIDE.U32 UR8, UR15, UR5, URZ ;  /* 0x000000050f0872a5 */ /* 0x000fe2000f8e003f */
[----:B------:R-:W-:Y:S01]  /*1440*/  IADD3 R2, P1, R4, UR6, RZ ;  /* 0x0000000604027c10 */ /* 0x000fe2000ff3e0ff */
[----:B------:R-:W-:-:S02]  /*1450*/  USHF.L.U32 UR7, UR6, 0x7, URZ ;  /* 0x0000000706077899 */ /* 0x000fc4000800063f */
[----:B------:R-:W-:Y:S02]  /*1460*/  ULDC.64 UR4, c[0x0][0x270] ;  /* 0x00009c0000047ab9 */ /* 0x000fe40000000a00 */
[----:B------:R-:W-:Y:S02]  /*1470*/  UIMAD UR4, UR22, UR4, URZ ;  /* 0x00000004160472a4 */ /* 0x000fe4000f8e023f */
[----:B--2---:R-:W-:Y:S01]  /*1480*/  IMAD.U32 R0, RZ, RZ, UR7 ;  /* 0x00000007ff007e24 */ /* 0x004fe2000f8e00ff */
[----:B------:R-:W-:Y:S01]  /*1490*/  IADD3 R24, P0, R35, UR7, RZ ;  /* 0x0000000723187c10 */ /* 0x000fe2000ff1e0ff */
[----:B------:R-:W-:Y:S02]  /*14a0*/  UIMAD UR20, UR15, UR5, UR4 ;  /* 0x000000050f1472a4 */ /* 0x000fe4000f8e0204 */
[----:B------:R-:W-:Y:S01]  /*14b0*/  USHF.R.S32.HI UR4, URZ, 0x1f, UR6 ;  /* 0x0000001f3f047899 */ /* 0x000fe20008011406 */
[----:B------:R-:W-:Y:S01]  /*14c0*/  LEA.HI.X.SX32 R25, R0, R3, 0x1, P0 ;  /* 0x0000000300197211 */ /* 0x000fe200000f0eff */
[----:B------:R-:W-:Y:S01]  /*14d0*/  IMAD.U32 R0, RZ, RZ, UR15 ;  /* 0x0000000fff007e24 */ /* 0x000fe2000f8e00ff */
[----:B------:R-:W-:Y:S01]  /*14e0*/  LEA.HI R29, R32, R35, RZ, 0x3 ;  /* 0x00000023201d7211 */ /* 0x000fe200078f18ff */
[----:B------:R-:W-:-:S02]  /*14f0*/  ULDC UR17, c[0x0][0x250] ;  /* 0x0000940000117ab9 */ /* 0x000fc40000000800 */
[----:B------:R-:W-:Y:S01]  /*1500*/  LEA.HI.X.SX32 R3, R4, UR4, 0x1, P1 ;  /* 0x0000000404037c11 */ /* 0x000fe200088f0eff */
[----:B------:R-:W-:Y:S01]  /*1510*/  UMOV UR21, UR15 ;  /* 0x0000000f00157c82 */ /* 0x000fe20008000000 */
[----:B------:R-:W-:Y:S01]  /*1520*/  IMAD.U32 R4, RZ, RZ, UR15 ;  /* 0x0000000fff047e24 */ /* 0x000fe2000f8e00ff */
[----:B------:R-:W-:Y:S01]  /*1530*/  SHF.R.S32.HI R34, RZ, 0x3, R29 ;  /* 0x00000003ff227819 */ /* 0x000fe2000001141d */
[----:B------:R-:W-:Y:S01]  /*1540*/  ULDC.64 UR6, c[0x0][0x1e0] ;  /* 0x0000780000067ab9 */ /* 0x000fe20000000a00 */
[----:B------:R-:W-:Y:S01]  /*1550*/  IMAD.WIDE.U32 R6, R0, c[0x0][0x270], R2 ;  /* 0x00009c0000067a25 */ /* 0x000fe200078e0002 */
[----:B------:R-:W-:Y:S01]  /*1560*/  LOP3.LUT R0, R29, 0xfffffff8, RZ, 0xc0, !PT ;  /* 0xfffffff81d007812 */ /* 0x000fe200078ec0ff */
[----:B------:R-:W-:Y:S02]  /*1570*/  @UP0 USHF.R.U32.HI UR21, URZ, UR17, UR9 ;  /* 0x000000113f150299 */ /* 0x000fe40008011609 */
[----:B------:R-:W-:Y:S02]  /*1580*/  ULDC.64 UR4, c[0x0][0x1b0] ;  /* 0x00006c0000047ab9 */ /* 0x000fe40000000a00 */
[----:B------:R-:W-:Y:S01]  /*1590*/  IMAD.IADD R26, R35, 0x1, -R0 ;  /* 0x00000001231a7824 */ /* 0x000fe200078e0a00 */
[----:B------:R-:W-:-:S03]  /*15a0*/  USHF.R.S32.HI UR8, URZ, 0x1f, UR21 ;  /* 0x0000001f3f087899 */ /* 0x000fc60008011415 */
[----:B------:R-:W-:Y:S01]  /*15b0*/  IMAD.SHL.U32 R16, R26, 0x8, RZ ;  /* 0x000000081a107824 */ /* 0x000fe200078e00ff */
[----:B-----5:R-:W-:Y:S01]  /*15c0*/  IADD3 R8, P0, R34, R5, RZ ;  /* 0x0000000522087210 */ /* 0x020fe20007f1e0ff */
[----:B------:R-:W-:Y:S01]  /*15d0*/  IMAD.WIDE.U32 R22, R4, c[0x0][0x288], R2 ;  /* 0x0000a20004167a25 */ /* 0x000fe200078e0002 */
[----:B------:R-:W-:Y:S01]  /*15e0*/  SHF.R.S32.HI R2, RZ, 0x1f, R34 ;  /* 0x0000001fff027819 */ /* 0x000fe20000011422 */
[----:B------:R-:W-:Y:S01]  /*15f0*/  UIMAD UR6, UR8, UR6, URZ ;  /* 0x00000006080672a4 */ /* 0x000fe2000f8e023f */
[--C-:B------:R-:W-:Y:S01]  /*1600*/  SHF.R.S32.HI R17, RZ, 0x1f, R16.reuse ;  /* 0x0000001fff117819 */ /* 0x100fe20000011410 */
[----:B------:R-:W-:Y:S01]  /*1610*/  IMAD.U32 R0, RZ, RZ, UR21 ;  /* 0x00000015ff007e24 */ /* 0x000fe2000f8e00ff */
[----:B------:R-:W-:Y:S01]  /*1620*/  IADD3 R11, P1, R34, R14, RZ ;  /* 0x0000000e220b7210 */ /* 0x000fe20007f3e0ff */
[----:B------:R-:W-:Y:S01]  /*1630*/  UIMAD UR4, UR8, UR4, URZ ;  /* 0x00000004080472a4 */ /* 0x000fe2000f8e023f */
[-C--:B------:R-:W-:Y:S01]  /*1640*/  LEA.HI.X.SX32 R9, R5, R2.reuse, 0x1, P0 ;  /* 0x0000000205097211 */ /* 0x080fe200000f0eff */
[----:B------:R-:W-:Y:S01]  /*1650*/  UIMAD UR6, UR21, UR7, UR6 ;  /* 0x00000007150672a4 */ /* 0x000fe2000f8e0206 */
[----:B------:R-:W-:Y:S01]  /*1660*/  LEA.HI.X.SX32 R14, R14, R2, 0x1, P1 ;  /* 0x000000020e0e7211 */ /* 0x000fe200008f0eff */
[----:B------:R-:W-:Y:S01]  /*1670*/  IMAD.WIDE.U32 R4, R0, c[0x0][0x1e0], R16 ;  /* 0x0000780000047a25 */ /* 0x000fe200078e0010 */
[----:B------:R-:W-:-:S02]  /*1680*/  UIMAD UR4, UR21, UR5, UR4 ;  /* 0x00000005150472a4 */ /* 0x000fc4000f8e0204 */
[----:B------:R-:W-:Y:S01]  /*1690*/  USEL UR9, UR14, URZ, !UP1 ;  /* 0x0000003f0e097287 */ /* 0x000fe2000c800000 */
[----:B------:R-:W-:Y:S01]  /*16a0*/  IMAD.WIDE.U32 R2, R0, c[0x0][0x1b0], R16 ;  /* 0x00006c0000027a25 */ /* 0x000fe200078e0010 */
[----:B------:R-:W-:Y:S01]  /*16b0*/  IADD3 R19, R7, UR20, RZ ;  /* 0x0000001407137c10 */ /* 0x000fe2000fffe0ff */
[----:B------:R-:W-:Y:S01]  /*16c0*/  USHF.R.S32.HI UR20, URZ, 0x1f, UR14 ;  /* 0x0000001f3f147899 */ /* 0x000fe2000801140e */
[----:B------:R-:W-:Y:S01]  /*16d0*/  IADD3 R5, R5, UR6, RZ ;  /* 0x0000000605057c10 */ /* 0x000fe2000fffe0ff */
[----:B------:R-:W-:Y:S01]  /*16e0*/  IMAD.SHL.U32 R12, R34, 0x40, RZ ;  /* 0x00000040220c7824 */ /* 0x000fe200078e00ff */
[----:B------:R-:W-:Y:S01]  /*16f0*/  IADD3 R3, R3, UR4, RZ ;  /* 0x0000000403037c10 */ /* 0x000fe2000fffe0ff */
[----:B------:R-:W-:Y:S01]  /*1700*/  IMAD.U32 R0, RZ, RZ, UR9 ;  /* 0x00000009ff007e24 */ /* 0x000fe2000f8e00ff */
[----:B------:R-:W-:Y:S01]  /*1710*/  USEL UR8, UR20, URZ, !UP1 ;  /* 0x0000003f14087287 */ /* 0x000fe2000c800000 */
[----:B------:R-:W-:Y:S01]  /*1720*/  LEA.HI R10, R32, R35, RZ, 0x6 ;  /* 0x00000023200a7211 */ /* 0x000fe200078f30ff */
[----:B------:R-:W-:Y:S01]  /*1730*/  IMAD.MOV.U32 R18, RZ, RZ, R6 ;  /* 0x000000ffff127224 */ /* 0x000fe200078e0006 */
[----:B------:R-:W-:Y:S01]  /*1740*/  ULDC.64 UR6, c[0x0][0x1e8] ;  /* 0x00007a0000067ab9 */ /* 0x000fe20000000a00 */
[C---:B------:R-:W-:Y:S01]  /*1750*/  IMAD.WIDE.U32 R6, R0.reuse, c[0x0][0x1e8], R4 ;  /* 0x00007a0000067a25 */ /* 0x040fe200078e0004 */
[----:B------:R-:W-:Y:S01]  /*1760*/  UIMAD UR6, UR8, UR6, URZ ;  /* 0x00000006080672a4 */ /* 0x000fe2000f8e023f */
[----:B------:R-:W-:Y:S01]  /*1770*/  SHF.R.S32.HI R21, RZ, 0x6, R10 ;  /* 0x00000006ff157819 */ /* 0x000fe2000001140a */
[----:B------:R-:W-:Y:S01]  /*1780*/  ULDC.64 UR4, c[0x0][0x1b8] ;  /* 0x00006e0000047ab9 */ /* 0x000fe20000000a00 */
[----:B------:R-:W-:Y:S01]  /*1790*/  IMAD.WIDE.U32 R4, R0, c[0x0][0x1b8], R2 ;  /* 0x00006e0000047a25 */ /* 0x000fe200078e0002 */
[----:B------:R-:W-:Y:S01]  /*17a0*/  LOP3.LUT R0, R12, 0x1c0, RZ, 0xc0, !PT ;  /* 0x000001c00c007812 */ /* 0x000fe200078ec0ff */
[----:B------:R-:W-:-:S02]  /*17b0*/  UIMAD UR4, UR8, UR4, URZ ;  /* 0x00000004080472a4 */ /* 0x000fc4000f8e023f */
[----:B------:R-:W-:Y:S01]  /*17c0*/  IMAD.U32 R2, RZ, RZ, UR16 ;  /* 0x00000010ff027e24 */ /* 0x000fe2000f8e00ff */
[----:B------:R-:W-:Y:S01]  /*17d0*/  UIMAD UR6, UR9, UR7, UR6 ;  /* 0x00000007090672a4 */ /* 0x000fe2000f8e0206 */
[----:B------:R-:W-:Y:S01]  /*17e0*/  IMAD.SHL.U32 R30, R21, 0x200, RZ ;  /* 0x00000200151e7824 */ /* 0x000fe200078e00ff */
[----:B------:R-:W-:Y:S01]  /*17f0*/  LOP3.LUT R10, R0, 0x38, R16, 0xf8, !PT ;  /* 0x00000038000a7812 */ /* 0x000fe200078ef810 */
[----:B------:R-:W-:Y:S01]  /*1800*/  IMAD.WIDE R2, R2, 0x80, R8 ;  /* 0x0000008002027825 */ /* 0x000fe200078e0208 */
[----:B------:R-:W-:Y:S01]  /*1810*/  SHF.R.U32.HI R0, RZ, 0x3, R0 ;  /* 0x00000003ff007819 */ /* 0x000fe20000011600 */
[----:B------:R-:W-:Y:S01]  /*1820*/  UIMAD UR4, UR9, UR5, UR4 ;  /* 0x00000005090472a4 */ /* 0x000fe2000f8e0204 */
[----:B------:R-:W-:Y:S01]  /*1830*/  IADD3 R7, R7, UR6, RZ ;  /* 0x0000000607077c10 */ /* 0x000fe2000fffe0ff */
[----:B------:R-:W-:Y:S01]  /*1840*/  UIADD3 UR17, -UR10, UR12, URZ ;  /* 0x0000000c0a117290 */ /* 0x000fe2000fffe13f */
[----:B------:R-:W-:Y:S01]  /*1850*/  LOP3.LUT R12, R30, R10, R0, 0xf6, !PT ;  /* 0x0000000a1e0c7212 */ /* 0x000fe200078ef600 */
[----:B------:R-:W-:-:S02]  /*1860*/  IMAD R0, R3, c[0x0][0x1d8], RZ ;  /* 0x0000760003007a24 */ /* 0x000fc400078e02ff */
[----:B------:R-:W-:Y:S01]  /*1870*/  IADD3 R5, R5, UR4, RZ ;  /* 0x0000000405057c10 */ /* 0x000fe2000fffe0ff */
[----:B------:R-:W-:Y:S01]  /*1880*/  IMAD R3, R3, c[0x0][0x1a8], RZ ;  /* 0x00006a0003037a24 */ /* 0x000fe200078e02ff */
[----:B------:R-:W-:Y:S01]  /*1890*/  IADD3 R13, -R34, UR17, RZ ;  /* 0x00000011220d7c10 */ /* 0x000fe2000fffe1ff */
[----:B------:R-:W-:Y:S01]  /*18a0*/  IMAD R0, R2, c[0x0][0x1dc], R0 ;  /* 0x0000770002007a24 */ /* 0x000fe200078e0200 */
[----:B------:R-:W-:Y:S01]  /*18b0*/  ISETP.GE.AND P5, PT, R16, c[0x0][0x1cc], PT ;  /* 0x0000730010007a0c */ /* 0x000fe20003fa6270 */
[----:B------:R-:W-:Y:S01]  /*18c0*/  IMAD.WIDE.U32 R6, R2, c[0x0][0x1d8], R6 ;  /* 0x0000760002067a25 */ /* 0x000fe200078e0006 */
[----:B------:R-:W-:Y:S01]  /*18d0*/  IADD3 R31, R16, 0x40, RZ ;  /* 0x00000040101f7810 */ /* 0x000fe20007ffe0ff */
[----:B------:R-:W-:Y:S01]  /*18e0*/  ULDC.64 UR4, c[0x0][0x1d8] ;  /* 0x0000760000047ab9 */ /* 0x000fe20000000a00 */
[----:B------:R-:W-:Y:S01]  /*18f0*/  ISETP.LT.OR P4, PT, R13, 0x1, P5 ;  /* 0x000000010d00780c */ /* 0x000fe20002f81670 */
[C---:B------:R-:W-:Y:S02]  /*1900*/  IMAD R10, R2.reuse, c[0x0][0x1ac], R3 ;  /* 0x00006b00020a7a24 */ /* 0x040fe400078e0203 */
[----:B------:R-:W-:Y:S01]  /*1910*/  IMAD.WIDE.U32 R8, R2, c[0x0][0x1a8], R4 ;  /* 0x00006a0002087a25 */ /* 0x000fe200078e0004 */
[----:B------:R-:W-:-:S03]  /*1920*/  LEA R2, P0, R6, c[0x0][0x1c0], 0x1 ;  /* 0x0000700006027a11 */ /* 0x000fc600078008ff */
[----:B------:R-:W-:Y:S01]  /*1930*/  IMAD.IADD R0, R7, 0x1, R0 ;  /* 0x0000000107007824 */ /* 0x000fe200078e0200 */
[----:B------:R-:W-:Y:S01]  /*1940*/  ISETP.GE.AND P3, PT, R31, c[0x0][0x1cc], PT ;  /* 0x000073001f007a0c */ /* 0x000fe20003f66270 */
[----:B------:R-:W-:Y:S01]  /*1950*/  USHF.L.U32 UR6, UR4, 0x6, URZ ;  /* 0x0000000604067899 */ /* 0x000fe2000800063f */
[----:B------:R-:W-:Y:S02]  /*1960*/  ISETP.LT.OR P6, PT, R13, 0x21, P5 ;  /* 0x000000210d00780c */ /* 0x000fe40002fc1670 */
[----:B------:R-:W-:Y:S01]  /*1970*/  LEA.HI.X R3, R6, c[0x0][0x1c4], R0, 0x1, P0 ;  /* 0x0000710006037a11 */ /* 0x000fe200000f0c00 */
[----:B------:R-:W-:Y:S01]  /*1980*/  IMAD.IADD R0, R9, 0x1, R10 ;  /* 0x0000000109007824 */ /* 0x000fe200078e020a */
[----:B------:R-:W-:Y:S01]  /*1990*/  ISETP.LT.OR P2, PT, R13, 0x1, P3 ;  /* 0x000000010d00780c */ /* 0x000fe20001f41670 */
[----:B------:R-:W-:Y:S01]  /*19a0*/  UMOV UR24, 0x6 ;  /* 0x0000000600187882 */ /* 0x000fe20000000000 */
[----:B------:R-:W-:Y:S01]  /*19b0*/  LEA R6, P0, R8, c[0x0][0x190], 0x1 ;  /* 0x0000640008067a11 */ /* 0x000fe200078008ff */
[----:B------:R-:W-:Y:S01]  /*19c0*/  USHF.L.U64.HI UR5, UR4, UR24, UR5 ;  /* 0x0000001804057299 */ /* 0x000fe20008010205 */
[----:B------:R-:W-:Y:S01]  /*19d0*/  IMAD.SHL.U32 R12, R12, 0x2, RZ ;  /* 0x000000020c0c7824 */ /* 0x000fe200078e00ff */
[----:B------:R-:W-:-:S02]  /*19e0*/  IADD3 R4, P1, R2, UR6, RZ ;  /* 0x0000000602047c10 */ /* 0x000fc4000ff3e0ff */
[----:B------:R-:W-:Y:S01]  /*19f0*/  LEA.HI.X R7, R8, c[0x0][0x194], R0, 0x1, P0 ;  /* 0x0000650008077a11 */ /* 0x000fe200000f0c00 */
[----:B------:R-:W-:Y:S01]  /*1a00*/  IMAD.U32 R8, RZ, RZ, UR6 ;  /* 0x00000006ff087e24 */ /* 0x000fe2000f8e00ff */
[----:B------:R-:W-:Y:S01]  /*1a10*/  @!PT LDS RZ, [RZ] ;  /* 0x00000000fffff984 */ /* 0x000fe20000000800 */
[----:B------:R-:W-:Y:S01]  /*1a20*/  @!PT LDS RZ, [RZ] ;  /* 0x00000000fffff984 */ /* 0x000fe20000000800 */
[----:B------:R-:W-:Y:S01]  /*1a30*/  @!PT LDS RZ, [RZ] ;  /* 0x00000000fffff984 */ /* 0x000fe20000000800 */
[----:B------:R1:W-:Y:S01]  /*1a40*/  LDGSTS.E.BYPASS.LTC128B.128 [R12+0x8080], [R2.64], !P4 ;  /* 0x08080000020c7fae */ /* 0x0003e2000e101d52 */
[----:B------:R-:W-:Y:S02]  /*1a50*/  IADD3.X R5, R3, UR5, RZ, P1, !PT ;  /* 0x0000000503057c10 */ /* 0x000fe40008ffe4ff */
[----:B------:R-:W-:Y:S01]  /*1a60*/  ISETP.LT.OR P4, PT, R13, 0x21, P3 ;  /* 0x000000210d00780c */ /* 0x000fe20001f81670 */
[----:B------:R1:W-:Y:S01]  /*1a70*/  LDGSTS.E.BYPASS.LTC128B.128 [R12+0xc080], [R2.64+0x80], !P2 ;  /* 0x0c080080020c7fae */ /* 0x0003e2000d101d52 */
[----:B------:R-:W-:-:S03]  /*1a80*/  IADD3 R8, P1, P0, R8, 0x80, R2 ;  /* 0x0000008008087810 */ /* 0x000fc6000783e002 */
[----:B------:R2:W-:Y:S01]  /*1a90*/  LDGSTS.E.BYPASS.LTC128B.128 [R12+0x9080], [R4.64], !P6 ;  /* 0x09080000040c7fae */ /* 0x0005e2000f101d52 */
[----:B------:R-:W-:Y:S02]  /*1aa0*/  IADD3.X R9, RZ, UR5, R3, P1, P0 ;  /* 0x00000005ff097c10 */ /* 0x000fe40008fe0403 */
[C---:B------:R-:W-:Y:S02]  /*1ab0*/  ISETP.LT.OR P6, PT, R13.reuse, 0x41, P5 ;  /* 0x000000410d00780c */ /* 0x040fe40002fc1670 */
[C---:B------:R-:W-:Y:S01]  /*1ac0*/  ISETP.LT.OR P0, PT, R13.reuse, 0x41, P3 ;  /* 0x000000410d00780c */ /* 0x040fe20001f01670 */
[----:B------:R-:W-:Y:S02]  /*1ad0*/  UIADD3 UR7, UP0, UR6, 0x80, URZ ;  /* 0x0000008006077890 */ /* 0x000fe4000ff1e03f */
[----:B------:R4:W-:Y:S01]  /*1ae0*/  LDGSTS.E.BYPASS.LTC128B.128 [R12+0xd080], [R8.64], !P4 ;  /* 0x0d080000080c7fae */ /* 0x0009e2000e101d52 */
[----:B------:R-:W-:Y:S01]  /*1af0*/  P2R R0, PR, RZ, 0x1 ;  /* 0x00000001ff007803 */ /* 0x000fe20000000000 */
[----:B------:R-:W-:Y:S01]  /*1b00*/  UIADD3.X UR4, URZ, UR5, URZ, UP0, !UPT ;  /* 0x000000053f047290 */ /* 0x000fe200087fe43f */
[----:B------:R-:W-:-:S02]  /*1b10*/  ISETP.LT.OR P4, PT, R13, 0x61, P5 ;  /* 0x000000610d00780c */ /* 0x000fc40002f81670 */
[----:B------:R-:W-:Y:S02]  /*1b20*/  ISETP.NE.AND P5, PT, R0, RZ, PT ;  /* 0x000000ff0000720c */ /* 0x000fe40003fa5270 */
[----:B-1----:R-:W-:-:S04]  /*1b30*/  IADD3 R2, P1, R4, UR6, RZ ;  /* 0x0000000604027c10 */ /* 0x002fc8000ff3e0ff */
[----:B------:R-:W-:-:S05]  /*1b40*/  IADD3.X R3, R5, UR5, RZ, P1, !PT ;  /* 0x0000000505037c10 */ /* 0x000fca0008ffe4ff */
[----:B------:R1:W-:Y:S01]  /*1b50*/  LDGSTS.E.BYPASS.LTC128B.128 [R12+0xa080], [R2.64], !P6 ;  /* 0x0a080000020c7fae */ /* 0x0003e2000f101d52 */
[----:B----4-:R-:W-:Y:S02]  /*1b60*/  IADD3 R8, P0, R4, UR7, RZ ;  /* 0x0000000704087c10 */ /* 0x010fe4000ff1e0ff */
[----:B--2---:R-:W-:Y:S02]  /*1b70*/  IADD3 R4, P1, R2, UR6, RZ ;  /* 0x0000000602047c10 */ /* 0x004fe4000ff3e0ff */
[----:B------:R-:W-:Y:S02]  /*1b80*/  IADD3.X R9, R5, UR4, RZ, P0, !PT ;  /* 0x0000000405097c10 */ /* 0x000fe400087fe4ff */
[----:B------:R-:W-:Y:S02]  /*1b90*/  IADD3.X R5, R3, UR5, RZ, P1, !PT ;  /* 0x0000000503057c10 */ /* 0x000fe40008ffe4ff */
[----:B------:R-:W-:Y:S01]  /*1ba0*/  ISETP.GE.AND P1, PT, R16, c[0x0][0x19c], PT ;  /* 0x0000670010007a0c */ /* 0x000fe20003f26270 */
[----:B------:R2:W-:Y:S01]  /*1bb0*/  LDGSTS.E.BYPASS.LTC128B.128 [R12+0xe080], [R8.64], !P5 ;  /* 0x0e080000080c7fae */ /* 0x0005e2000e901d52 */
[----:B------:R-:W-:-:S02]  /*1bc0*/  ISETP.LT.OR P2, PT, R13, 0x61, P3 ;  /* 0x000000610d00780c */ /* 0x000fc40001f41670 */
[C---:B------:R-:W-:Y:S01]  /*1bd0*/  ISETP.LT.OR P3, PT, R13.reuse, 0x1, P1 ;  /* 0x000000010d00780c */ /* 0x040fe20000f61670 */
[----:B------:R4:W-:Y:S01]  /*1be0*/  LDGSTS.E.BYPASS.LTC128B.128 [R12+0xb080], [R4.64], !P4 ;  /* 0x0b080000040c7fae */ /* 0x0009e2000e101d52 */
[----:B-1----:R-:W-:Y:S01]  /*1bf0*/  IADD3 R2, P0, R2, UR7, RZ ;  /* 0x0000000702027c10 */ /* 0x002fe2000ff1e0ff */
[----:B------:R-:W-:Y:S01]  /*1c00*/  IMAD R0, R14, c[0x0][0x208], RZ ;  /* 0x000082000e007a24 */ /* 0x000fe200078e02ff */
[----:B------:R-:W-:Y:S01]  /*1c10*/  ISETP.LT.OR P4, PT, R13, 0x21, P1 ;  /* 0x000000210d00780c */ /* 0x000fe20000f81670 */
[----:B------:R-:W-:Y:S01]  /*1c20*/  ULDC.64 UR6, c[0x0][0x210] ;  /* 0x0000840000067ab9 */ /* 0x000fe20000000a00 */
[----:B------:R-:W-:Y:S01]  /*1c30*/  IADD3.X R3, R3, UR4, RZ, P0, !PT ;  /* 0x0000000403037c10 */ /* 0x000fe200087fe4ff */
[----:B------:R-:W-:Y:S01]  /*1c40*/  ULDC.64 UR4, c[0x0][0x1a8] ;  /* 0x00006a0000047ab9 */ /* 0x000fe20000000a00 */
[----:B------:R-:W-:-:S03]  /*1c50*/  ISETP.GE.AND P0, PT, R31, c[0x0][0x19c], PT ;  /* 0x000067001f007a0c */ /* 0x000fc60003f06270 */
[----:B------:R1:W-:Y:S01]  /*1c60*/  LDGSTS.E.BYPASS.LTC128B.128 [R12+0xf080], [R2.64], !P2 ;  /* 0x0f080000020c7fae */ /* 0x0003e2000d101d52 */
[----:B------:R-:W-:Y:S01]  /*1c70*/  ISETP.LT.OR P5, PT, R13, 0x1, P0 ;  /* 0x000000010d00780c */ /* 0x000fe200007a1670 */
[----:B------:R-:W-:Y:S02]  /*1c80*/  USHF.L.U32 UR27, UR4, 0x6, URZ ;  /* 0x00000006041b7899 */ /* 0x000fe4000800063f */
[----:B------:R-:W-:Y:S01]  /*1c90*/  USHF.L.U64.HI UR8, UR4, UR24, UR5 ;  /* 0x0000001804087299 */ /* 0x000fe20008010205 */
[----:B------:R2:W-:Y:S01]  /*1ca0*/  LDGSTS.E.BYPASS.LTC128B.128 [R12+0x80], [R6.64], !P3 ;  /* 0x00080000060c7fae */ /* 0x0005e2000d901d52 */
[----:B------:R-:W-:Y:S02]  /*1cb0*/  UIADD3 UR25, UP0, UR27, 0x80, URZ ;  /* 0x000000801b197890 */ /* 0x000fe4000ff1e03f */
[----:B----4-:R-:W-:Y:S01]  /*1cc0*/  IADD3 R4, P2, R6, UR27, RZ ;  /* 0x0000001b06047c10 */ /* 0x010fe2000ff5e0ff */
[----:B------:R-:W-:-:S05]  /*1cd0*/  ULDC.64 UR4, c[0x0][0x180] ;  /* 0x0000600000047ab9 */ /* 0x000fca0000000a00 */
[----:B------:R4:W-:Y:S01]  /*1ce0*/  LDGSTS.E.BYPASS.LTC128B.128 [R12+0x4080], [R6.64+0x80], !P5 ;  /* 0x04080080060c7fae */ /* 0x0009e2000e901d52 */
[----:B------:R-:W-:Y:S02]  /*1cf0*/  ISETP.GE.AND P5, PT, R31, c[0x0][0x16c], PT ;  /* 0x00005b001f007a0c */ /* 0x000fe40003fa6270 */
[----:B------:R-:W-:-:S05]  /*1d00*/  IADD3.X R5, R7, UR8, RZ, P2, !PT ;  /* 0x0000000807057c10 */ /* 0x000fca00097fe4ff */
[----:B------:R2:W-:Y:S01]  /*1d10*/  LDGSTS.E.BYPASS.LTC128B.128 [R12+0x1080], [R4.64], !P4 ;  /* 0x01080000040c7fae */ /* 0x0005e2000e101d52 */
[----:B-1----:R-:W-:Y:S01]  /*1d20*/  IMAD R2, R14, c[0x0][0x178], RZ ;  /* 0x00005e000e027a24 */ /* 0x002fe200078e02ff */
[----:B------:R-:W-:-:S03]  /*1d30*/  ISETP.LT.OR P4, PT, R13, 0x21, P0 ;  /* 0x000000210d00780c */ /* 0x000fc60000781670 */
[----:B------:R-:W-:Y:S02]  /*1d40*/  IMAD R14, R11, c[0x0][0x17c], R2 ;  /* 0x00005f000b0e7a24 */ /* 0x000fe400078e0202 */
[----:B------:R-:W-:-:S05]  /*1d50*/  IMAD.U32 R2, RZ, RZ, UR27 ;  /* 0x0000001bff027e24 */ /* 0x000fca000f8e00ff */
[----:B------:R-:W-:-:S04]  /*1d60*/  IADD3 R2, P3, P2, R2, 0x80, R6 ;  /* 0x0000008002027810 */ /* 0x000fc80007a7e006 */
[----:B------:R-:W-:Y:S02]  /*1d70*/  IADD3.X R3, RZ, UR8, R7, P3, P2 ;  /* 0x00000008ff037c10 */ /* 0x000fe40009fe4407 */
[----:B------:R-:W-:-:S03]  /*1d80*/  ISETP.LT.OR P2, PT, R13, 0x41, P1 ;  /* 0x000000410d00780c */ /* 0x000fc60000f41670 */
[----:B------:R1:W-:Y:S01]  /*1d90*/  LDGSTS.E.BYPASS.LTC128B.128 [R12+0x5080], [R2.64], !P4 ;  /* 0x05080000020c7fae */ /* 0x0003e2000e101d52 */
[----:B------:R-:W-:Y:S02]  /*1da0*/  UIMAD UR4, UR22, UR4, URZ ;  /* 0x00000004160472a4 */ /* 0x000fe4000f8e023f */
[----:B------:R-:W-:Y:S02]  /*1db0*/  UIMAD UR26, UR22, UR6, URZ ;  /* 0x00000006161a72a4 */ /* 0x000fe4000f8e023f */
[----:B------:R-:W-:Y:S01]  /*1dc0*/  UIADD3.X UR6, URZ, UR8, URZ, UP0, !UPT ;  /* 0x000000083f067290 */ /* 0x000fe200087fe43f */
[----:B------:R-:W-:Y:S01]  /*1dd0*/  ISETP.GE.AND P6, PT, R16, c[0x0][0x16c], PT ;  /* 0x00005b0010007a0c */ /* 0x000fe20003fc6270 */
[----:B------:R-:W-:Y:S01]  /*1de0*/  USEL UR20, UR20, URZ, !UP2 ;  /* 0x0000003f14147287 */ /* 0x000fe2000d000000 */
[C---:B------:R-:W-:Y:S01]  /*1df0*/  IMAD R15, R11.reuse, c[0x0][0x20c], R0 ;  /* 0x000083000b0f7a24 */ /* 0x040fe200078e0200 */
[----:B------:R-:W-:Y:S01]  /*1e00*/  UIMAD UR9, UR15, UR5, UR4 ;  /* 0x000000050f0972a4 */ /* 0x000fe2000f8e0204 */
[----:B--2---:R-:W-:Y:S01]  /*1e10*/  IMAD.WIDE.U32 R8, R11, c[0x0][0x178], R16 ;  /* 0x00005e000b087a25 */ /* 0x004fe200078e0010 */
[----:B------:R-:W-:Y:S01]  /*1e20*/  SEL R0, RZ, 0x1, P6 ;  /* 0x00000001ff007807 */ /* 0x000fe20003000000 */
[----:B------:R-:W-:-:S02]  /*1e30*/  ULDC.64 UR4, c[0x0][0x188] ;  /* 0x0000620000047ab9 */ /* 0x000fc40000000a00 */
[----:B------:R-:W-:Y:S01]  /*1e40*/  UIMAD UR4, UR20, UR4, URZ ;  /* 0x00000004140472a4 */ /* 0x000fe2000f8e023f */
[----:B------:R-:W-:Y:S01]  /*1e50*/  IMAD.WIDE.U32 R10, R11, c[0x0][0x208], R16 ;  /* 0x000082000b0a7a25 */ /* 0x000fe200078e0010 */
[----:B------:R-:W-:-:S03]  /*1e60*/  USEL UR21, UR14, URZ, !UP2 ;  /* 0x0000003f0e157287 */ /* 0x000fc6000d000000 */
[----:B----4-:R-:W-:Y:S01]  /*1e70*/  IMAD.IADD R7, R9, 0x1, R14 ;  /* 0x0000000109077824 */ /* 0x010fe200078e020e */
[----:B------:R-:W-:Y:S01]  /*1e80*/  UIMAD UR28, UR21, UR5, UR4 ;  /* 0x00000005151c72a4 */ /* 0x000fe2000f8e0204 */
[----:B------:R-:W-:Y:S02]  /*1e90*/  IMAD.IADD R9, R11, 0x1, R15 ;  /* 0x000000010b097824 */ /* 0x000fe400078e020f */
[----:B------:R-:W-:Y:S01]  /*1ea0*/  ULDC.64 UR4, c[0x0][0x178] ;  /* 0x00005e0000047ab9 */ /* 0x000fe20000000a00 */
[----:B---3--:R-:W-:-:S04]  /*1eb0*/  LOP3.LUT R20, R20, 0xfffffffe, RZ, 0xc0, !PT ;  /* 0xfffffffe14147812 */ /* 0x008fc800078ec0ff */
[----:B------:R-:W-:-:S04]  /*1ec0*/  @P5 LOP3.LUT R20, R20, 0x1, RZ, 0xfc, !PT ;  /* 0x0000000114145812 */ /* 0x000fc800078efcff */
[----:B------:R-:W-:Y:S02]  /*1ed0*/  LOP3.LUT P3, RZ, R20, 0x1, RZ, 0xc0, !PT ;  /* 0x0000000114ff7812 */ /* 0x000fe4000786c0ff */
[C---:B------:R-:W-:Y:S02]  /*1ee0*/  ISETP.LT.OR P5, PT, R13.reuse, 0x61, P1 ;  /* 0x000000610d00780c */ /* 0x040fe40000fa1670 */
[----:B------:R-:W-:Y:S02]  /*1ef0*/  SEL R6, RZ, 0x2, P3 ;  /* 0x00000002ff067807 */ /* 0x000fe40001800000 */
[C---:B------:R-:W-:Y:S02]  /*1f00*/  ISETP.LT.OR P1, PT, R13.reuse, 0x41, P0 ;  /* 0x000000410d00780c */ /* 0x040fe40000721670 */
[----:B------:R-:W-:Y:S02]  /*1f10*/  ISETP.LT.OR P3, PT, R13, 0x61, P0 ;  /* 0x000000610d00780c */ /* 0x000fe40000761670 */
[----:B-1----:R-:W-:-:S04]  /*1f20*/  IADD3 R2, P0, R4, UR27, RZ ;  /* 0x0000001b04027c10 */ /* 0x002fc8000ff1e0ff */
[C---:B------:R-:W-:Y:S02]  /*1f30*/  IADD3.X R3, R5.reuse, UR8, RZ, P0, !PT ;  /* 0x0000000805037c10 */ /* 0x040fe400087fe4ff */
[----:B------:R-:W-:Y:S01]  /*1f40*/  IADD3 R4, P0, R4, UR25, RZ ;  /* 0x0000001904047c10 */ /* 0x000fe2000ff1e0ff */
[----:B------:R-:W-:Y:S02]  /*1f50*/  IMAD.IADD R0, R6, 0x1, R0 ;  /* 0x0000000106007824 */ /* 0x000fe400078e0200 */
[----:B------:R1:W-:Y:S01]  /*1f60*/  LDGSTS.E.BYPASS.LTC128B.128 [R12+0x2080], [R2.64], !P2 ;  /* 0x02080000020c7fae */ /* 0x0003e2000d101d52 */
[----:B------:R-:W-:Y:S01]  /*1f70*/  IADD3.X R5, R5, UR6, RZ, P0, !PT ;  /* 0x0000000605057c10 */ /* 0x000fe200087fe4ff */
[----:B------:R-:W-:Y:S01]  /*1f80*/  IMAD.MOV.U32 R6, RZ, RZ, R8 ;  /* 0x000000ffff067224 */ /* 0x000fe200078e0008 */
[C---:B------:R-:W-:Y:S01]  /*1f90*/  IADD3 R14, P0, R2.reuse, UR27, RZ ;  /* 0x0000001b020e7c10 */ /* 0x040fe2000ff1e0ff */
[----:B------:R-:W-:Y:S02]  /*1fa0*/  USHF.R.S32.HI UR27, URZ, 0x1f, UR23 ;  /* 0x0000001f3f1b7899 */ /* 0x000fe40008011417 */
[----:B------:R2:W-:Y:S01]  /*1fb0*/  LDGSTS.E.BYPASS.LTC128B.128 [R12+0x6080], [R4.64], !P1 ;  /* 0x06080000040c7fae */ /* 0x0005e2000c901d52 */
[----:B------:R-:W-:Y:S01]  /*1fc0*/  IMAD.MOV.U32 R8, RZ, RZ, R10 ;  /* 0x000000ffff087224 */ /* 0x000fe200078e000a */
[----:B------:R-:W-:Y:S01]  /*1fd0*/  IADD3.X R15, R3, UR8, RZ, P0, !PT ;  /* 0x00000008030f7c10 */ /* 0x000fe200087fe4ff */
[----:B------:R-:W-:Y:S01]  /*1fe0*/  UIMAD UR8, UR27, UR4, URZ ;  /* 0x000000041b0872a4 */ /* 0x000fe2000f8e023f */
[----:B------:R-:W-:Y:S01]  /*1ff0*/  IADD3 R10, P0, R2, UR25, RZ ;  /* 0x00000019020a7c10 */ /* 0x000fe2000ff1e0ff */
[----:B------:R-:W-:Y:S01]  /*2000*/  STL [R1+0x28], R34 ;  /* 0x0000282201007387 */ /* 0x000fe20000100800 */
[----:B------:R-:W-:-:S02]  /*2010*/  UIMAD.WIDE.U32 UR30, UR23, UR4, URZ ;  /* 0x00000004171e72a5 */ /* 0x000fc4000f8e003f */
[----:B------:R-:W-:Y:S01]  /*2020*/  IADD3.X R11, R3, UR6, RZ, P0, !PT ;  /* 0x00000006030b7c10 */ /* 0x000fe200087fe4ff */
[----:B------:R3:W-:Y:S01]  /*2030*/  STL [R1+0x2c], R20 ;  /* 0x00002c1401007387 */ /* 0x0007e20000100800 */
[----:B------:R-:W-:Y:S01]  /*2040*/  UIMAD UR8, UR23, UR5, UR8 ;  /* 0x00000005170872a4 */ /* 0x000fe2000f8e0208 */
[----:B------:R-:W-:Y:S02]  /*2050*/  ISETP.GE.AND P0, PT, R16, c[0x0][0x1fc], PT ;  /* 0x00007f0010007a0c */ /* 0x000fe40003f06270 */
[C---:B------:R-:W-:Y:S01]  /*2060*/  LOP3.LUT P2, RZ, R0.reuse, 0x1, RZ, 0xc0, !PT ;  /* 0x0000000100ff7812 */ /* 0x040fe2000784c0ff */
[----:B------:R-:W-:Y:S01]  /*2070*/  UIADD3 UR8, UR31, UR8, URZ ;  /* 0x000000081f087290 */ /* 0x000fe2000fffe03f */
[----:B------:R-:W-:Y:S01]  /*2080*/  LOP3.LUT P4, RZ, R0, 0x2, RZ, 0xc0, !PT ;  /* 0x0000000200ff7812 */ /* 0x000fe2000788c0ff */
[----:B--2---:R-:W-:Y:S01]  /*2090*/  IMAD.U32 R4, RZ, RZ, UR15 ;  /* 0x0000000fff047e24 */ /* 0x004fe2000f8e00ff */
[----:B------:R2:W-:Y:S03]  /*20a0*/  LDGSTS.E.BYPASS.LTC128B.128 [R12+0x3080], [R14.64], !P5 ;  /* 0x030800000e0c7fae */ /* 0x0005e6000e901d52 */
[----:B------:R-:W-:Y:S01]  /*20b0*/  IMAD.WIDE.U32 R4, R4, c[0x0][0x180], R6 ;  /* 0x0000600004047a25 */ /* 0x000fe200078e0006 */
[----:B------:R-:W-:Y:S01]  /*20c0*/  USHF.L.U32 UR25, UR23, 0x6, URZ ;  /* 0x0000000617197899 */ /* 0x000fe2000800063f */
[----:B------:R4:W-:Y:S02]  /*20d0*/  LDGSTS.E.BYPASS.LTC128B.128 [R12+0x7080], [R10.64], !P3 ;  /* 0x070800000a0c7fae */ /* 0x0009e4000d901d52 */
[----:B---3--:R-:W-:Y:S01]  /*20e0*/  IMAD.U32 R20, RZ, RZ, UR21 ;  /* 0x00000015ff147e24 */ /* 0x008fe2000f8e00ff */
[----:B-1----:R-:W-:Y:S01]  /*20f0*/  IADD3 R3, R5, UR9, RZ ;  /* 0x0000000905037c10 */ /* 0x002fe2000fffe0ff */
[----:B------:R-:W-:Y:S01]  /*2100*/  IMAD.MOV.U32 R2, RZ, RZ, R4 ;  /* 0x000000ffff027224 */ /* 0x000fe200078e0004 */
[----:B------:R-:W-:Y:S01]  /*2110*/  SEL R5, RZ, 0x1, P0 ;  /* 0x00000001ff057807 */ /* 0x000fe20000000000 */
[----:B------:R-:W-:Y:S01]  /*2120*/  UIMAD UR26, UR15, UR7, UR26 ;  /* 0x000000070f1a72a4 */ /* 0x000fe2000f8e021a */
[----:B------:R-:W-:Y:S01]  /*2130*/  ISETP.GE.AND P0, PT, R31, c[0x0][0x1fc], PT ;  /* 0x00007f001f007a0c */ /* 0x000fe20003f06270 */
[----:B------:R-:W-:Y:S01]  /*2140*/  IMAD.WIDE.U32 R36, R20, c[0x0][0x188], R2 ;  /* 0x0000620014247a25 */ /* 0x000fe200078e0002 */
[----:B------:R-:W0:Y:S01]  /*2150*/  LDGDEPBAR ;  /* 0x00000000000079af */ /* 0x000e220000000000 */
[----:B------:R-:W-:-:S02]  /*2160*/  ULDC.64 UR6, c[0x0][0x218] ;  /* 0x0000860000067ab9 */ /* 0x000fc40000000a00 */
[----:B------:R-:W-:Y:S01]  /*2170*/  IMAD.U32 R2, RZ, RZ, UR30 ;  /* 0x0000001eff027e24 */ /* 0x000fe2000f8e00ff */
[----:B------:R-:W-:Y:S01]  /*2180*/  SEL R4, RZ, 0xffffffff, P0 ;  /* 0xffffffffff047807 */ /* 0x000fe20000000000 */
[----:B------:R-:W-:Y:S01]  /*2190*/  IMAD.U32 R3, RZ, RZ, UR31 ;  /* 0x0000001fff037e24 */ /* 0x000fe2000f8e00ff */
[----:B------:R-:W-:Y:S01]  /*21a0*/  IADD3 R27, R37, UR28, RZ ;  /* 0x0000001c251b7c10 */ /* 0x000fe2000fffe0ff */
[----:B------:R-:W-:Y:S01]  /*21b0*/  IMAD.U32 R3, RZ, RZ, UR8 ;  /* 0x00000008ff037e24 */ /* 0x000fe2000f8e00ff */
[----:B------:R-:W-:Y:S01]  /*21c0*/  LEA R0, P0, R2, R36, 0x6 ;  /* 0x0000002402007211 */ /* 0x000fe200078030ff */
[----:B------:R-:W-:Y:S01]  /*21d0*/  IMAD.SHL.U32 R4, R4, 0x2, RZ ;  /* 0x0000000204047824 */ /* 0x000fe200078e00ff */
[----:B------:R-:W-:Y:S02]  /*21e0*/  UIMAD UR6, UR20, UR6, URZ ;  /* 0x00000006140672a4 */ /* 0x000fe4000f8e023f */
[----:B------:R-:W-:Y:S01]  /*21f0*/  LEA.HI.X R3, R2, R27, R3, 0x6, P0 ;  /* 0x0000001b02037211 */ /* 0x000fe200000f3403 */
[----:B------:R-:W-:Y:S01]  /*2200*/  IMAD.U32 R7, RZ, RZ, UR4 ;  /* 0x00000004ff077e24 */ /* 0x000fe2000f8e00ff */
[----:B------:R-:W-:Y:S01]  /*2210*/  LEA R2, P0, R0, c[0x0][0x160], 0x1 ;  /* 0x0000580000027a11 */ /* 0x000fe200078008ff */
[----:B------:R-:W-:-:S03]  /*2220*/  ULDC.64 UR8, c[0x0][0x208] ;  /* 0x0000820000087ab9 */ /* 0x000fc60000000a00 */
[----:B------:R-:W-:Y:S01]  /*2230*/  LEA.HI.X R3, R0, c[0x0][0x164], R3, 0x1, P0 ;  /* 0x0000590000037a11 */ /* 0x000fe200000f0c03 */
[----:B------:R-:W-:-:S05]  /*2240*/  IMAD.U32 R0, RZ, RZ, UR25 ;  /* 0x00000019ff007e24 */ /* 0x000fca000f8e00ff */
[----:B------:R-:W-:-:S04]  /*2250*/  IADD3 R0, -R34, UR13, -R0 ;  /* 0x0000000d22007c10 */ /* 0x000fc8000fffe900 */
[----:B------:R-:W-:Y:S02]  /*2260*/  ISETP.LT.OR P1, PT, R0, 0x1, !P2 ;  /* 0x000000010000780c */ /* 0x000fe40005721670 */
[----:B------:R-:W-:Y:S01]  /*2270*/  LOP3.LUT R13, R4, 0x2, R5, 0xe2, !PT ;  /* 0x00000002040d7812 */ /* 0x000fe200078ee205 */
[----:B------:R-:W-:Y:S01]  /*2280*/  IMAD.U32 R4, RZ, RZ, UR15 ;  /* 0x0000000fff047e24 */ /* 0x000fe2000f8e00ff */
[----:B------:R-:W-:Y:S01]  /*2290*/  UIMAD UR28, UR21, UR7, UR6 ;  /* 0x00000007151c72a4 */ /* 0x000fe2000f8e0206 */
[----:B------:R-:W-:Y:S02]  /*22a0*/  ISETP.GT.AND P3, PT, R35, 0xf, PT ;  /* 0x0000000f2300780c */ /* 0x000fe40003f64270 */
[----:B------:R-:W-:Y:S01]  /*22b0*/  IMAD.WIDE.U32 R4, R4, c[0x0][0x210], R8 ;  /* 0x0000840004047a25 */ /* 0x000fe200078e0008 */
[----:B------:R-:W-:-:S05]  /*22c0*/  ULDC.64 UR6, c[0x0][0x278] ;  /* 0x00009e0000067ab9 */ /* 0x000fca0000000a00 */
[----:B------:R1:W-:Y:S01]  /*22d0*/  LDGSTS.E.BYPASS.LTC128B.128 [R12+0x10080], [R2.64], !P1 ;  /* 0x10080000020c7fae */ /* 0x0003e2000c901d52 */
[C---:B------:R-:W-:Y:S01]  /*22e0*/  ISETP.LT.OR P1, PT, R0.reuse, 0x1, !P4 ;  /* 0x000000010000780c */ /* 0x040fe20006721670 */
[----:B------:R-:W-:Y:S01]  /*22f0*/  UIMAD UR6, UR20, UR6, URZ ;  /* 0x00000006140672a4 */ /* 0x000fe2000f8e023f */
[----:B------:R-:W-:Y:S02]  /*2300*/  IADD3 R5, R5, UR26, RZ ;  /* 0x0000001a05057c10 */ /* 0x000fe4000fffe0ff */
[----:B------:R-:W-:Y:S01]  /*2310*/  ISETP.LT.OR P4, PT, R0, 0x21, !P4 ;  /* 0x000000210000780c */ /* 0x000fe20006781670 */
[----:B------:R3:W-:Y:S01]  /*2320*/  STL.64 [R1+0x18], R36 ;  /* 0x0000182401007387 */ /* 0x0007e20000100a00 */
[----:B------:R-:W-:Y:S01]  /*2330*/  LEA R6, P0, R7, R2, 0x6 ;  /* 0x0000000207067211 */ /* 0x000fe200078030ff */
[----:B------:R-:W-:Y:S01]  /*2340*/  UIMAD UR30, UR21, UR7, UR6 ;  /* 0x00000007151e72a4 */ /* 0x000fe2000f8e0206 */
[----:B------:R-:W-:Y:S01]  /*2350*/  IMAD.U32 R8, RZ, RZ, UR5 ;  /* 0x00000005ff087e24 */ /* 0x000fe2000f8e00ff */
[----:B------:R-:W-:Y:S01]  /*2360*/  USHF.L.U32 UR26, UR8, 0x6, URZ ;  /* 0x00000006081a7899 */ /* 0x000fe2000800063f */
[----:B------:R-:W-:-:S03]  /*2370*/  IMAD.WIDE.U32 R18, R20, c[0x0][0x278], R18 ;  /* 0x00009e0014127a25 */ /* 0x000fc600078e0012 */
[----:B------:R1:W-:Y:S01]  /*2380*/  LDGSTS.E.BYPASS.LTC128B.128 [R12+0x12080], [R2.64+0x80], !P1 ;  /* 0x12080080020c7fae */ /* 0x0003e2000c901d52 */
[----:B------:R-:W-:Y:S01]  /*2390*/  USHF.L.U64.HI UR24, UR8, UR24, UR9 ;  /* 0x0000001808187299 */ /* 0x000fe20008010209 */
[----:B------:R-:W-:Y:S01]  /*23a0*/  ISETP.LT.OR P2, PT, R0, 0x21, !P2 ;  /* 0x000000210000780c */ /* 0x000fe20005741670 */
[----:B------:R-:W-:Y:S01]  /*23b0*/  USHF.R.S32.HI UR29, URZ, 0x1f, UR25 ;  /* 0x0000001f3f1d7899 */ /* 0x000fe20008011419 */
[----:B------:R2:W-:Y:S01]  /*23c0*/  STL [R1+0x24], R27 ;  /* 0x0000241b01007387 */ /* 0x0005e20000100800 */
[----:B------:R-:W-:Y:S01]  /*23d0*/  LEA.HI.X R7, R7, R3, R8, 0x6, P0 ;  /* 0x0000000307077211 */ /* 0x000fe200000f3408 */
[----:B------:R-:W-:Y:S01]  /*23e0*/  UIMAD UR9, UR24, UR23, URZ ;  /* 0x00000017180972a4 */ /* 0x000fe2000f8e023f */
[----:B------:R-:W-:Y:S01]  /*23f0*/  @!P3 IADD3 R9, P0, R18, UR25, RZ ;  /* 0x000000191209bc10 */ /* 0x000fe2000ff1e0ff */
[----:B------:R-:W-:Y:S01]  /*2400*/  IMAD.U32 R28, RZ, RZ, UR26 ;  /* 0x0000001aff1c7e24 */ /* 0x000fe2000f8e00ff */
[----:B------:R-:W-:Y:S01]  /*2410*/  ULDC.64 UR6, c[0x0][0x288] ;  /* 0x0000a20000067ab9 */ /* 0x000fe20000000a00 */
[----:B---3--:R-:W-:Y:S01]  /*2420*/  IMAD.WIDE.U32 R36, R20, c[0x0][0x218], R4 ;  /* 0x0000860014247a25 */ /* 0x008fe200078e0004 */
[----:B-1----:R-:W-:-:S03]  /*2430*/  P2R R2, PR, RZ, 0x10 ;  /* 0x00000010ff027803 */ /* 0x002fc60000000000 */
[----:B------:R-:W-:Y:S01]  /*2440*/  IMAD.MOV.U32 R38, RZ, RZ, R36 ;  /* 0x000000ffff267224 */ /* 0x000fe200078e0024 */
[----:B--2---:R-:W-:Y:S01]  /*2450*/  IADD3 R27, R19, UR30, RZ ;  /* 0x0000001e131b7c10 */ /* 0x004fe2000fffe0ff */
[----:B------:R1:W-:Y:S01]  /*2460*/  LDGSTS.E.BYPASS.LTC128B.128 [R12+0x11080], [R6.64], !P2 ;  /* 0x11080000060c7fae */ /* 0x0003e2000d101d52 */
[----:B------:R-:W-:Y:S02]  /*2470*/  ISETP.NE.AND P1, PT, R2, RZ, PT ;  /* 0x000000ff0200720c */ /* 0x000fe40003f25270 */
[----:B------:R-:W-:Y:S01]  /*2480*/  IADD3 R39, R37, UR28, RZ ;  /* 0x0000001c25277c10 */ /* 0x000fe2000fffe0ff */
[----:B------:R-:W-:Y:S01]  /*2490*/  UIMAD UR9, UR27, UR26, UR9 ;  /* 0x0000001a1b0972a4 */ /* 0x000fe2000f8e0209 */
[----:B----4-:R-:W-:Y:S02]  /*24a0*/  @!P3 IADD3.X R10, R27, UR29, RZ, P0, !PT ;  /* 0x0000001d1b0abc10 */ /* 0x010fe400087fe4ff */
[----:B------:R-:W-:Y:S01]  /*24b0*/  @!P3 LEA R8, P0, R9, c[0x0][0x258], 0x2 ;  /* 0x000096000908ba11 */ /* 0x000fe200078010ff */
[----:B------:R-:W-:Y:S01]  /*24c0*/  IMAD.WIDE.U32 R4, R28, UR23, R38 ;  /* 0x000000171c047c25 */ /* 0x000fe2000f8e0026 */
[----:B------:R-:W-:-:S02]  /*24d0*/  LOP3.LUT P4, RZ, R13, 0x1, RZ, 0xc0, !PT ;  /* 0x000000010dff7812 */ /* 0x000fc4000788c0ff */
[----:B------:R-:W-:Y:S01]  /*24e0*/  @!P3 LEA.HI.X R9, R9, c[0x0][0x25c], R10, 0x2, P0 ;  /* 0x000097000909ba11 */ /* 0x000fe200000f140a */
[----:B------:R-:W-:Y:S01]  /*24f0*/  UIMAD UR6, UR22, UR6, URZ ;  /* 0x00000006160672a4 */ /* 0x000fe2000f8e023f */
[----:B------:R-:W-:Y:S01]  /*2500*/  IADD3 R3, R5, UR9, RZ ;  /* 0x0000000905037c10 */ /* 0x000fe2000fffe0ff */
[----:B------:R1:W-:Y:S01]  /*2510*/  LDGSTS.E.BYPASS.LTC128B.128 [R12+0x13080], [R6.64+0x80], !P1 ;  /* 0x13080080060c7fae */ /* 0x0003e2000c901d52 */
[----:B------:R-:W-:Y:S02]  /*2520*/  LEA R2, P0, R4, c[0x0][0x1f0], 0x1 ;  /* 0x00007c0004027a11 */ /* 0x000fe400078008ff */
[----:B------:R-:W-:Y:S02]  /*2530*/  LOP3.LUT P5, RZ, R13, 0x2, RZ, 0xc0, !PT ;  /* 0x000000020dff7812 */ /* 0x000fe400078ac0ff */
[----:B------:R-:W-:Y:S01]  /*2540*/  ISETP.LT.OR P1, PT, R0, 0x1, !P4 ;  /* 0x000000010000780c */ /* 0x000fe20006721670 */
[----:B------:R-:W-:Y:S01]  /*2550*/  UIMAD UR6, UR15, UR7, UR6 ;  /* 0x000000070f0672a4 */ /* 0x000fe2000f8e0206 */
[----:B------:R-:W-:Y:S01]  /*2560*/  LEA.HI.X R3, R4, c[0x0][0x1f4], R3, 0x1, P0 ;  /* 0x00007d0004037a11 */ /* 0x000fe200000f0c03 */
[----:B------:R-:W-:Y:S01]  /*2570*/  ULDC UR9, c[0x0][0x20c] ;  /* 0x0000830000097ab9 */ /* 0x000fe20000000800 */
[----:B------:R-:W-:Y:S01]  /*2580*/  ISETP.LT.OR P0, PT, R0, 0x1, !P5 ;  /* 0x000000010000780c */ /* 0x000fe20006f01670 */
[----:B------:R-:W-:-:S02]  /*2590*/  UMOV UR7, 0x5 ;  /* 0x0000000500077882 */ /* 0x000fc40000000000 */
[----:B------:R-:W-:Y:S02]  /*25a0*/  USHF.L.U64.HI UR9, UR8, UR7, UR9 ;  /* 0x0000000708097299 */ /* 0x000fe40008010209 */
[----:B------:R-:W-:Y:S01]  /*25b0*/  USHF.L.U32 UR8, UR8, 0x5, URZ ;  /* 0x0000000508087899 */ /* 0x000fe2000800063f */
[----:B------:R-:W-:Y:S01]  /*25c0*/  IADD3 R5, R23, UR6, RZ ;  /* 0x0000000617057c10 */ /* 0x000fe2000fffe0ff */
[----:B------:R-:W-:Y:S02]  /*25d0*/  ULDC.64 UR6, c[0x0][0x290] ;  /* 0x0000a40000067ab9 */ /* 0x000fe40000000a00 */
[----:B------:R-:W-:Y:S01]  /*25e0*/  USHF.L.U32 UR28, UR8, 0x1, URZ ;  /* 0x00000001081c7899 */ /* 0x000fe2000800063f */
[----:B------:R-:W-:Y:S01]  /*25f0*/  IMAD.MOV.U32 R4, RZ, RZ, R22 ;  /* 0x000000ffff047224 */ /* 0x000fe200078e0016 */
[----:B------:R-:W-:Y:S01]  /*2600*/  UIMAD UR6, UR20, UR6, URZ ;  /* 0x00000006140672a4 */ /* 0x000fe2000f8e023f */
[----:B-1----:R-:W-:Y:S01]  /*2610*/  @!P3 IMAD.SHL.U32 R6, R35, 0x10, RZ ;  /* 0x000000102306b824 */ /* 0x002fe200078e00ff */
[----:B------:R-:W-:-:S04]  /*2620*/  ISETP.LT.OR P2, PT, R0, 0x21, !P4 ;  /* 0x000000210000780c */ /* 0x000fc80006741670 */
[----:B------:R1:W-:Y:S01]  /*2630*/  @!P3 LDGSTS.E.BYPASS.LTC128B.128 [R6+0x20080], [R8.64] ;  /* 0x200800000806bfae */ /* 0x0003e2000b901d52 */
[----:B------:R-:W-:-:S03]  /*2640*/  USHF.L.U64.HI UR27, UR8, 0x1, UR9 ;  /* 0x00000001081b7899 */ /* 0x000fc60008010209 */
[----:B------:R-:W0:Y:S01]  /*2650*/  LDGDEPBAR ;  /* 0x00000000000079af */ /* 0x000e220000000000 */
[----:B------:R-:W-:-:S03]  /*2660*/  UIMAD UR6, UR21, UR7, UR6 ;  /* 0x00000007150672a4 */ /* 0x000fc6000f8e0206 */
[----:B------:R2:W-:Y:S01]  /*2670*/  LDGSTS.E.BYPASS.LTC128B.128 [R12+0x18080], [R2.64], !P1 ;  /* 0x18080000020c7fae */ /* 0x0005e2000c901d52 */
[----:B------:R-:W-:-:S03]  /*2680*/  ISETP.LT.OR P1, PT, R0, 0x21, !P5 ;  /* 0x000000210000780c */ /* 0x000fc60006f21670 */
[----:B------:R-:W-:Y:S04]  /*2690*/  STL.64 [R1+0x38], R18 ;  /* 0x0000381201007387 */ /* 0x000fe80000100a00 */
[----:B------:R3:W-:Y:S04]  /*26a0*/  STL.64 [R1+0x10], R36 ;  /* 0x0000102401007387 */ /* 0x0007e80000100a00 */
[----:B------:R2:W-:Y:S01]  /*26b0*/  LDGSTS.E.BYPASS.LTC128B.128 [R12+0x1a080], [R2.64+0x80], !P0 ;  /* 0x1a080080020c7fae */ /* 0x0005e2000c101d52 */
[----:B------:R-:W-:-:S03]  /*26c0*/  LEA.HI R11, R32, R35, RZ, 0x2 ;  /* 0x00000023200b7211 */ /* 0x000fc600078f10ff */
[----:B------:R4:W-:Y:S01]  /*26d0*/  STL [R1+0x50], R27 ;  /* 0x0000501b01007387 */ /* 0x0009e20000100800 */
[----:B---3--:R-:W-:Y:S01]  /*26e0*/  IMAD.WIDE.U32 R36, R20, c[0x0][0x290], R4 ;  /* 0x0000a40014247a25 */ /* 0x008fe200078e0004 */
[----:B--2---:R-:W-:-:S04]  /*26f0*/  IADD3 R2, P0, R2, UR28, RZ ;  /* 0x0000001c02027c10 */ /* 0x004fc8000ff1e0ff */
[----:B------:R-:W-:Y:S01]  /*2700*/  IADD3 R33, R37, UR6, RZ ;  /* 0x0000000625217c10 */ /* 0x000fe2000fffe0ff */
[----:B------:R-:W-:Y:S01]  /*2710*/  IMAD.U32 R4, RZ, RZ, UR15 ;  /* 0x0000000fff047e24 */ /* 0x000fe2000f8e00ff */
[----:B------:R-:W-:Y:S01]  /*2720*/  IADD3.X R3, R3, UR27, RZ, P0, !PT ;  /* 0x0000001b03037c10 */ /* 0x000fe200087fe4ff */
[----:B------:R-:W-:Y:S01]  /*2730*/  ULDC.64 UR6, c[0x0][0x238] ;  /* 0x00008e0000067ab9 */ /* 0x000fe20000000a00 */
[----:B------:R-:W-:Y:S02]  /*2740*/  IADD3 R0, P0, R36, UR25, RZ ;  /* 0x0000001924007c10 */ /* 0x000fe4000ff1e0ff */
[----:B----4-:R-:W-:Y:S01]  /*2750*/  LEA.HI R27, R32, R35, RZ, 0x5 ;  /* 0x00000023201b7211 */ /* 0x010fe200078f28ff */
[----:B------:R2:W-:Y:S01]  /*2760*/  LDGSTS.E.BYPASS.LTC128B.128 [R12+0x19080], [R2.64], !P2 ;  /* 0x19080000020c7fae */ /* 0x0005e2000d101d52 */
[----:B------:R-:W-:Y:S02]  /*2770*/  IADD3.X R5, R33, UR29, RZ, P0, !PT ;  /* 0x0000001d21057c10 */ /* 0x000fe400087fe4ff */
[----:B------:R-:W-:Y:S01]  /*2780*/  LEA R22, P0, R0, c[0x0][0x280], 0x2 ;  /* 0x0000a00000167a11 */ /* 0x000fe200078010ff */
[----:B------:R2:W-:Y:S01]  /*2790*/  LDGSTS.E.BYPASS.LTC128B.128 [R12+0x1b080], [R2.64+0x80], !P1 ;  /* 0x1b080080020c7fae */ /* 0x0005e2000c901d52 */
[----:B------:R-:W-:Y:S01]  /*27a0*/  SHF.R.S32.HI R7, RZ, 0x5, R27 ;  /* 0x00000005ff077819 */ /* 0x000fe2000001141b */
[----:B-1----:R-:W-:Y:S01]  /*27b0*/  IMAD.WIDE.U32 R8, R4, c[0x0][0x238], R24 ;  /* 0x00008e0004087a25 */ /* 0x002fe200078e0018 */
[----:B------:R-:W-:-:S02]  /*27c0*/  LEA.HI.X R23, R0, c[0x0][0x284], R5, 0x2, P0 ;  /* 0x0000a10000177a11 */ /* 0x000fc400000f1405 */
[--C-:B------:R-:W-:Y:S02]  /*27d0*/  SHF.R.S32.HI R19, RZ, 0x2, R11.reuse ;  /* 0x00000002ff137819 */ /* 0x100fe4000001140b */
[----:B------:R-:W-:Y:S01]  /*27e0*/  SHF.R.S32.HI R4, RZ, 0x1f, R11 ;  /* 0x0000001fff047819 */ /* 0x000fe2000001140b */
[----:B------:R-:W-:Y:S01]  /*27f0*/  UIMAD UR6, UR22, UR6, URZ ;  /* 0x00000006160672a4 */ /* 0x000fe2000f8e023f */
[----:B------:R-:W-:-:S03]  /*2800*/  LEA.HI R6, R27, R7, RZ, 0x1 ;  /* 0x000000071b067211 */ /* 0x000fc600078f08ff */
[----:B------:R-:W-:Y:S01]  /*2810*/  UIMAD UR6, UR15, UR7, UR6 ;  /* 0x000000070f0672a4 */ /* 0x000fe2000f8e0206 */
[----:B------:R-:W-:Y:S02]  /*2820*/  LOP3.LUT R6, R6, 0xfffffffe, RZ, 0xc0, !PT ;  /* 0xfffffffe06067812 */ /* 0x000fe400078ec0ff */
[----:B--2---:R-:W-:-:S04]  /*2830*/  LEA.HI R2, R32, R35, RZ, 0x4 ;  /* 0x0000002320027211 */ /* 0x004fc800078f20ff */
[----:B------:R-:W-:Y:S02]  /*2840*/  SHF.R.S32.HI R5, RZ, 0x4, R2 ;  /* 0x00000004ff057819 */ /* 0x000fe40000011402 */
[C---:B------:R-:W-:Y:S02]  /*2850*/  LOP3.LUT R0, R2.reuse, 0xfffffff0, RZ, 0xc0, !PT ;  /* 0xfffffff002007812 */ /* 0x040fe400078ec0ff */
[----:B------:R-:W-:Y:S02]  /*2860*/  LEA.HI R3, R2, R5, RZ, 0x1 ;  /* 0x0000000502037211 */ /* 0x000fe400078f08ff */
[----:B------:R-:W-:Y:S01]  /*2870*/  LEA.HI R2, R4, R19, RZ, 0x3 ;  /* 0x0000001304027211 */ /* 0x000fe200078f18ff */
[----:B------:R-:W-:-:S03]  /*2880*/  IMAD.IADD R0, R35, 0x1, -R0 ;  /* 0x0000000123007824 */ /* 0x000fc600078e0a00 */
[----:B------:R-:W-:Y:S02]  /*2890*/  LOP3.LUT R2, R2, 0xfffffff8, RZ, 0xc0, !PT ;  /* 0xfffffff802027812 */ /* 0x000fe400078ec0ff */
[----:B------:R-:W-:Y:S01]  /*28a0*/  SHF.R.S32.HI R10, RZ, 0x1f, R0 ;  /* 0x0000001fff0a7819 */ /* 0x000fe20000011400 */
[----:B------:R-:W-:Y:S01]  /*28b0*/  IMAD.IADD R15, R7, 0x1, -R6 ;  /* 0x00000001070f7824 */ /* 0x000fe200078e0a06 */
[----:B------:R-:W-:Y:S01]  /*28c0*/  LOP3.LUT R6, R3, 0xfffffffe, RZ, 0xc0, !PT ;  /* 0xfffffffe03067812 */ /* 0x000fe200078ec0ff */
[----:B------:R-:W-:Y:S01]  /*28d0*/  IMAD.SHL.U32 R4, R26, 0x40, RZ ;  /* 0x000000401a047824 */ /* 0x000fe200078e00ff */
[----:B------:R-:W-:Y:S01]  /*28e0*/  LEA.HI R10, R10, R0, RZ, 0x3 ;  /* 0x000000000a0a7211 */ /* 0x000fe200078f18ff */
[----:B------:R-:W-:Y:S01]  /*28f0*/  IMAD.IADD R19, R19, 0x1, -R2 ;  /* 0x0000000113137824 */ /* 0x000fe200078e0a02 */
[----:B------:R-:W-:Y:S01]  /*2900*/  IADD3 R3, R9, UR6, RZ ;  /* 0x0000000609037c10 */ /* 0x000fe2000fffe0ff */
[----:B------:R-:W-:Y:S01]  /*2910*/  IMAD.MOV.U32 R2, RZ, RZ, R8 ;  /* 0x000000ffff027224 */ /* 0x000fe200078e0008 */
[----:B------:R-:W-:Y:S01]  /*2920*/  LOP3.LUT R4, R4, 0x1c0, RZ, 0xc0, !PT ;  /* 0x000001c004047812 */ /* 0x000fe200078ec0ff */
[----:B------:R-:W-:Y:S01]  /*2930*/  IMAD.SHL.U32 R18, R15, 0x10, RZ ;  /* 0x000000100f127824 */ /* 0x000fe200078e00ff */
[----:B------:R-:W-:Y:S01]  /*2940*/  LOP3.LUT R7, R10, 0xfffffff8, RZ, 0xc0, !PT ;  /* 0xfffffff80a077812 */ /* 0x000fe200078ec0ff */
[----:B------:R-:W-:Y:S01]  /*2950*/  IMAD.WIDE.U32 R40, R20, c[0x0][0x240], R2 ;  /* 0x0000900014287a25 */ /* 0x000fe200078e0002 */
[----:B------:R-:W-:Y:S01]  /*2960*/  LOP3.LUT R3, R4, 0x8, R29, 0xf8, !PT ;  /* 0x0000000804037812 */ /* 0x000fe200078ef81d */
[----:B------:R-:W-:-:S02]  /*2970*/  ULDC.64 UR6, c[0x0][0x240] ;  /* 0x0000900000067ab9 */ /* 0x000fc40000000a00 */
[----:B------:R-:W-:Y:S01]  /*2980*/  IMAD.IADD R9, R5, 0x1, -R6 ;  /* 0x0000000105097824 */ /* 0x000fe200078e0a06 */
[----:B------:R-:W-:Y:S01]  /*2990*/  LOP3.LUT R5, R4, 0x10, R18, 0xf8, !PT ;  /* 0x0000001004057812 */ /* 0x000fe200078ef812 */
[----:B------:R-:W-:Y:S01]  /*29a0*/  IMAD.SHL.U32 R2, R19, 0x40, RZ ;  /* 0x0000004013027824 */ /* 0x000fe200078e00ff */
[----:B------:R-:W-:Y:S01]  /*29b0*/  SHF.R.U32.HI R8, RZ, 0x3, R4 ;  /* 0x00000003ff087819 */ /* 0x000fe20000011604 */
[----:B------:R-:W-:Y:S01]  /*29c0*/  IMAD.IADD R7, R0, 0x1, -R7 ;  /* 0x0000000100077824 */ /* 0x000fe200078e0a07 */
[----:B------:R-:W-:Y:S01]  /*29d0*/  LOP3.LUT R13, R5, 0x8, R29, 0xf8, !PT ;  /* 0x00000008050d7812 */ /* 0x000fe200078ef81d */
[----:B------:R-:W-:Y:S01]  /*29e0*/  IMAD.SHL.U32 R0, R21, 0x8, RZ ;  /* 0x0000000815007824 */ /* 0x000fe200078e00ff */
[----:B------:R-:W-:Y:S01]  /*29f0*/  LOP3.LUT R2, R2, 0x1c0, RZ, 0xc0, !PT ;  /* 0x000001c002027812 */ /* 0x000fe200078ec0ff */
[----:B------:R-:W-:Y:S01]  /*2a00*/  IMAD R6, R9, 0x800, R30 ;  /* 0x0000080009067824 */ /* 0x000fe200078e021e */
[----:B------:R-:W-:Y:S02]  /*2a10*/  LOP3.LUT R5, R3, R8, RZ, 0x3c, !PT ;  /* 0x0000000803057212 */ /* 0x000fe400078e3cff */
[----:B------:R-:W-:-:S02]  /*2a20*/  LOP3.LUT R0, R0, 0x18, RZ, 0xc0, !PT ;  /* 0x0000001800007812 */ /* 0x000fc400078ec0ff */
[----:B------:R-:W-:Y:S01]  /*2a30*/  SHF.R.U32.HI R4, RZ, 0x3, R2 ;  /* 0x00000003ff047819 */ /* 0x000fe20000011602 */
[----:B------:R-:W-:Y:S02]  /*2a40*/  IMAD.SHL.U32 R3, R9, 0x20, RZ ;  /* 0x0000002009037824 */ /* 0x000fe400078e00ff */
[----:B------:R-:W-:Y:S01]  /*2a50*/  IMAD.IADD R5, R6, 0x1, R5 ;  /* 0x0000000106057824 */ /* 0x000fe200078e0205 */
[----:B------:R-:W-:Y:S02]  /*2a60*/  LOP3.LUT R6, R11, 0x3ffffffc, RZ, 0xc0, !PT ;  /* 0x3ffffffc0b067812 */ /* 0x000fe400078ec0ff */
[----:B------:R-:W-:Y:S01]  /*2a70*/  LOP3.LUT R11, R4, R2, R0, 0x1e, !PT ;  /* 0x00000002040b7212 */ /* 0x000fe200078e1e00 */
[----:B------:R-:W-:Y:S01]  /*2a80*/  IMAD.SHL.U32 R4, R7, 0x40, RZ ;  /* 0x0000004007047824 */ /* 0x000fe200078e00ff */
[----:B------:R-:W-:Y:S01]  /*2a90*/  LOP3.LUT R14, R0, 0x20, R3, 0xf8, !PT ;  /* 0x00000020000e7812 */ /* 0x000fe200078ef803 */
[----:B------:R-:W-:Y:S02]  /*2aa0*/  IMAD.IADD R3, R35, 0x1, -R6 ;  /* 0x0000000123037824 */ /* 0x000fe400078e0a06 */
[----:B------:R-:W-:Y:S01]  /*2ab0*/  IMAD.SHL.U32 R2, R15, 0x400, RZ ;  /* 0x000004000f027824 */ /* 0x000fe200078e00ff */
[----:B------:R-:W-:Y:S01]  /*2ac0*/  LOP3.LUT R4, R4, 0x1c0, RZ, 0xc0, !PT ;  /* 0x000001c004047812 */ /* 0x000fe200078ec0ff */
[----:B------:R-:W-:Y:S01]  /*2ad0*/  IMAD.SHL.U32 R6, R9, 0x8, RZ ;  /* 0x0000000809067824 */ /* 0x000fe200078e00ff */
[----:B------:R-:W-:Y:S01]  /*2ae0*/  LOP3.LUT R0, R13, R8, RZ, 0x3c, !PT ;  /* 0x000000080d007212 */ /* 0x000fe200078e3cff */
[----:B------:R-:W-:Y:S01]  /*2af0*/  IMAD.SHL.U32 R10, R10, 0x40, RZ ;  /* 0x000000400a0a7824 */ /* 0x000fe200078e00ff */
[----:B------:R-:W-:Y:S01]  /*2b00*/  SHF.R.U32.HI R8, RZ, 0x3, R4 ;  /* 0x00000003ff087819 */ /* 0x000fe20000011604 */
[----:B------:R-:W-:Y:S01]  /*2b10*/  IMAD R3, R3, 0x2, R2 ;  /* 0x0000000203037824 */ /* 0x000fe200078e0202 */
[----:B------:R-:W-:-:S03]  /*2b20*/  LOP3.LUT R6, R4, 0x8, R6, 0xf8, !PT ;  /* 0x0000000804067812 */ /* 0x000fc600078ef806 */
[----:B------:R-:W-:Y:S01]  /*2b30*/  IMAD.IADD R11, R3, 0x1, R11 ;  /* 0x00000001030b7824 */ /* 0x000fe200078e020b */
[----:B------:R-:W-:Y:S02]  /*2b40*/  LOP3.LUT R3, R10, 0xfffffe00, RZ, 0xc0, !PT ;  /* 0xfffffe000a037812 */ /* 0x000fe400078ec0ff */
[----:B------:R-:W-:-:S04]  /*2b50*/  LOP3.LUT R6, R6, R8, RZ, 0x3c, !PT ;  /* 0x0000000806067212 */ /* 0x000fc800078e3cff */
[----:B------:R-:W-:Y:S02]  /*2b60*/  IADD3 R214, R6, R3, R2 ;  /* 0x0000000306d67210 */ /* 0x000fe40007ffe002 */
[----:B------:R-:W-:-:S05]  /*2b70*/  LOP3.LUT R2, R27, 0xffffffe0, RZ, 0xc0, !PT ;  /* 0xffffffe01b027812 */ /* 0x000fca00078ec0ff */
[----:B------:R-:W-:Y:S01]  /*2b80*/  IMAD.IADD R6, R35, 0x1, -R2 ;  /* 0x0000000123067824 */ /* 0x000fe200078e0a02 */
[----:B------:R-:W-:-:S04]  /*2b90*/  UIMAD UR6, UR20, UR6, URZ ;  /* 0x00000006140672a4 */ /* 0x000fc8000f8e023f */
[----:B------:R-:W-:Y:S01]  /*2ba0*/  SHF.R.S32.HI R10, RZ, 0x1f, R6 ;  /* 0x0000001fff0a7819 */ /* 0x000fe20000011406 */
[----:B------:R-:W-:-:S03]  /*2bb0*/  UIMAD UR6, UR21, UR7, UR6 ;  /* 0x00000007150672a4 */ /* 0x000fc6000f8e0206 */
[----:B------:R-:W-:Y:S02]  /*2bc0*/  LEA.HI R10, R10, R6, RZ, 0x2 ;  /* 0x000000060a0a7211 */ /* 0x000fe400078f10ff */
[----:B------:R-:W-:Y:S01]  /*2bd0*/  LOP3.LUT R4, R8, R14, R4, 0x1e, !PT ;  /* 0x0000000e08047212 */ /* 0x000fe200078e1e04 */
[----:B------:R-:W-:Y:S01]  /*2be0*/  STL.64 [R1+0x8], R38 ;  /* 0x0000082601007387 */ /* 0x000fe20000100a00 */
[----:B------:R-:W-:Y:S02]  /*2bf0*/  LEA.HI.SX32 R2, R10, R18, 0x1e ;  /* 0x000000120a027211 */ /* 0x000fe400078ff2ff */
[----:B------:R-:W-:Y:S01]  /*2c00*/  LOP3.LUT R220, R4, R3, RZ, 0xfc, !PT ;  /* 0x0000000304dc7212 */ /* 0x000fe200078efcff */
[----:B------:R-:W-:Y:S01]  /*2c10*/  STL.64 [R1+0x30], R36 ;  /* 0x0000302401007387 */ /* 0x000fe20000100a00 */
[----:B------:R-:W-:-:S03]  /*2c20*/  IADD3 R4, R41, UR6, RZ ;  /* 0x0000000629047c10 */ /* 0x000fc6000fffe0ff */
[----:B------:R-:W-:Y:S01]  /*2c30*/  STL [R1+0x40], R33 ;  /* 0x0000402101007387 */ /* 0x000fe20000100800 */
[----:B------:R-:W-:Y:S01]  /*2c40*/  IADD3 R3, R12, 0x10080, RZ ;  /* 0x000100800c037810 */ /* 0x000fe20007ffe0ff */
[----:B------:R-:W-:Y:S02]  /*2c50*/  UIADD3 UR22, UR23, 0x1, URZ ;  /* 0x0000000117167890 */ /* 0x000fe4000fffe03f */
        /* <DEDUP_REMOVED lines=13> */
[----:B------:R-:W-:-:S03]  /*2d30*/  IMAD.SHL.U32 R231, R11, 0x2, RZ ;  /* 0x000000020be77824 */ /* 0x000fc600078e00ff */
[----:B------:R-:W0:Y:S01]  /*2d40*/  LDGDEPBAR ;  /* 0x00000000000079af */ /* 0x000e220000000000 */
[----:B------:R-:W-:-:S03]  /*2d50*/  IMAD R0, R9, 0x200, R0 ;  /* 0x0000020009007824 */ /* 0x000fc600078e0200 */
[----:B------:R-:W0:Y:S01]  /*2d60*/  LDGDEPBAR ;  /* 0x00000000000079af */ /* 0x000e220000000000 */
[----:B------:R-:W-:Y:S02]  /*2d70*/  SEL R215, R215, 0xfffffff0, !P1 ;  /* 0xfffffff0d7d77807 */ /* 0x000fe40004800000 */
        /* <DEDUP_REMOVED lines=33> */
.L_x_2046:
[----:B--2---:R-:W-:Y:S05]  /*2f90*/  BSYNC B0 ;  /* 0x0000000000007941 */ /* 0x004fea0003800000 */
.L_x_2045:
        /* <DEDUP_REMOVED lines=10> */
[----:B------:R-:W-:Y:S01]  /*3040*/  LOP3.LUT P0, RZ, R19, 0x4, RZ, 0xc0, !PT ;  /* 0x0000000413ff7812 */ /* 0x000fe2000780c0ff */
[----:B------:R-:W-:Y:S01]  /*3050*/  IMAD.SHL.U32 R213, R5, 0x2, RZ ;  /* 0x0000000205d57824 */ /* 0x000fe200078e00ff */
[----:B------:R-:W-:Y:S01]  /*3060*/  LOP3.LUT P1, RZ, R7, 0x4, RZ, 0xc0, !PT ;  /* 0x0000000407ff7812 */ /* 0x000fe2000782c0ff */
[----:B------:R-:W-:Y:S01]  /*3070*/  IMAD.IADD R2, R21, 0x1, -R2 ;  /* 0x0000000115027824 */ /* 0x000fe200078e0a02 */
[----:B------:R-:W-:Y:S01]  /*3080*/  IADD3 R230, R231, 0x204c0, RZ ;  /* 0x000204c0e7e67810 */ /* 0x000fe20007ffe0ff */
[----:B------:R-:W-:Y:S01]  /*3090*/  IMAD R215, R215, 0x2, R213 ;  /* 0x00000002d7d77824 */ /* 0x000fe200078e02d5 */
[----:B------:R-:W-:Y:S01]  /*30a0*/  SEL R218, R225, 0xffffffe0, !P1 ;  /* 0xffffffe0e1da7807 */ /* 0x000fe20004800000 */
[----:B------:R-:W-:Y:S01]  /*30b0*/  IMAD R2, R2, 0x4, R3 ;  /* 0x0000000402027824 */ /* 0x000fe200078e0203 */
[----:B------:R-:W-:Y:S01]  /*30c0*/  CS2R R162, SRZ ;  /* 0x0000000000a27805 */ /* 0x000fe2000001ff00 */
[----:B------:R-:W-:Y:S01]  /*30d0*/  IMAD.MOV.U32 R219, RZ, RZ, 0x40 ;  /* 0x00000040ffdb7424 */ /* 0x000fe200078e00ff */
[----:B------:R-:W-:Y:S01]  /*30e0*/  IADD3 R222, R214, R218, RZ ;  /* 0x000000dad6de7210 */ /* 0x000fe20007ffe0ff */
[----:B------:R-:W-:Y:S01]  /*30f0*/  IMAD.SHL.U32 R4, R2, 0x2, RZ ;  /* 0x0000000202047824 */ /* 0x000fe200078e00ff */
[----:B------:R-:W-:Y:S01]  /*3100*/  CS2R R160, SRZ ;  /* 0x0000000000a07805 */ /* 0x000fe2000001ff00 */
[----:B------:R-:W-:Y:S01]  /*3110*/  @P0 IADD3 R230, R13, -0x40, RZ ;  /* 0xffffffc00de60810 */ /* 0x000fe20007ffe0ff */
[----:B------:R-:W-:Y:S01]  /*3120*/  IMAD R217, R216, 0x2, R213 ;  /* 0x00000002d8d97824 */ /* 0x000fe200078e02d5 */
[----:B------:R-:W-:Y:S01]  /*3130*/  LOP3.LUT P0, RZ, R7, 0x2, RZ, 0xc0, !PT ;  /* 0x0000000207ff7812 */ /* 0x000fe2000780c0ff */
[----:B------:R1:W-:Y:S01]  /*3140*/  STL [R1+0x44], R4 ;  /* 0x0000440401007387 */ /* 0x0003e20000100800 */
[----:B------:R-:W-:Y:S01]  /*3150*/  IADD3 R0, -R4, UR17, RZ ;  /* 0x0000001104007c10 */ /* 0x000fe2000fffe1ff */
[----:B------:R-:W-:Y:S01]  /*3160*/  CS2R R158, SRZ ;  /* 0x00000000009e7805 */ /* 0x000fe2000001ff00 */
[----:B------:R-:W-:Y:S01]  /*3170*/  SEL R221, R221, 0xfffffff0, !P0 ;  /* 0xfffffff0dddd7807 */ /* 0x000fe20004000000 */
[----:B------:R-:W-:Y:S01]  /*3180*/  CS2R R156, SRZ ;  /* 0x00000000009c7805 */ /* 0x000fe2000001ff00 */
[----:B------:R-:W-:Y:S01]  /*3190*/  CS2R R154, SRZ ;  /* 0x00000000009a7805 */ /* 0x000fe2000001ff00 */
[----:B------:R1:W-:Y:S01]  /*31a0*/  STL [R1], R0 ;  /* 0x0000000001007387 */ /* 0x0003e20000100800 */
        /* <DEDUP_REMOVED lines=62> */
[----:B------:R-:W-:Y:S01]  /*3590*/  SEL R219, R219, 0xffffffc0, !P1 ;  /* 0xffffffc0dbdb7807 */ /* 0x000fe20004800000 */
[----:B------:R-:W-:Y:S01]  /*35a0*/  IMAD.IADD R224, R221, 0x1, R222 ;  /* 0x00000001dde07824 */ /* 0x000fe200078e02de */
[----:B------:R-:W-:-:S02]  /*35b0*/  USHF.L.U64.HI UR20, UR4, 0x5, UR5 ;  /* 0x0000000504147899 */ /* 0x000fc40008010205 */
[----:B------:R-:W-:Y:S02]  /*35c0*/  USHF.L.U32 UR21, UR4, 0x5, URZ ;  /* 0x0000000504157899 */ /* 0x000fe4000800063f */
[----:B------:R-:W-:Y:S02]  /*35d0*/  UMOV UR5, URZ ;  /* 0x0000003f00057c82 */ /* 0x000fe40008000000 */
[----:B------:R-:W-:Y:S02]  /*35e0*/  UMOV UR22, 0x1 ;  /* 0x0000000100167882 */ /* 0x000fe40000000000 */
[----:B-1----:R-:W-:Y:S02]  /*35f0*/  UMOV UR24, URZ ;  /* 0x0000003f00187c82 */ /* 0x002fe40008000000 */
.L_x_2049:
        /* <DEDUP_REMOVED lines=153> */
[----:B------:R-:W-:Y:S02]  /*3f90*/  UIMAD UR4, UR17, UR7, UR4 ;  /* 0x00000007110472a4 */ /* 0x000fe4000f8e0204 */
[----:B------:R-:W3:Y:S01]  /*3fa0*/  LDL R232, [R1+0x5c] ;  /* 0x00005c0001e87983 */ /* 0x000ee20000100800 */
[----:B------:R-:W-:Y:S02]  /*3fb0*/  USHF.L.U32 UR6, UR26, 0x6, URZ ;  /* 0x000000061a067899 */ /* 0x000fe4000800063f */
[----:B------:R-:W-:Y:S01]  /*3fc0*/  UIADD3 UR4, UR27, UR4, URZ ;  /* 0x000000041b047290 */ /* 0x000fe2000fffe03f */
[----:B------:R-:W3:Y:S03]  /*3fd0*/  LDL R240, [R1+0x2c] ;  /* 0x00002c0001f07983 */ /* 0x000ee60000100800 */
[----:B------:R-:W-:Y:S01]  /*3fe0*/  USHF.L.U64.HI UR4, UR26, 0x6, UR4 ;  /* 0x000000061a047899 */ /* 0x000fe20008010204 */
[----:B--2---:R-:W-:Y:S05]  /*3ff0*/  IADD3 R169, P2, P1, R236, UR6, R169 ;  /* 0x00000006eca97c10 */ /* 0x004fea000f95e0a9 */
[----:B-----5:R-:W-:Y:S02]  /*4000*/  IADD3.X R174, R234, UR4, R174, P2, P1 ;  /* 0x00000004eaae7c10 */ /* 0x020fe400097e24ae */
[C---:B----4-:R-:W-:Y:S04]  /*4010*/  @!P3 IADD3 R0, P1, R2.reuse, R238, RZ ;  /* 0x000000ee0200b210 */ /* 0x050fe80007f3e0ff */
[----:B---3--:R-:W-:Y:S02]  /*4020*/  @!P3 LEA.HI.X.SX32 R2, R2, R235, 0x1, P1 ;  /* 0x000000eb0202b211 */ /* 0x008fe400008f0eff */
[C---:B------:R-:W-:Y:S01]  /*4030*/  @!P3 LEA R172, P1, R0.reuse, c[0x0][0x258], 0x2 ;  /* 0x0000960000acba11 */ /* 0x040fe200078210ff */
[----:B------:R-:W1:Y:S03]  /*4040*/  S2R R235, SR_TID.X ;  /* 0x0000000000eb7919 */ /* 0x000e660000002100 */
[----:B------:R-:W-:Y:S02]  /*4050*/  @!P3 LEA.HI.X R173, R0, c[0x0][0x25c], R2, 0x2, P1 ;  /* 0x0000970000adba11 */ /* 0x000fe400008f1402 */
[----:B------:R-:W-:Y:S01]  /*4060*/  IADD3 R0, P1, R236, UR6, RZ ;  /* 0x00000006ec007c10 */ /* 0x000fe2000ff3e0ff */
[----:B------:R-:W-:Y:S01]  /*4070*/  UIMAD UR6, UR17, -0x40, UR13 ;  /* 0xffffffc0110678a4 */ /* 0x000fe2000f8e020d */
[----:B------:R-:W-:Y:S02]  /*4080*/  LOP3.LUT P2, RZ, R240, 0x1, RZ, 0xc0, !PT ;  /* 0x00000001f0ff7812 */ /* 0x000fe4000784c0ff */
[----:B------:R-:W-:Y:S02]  /*4090*/  IADD3.X R2, R234, UR4, RZ, P1, !PT ;  /* 0x00000004ea027c10 */ /* 0x000fe40008ffe4ff */
[----:B------:R-:W2:Y:S01]  /*40a0*/  S2R R234, SR_TID.X ;  /* 0x0000000000ea7919 */ /* 0x000ea20000002100 */
[C---:B------:R-:W-:Y:S04]  /*40b0*/  LEA R170, P1, R0.reuse, c[0x0][0x160], 0x1 ;  /* 0x0000580000aa7a11 */ /* 0x040fe800078208ff */
[----:B------:R-:W-:Y:S01]  /*40c0*/  LEA.HI.X R171, R0, c[0x0][0x164], R2, 0x1, P1 ;  /* 0x0000590000ab7a11 */ /* 0x000fe200008f0c02 */
[----:B------:R-:W-:Y:S01]  /*40d0*/  IMAD.U32 R0, RZ, RZ, UR22 ;  /* 0x00000016ff007e24 */ /* 0x000fe2000f8e00ff */
[C---:B------:R-:W-:Y:S03]  /*40e0*/  LEA R168, P1, R169.reuse, c[0x0][0x160], 0x1 ;  /* 0x00005800a9a87a11 */ /* 0x040fe600078208ff */
[----:B------:R-:W-:Y:S01]  /*40f0*/  IMAD R0, R0, 0x4000, R232 ;  /* 0x0000400000007824 */ /* 0x000fe200078e02e8 */
[----:B------:R-:W-:Y:S01]  /*4100*/  LEA.HI.X R169, R169, c[0x0][0x164], R174, 0x1, P1 ;  /* 0x00005900a9a97a11 */ /* 0x000fe200008f0cae */
[----:B------:R-:W3:Y:S01]  /*4110*/  S2R R232, SR_TID.X ;  /* 0x0000000000e87919 */ /* 0x000ee20000002100 */
[----:B--2---:R-:W-:Y:S04]  /*4120*/  SHF.R.S32.HI R234, RZ, 0x1f, R234 ;  /* 0x0000001fffea7819 */ /* 0x004fe800000114ea */
[----:B-1----:R-:W-:Y:S04]  /*4130*/  LEA.HI R234, R234, R235, RZ, 0x3 ;  /* 0x000000ebeaea7211 */ /* 0x002fe800078f18ff */
[----:B------:R-:W-:Y:S04]  /*4140*/  SHF.R.S32.HI R234, RZ, 0x3, R234 ;  /* 0x00000003ffea7819 */ /* 0x000fe800000114ea */
[----:B------:R-:W-:Y:S01]  /*4150*/  IADD3 R2, -R234, UR6, RZ ;  /* 0x00000006ea027c10 */ /* 0x000fe2000fffe1ff */
[----:B---3--:R-:W-:Y:S03]  /*4160*/  IMAD.SHL.U32 R232, R232, 0x4, RZ ;  /* 0x00000004e8e87824 */ /* 0x008fe600078e00ff */
        /* <DEDUP_REMOVED lines=18> */
.L_x_2047:
[----:B-12-4-:R-:W2:Y:S01]  /*4290*/  LDL R2, [R1+0x44] ;  /* 0x0000440001027983 */ /* 0x016ea20000100800 */
[----:B------:R-:W-:Y:S01]  /*42a0*/  ULEA UR6, UR23, 0x1, 0x6 ;  /* 0x0000000117067891 */ /* 0x000fe2000f8e303f */
[----:B------:R-:W-:Y:S01]  /*42b0*/  IMAD.U32 R0, RZ, RZ, UR13 ;  /* 0x0000000dff007e24 */ /* 0x000fe2000f8e00ff */
[----:B------:R-:W-:Y:S01]  /*42c0*/  USHF.L.U32 UR4, UR5, 0xd, URZ ;  /* 0x0000000d05047899 */ /* 0x000fe2000800063f */
[----:B------:R-:W4:Y:S01]  /*42d0*/  LDL R232, [R1] ;  /* 0x0000000001e87983 */ /* 0x000f220000100800 */
[----:B------:R-:W-:Y:S02]  /*42e0*/  UIADD3 UR6, UR12, UR6, -UR10 ;  /* 0x000000060c067290 */ /* 0x000fe4000fffe80a */
[----:B------:R-:W-:Y:S01]  /*42f0*/  UIADD3 UR25, UR23, 0x2, URZ ;  /* 0x0000000217197890 */ /* 0x000fe2000fffe03f */
[----:B------:R-:W0:Y:S03]  /*4300*/  LDGDEPBAR ;  /* 0x00000000000079af */ /* 0x000e260000000000 */
[----:B------:R-:W-:Y:S01]  /*4310*/  IADD3 R0, R233, UR6, -R0 ;  /* 0x00000006e9007c10 */ /* 0x000fe2000fffe800 */
[----:B------:R-:W-:Y:S02]  /*4320*/  UIADD3 UR6, UR4, 0x10, URZ ;  /* 0x0000001004067890 */ /* 0x000fe4000fffe03f */
[----:B------:R-:W-:Y:S02]  /*4330*/  UISETP.GE.AND UP0, UPT, UR25, UR11, UPT ;  /* 0x0000000b1900728c */ /* 0x000fe4000bf06270 */
[----:B--2---:R-:W-:Y:S05]  /*4340*/  IMAD.IADD R168, R0, 0x1, -R2 ;  /* 0x0000000100a87824 */ /* 0x004fea00078e0a02 */
[----:B----4-:R-:W-:Y:S02]  /*4350*/  IMNMX R2, R232, R168, PT ;  /* 0x000000a8e8027217 */ /* 0x010fe40003800200 */
[----:B------:R-:W-:Y:S02]  /*4360*/  IADD3 R0, R168, 0x8, RZ ;  /* 0x00000008a8007810 */ /* 0x000fe40007ffe0ff */
[----:B------:R-:W-:Y:S02]  /*4370*/  ISETP.GT.AND P1, PT, R2, RZ, PT ;  /* 0x000000ff0200720c */ /* 0x000fe40003f24270 */
[----:B------:R-:W-:Y:S02]  /*4380*/  IMNMX R0, R232, R0, PT ;  /* 0x00000000e8007217 */ /* 0x000fe40003800200 */
[----:B------:R-:W-:Y:S02]  /*4390*/  FSEL R186, R4, -INF , P1 ;  /* 0xff80000004ba7808 */ /* 0x000fe40000800000 */
[----:B------:R-:W-:Y:S03]  /*43a0*/  ISETP.GT.AND P1, PT, R2, 0x1, PT ;  /* 0x000000010200780c */ /* 0x000fe60003f24270 */
[--C-:B------:R-:W-:Y:S01]  /*43b0*/  FFMA.FTZ R234, R186, c[0x0][0x29c], -R3.reuse ;  /* 0x0000a700baea7a23 */ /* 0x100fe20000010803 */
[----:B------:R-:W-:Y:S02]  /*43c0*/  FSEL R185, R5, -INF , P1 ;  /* 0xff80000005b97808 */ /* 0x000fe40000800000 */
[----:B------:R-:W-:Y:S03]  /*43d0*/  ISETP.GT.AND P1, PT, R0, RZ, PT ;  /* 0x000000ff0000720c */ /* 0x000fe60003f24270 */
[--C-:B------:R-:W-:Y:S01]  /*43e0*/  FFMA.FTZ R233, R185, c[0x0][0x29c], -R3.reuse ;  /* 0x0000a700b9e97a23 */ /* 0x100fe20000010803 */
[----:B------:R-:W-:Y:S02]  /*43f0*/  FSEL R208, R6, -INF , P1 ;  /* 0xff80000006d07808 */ /* 0x000fe40000800000 */
[----:B------:R-:W-:Y:S03]  /*4400*/  ISETP.GT.AND P1, PT, R0, 0x1, PT ;  /* 0x000000010000780c */ /* 0x000fe60003f24270 */
[--C-:B------:R-:W-:Y:S01]  /*4410*/  FFMA.FTZ R208, R208, c[0x0][0x29c], -R226.reuse ;  /* 0x0000a700d0d07a23 */ /* 0x100fe200000108e2 */
[----:B------:R-:W-:Y:S02]  /*4420*/  FSEL R187, R7, -INF , P1 ;  /* 0xff80000007bb7808 */ /* 0x000fe40000800000 */
[-C--:B------:R-:W-:Y:S03]  /*4430*/  HMMA.16816.F32 R4, R164, R176.reuse, RZ ;  /* 0x000000b0a404723c */ /* 0x080fe600000018ff */
[----:B------:R-:W-:Y:S01]  /*4440*/  ISETP.GT.AND P1, PT, R2, 0x20, PT ;  /* 0x000000200200780c */ /* 0x000fe20003f24270 */
[--C-:B------:R-:W-:Y:S02]  /*4450*/  FFMA.FTZ R237, R187, c[0x0][0x29c], -R226.reuse ;  /* 0x0000a700bbed7a23 */ /* 0x100fe400000108e2 */
[----:B------:R-:W-:Y:S01]  /*4460*/  MUFU.EX2 R187, R208 ;  /* 0x000000d000bb7308 */ /* 0x000fe20000000800 */
        /* <DEDUP_REMOVED lines=25> */
[----:B------:R-:W-:Y:S01]  /*4600*/  IADD3 R2, R168, 0x20, RZ ;  /* 0x00000020a8027810 */ /* 0x000fe20007ffe0ff */
[--C-:B------:R-:W-:Y:S01]  /*4610*/  FFMA.FTZ R236, R32, c[0x0][0x29c], -R3.reuse ;  /* 0x0000a70020ec7a23 */ /* 0x100fe20000010803 */
[----:B------:R-:W-:Y:S01]  /*4620*/  FSEL R33, R33, -INF , P1 ;  /* 0xff80000021217808 */ /* 0x000fe20000800000 */
[----:B------:R-:W-:Y:S01]  /*4630*/  MUFU.EX2 R184, R184 ;  /* 0x000000b800b87308 */ /* 0x000fe20000000800 */
[----:B------:R-:W-:Y:S02]  /*4640*/  ISETP.GT.AND P1, PT, R0, 0x60, PT ;  /* 0x000000600000780c */ /* 0x000fe40003f24270 */
        /* <DEDUP_REMOVED lines=9> */
[----:B------:R-:W-:Y:S01]  /*46e0*/  FSEL R19, R8, -INF , P1 ;  /* 0xff80000008137808 */ /* 0x000fe20000800000 */
[----:B------:R-:W-:Y:S01]  /*46f0*/  FFMA.FTZ R3, R33, c[0x0][0x29c], -R3 ;  /* 0x0000a70021037a23 */ /* 0x000fe20000010803 */
[----:B------:R-:W-:Y:S01]  /*4700*/  ISETP.GT.AND P1, PT, R2, 0x1, PT ;  /* 0x000000010200780c */ /* 0x000fe20003f24270 */
[----:B------:R-:W-:Y:S01]  /*4710*/  FFMA.FTZ R226, R35, c[0x0][0x29c], -R226 ;  /* 0x0000a70023e27a23 */ /* 0x000fe200000108e2 */
[----:B------:R-:W-:Y:S01]  /*4720*/  LDSM.16.M88.4 R172, [R211+0x19080] ;  /* 0x01908000d3ac783b */ /* 0x000fe20000000200 */
[--C-:B------:R-:W-:Y:S01]  /*4730*/  FFMA.FTZ R242, R19, c[0x0][0x29c], -R227.reuse ;  /* 0x0000a70013f27a23 */ /* 0x100fe200000108e3 */
[----:B------:R-:W-:Y:S02]  /*4740*/  FSEL R18, R9, -INF , P1 ;  /* 0xff80000009127808 */ /* 0x000fe40000800000 */
[----:B------:R-:W-:Y:S01]  /*4750*/  ISETP.GT.AND P1, PT, R0, RZ, PT ;  /* 0x000000ff0000720c */ /* 0x000fe20003f24270 */
[----:B------:R-:W-:Y:S02]  /*4760*/  MUFU.EX2 R226, R226 ;  /* 0x000000e200e27308 */ /* 0x000fe40000000800 */
[--C-:B------:R-:W-:Y:S01]  /*4770*/  FFMA.FTZ R241, R18, c[0x0][0x29c], -R227.reuse ;  /* 0x0000a70012f17a23 */ /* 0x100fe200000108e3 */
[----:B------:R-:W-:Y:S02]  /*4780*/  FSEL R23, R10, -INF , P1 ;  /* 0xff8000000a177808 */ /* 0x000fe40000800000 */
[----:B------:R-:W-:Y:S03]  /*4790*/  ISETP.GT.AND P1, PT, R0, 0x1, PT ;  /* 0x000000010000780c */ /* 0x000fe60003f24270 */
[--C-:B------:R-:W-:Y:S01]  /*47a0*/  FFMA.FTZ R249, R23, c[0x0][0x29c], -R228.reuse ;  /* 0x0000a70017f97a23 */ /* 0x100fe200000108e4 */
[----:B------:R-:W-:Y:S02]  /*47b0*/  FSEL R22, R11, -INF , P1 ;  /* 0xff8000000b167808 */ /* 0x000fe40000800000 */
[C---:B---3--:R-:W-:Y:S02]  /*47c0*/  HMMA.16816.F32 R8, R180.reuse, R176, RZ ;  /* 0x000000b0b408723c */ /* 0x048fe400000018ff */
[----:B------:R-:W-:Y:S01]  /*47d0*/  ISETP.GT.AND P1, PT, R2, 0x20, PT ;  /* 0x000000200200780c */ /* 0x000fe20003f24270 */
[--C-:B------:R-:W-:Y:S03]  /*47e0*/  FFMA.FTZ R250, R22, c[0x0][0x29c], -R228.reuse ;  /* 0x0000a70016fa7a23 */ /* 0x100fe600000108e4 */
[----:B------:R-:W-:Y:S02]  /*47f0*/  FSEL R17, R12, -INF , P1 ;  /* 0xff8000000c117808 */ /* 0x000fe40000800000 */
[----:B------:R-:W-:Y:S04]  /*4800*/  ISETP.GT.AND P1, PT, R2, 0x21, PT ;  /* 0x000000210200780c */ /* 0x000fe80003f24270 */
[----:B------:R-:W-:Y:S01]  /*4810*/  FSEL R16, R13, -INF , P1 ;  /* 0xff8000000d107808 */ /* 0x000fe20000800000 */
[--C-:B------:R-:W-:Y:S01]  /*4820*/  FFMA.FTZ R240, R17, c[0x0][0x29c], -R227.reuse ;  /* 0x0000a70011f07a23 */ /* 0x100fe200000108e3 */
[----:B------:R-:W-:Y:S03]  /*4830*/  ISETP.GT.AND P1, PT, R0, 0x20, PT ;  /* 0x000000200000780c */ /* 0x000fe60003f24270 */
[--C-:B------:R-:W-:Y:S01]  /*4840*/  FFMA.FTZ R239, R16, c[0x0][0x29c], -R227.reuse ;  /* 0x0000a70010ef7a23 */ /* 0x100fe200000108e3 */
[----:B------:R-:W-:Y:S02]  /*4850*/  FSEL R21, R14, -INF , P1 ;  /* 0xff8000000e157808 */ /* 0x000fe40000800000 */
[----:B------:R-:W-:Y:S03]  /*4860*/  ISETP.GT.AND P1, PT, R0, 0x21, PT ;  /* 0x000000210000780c */ /* 0x000fe60003f24270 */
[--C-:B------:R-:W-:Y:S01]  /*4870*/  FFMA.FTZ R251, R21, c[0x0][0x29c], -R228.reuse ;  /* 0x0000a70015fb7a23 */ /* 0x100fe200000108e4 */
[----:B------:R-:W-:Y:S02]  /*4880*/  FSEL R20, R15, -INF , P1 ;  /* 0xff8000000f147808 */ /* 0x000fe40000800000 */
[-C--:B------:R-:W-:Y:S01]  /*4890*/  HMMA.16816.F32 R12, R180, R178.reuse, RZ ;  /* 0x000000b2b40c723c */ /* 0x080fe200000018ff */
[----:B------:R-:W-:Y:S02]  /*48a0*/  ISETP.GT.AND P1, PT, R2, 0x40, PT ;  /* 0x000000400200780c */ /* 0x000fe40003f24270 */
[--C-:B------:R-:W-:Y:S02]  /*48b0*/  FFMA.FTZ R252, R20, c[0x0][0x29c], -R228.reuse ;  /* 0x0000a70014fc7a23 */ /* 0x100fe400000108e4 */
[----:B------:R-:W-:Y:S02]  /*48c0*/  FSEL R24, R24, -INF , P1 ;  /* 0xff80000018187808 */ /* 0x000fe40000800000 */
[----:B------:R-:W-:Y:S01]  /*48d0*/  ISETP.GT.AND P1, PT, R2, 0x41, PT ;  /* 0x000000410200780c */ /* 0x000fe20003f24270 */
[C---:B------:R-:W-:Y:S01]  /*48e0*/  HMMA.16816.F32 R16, R164.reuse, R178, RZ ;  /* 0x000000b2a410723c */ /* 0x040fe200000018ff */
[----:B------:R-:W-:Y:S03]  /*48f0*/  LDSM.16.M88.4 R176, [R217+0xa080] ;  /* 0x00a08000d9b0783b */ /* 0x000fe60000000200 */
[----:B------:R-:W-:Y:S01]  /*4900*/  FSEL R25, R25, -INF , P1 ;  /* 0xff80000019197808 */ /* 0x000fe20000800000 */
[--C-:B------:R-:W-:Y:S01]  /*4910*/  FFMA.FTZ R238, R24, c[0x0][0x29c], -R227.reuse ;  /* 0x0000a70018ee7a23 */ /* 0x100fe200000108e3 */
[----:B------:R-:W-:Y:S02]  /*4920*/  ISETP.GT.AND P1, PT, R0, 0x40, PT ;  /* 0x000000400000780c */ /* 0x000fe40003f24270 */
[-C--:B------:R-:W-:Y:S01]  /*4930*/  HMMA.16816.F32 R20, R164, R188.reuse, RZ ;  /* 0x000000bca414723c */ /* 0x080fe200000018ff */
[--C-:B------:R-:W-:Y:S03]  /*4940*/  FFMA.FTZ R247, R25, c[0x0][0x29c], -R227.reuse ;  /* 0x0000a70019f77a23 */ /* 0x100fe600000108e3 */
[----:B------:R-:W-:Y:S02]  /*4950*/  FSEL R26, R26, -INF , P1 ;  /* 0xff8000001a1a7808 */ /* 0x000fe40000800000 */
[----:B------:R-:W-:Y:S03]  /*4960*/  ISETP.GT.AND P1, PT, R0, 0x41, PT ;  /* 0x000000410000780c */ /* 0x000fe60003f24270 */
[--C-:B------:R-:W-:Y:S03]  /*4970*/  FFMA.FTZ R168, R26, c[0x0][0x29c], -R228.reuse ;  /* 0x0000a7001aa87a23 */ /* 0x100fe600000108e4 */
[----:B------:R-:W-:Y:S02]  /*4980*/  FSEL R27, R27, -INF , P1 ;  /* 0xff8000001b1b7808 */ /* 0x000fe40000800000 */
[----:B------:R-:W-:Y:S04]  /*4990*/  ISETP.GT.AND P1, PT, R2, 0x60, PT ;  /* 0x000000600200780c */ /* 0x000fe80003f24270 */
[----:B------:R-:W-:Y:S02]  /*49a0*/  FSEL R28, R28, -INF , P1 ;  /* 0xff8000001c1c7808 */ /* 0x000fe40000800000 */
[----:B------:R-:W-:Y:S01]  /*49b0*/  ISETP.GT.AND P1, PT, R2, 0x61, PT ;  /* 0x000000610200780c */ /* 0x000fe20003f24270 */
[--C-:B------:R-:W-:Y:S02]  /*49c0*/  FFMA.FTZ R2, R27, c[0x0][0x29c], -R228.reuse ;  /* 0x0000a7001b027a23 */ /* 0x100fe400000108e4 */
[C---:B------:R-:W-:Y:S01]  /*49d0*/  HMMA.16816.F32 R24, R180.reuse, R188, RZ ;  /* 0x000000bcb418723c */ /* 0x040fe200000018ff */
[----:B------:R-:W-:Y:S01]  /*49e0*/  MUFU.EX2 R188, R242 ;  /* 0x000000f200bc7308 */ /* 0x000fe20000000800 */
[----:B------:R-:W-:Y:S01]  /*49f0*/  FSEL R29, R29, -INF , P1 ;  /* 0xff8000001d1d7808 */ /* 0x000fe20000800000 */
[--C-:B------:R-:W-:Y:S01]  /*4a00*/  FFMA.FTZ R248, R28, c[0x0][0x29c], -R227.reuse ;  /* 0x0000a7001cf87a23 */ /* 0x100fe200000108e3 */
[----:B------:R-:W-:Y:S03]  /*4a10*/  ISETP.GT.AND P1, PT, R0, 0x60, PT ;  /* 0x000000600000780c */ /* 0x000fe60003f24270 */
[----:B------:R-:W-:Y:S01]  /*4a20*/  FFMA.FTZ R227, R29, c[0x0][0x29c], -R227 ;  /* 0x0000a7001de37a23 */ /* 0x000fe200000108e3 */
[----:B------:R-:W-:Y:S02]  /*4a30*/  FSEL R30, R30, -INF , P1 ;  /* 0xff8000001e1e7808 */ /* 0x000fe40000800000 */
[----:B------:R-:W-:Y:S01]  /*4a40*/  ISETP.GT.AND P1, PT, R0, 0x61, PT ;  /* 0x000000610000780c */ /* 0x000fe20003f24270 */
[----:B------:R-:W-:Y:S02]  /*4a50*/  MUFU.EX2 R189, R240 ;  /* 0x000000f000bd7308 */ /* 0x000fe40000000800 */
[--C-:B------:R-:W-:Y:S01]  /*4a60*/  FFMA.FTZ R0, R30, c[0x0][0x29c], -R228.reuse ;  /* 0x0000a7001e007a23 */ /* 0x100fe200000108e4 */
[----:B------:R-:W-:Y:S02]  /*4a70*/  FSEL R31, R31, -INF , P1 ;  /* 0xff8000001f1f7808 */ /* 0x000fe40000800000 */
[----:B------:R-:W-:Y:S03]  /*4a80*/  PLOP3.LUT P1, PT, PT, PT, UP0, 0x80, 0x0 ;  /* 0x000000000000781c */ /* 0x000fe60003f2f008 */
[----:B------:R-:W-:Y:S02]  /*4a90*/  FFMA.FTZ R228, R31, c[0x0][0x29c], -R228 ;  /* 0x0000a7001fe47a23 */ /* 0x000fe400000108e4 */
[-C--:B------:R-:W-:Y:S01]  /*4aa0*/  HMMA.16816.F32 R28, R180, R190.reuse, RZ ;  /* 0x000000beb41c723c */ /* 0x080fe200000018ff */
[----:B------:R-:W-:Y:S07]  /*4ab0*/  MUFU.EX2 R180, R237 ;  /* 0x000000ed00b47308 */ /* 0x000fee0000000800 */
[----:B------:R-:W-:Y:S01]  /*4ac0*/  HMMA.16816.F32 R32, R164, R190, RZ ;  /* 0x000000bea420723c */ /* 0x000fe200000018ff */
[----:B------:R-:W-:Y:S02]  /*4ad0*/  LDSM.16.M88.4 R164, [R211+0x18080] ;  /* 0x01808000d3a4783b */ /* 0x000fe40000000200 */
[----:B------:R-:W-:Y:S05]  /*4ae0*/  MUFU.EX2 R182, R243 ;  /* 0x000000f300b67308 */ /* 0x000fea0000000800 */
[-C--:B------:R-:W-:Y:S05]  /*4af0*/  HMMA.16816.F32 R4, R192, R196.reuse, R4 ;  /* 0x000000c4c004723c */ /* 0x080fea0000001804 */
[----:B------:R-:W-:Y:S03]  /*4b00*/  MUFU.EX2 R181, R245 ;  /* 0x000000f500b57308 */ /* 0x000fe60000000800 */
[C---:B------:R-:W-:Y:S07]  /*4b10*/  HMMA.16816.F32 R8, R200.reuse, R196, R8 ;  /* 0x000000c4c808723c */ /* 0x040fee0000001808 */
[----:B------:R-:W-:Y:S01]  /*4b20*/  MUFU.EX2 R197, R232 ;  /* 0x000000e800c57308 */ /* 0x000fe20000000800 */
[-C--:B------:R-:W-:Y:S08]  /*4b30*/  HMMA.16816.F32 R12, R200, R198.reuse, R12 ;  /* 0x000000c6c80c723c */ /* 0x080ff0000000180c */
[C---:B------:R-:W-:Y:S01]  /*4b40*/  HMMA.16816.F32 R16, R192.reuse, R198, R16 ;  /* 0x000000c6c010723c */ /* 0x040fe20000001810 */
[----:B------:R-:W-:Y:S07]  /*4b50*/  MUFU.EX2 R198, R185 ;  /* 0x000000b900c67308 */ /* 0x000fee0000000800 */
[-C--:B------:R-:W-:Y:S03]  /*4b60*/  HMMA.16816.F32 R20, R192, R204.reuse, R20 ;  /* 0x000000ccc014723c */ /* 0x080fe60000001814 */
[----:B------:R-:W-:Y:S05]  /*4b70*/  MUFU.EX2 R185, R246 ;  /* 0x000000f600b97308 */ /* 0x000fea0000000800 */
[C---:B------:R-:W-:Y:S05]  /*4b80*/  HMMA.16816.F32 R24, R200.reuse, R204, R24 ;  /* 0x000000ccc818723c */ /* 0x040fea0000001818 */
[----:B------:R-:W-:Y:S02]  /*4b90*/  MUFU.EX2 R196, R186 ;  /* 0x000000ba00c47308 */ /* 0x000fe40000000800 */
[----:B------:R-:W-:Y:S01]  /*4ba0*/  IMAD.MOV.U32 R204, RZ, RZ, R2 ;  /* 0x000000ffffcc7224 */ /* 0x000fe200078e0002 */
[-C--:B------:R-:W-:Y:S01]  /*4bb0*/  HMMA.16816.F32 R28, R200, R206.reuse, R28 ;  /* 0x000000cec81c723c */ /* 0x080fe2000000181c */
[----:B------:R-:W-:Y:S03]  /*4bc0*/  IMAD.U32 R2, RZ, RZ, UR4 ;  /* 0x00000004ff027e24 */ /* 0x000fe6000f8e00ff */
[----:B------:R-:W-:Y:S01]  /*4bd0*/  IMAD.MOV.U32 R205, RZ, RZ, R0 ;  /* 0x000000ffffcd7224 */ /* 0x000fe200078e0000 */
[----:B------:R-:W-:Y:S02]  /*4be0*/  MOV R0, UR6 ;  /* 0x0000000600007c02 */ /* 0x000fe40008000f00 */
[----:B------:R-:W-:Y:S01]  /*4bf0*/  IMAD.MOV.U32 R203, RZ, RZ, R168 ;  /* 0x000000ffffcb7224 */ /* 0x000fe200078e00a8 */
[----:B------:R-:W-:Y:S01]  /*4c00*/  HMMA.16816.F32 R32, R192, R206, R32 ;  /* 0x000000cec020723c */ /* 0x000fe20000001820 */
[----:B------:R-:W1:Y:S01]  /*4c10*/  LDSM.16.M88.4 R168, [R217+0x8080] ;  /* 0x00808000d9a8783b */ /* 0x000e620000000200 */
[----:B------:R2:W-:Y:S02]  /*4c20*/  MUFU.EX2 R192, R3 ;  /* 0x0000000300c07308 */ /* 0x0005e40000000800 */
[----:B------:R-:W-:Y:S03]  /*4c30*/  @P0 IADD3 R0, R2, -0x10, RZ ;  /* 0xfffffff002000810 */ /* 0x000fe60007ffe0ff */
[----:B------:R-:W-:Y:S02]  /*4c40*/  SEL R206, R225, 0xffffffe0, !P0 ;  /* 0xffffffe0e1ce7807 */ /* 0x000fe40004000000 */
[C---:B------:R-:W-:Y:S03]  /*4c50*/  IMAD.IADD R0, R214.reuse, 0x1, R0 ;  /* 0x00000001d6007824 */ /* 0x040fe600078e0200 */
[----:B------:R-:W3:Y:S10]  /*4c60*/  MUFU.EX2 R2, R234 ;  /* 0x000000ea00027308 */ /* 0x000ef40000000800 */
[----:B------:R-:W4:Y:S01]  /*4c70*/  MUFU.EX2 R195, R233 ;  /* 0x000000e900c37308 */ /* 0x000f220000000800 */
[----:B--2---:R-:W-:Y:S09]  /*4c80*/  LDS R3, [R229+0x20280] ;  /* 0x02028000e5037984 */ /* 0x004ff20000000800 */
[----:B------:R-:W2:Y:S01]  /*4c90*/  MUFU.EX2 R193, R236 ;  /* 0x000000ec00c17308 */ /* 0x000ea20000000800 */
[-C--:B-1----:R-:W-:Y:S09]  /*4ca0*/  HMMA.16816.F32 R4, R164, R168.reuse, R4 ;  /* 0x000000a8a404723c */ /* 0x082ff20000001804 */
[----:B------:R-:W1:Y:S01]  /*4cb0*/  MUFU.EX2 R183, R244 ;  /* 0x000000f400b77308 */ /* 0x000e620000000800 */
[C---:B------:R-:W-:Y:S09]  /*4cc0*/  HMMA.16816.F32 R8, R172.reuse, R168, R8 ;  /* 0x000000a8ac08723c */ /* 0x040ff20000001808 */
[----:B------:R-:W-:Y:S01]  /*4cd0*/  MUFU.EX2 R190, R241 ;  /* 0x000000f100be7308 */ /* 0x000fe20000000800 */
[-C--:B------:R-:W-:Y:S09]  /*4ce0*/  HMMA.16816.F32 R12, R172, R170.reuse, R12 ;  /* 0x000000aaac0c723c */ /* 0x080ff2000000180c */
[----:B------:R-:W5:Y:S01]  /*4cf0*/  MUFU.EX2 R194, R235 ;  /* 0x000000eb00c27308 */ /* 0x000f620000000800 */
        /* <DEDUP_REMOVED lines=12> */
[----:B------:R-:W2:Y:S06]  /*4dc0*/  LDSM.16.M88.4 R176, [R216+0xa080] ;  /* 0x00a08000d8b0783b */ /* 0x000eac0000000200 */
[----:B------:R-:W-:Y:S01]  /*4dd0*/  MUFU.EX2 R228, R228 ;  /* 0x000000e400e47308 */ /* 0x000fe20000000800 */
[-C--:B-1----:R-:W-:Y:S08]  /*4de0*/  HMMA.16816.F32 R4, R164, R168.reuse, R4 ;  /* 0x000000a8a404723c */ /* 0x082ff00000001804 */
[C---:B------:R-:W-:Y:S08]  /*4df0*/  HMMA.16816.F32 R8, R172.reuse, R168, R8 ;  /* 0x000000a8ac08723c */ /* 0x040ff00000001808 */
[-C--:B------:R-:W-:Y:S08]  /*4e00*/  HMMA.16816.F32 R12, R172, R170.reuse, R12 ;  /* 0x000000aaac0c723c */ /* 0x080ff0000000180c */
[C---:B------:R-:W-:Y:S01]  /*4e10*/  HMMA.16816.F32 R16, R164.reuse, R170, R16 ;  /* 0x000000aaa410723c */ /* 0x040fe20000001810 */
[----:B------:R-:W-:Y:S07]  /*4e20*/  LDSM.16.M88.4 R168, [R213+0xc080] ;  /* 0x00c08000d5a8783b */ /* 0x000fee0000000200 */
[-C--:B--2---:R-:W-:Y:S08]  /*4e30*/  HMMA.16816.F32 R20, R164, R176.reuse, R20 ;  /* 0x000000b0a414723c */ /* 0x084ff00000001814 */
[C---:B------:R-:W-:Y:S08]  /*4e40*/  HMMA.16816.F32 R24, R172.reuse, R176, R24 ;  /* 0x000000b0ac18723c */ /* 0x040ff00000001818 */
[-C--:B------:R-:W-:Y:S07]  /*4e50*/  HMMA.16816.F32 R28, R172, R178.reuse, R28 ;  /* 0x000000b2ac1c723c */ /* 0x080fee000000181c */
[----:B------:R-:W-:Y:S01]  /*4e60*/  IADD3 R172, R214, UR4, RZ ;  /* 0x00000004d6ac7c10 */ /* 0x000fe2000fffe0ff */
[----:B------:R-:W-:Y:S01]  /*4e70*/  HMMA.16816.F32 R32, R164, R178, R32 ;  /* 0x000000b2a420723c */ /* 0x000fe20000001820 */
[----:B------:R-:W-:Y:S03]  /*4e80*/  LDSM.16.M88.4 R176, [R213+0xe080] ;  /* 0x00e08000d5b0783b */ /* 0x000fe60000000200 */
[----:B------:R-:W-:Y:S05]  /*4e90*/  IMAD.SHL.U32 R172, R172, 0x2, RZ ;  /* 0x00000002acac7824 */ /* 0x000fea00078e00ff */
[----:B------:R-:W1:Y:S08]  /*4ea0*/  LDSM.16.M88.4 R164, [R172+0x1a080] ;  /* 0x01a08000aca4783b */ /* 0x000e700000000200 */
[----:B------:R-:W2:Y:S01]  /*4eb0*/  LDSM.16.M88.4 R172, [R172+0x1b080] ;  /* 0x01b08000acac783b */ /* 0x000ea20000000200 */
[-C--:B-1----:R-:W-:Y:S08]  /*4ec0*/  HMMA.16816.F32 R4, R164, R168.reuse, R4 ;  /* 0x000000a8a404723c */ /* 0x082ff00000001804 */
[C---:B--2---:R-:W-:Y:S08]  /*4ed0*/  HMMA.16816.F32 R8, R172.reuse, R168, R8 ;  /* 0x000000a8ac08723c */ /* 0x044ff00000001808 */
[-C--:B------:R-:W-:Y:S08]  /*4ee0*/  HMMA.16816.F32 R12, R172, R170.reuse, R12 ;  /* 0x000000aaac0c723c */ /* 0x080ff0000000180c */
[C---:B------:R-:W-:Y:S01]  /*4ef0*/  HMMA.16816.F32 R16, R164.reuse, R170, R16 ;  /* 0x000000aaa410723c */ /* 0x040fe20000001810 */
[----:B------:R-:W-:Y:S07]  /*4f00*/  LDSM.16.M88.4 R168, [R215+0xc080] ;  /* 0x00c08000d7a8783b */ /* 0x000fee0000000200 */
[-C--:B------:R-:W-:Y:S08]  /*4f10*/  HMMA.16816.F32 R20, R164, R176.reuse, R20 ;  /* 0x000000b0a414723c */ /* 0x080ff00000001814 */
[C---:B------:R-:W-:Y:S08]  /*4f20*/  HMMA.16816.F32 R24, R172.reuse, R176, R24 ;  /* 0x000000b0ac18723c */ /* 0x040ff00000001818 */
[-C--:B------:R-:W-:Y:S07]  /*4f30*/  HMMA.16816.F32 R28, R172, R178.reuse, R28 ;  /* 0x000000b2ac1c723c */ /* 0x080fee000000181c */
[----:B------:R-:W-:Y:S01]  /*4f40*/  IMAD.SHL.U32 R172, R0, 0x2, RZ ;  /* 0x0000000200ac7824 */ /* 0x000fe200078e00ff */
[----:B------:R-:W-:Y:S01]  /*4f50*/  HMMA.16816.F32 R32, R164, R178, R32 ;  /* 0x000000b2a420723c */ /* 0x000fe20000001820 */
[----:B------:R-:W-:Y:S08]  /*4f60*/  LDSM.16.M88.4 R176, [R215+0xe080] ;  /* 0x00e08000d7b0783b */ /* 0x000ff00000000200 */
[----:B------:R-:W1:Y:S08]  /*4f70*/  LDSM.16.M88.4 R164, [R172+0x1a080] ;  /* 0x01a08000aca4783b */ /* 0x000e700000000200 */
[----:B------:R-:W2:Y:S08]  /*4f80*/  LDSM.16.M88.4 R172, [R172+0x1b080] ;  /* 0x01b08000acac783b */ /* 0x000eb00000000200 */
[----:B------:R-:W-:Y:S01]  /*4f90*/  LDS R0, [R229+0x202a0] ;  /* 0x0202a000e5007984 */ /* 0x000fe20000000800 */
        /* <DEDUP_REMOVED lines=20> */
[----:B------:R-:W1:Y:S07]  /*50e0*/  LDSM.16.M88.4 R172, [R216+0xc080] ;  /* 0x00c08000d8ac783b */ /* 0x000e6e0000000200 */
[----:B------:R-:W-:Y:S01]  /*50f0*/  HMMA.16816.F32 R32, R164, R178, R32 ;  /* 0x000000b2a420723c */ /* 0x000fe20000001820 */
[----:B------:R-:W2:Y:S08]  /*5100*/  LDSM.16.M88.4 R164, [R212+0x1b080] ;  /* 0x01b08000d4a4783b */ /* 0x000eb00000000200 */
[----:B------:R-:W3:Y:S01]  /*5110*/  LDSM.16.M88.4 R176, [R216+0xe080] ;  /* 0x00e08000d8b0783b */ /* 0x000ee20000000200 */
        /* <DEDUP_REMOVED lines=11> */
[----:B----4-:R-:W-:Y:S02]  /*51d0*/  FMUL.FTZ R5, R195, R5 ;  /* 0x00000005c3057220 */ /* 0x010fe40000410000 */
[C---:B------:R-:W-:Y:S04]  /*51e0*/  HMMA.16816.F32 R24, R164.reuse, R176, R24 ;  /* 0x000000b0a418723c */ /* 0x040fe80000001818 */
[--C-:B------:R-:W-:Y:S02]  /*51f0*/  FADD.FTZ R6, R6, -R0.reuse ;  /* 0x8000000006067221 */ /* 0x100fe40000010000 */
[--C-:B------:R-:W-:Y:S02]  /*5200*/  FADD.FTZ R7, R7, -R0.reuse ;  /* 0x8000000007077221 */ /* 0x100fe40000010000 */
[-C--:B------:R-:W-:Y:S01]  /*5210*/  HMMA.16816.F32 R28, R164, R178.reuse, R28 ;  /* 0x000000b2a41c723c */ /* 0x080fe2000000181c */
[----:B------:R-:W-:Y:S03]  /*5220*/  MUFU.EX2 R165, R252 ;  /* 0x000000fc00a57308 */ /* 0x000fe60000000800 */
[----:B------:R-:W-:Y:S02]  /*5230*/  FMUL.FTZ R6, R187, R6 ;  /* 0x00000006bb067220 */ /* 0x000fe40000410000 */
[----:B------:R-:W-:Y:S01]  /*5240*/  FMUL.FTZ R7, R180, R7 ;  /* 0x00000007b4077220 */ /* 0x000fe20000410000 */
[----:B------:R-:W-:Y:S01]  /*5250*/  F2FP.PACK_AB R164, R192, R193 ;  /* 0x000000c1c0a4723e */ /* 0x000fe200000000ff */
        /* <DEDUP_REMOVED lines=12> */
[----:B-----5:R-:W-:Y:S01]  /*5320*/  F2FP.PACK_AB R168, R194, R198 ;  /* 0x000000c6c2a8723e */ /* 0x020fe200000000ff */
        /* <DEDUP_REMOVED lines=45> */
[----:B------:R1:W2:Y:S01]  /*5600*/  MUFU.EX2 R20, R204 ;  /* 0x000000cc00147308 */ /* 0x0002a20000000800 */
        /* <DEDUP_REMOVED lines=9> */
[----:B------:R-:W5:Y:S01]  /*56a0*/  MUFU.EX2 R16, R205 ;  /* 0x000000cd00107308 */ /* 0x000f620000000800 */
        /* <DEDUP_REMOVED lines=12> */
[----:B------:R-:W-:Y:S01]  /*5770*/  FMUL.FTZ R167, R167, R14 ;  /* 0x0000000ea7a77220 */ /* 0x000fe20000410000 */
[----:B-1----:R-:W-:Y:S01]  /*5780*/  SHF.L.U32 R204, R214, 0x1, RZ ;  /* 0x00000001d6cc7819 */ /* 0x002fe200000006ff */
[--C-:B------:R-:W-:Y:S01]  /*5790*/  FADD.FTZ R26, R26, -R0.reuse ;  /* 0x800000001a1a7221 */ /* 0x100fe20000010000 */
[----:B------:R-:W-:Y:S01]  /*57a0*/  STS [R230+0x2400], R17 ;  /* 0x00240011e6007388 */ /* 0x000fe20000000800 */
[----:B------:R-:W-:Y:S01]  /*57b0*/  F2FP.PACK_AB R8, R8, R35 ;  /* 0x000000230808723e */ /* 0x000fe200000000ff */
[--C-:B----4-:R-:W-:Y:S02]  /*57c0*/  FADD.FTZ R3, R27, -R0.reuse ;  /* 0x800000001b037221 */ /* 0x110fe40000010000 */
[----:B------:R1:W-:Y:S01]  /*57d0*/  STS [R231+0x23480], R4 ;  /* 0x02348004e7007388 */ /* 0x0003e20000000800 */
[----:B--2---:R-:W-:Y:S01]  /*57e0*/  F2FP.PACK_AB R2, R20, R23 ;  /* 0x000000171402723e */ /* 0x004fe200000000ff */
        /* <DEDUP_REMOVED lines=12> */
[--C-:B-1----:R-:W-:Y:S02]  /*58b0*/  FADD.FTZ R4, R15, -R0.reuse ;  /* 0x800000000f047221 */ /* 0x102fe40000010000 */
[----:B------:R-:W-:Y:S02]  /*58c0*/  FADD.FTZ R0, R31, -R0 ;  /* 0x800000001f007221 */ /* 0x000fe40000010000 */
[----:B------:R-:W-:Y:S01]  /*58d0*/  FMUL.FTZ R4, R165, R4 ;  /* 0x00000004a5047220 */ /* 0x000fe20000410000 */
[----:B-----5:R-:W-:Y:S01]  /*58e0*/  F2FP.PACK_AB R2, R228, R16 ;  /* 0x00000010e402723e */ /* 0x020fe200000000ff */
        /* <DEDUP_REMOVED lines=27> */
[----:B-1----:R-:W-:Y:S07]  /*5aa0*/  IMAD.SHL.U32 R3, R214, 0x2, RZ ;  /* 0x00000002d6037824 */ /* 0x002fee00078e00ff */
[----:B------:R-:W1:Y:S01]  /*5ab0*/  LDSM.16.MT88.4 R12, [R209+0x20480] ;  /* 0x02048000d10c783b */ /* 0x000e620000004200 */
[----:B------:R-:W-:Y:S02]  /*5ac0*/  IMAD.IADD R205, R3, 0x1, R206 ;  /* 0x0000000103cd7824 */ /* 0x000fe400078e02ce */
[----:B--2---:R-:W-:Y:S05]  /*5ad0*/  IMAD.SHL.U32 R0, R220, 0x2, RZ ;  /* 0x00000002dc007824 */ /* 0x004fea00078e00ff */
        /* <DEDUP_REMOVED lines=111> */
[----:B------:R-:W-:Y:S02]  /*61d0*/  IMAD.U32 R4, RZ, RZ, UR25 ;  /* 0x00000019ff047e24 */ /* 0x000fe4000f8e00ff */
        /* <DEDUP_REMOVED lines=14> */
[----:B------:R-:W-:Y:S02]  /*62c0*/  LEA R6, P1, R5, c[0x0][0x1f0], 0x1 ;  /* 0x00007c0005067a11 */ /* 0x000fe400078208ff */
[----:B------:R-:W-:Y:S02]  /*62d0*/  IADD3 R4, -R211, UR13, -R12 ;  /* 0x0000000dd3047c10 */ /* 0x000fe4000fffe90c */
[----:B------:R-:W-:Y:S02]  /*62e0*/  LEA.HI.X R7, R5, c[0x0][0x1f4], R7, 0x1, P1 ;  /* 0x00007d0005077a11 */ /* 0x000fe400008f0c07 */
        /* <DEDUP_REMOVED lines=10> */
[C---:B------:R-:W-:Y:S01]  /*6390*/  ISETP.LT.OR P1, PT, R4.reuse, 0x21, !P4 ;  /* 0x000000210400780c */ /* 0x040fe20006721670 */
[----:B-1----:R-:W-:Y:S11]  /*63a0*/  IMAD.SHL.U32 R207, R207, 0x4, RZ ;  /* 0x00000004cfcf7824 */ /* 0x002ff600078e00ff */
[----:B------:R-:W-:Y:S01]  /*63b0*/  @!UPT UIADD3 URZ, URZ, URZ, URZ ;  /* 0x0000003f3f3ff290 */ /* 0x000fe2000fffe03f */
[----:B------:R2:W-:Y:S01]  /*63c0*/  LDGSTS.E.BYPASS.LTC128B.128 [R3+0x1000], [R6.64], !P1 ;  /* 0x0100000006037fae */ /* 0x0005e2000c901d52 */
[----:B------:R-:W-:Y:S01]  /*63d0*/  ISETP.LT.OR P1, PT, R4, 0x21, !P5 ;  /* 0x000000210400780c */ /* 0x000fe20006f21670 */
[----:B------:R-:W-:Y:S04]  /*63e0*/  IMAD.U32 R4, RZ, RZ, UR24 ;  /* 0x00000018ff047e24 */ /* 0x000fe8000f8e00ff */
[----:B------:R-:W-:Y:S04]  /*63f0*/  @!P3 IMAD R4, R4, 0x40, R207 ;  /* 0x000000400404b824 */ /* 0x000fe800078e02cf */
[----:B------:R-:W-:Y:S04]  /*6400*/  @!P3 IMAD.SHL.U32 R4, R4, 0x4, RZ ;  /* 0x000000040404b824 */ /* 0x000fe800078e00ff */
[----:B------:R2:W-:Y:S04]  /*6410*/  LDGSTS.E.BYPASS.LTC128B.128 [R3+0x3000], [R6.64+0x80], !P1 ;  /* 0x0300008006037fae */ /* 0x0005e8000c901d52 */
[----:B------:R2:W-:Y:S02]  /*6420*/  @!P3 LDGSTS.E.BYPASS.LTC128B.128 [R4+0x20280], [R10.64] ;  /* 0x202800000a04bfae */ /* 0x0005e4000b901d52 */
.L_x_2048:
[-C--:B-12-4-:R-:W-:Y:S01]  /*6430*/  HMMA.16816.F32 R4, R164, R16.reuse, RZ ;  /* 0x00000010a404723c */ /* 0x096fe200000018ff */
[----:B------:R-:W-:Y:S01]  /*6440*/  LDSM.16.MT88.4 R184, [R0+0x1080] ;  /* 0x0010800000b8783b */ /* 0x000fe20000004200 */
[----:B------:R-:W-:Y:S02]  /*6450*/  USHF.L.U32 UR23, UR23, 0xd, URZ ;  /* 0x0000000d17177899 */ /* 0x000fe4000800063f */
[----:B------:R-:W-:Y:S01]  /*6460*/  IMAD.IADD R3, R204, 0x1, R219 ;  /* 0x00000001cc037824 */ /* 0x000fe200078e02db */
[----:B------:R-:W-:Y:S01]  /*6470*/  UISETP.GE.AND UP0, UPT, UR17, UR11, UPT ;  /* 0x0000000b1100728c */ /* 0x000fe2000bf06270 */
[----:B------:R-:W-:Y:S01]  /*6480*/  LDSM.16.MT88.4 R192, [R0+0x5080] ;  /* 0x0050800000c0783b */ /* 0x000fe20000004200 */
[----:B------:R-:W-:Y:S01]  /*6490*/  UIADD3 UR7, UR5, 0x1, URZ ;  /* 0x0000000105077890 */ /* 0x000fe2000fffe03f */
[C---:B------:R-:W-:Y:S01]  /*64a0*/  HMMA.16816.F32 R8, R28.reuse, R16, RZ ;  /* 0x000000101c08723c */ /* 0x040fe200000018ff */
[----:B------:R-:W-:Y:S02]  /*64b0*/  UISETP.GE.AND UP3, UPT, UR5, 0x1, UPT ;  /* 0x000000010500788c */ /* 0x000fe4000bf66270 */
[----:B------:R-:W1:Y:S01]  /*64c0*/  LDSM.16.M88.4 R180, [R3+0x24480] ;  /* 0x0244800003b4783b */ /* 0x000e620000000200 */
[----:B------:R-:W-:Y:S02]  /*64d0*/  UIADD3 UR6, UR22, 0x1, URZ ;  /* 0x0000000116067890 */ /* 0x000fe4000fffe03f */
[----:B------:R-:W-:Y:S02]  /*64e0*/  UISETP.GE.AND UP2, UPT, UR22, 0x1, UPT ;  /* 0x000000011600788c */ /* 0x000fe4000bf46270 */
[-C--:B------:R-:W-:Y:S01]  /*64f0*/  HMMA.16816.F32 R12, R28, R18.reuse, RZ ;  /* 0x000000121c0c723c */ /* 0x080fe200000018ff */
[----:B------:R-:W2:Y:S01]  /*6500*/  LDSM.16.M88.4 R188, [R3+0x25480] ;  /* 0x0254800003bc783b */ /* 0x000ea20000000200 */
[----:B------:R-:W-:Y:S02]  /*6510*/  UIADD3 UR4, UR24, 0x1, URZ ;  /* 0x0000000118047890 */ /* 0x000fe4000fffe03f */
[----:B------:R-:W-:Y:S02]  /*6520*/  UISETP.GE.AND UP1, UPT, UR24, 0x1, UPT ;  /* 0x000000011800788c */ /* 0x000fe4000bf26270 */
[----:B------:R-:W3:Y:S01]  /*6530*/  LDL.64 R226, [R1+0x48] ;  /* 0x0000480001e27983 */ /* 0x000ee20000100a00 */
[----:B------:R-:W-:Y:S01]  /*6540*/  USEL UR5, UR7, URZ, !UP3 ;  /* 0x0000003f07057287 */ /* 0x000fe2000d800000 */
[C---:B------:R-:W-:Y:S01]  /*6550*/  HMMA.16816.F32 R16, R164.reuse, R18, RZ ;  /* 0x00000012a410723c */ /* 0x040fe200000018ff */
[----:B------:R-:W-:Y:S02]  /*6560*/  USEL UR22, UR6, URZ, !UP2 ;  /* 0x0000003f06167287 */ /* 0x000fe4000d000000 */
[----:B------:R-:W4:Y:S01]  /*6570*/  LDL R207, [R1+0x54] ;  /* 0x0000540001cf7983 */ /* 0x000f220000100800 */
[----:B------:R-:W-:Y:S04]  /*6580*/  USEL UR24, UR4, URZ, !UP1 ;  /* 0x0000003f04187287 */ /* 0x000fe8000c800000 */
        /* <DEDUP_REMOVED lines=72> */
[----:B------:R-:W-:Y:S03]  /*6a10*/  UMOV UR23, UR17 ;  /* 0x0000001100177c82 */ /* 0x000fe60008000000 */
[C---:B------:R-:W-:Y:S04]  /*6a20*/  HMMA.16816.F32 R16, R184.reuse, R198, R16 ;  /* 0x000000c6b810723c */ /* 0x040fe80000001810 */
        /* <DEDUP_REMOVED lines=202> */
.L_x_2044:
[----:B------:R-:W-:Y:S05]  /*76d0*/  @P0 BRA `(.L_x_2050) ;  /* 0x00001fe000000947 */ /* 0x000fea0003800000 */
[----:B------:R-:W-:Y:S01]  /*76e0*/  F2FP.PACK_AB R36, R37, R36 ;  /* 0x000000242524723e */ /* 0x000fe200000000ff */
[----:B------:R-:W-:Y:S01]  /*76f0*/  BAR.SYNC.DEFER_BLOCKING 0x1, 0x100 ;  /* 0x0044000000007b1d */ /* 0x000fe20000010000 */
[----:B------:R-:W-:Y:S02]  /*7700*/  F2FP.PACK_AB R38, R39, R38 ;  /* 0x000000262726723e */ /* 0x000fe400000000ff */
[----:B------:R-:W-:Y:S02]  /*7710*/  F2FP.PACK_AB R64, R65, R64 ;  /* 0x000000404140723e */ /* 0x000fe400000000ff */
[----:B------:R-:W-:Y:S01]  /*7720*/  F2FP.PACK_AB R66, R67, R66 ;  /* 0x000000424342723e */ /* 0x000fe200000000ff */
        /* <DEDUP_REMOVED lines=21> */
[CC--:B-----5:R-:W-:Y:S02]  /*7880*/  LEA.HI R5, R35.reuse, R37.reuse, RZ, 0x2 ;  /* 0x0000002523057211 */ /* 0x0e0fe400078f10ff */
[----:B----4-:R-:W-:Y:S02]  /*7890*/  LEA.HI R2, R35, R37, RZ, 0x5 ;  /* 0x0000002523027211 */ /* 0x010fe400078f28ff */
[----:B------:R-:W-:-:S02]  /*78a0*/  SHF.R.S32.HI R7, RZ, 0x2, R5 ;  /* 0x00000002ff077819 */ /* 0x000fc40000011405 */
[----:B--2---:R-:W-:Y:S02]  /*78b0*/  SHF.R.S32.HI R0, RZ, 0x1f, R5 ;  /* 0x0000001fff007819 */ /* 0x004fe40000011405 */
[----:B------:R-:W-:Y:S02]  /*78c0*/  SHF.R.S32.HI R3, RZ, 0x5, R2 ;  /* 0x00000005ff037819 */ /* 0x000fe40000011402 */
[----:B------:R-:W-:Y:S02]  /*78d0*/  LEA.HI R0, R0, R7, RZ, 0x3 ;  /* 0x0000000700007211 */ /* 0x000fe400078f18ff */
[----:B------:R-:W-:Y:S02]  /*78e0*/  LEA.HI R6, R35, R37, RZ, 0x6 ;  /* 0x0000002523067211 */ /* 0x000fe400078f30ff */
[----:B------:R-:W-:Y:S02]  /*78f0*/  LOP3.LUT R0, R0, 0xfffffff8, RZ, 0xc0, !PT ;  /* 0xfffffff800007812 */ /* 0x000fe400078ec0ff */
[----:B------:R-:W-:-:S02]  /*7900*/  SHF.R.U32.HI R6, RZ, 0x3, R6 ;  /* 0x00000003ff067819 */ /* 0x000fc40000011606 */
[----:B------:R-:W-:Y:S01]  /*7910*/  LOP3.LUT R5, R5, 0x3ffffffc, RZ, 0xc0, !PT ;  /* 0x3ffffffc05057812 */ /* 0x000fe200078ec0ff */
[----:B------:R-:W-:Y:S01]  /*7920*/  IMAD.IADD R7, R7, 0x1, -R0 ;  /* 0x0000000107077824 */ /* 0x000fe200078e0a00 */
[----:B------:R-:W-:Y:S02]  /*7930*/  LEA.HI R0, R2, R3, RZ, 0x1 ;  /* 0x0000000302007211 */ /* 0x000fe400078f08ff */
[----:B------:R-:W-:Y:S01]  /*7940*/  F2FP.PACK_AB R70, R71, R70 ;  /* 0x000000464746723e */ /* 0x000fe200000000ff */
[C---:B------:R-:W-:Y:S01]  /*7950*/  IMAD.SHL.U32 R2, R7.reuse, 0x40, RZ ;  /* 0x0000004007027824 */ /* 0x040fe200078e00ff */
        /* <DEDUP_REMOVED lines=17> */
[----:B------:R-:W-:Y:S02]  /*7a70*/  F2FP.PACK_AB R76, R77, R76 ;  /* 0x0000004c4d4c723e */ /* 0x000fe400000000ff */
[----:B------:R-:W-:Y:S02]  /*7a80*/  F2FP.PACK_AB R78, R79, R78 ;  /* 0x0000004e4f4e723e */ /* 0x000fe400000000ff */
[C---:B------:R-:W-:Y:S01]  /*7a90*/  IADD3 R2, R0.reuse, 0x40, RZ ;  /* 0x0000004000027810 */ /* 0x040fe20007ffe0ff */
[----:B------:R-:W-:Y:S01]  /*7aa0*/  STS [R0+0x8080], R36 ;  /* 0x0080802400007388 */ /* 0x000fe20000000800 */
[----:B------:R-:W-:Y:S02]  /*7ab0*/  @P0 IADD3 R2, R0, -0x40, RZ ;  /* 0xffffffc000020810 */ /* 0x000fe40007ffe0ff */
        /* <DEDUP_REMOVED lines=57> */
[----:B------:R-:W-:Y:S01]  /*7e50*/  PLOP3.LUT P0, PT, PT, PT, UP1, 0x80, 0x0 ;  /* 0x000000000000781c */ /* 0x000fe20003f0f018 */
        /* <DEDUP_REMOVED lines=69> */
.L_x_2051:
[CC--:B-1----:R-:W-:Y:S01]  /*82b0*/  LEA.HI R2, R35.reuse, R37.reuse, RZ, 0x4 ;  /* 0x0000002523027211 */ /* 0x0c2fe200078f20ff */
[----:B------:R-:W-:Y:S01]  /*82c0*/  USHF.R.S32.HI UR6, URZ, 0x1f, UR15 ;  /* 0x0000001f3f067899 */ /* 0x000fe2000801140f */
[----:B------:R-:W-:Y:S01]  /*82d0*/  LEA.HI R4, R35, R37, RZ, 0x7 ;  /* 0x0000002523047211 */ /* 0x000fe200078f38ff */
[----:B------:R-:W-:Y:S01]  /*82e0*/  ULDC.64 UR4, c[0x0][0x338] ;  /* 0x0000ce0000047ab9 */ /* 0x000fe20000000a00 */
[----:B------:R-:W-:Y:S01]  /*82f0*/  LOP3.LUT R0, R2, 0xfffffff0, RZ, 0xc0, !PT ;  /* 0xfffffff002007812 */ /* 0x000fe200078ec0ff */
[----:B------:R-:W-:Y:S01]  /*8300*/  UIMAD UR4, UR6, UR4, URZ ;  /* 0x00000004060472a4 */ /* 0x000fe2000f8e023f */
[----:B------:R-:W-:Y:S01]  /*8310*/  SHF.R.S32.HI R14, RZ, 0x4, R2 ;  /* 0x00000004ff0e7819 */ /* 0x000fe20000011402 */
[----:B------:R-:W-:Y:S01]  /*8320*/  IMAD.SHL.U32 R4, R4, 0x4, RZ ;  /* 0x0000000404047824 */ /* 0x000fe200078e00ff */
[----:B------:R-:W-:Y:S01]  /*8330*/  USHF.R.S32.HI UR7, URZ, 0x1f, UR14 ;  /* 0x0000001f3f077899 */ /* 0x000fe2000801140e */
[----:B------:R-:W-:Y:S01]  /*8340*/  IMAD.IADD R0, R37, 0x1, -R0 ;  /* 0x0000000125007824 */ /* 0x000fe200078e0a00 */
[----:B------:R-:W-:Y:S01]  /*8350*/  UIMAD UR5, UR15, UR5, UR4 ;  /* 0x000000050f0572a4 */ /* 0x000fe2000f8e0204 */
[----:B------:R-:W-:Y:S01]  /*8360*/  IMAD.SHL.U32 R2, R14, 0x40, RZ ;  /* 0x000000400e027824 */ /* 0x000fe200078e00ff */
[----:B------:R-:W-:Y:S01]  /*8370*/  USEL UR14, UR14, URZ, !UP1 ;  /* 0x0000003f0e0e7287 */ /* 0x000fe2000c800000 */
[----:B------:R-:W-:Y:S01]  /*8380*/  IMAD.SHL.U32 R12, R0, 0x8, RZ ;  /* 0x00000008000c7824 */ /* 0x000fe200078e00ff */
[----:B------:R-:W-:Y:S01]  /*8390*/  SHF.R.S32.HI R3, RZ, 0x1f, R0 ;  /* 0x0000001fff037819 */ /* 0x000fe20000011400 */
[----:B------:R-:W-:Y:S01]  /*83a0*/  USEL UR7, UR7, URZ, !UP1 ;  /* 0x0000003f07077287 */ /* 0x000fe2000c800000 */
[----:B------:R-:W-:Y:S01]  /*83b0*/  LOP3.LUT R2, R2, 0x1c0, RZ, 0xc0, !PT ;  /* 0x000001c002027812 */ /* 0x000fe200078ec0ff */
[----:B------:R-:W-:Y:S01]  /*83c0*/  IMAD.U32 R6, RZ, RZ, UR16 ;  /* 0x00000010ff067e24 */ /* 0x000fe2000f8e00ff */
[----:B------:R-:W-:Y:S01]  /*83d0*/  LEA.HI R3, R3, R0, RZ, 0x3 ;  /* 0x0000000003037211 */ /* 0x000fe200078f18ff */
[----:B------:R-:W-:Y:S01]  /*83e0*/  IMAD.U32 R44, RZ, RZ, UR14 ;  /* 0x0000000eff2c7e24 */ /* 0x000fe2000f8e00ff */
[----:B------:R-:W-:Y:S01]  /*83f0*/  LOP3.LUT R5, R2, 0x38, R12, 0xf8, !PT ;  /* 0x0000003802057812 */ /* 0x000fe200078ef80c */
[----:B------:R-:W-:Y:S01]  /*8400*/  BSSY B0, `(.L_x_2052) ;  /* 0x0000032000007945 */ /* 0x000fe20003800000 */
[----:B------:R-:W-:Y:S01]  /*8410*/  SHF.R.U32.HI R0, RZ, 0x3, R2 ;  /* 0x00000003ff007819 */ /* 0x000fe20000011602 */
[----:B------:R-:W-:Y:S01]  /*8420*/  IMAD.SHL.U32 R2, R3, 0x400, RZ ;  /* 0x0000040003027824 */ /* 0x000fe200078e00ff */
[----:B------:R-:W-:-:S02]  /*8430*/  LOP3.LUT R3, R4, 0x7ffffe00, RZ, 0xc0, !PT ;  /* 0x7ffffe0004037812 */ /* 0x000fc400078ec0ff */
[----:B------:R-:W-:Y:S02]  /*8440*/  LOP3.LUT R0, R5, R0, RZ, 0x3c, !PT ;  /* 0x0000000005007212 */ /* 0x000fe400078e3cff */
[----:B------:R-:W-:Y:S02]  /*8450*/  LOP3.LUT R2, R2, 0x7fffe000, RZ, 0xc0, !PT ;  /* 0x7fffe00002027812 */ /* 0x000fe400078ec0ff */
[----:B-----5:R-:W-:Y:S02]  /*8460*/  IADD3 R4, R8, -UR10, RZ ;  /* 0x8000000a08047c10 */ /* 0x020fe4000fffe0ff */
[----:B------:R-:W-:Y:S01]  /*8470*/  IADD3 R0, R0, R2, R3 ;  /* 0x0000000200007210 */ /* 0x000fe20007ffe003 */
[----:B------:R-:W-:Y:S01]  /*8480*/  IMAD.U32 R2, RZ, RZ, UR15 ;  /* 0x0000000fff027e24 */ /* 0x000fe2000f8e00ff */
[--C-:B------:R-:W-:Y:S02]  /*8490*/  SHF.R.S32.HI R13, RZ, 0x1f, R12.reuse ;  /* 0x0000001fff0d7819 */ /* 0x100fe4000001140c */
[----:B------:R-:W-:Y:S01]  /*84a0*/  IMNMX R15, R4, 0x80, PT ;  /* 0x00000080040f7817 */ /* 0x000fe20003800200 */
[----:B------:R-:W-:Y:S01]  /*84b0*/  IMAD.SHL.U32 R0, R0, 0x2, RZ ;  /* 0x0000000200007824 */ /* 0x000fe200078e00ff */
[----:B------:R-:W-:Y:S01]  /*84c0*/  IADD3 R4, P0, R14, UR8, RZ ;  /* 0x000000080e047c10 */ /* 0x000fe2000ff1e0ff */
[----:B------:R-:W-:Y:S01]  /*84d0*/  IMAD.WIDE.U32 R2, R2, c[0x0][0x338], R12 ;  /* 0x0000ce0002027a25 */ /* 0x000fe200078e000c */
[----:B------:R-:W-:-:S02]  /*84e0*/  ISETP.GE.AND P1, PT, R14, R15, PT ;  /* 0x0000000f0e00720c */ /* 0x000fc40003f26270 */
[----:B------:R1:W2:Y:S01]  /*84f0*/  LDS.128 R20, [R0+0x8880] ;  /* 0x0088800000147984 */ /* 0x0002a20000000c00 */
[----:B------:R-:W-:Y:S02]  /*8500*/  LEA.HI.X.SX32 R5, R14, UR9, 0x1, P0 ;  /* 0x000000090e057c11 */ /* 0x000fe400080f0eff */
[----:B------:R-:W-:Y:S01]  /*8510*/  IADD3 R3, R3, UR5, RZ ;  /* 0x0000000503037c10 */ /* 0x000fe2000fffe0ff */
[----:B------:R1:W3:Y:S01]  /*8520*/  LDS.128 R24, [R0+0x9080] ;  /* 0x0090800000187984 */ /* 0x0002e20000000c00 */
[----:B------:R-:W-:Y:S01]  /*8530*/  ULDC.64 UR4, c[0x0][0x340] ;  /* 0x0000d00000047ab9 */ /* 0x000fe20000000a00 */
[----:B------:R-:W-:Y:S01]  /*8540*/  ISETP.GE.OR P0, PT, R12, c[0x0][0x324], P1 ;  /* 0x0000c9000c007a0c */ /* 0x000fe20000f06670 */
[----:B------:R-:W-:Y:S01]  /*8550*/  UIMAD UR4, UR7, UR4, URZ ;  /* 0x00000004070472a4 */ /* 0x000fe2000f8e023f */
[----:B------:R1:W4:Y:S01]  /*8560*/  LDS.128 R28, [R0+0x9880] ;  /* 0x00988000001c7984 */ /* 0x0003220000000c00 */
[----:B------:R-:W-:Y:S01]  /*8570*/  IMAD.WIDE.U32 R10, R44, c[0x0][0x340], R2 ;  /* 0x0000d0002c0a7a25 */ /* 0x000fe200078e0002 */
[----:B------:R-:W-:Y:S01]  /*8580*/  P2R R45, PR, RZ, 0x2 ;  /* 0x00000002ff2d7803 */ /* 0x000fe20000000000 */
[----:B------:R-:W-:Y:S01]  /*8590*/  UIMAD UR4, UR14, UR5, UR4 ;  /* 0x000000050e0472a4 */ /* 0x000fe2000f8e0204 */
[----:B------:R1:W1:Y:S01]  /*85a0*/  LDS.128 R32, [R0+0xa080] ;  /* 0x00a0800000207984 */ /* 0x0002620000000c00 */
[----:B------:R-:W-:-:S03]  /*85b0*/  IMAD.WIDE R6, R6, 0x80, R4 ;  /* 0x0000008006067825 */ /* 0x000fc600078e0204 */
        /* <DEDUP_REMOVED lines=22> */
.L_x_2053:
[----:B--234-:R-:W-:Y:S05]  /*8720*/  BSYNC B0 ;  /* 0x0000000000007941 */ /* 0x01cfea0003800000 */
.L_x_2052:
        /* <DEDUP_REMOVED lines=17> */
.L_x_2055:
[----:B------:R-:W-:Y:S05]  /*8840*/  BSYNC B0 ;  /* 0x0000000000007941 */ /* 0x000fea0003800000 */
.L_x_2054:
        /* <DEDUP_REMOVED lines=16> */
.L_x_2057:
[----:B------:R-:W-:Y:S05]  /*8950*/  BSYNC B0 ;  /* 0x0000000000007941 */ /* 0x000fea0003800000 */
.L_x_2056:
        /* <DEDUP_REMOVED lines=16> */
.L_x_2059:
[----:B------:R-:W-:Y:S05]  /*8a60*/  BSYNC B0 ;  /* 0x0000000000007941 */ /* 0x000fea0003800000 */
.L_x_2058:
        /* <DEDUP_REMOVED lines=16> */
.L_x_2061:
[----:B------:R-:W-:Y:S05]  /*8b70*/  BSYNC B0 ;  /* 0x0000000000007941 */ /* 0x000fea0003800000 */
.L_x_2060:
        /* <DEDUP_REMOVED lines=16> */
.L_x_2063:
[----:B------:R-:W-:Y:S05]  /*8c80*/  BSYNC B0 ;  /* 0x0000000000007941 */ /* 0x000fea0003800000 */
.L_x_2062:
        /* <DEDUP_REMOVED lines=16> */
.L_x_2065:
[----:B------:R-:W-:Y:S05]  /*8d90*/  BSYNC B0 ;  /* 0x0000000000007941 */ /* 0x000fea0003800000 */
.L_x_2064:
        /* <DEDUP_REMOVED lines=16> */
.L_x_2067:
[----:B------:R-:W-:Y:S05]  /*8ea0*/  BSYNC B0 ;  /* 0x0000000000007941 */ /* 0x000fea0003800000 */
.L_x_2066:
[----:B------:R-:W-:Y:S01]  /*8eb0*/  ULDC.64 UR4, c[0x0][0x308] ;  /* 0x0000c20000047ab9 */ /* 0x000fe20000000a00 */
[----:B-1----:R-:W-:Y:S01]  /*8ec0*/  IMAD.U32 R2, RZ, RZ, UR15 ;  /* 0x0000000fff027e24 */ /* 0x002fe2000f8e00ff */
[----:B------:R-:W-:Y:S01]  /*8ed0*/  UIMAD UR4, UR6, UR4, URZ ;  /* 0x00000004060472a4 */ /* 0x000fe2000f8e023f */
[----:B------:R-:W-:Y:S01]  /*8ee0*/  ISETP.NE.AND P0, PT, R45, RZ, PT ;  /* 0x000000ff2d00720c */ /* 0x000fe20003f05270 */
[----:B------:R-:W-:Y:S01]  /*8ef0*/  BSSY B0, `(.L_x_2068) ;  /* 0x0000013000007945 */ /* 0x000fe20003800000 */
[----:B------:R-:W-:Y:S01]  /*8f00*/  IMAD.WIDE.U32 R2, R2, c[0x0][0x308], R12 ;  /* 0x0000c20002027a25 */ /* 0x000fe200078e000c */
[----:B------:R-:W-:Y:S01]  /*8f10*/  UIMAD UR15, UR15, UR5, UR4 ;  /* 0x000000050f0f72a4 */ /* 0x000fe2000f8e0204 */
[----:B------:R-:W-:Y:S02]  /*8f20*/  ISETP.GE.OR P0, PT, R12, c[0x0][0x2f4], P0 ;  /* 0x0000bd000c007a0c */ /* 0x000fe40000706670 */
        /* <DEDUP_REMOVED lines=15> */
.L_x_2069:
[----:B------:R-:W-:Y:S05]  /*9020*/  BSYNC B0 ;  /* 0x0000000000007941 */ /* 0x000fea0003800000 */
.L_x_2068:
        /* <DEDUP_REMOVED lines=15> */
.L_x_2071:
[----:B------:R-:W-:Y:S05]  /*9120*/  BSYNC B0 ;  /* 0x0000000000007941 */ /* 0x000fea0003800000 */
.L_x_2070:
        /* <DEDUP_REMOVED lines=14> */
.L_x_2073:
[----:B------:R-:W-:Y:S05]  /*9210*/  BSYNC B0 ;  /* 0x0000000000007941 */ /* 0x000fea0003800000 */
.L_x_2072:
        /* <DEDUP_REMOVED lines=14> */
.L_x_2075:
[----:B------:R-:W-:Y:S05]  /*9300*/  BSYNC B0 ;  /* 0x0000000000007941 */ /* 0x000fea0003800000 */
.L_x_2074:
        /* <DEDUP_REMOVED lines=14> */
.L_x_2077:
[----:B------:R-:W-:Y:S05]  /*93f0*/  BSYNC B0 ;  /* 0x0000000000007941 */ /* 0x000fea0003800000 */
.L_x_2076:
        /* <DEDUP_REMOVED lines=14> */
.L_x_2079:
[----:B------:R-:W-:Y:S05]  /*94e0*/  BSYNC B0 ;  /* 0x0000000000007941 */ /* 0x000fea0003800000 */
.L_x_2078:
        /* <DEDUP_REMOVED lines=14> */
.L_x_2081:
[----:B------:R-:W-:Y:S05]  /*95d0*/  BSYNC B0 ;  /* 0x0000000000007941 */ /* 0x000fea0003800000 */
.L_x_2080:
        /* <DEDUP_REMOVED lines=14> */
.L_x_2050:
        /* <DEDUP_REMOVED lines=10> */
[----:B--2-4-:R-:W2:Y:S01]  /*9760*/  @P0 LDG.E R0, [R4.64] ;  /* 0x0000001204000981 */ /* 0x014ea2000c1e1900 */
        /* <DEDUP_REMOVED lines=20> */
.L_x_2082:
[----:B-1----:R-:W1:Y:S01]  /*98b0*/  S2R R2, SR_TID.X ;  /* 0x0000000000027919 */ /* 0x002e620000002100 */
[----:B------:R-:W-:Y:S01]  /*98c0*/  USHF.R.S32.HI UR6, URZ, 0x1f, UR15 ;  /* 0x0000001f3f067899 */ /* 0x000fe2000801140f */
[----:B-----5:R-:W-:Y:S01]  /*98d0*/  IADD3 R15, R6, -UR10, RZ ;  /* 0x8000000a060f7c10 */ /* 0x020fe2000fffe0ff */
[----:B------:R-:W-:Y:S01]  /*98e0*/  ULDC.64 UR4, c[0x0][0x308] ;  /* 0x0000c20000047ab9 */ /* 0x000fe20000000a00 */
[----:B------:R-:W-:Y:S01]  /*98f0*/  IMAD.U32 R6, RZ, RZ, UR16 ;  /* 0x00000010ff067e24 */ /* 0x000fe2000f8e00ff */
[----:B------:R-:W-:Y:S01]  /*9900*/  UIMAD UR4, UR6, UR4, URZ ;  /* 0x00000004060472a4 */ /* 0x000fe2000f8e023f */
[----:B------:R-:W-:Y:S01]  /*9910*/  BSSY B0, `(.L_x_2083) ;  /* 0x0000024000007945 */ /* 0x000fe20003800000 */
[----:B------:R-:W-:-:S02]  /*9920*/  USHF.R.S32.HI UR7, URZ, 0x1f, UR14 ;  /* 0x0000001f3f077899 */ /* 0x000fc4000801140e */
[----:B------:R-:W-:Y:S02]  /*9930*/  UIMAD UR5, UR15, UR5, UR4 ;  /* 0x000000050f0572a4 */ /* 0x000fe4000f8e0204 */
[----:B------:R-:W-:Y:S02]  /*9940*/  USEL UR14, UR14, URZ, !UP1 ;  /* 0x0000003f0e0e7287 */ /* 0x000fe4000c800000 */
[----:B------:R-:W-:-:S04]  /*9950*/  USEL UR7, UR7, URZ, !UP1 ;  /* 0x0000003f07077287 */ /* 0x000fc8000c800000 */
[----:B------:R-:W-:Y:S01]  /*9960*/  IMAD.U32 R16, RZ, RZ, UR14 ;  /* 0x0000000eff107e24 */ /* 0x000fe2000f8e00ff */
[----:B-1----:R-:W-:-:S04]  /*9970*/  SHF.R.S32.HI R14, RZ, 0x1f, R2 ;  /* 0x0000001fff0e7819 */ /* 0x002fc80000011402 */
[----:B------:R-:W-:-:S04]  /*9980*/  LEA.HI R14, R14, R2, RZ, 0x4 ;  /* 0x000000020e0e7211 */ /* 0x000fc800078f20ff */
[----:B------:R-:W-:Y:S02]  /*9990*/  LOP3.LUT R0, R14, 0x1ffffff0, RZ, 0xc0, !PT ;  /* 0x1ffffff00e007812 */ /* 0x000fe400078ec0ff */
[----:B------:R-:W-:-:S03]  /*99a0*/  SHF.R.S32.HI R14, RZ, 0x4, R14 ;  /* 0x00000004ff0e7819 */ /* 0x000fc6000001140e */
[----:B------:R-:W-:Y:S01]  /*99b0*/  IMAD.IADD R0, R2, 0x1, -R0 ;  /* 0x0000000102007824 */ /* 0x000fe200078e0a00 */
[C---:B------:R-:W-:Y:S01]  /*99c0*/  IADD3 R4, P0, R14.reuse, UR8, RZ ;  /* 0x000000080e047c10 */ /* 0x040fe2000ff1e0ff */
[----:B------:R-:W-:Y:S01]  /*99d0*/  IMAD.U32 R2, RZ, RZ, UR15 ;  /* 0x0000000fff027e24 */ /* 0x000fe2000f8e00ff */
[----:B------:R-:W-:Y:S01]  /*99e0*/  ISETP.GE.AND P1, PT, R14, R15, PT ;  /* 0x0000000f0e00720c */ /* 0x000fe20003f26270 */
[----:B------:R-:W-:Y:S01]  /*99f0*/  IMAD.SHL.U32 R12, R0, 0x8, RZ ;  /* 0x00000008000c7824 */ /* 0x000fe200078e00ff */
[----:B------:R-:W-:Y:S02]  /*9a00*/  LEA.HI.X.SX32 R5, R14, UR9, 0x1, P0 ;  /* 0x000000090e057c11 */ /* 0x000fe400080f0eff */
[----:B------:R-:W-:Y:S02]  /*9a10*/  P2R R17, PR, RZ, 0x2 ;  /* 0x00000002ff117803 */ /* 0x000fe40000000000 */
[----:B------:R-:W-:Y:S01]  /*9a20*/  SHF.R.S32.HI R13, RZ, 0x1f, R12 ;  /* 0x0000001fff0d7819 */ /* 0x000fe2000001140c */
[----:B------:R-:W-:Y:S01]  /*9a30*/  IMAD.WIDE R6, R6, 0x80, R4 ;  /* 0x0000008006067825 */ /* 0x000fe200078e0204 */
        /* <DEDUP_REMOVED lines=17> */
.L_x_2084:
[----:B------:R-:W-:Y:S05]  /*9b50*/  BSYNC B0 ;  /* 0x0000000000007941 */ /* 0x000fea0003800000 */
.L_x_2083:
        /* <DEDUP_REMOVED lines=17> */
.L_x_2086:
[----:B------:R-:W-:Y:S05]  /*9c70*/  BSYNC B0 ;  /* 0x0000000000007941 */ /* 0x000fea0003800000 */
.L_x_2085:
        /* <DEDUP_REMOVED lines=16> */
.L_x_2088:
[----:B------:R-:W-:Y:S05]  /*9d80*/  BSYNC B0 ;  /* 0x0000000000007941 */ /* 0x000fea0003800000 */
.L_x_2087:
        /* <DEDUP_REMOVED lines=16> */
.L_x_2090:
[----:B------:R-:W-:Y:S05]  /*9e90*/  BSYNC B0 ;  /* 0x0000000000007941 */ /* 0x000fea0003800000 */
.L_x_2089:
        /* <DEDUP_REMOVED lines=16> */
.L_x_2092:
[----:B------:R-:W-:Y:S05]  /*9fa0*/  BSYNC B0 ;  /* 0x0000000000007941 */ /* 0x000fea0003800000 */
.L_x_2091:
        /* <DEDUP_REMOVED lines=16> */
.L_x_2094:
[----:B------:R-:W-:Y:S05]  /*a0b0*/  BSYNC B0 ;  /* 0x0000000000007941 */ /* 0x000fea0003800000 */
.L_x_2093:
        /* <DEDUP_REMOVED lines=16> */
.L_x_2096:
[----:B------:R-:W-:Y:S05]  /*a1c0*/  BSYNC B0 ;  /* 0x0000000000007941 */ /* 0x000fea0003800000 */
.L_x_2095:
        /* <DEDUP_REMOVED lines=16> */
.L_x_2098:
[----:B------:R-:W-:Y:S05]  /*a2d0*/  BSYNC B0 ;  /* 0x0000000000007941 */ /* 0x000fea0003800000 */
.L_x_2097:
        /* <DEDUP_REMOVED lines=23> */
.L_x_2100:
[----:B------:R-:W-:Y:S05]  /*a450*/  BSYNC B0 ;  /* 0x0000000000007941 */ /* 0x000fea0003800000 */
.L_x_2099:
        /* <DEDUP_REMOVED lines=15> */
.L_x_2102:
[----:B------:R-:W-:Y:S05]  /*a550*/  BSYNC B0 ;  /* 0x0000000000007941 */ /* 0x000fea0003800000 */
.L_x_2101:
        /* <DEDUP_REMOVED lines=14> */
.L_x_2104:
[----:B------:R-:W-:Y:S05]  /*a640*/  BSYNC B0 ;  /* 0x0000000000007941 */ /* 0x000fea0003800000 */
.L_x_2103:
        /* <DEDUP_REMOVED lines=14> */
.L_x_2106:
[----:B------:R-:W-:Y:S05]  /*a730*/  BSYNC B0 ;  /* 0x0000000000007941 */ /* 0x000fea0003800000 */
.L_x_2105:
        /* <DEDUP_REMOVED lines=14> */
.L_x_2108:
[----:B------:R-:W-:Y:S05]  /*a820*/  BSYNC B0 ;  /* 0x0000000000007941 */ /* 0x000fea0003800000 */
.L_x_2107:
        /* <DEDUP_REMOVED lines=14> */
.L_x_2110:
[----:B------:R-:W-:Y:S05]  /*a910*/  BSYNC B0 ;  /* 0x0000000000007941 */ /* 0x000fea0003800000 */
.L_x_2109:
        /* <DEDUP_REMOVED lines=14> */
.L_x_2112:
[----:B------:R-:W-:Y:S05]  /*aa00*/  BSYNC B0 ;  /* 0x0000000000007941 */ /* 0x000fea0003800000 */
.L_x_2111:
        /* <DEDUP_REMOVED lines=14> */
.L_x_2113:
        /* <DEDUP_REMOVED lines=9> */
.L_x_2342:


//--------------------- .text._ZN7cutlass13device_kernelIN5flash19enable_sm80_to_sm89INS1_16FlashAttnBwdSm80INS1_25CollectiveMainloopBwdSm80ILi2ELi2EN4cute5tupleIJNS5_1CILi64EEENS7_ILi128EEES9_EEENS_6half_tEfNS_4arch4Sm80ELb1ELb0ELb0ELb1ELb1ELb0ELb0ELb0ELi2ELi2ELi2ELi2ELb0EEENS1_21CollectiveEpilogueBwdISA_SB_SD_Li256ELb1ELb0ELi4EEENS1_25SingleTileBwdLPTSchedulerILb1ELi128ELb1EEEEEEEEEvNT_6ParamsE --------------------------
	.section	.text._ZN7cutlass13device_kernelIN5flash19enable_sm80_to_sm89INS1_16FlashAttnBwdSm80INS1_25CollectiveMainloopBwdSm80ILi2ELi2EN4cute5tupleIJNS5_1CILi64EEENS7_ILi128EEES9_EEENS_6half_tEfNS_4arch4Sm80ELb1ELb0ELb0ELb1ELb1ELb0ELb0ELb0ELi2ELi2ELi2ELi2ELb0EEENS1_21CollectiveEpilogueBwdISA_SB_SD_Li256ELb1ELb0ELi4EEENS1_25SingleTileBwdLPTSchedulerILb1ELi128ELb1EEEEEEEEEvNT_6ParamsE,"ax",@progbits
	.sectioninfo	@"SHI_REGISTERS=255"
	.align	128
.text._ZN7cutlass13device_kernelIN5flash19enable_sm80_to_sm89INS1_16FlashAttnBwdSm80INS1_25CollectiveMainloopBwdSm80ILi2ELi2EN4cute5tupleIJNS5_1CILi64EEENS7_ILi128EEES9_EEENS_6half_tEfNS_4arch4Sm80ELb1ELb0ELb0ELb1ELb1ELb0ELb0ELb0ELi2ELi2ELi2ELi2ELb0EEENS1_21CollectiveEpilogueBwdISA_SB_SD_Li256ELb1ELb0ELi4EEENS1_25SingleTileBwdLPTSchedulerILb1ELi128ELb1EEEEEEEEEvNT_6ParamsE:
        .type           _ZN7cutlass13device_kernelIN5flash19enable_sm80_to_sm89INS1_16FlashAttnBwdSm80INS1_25CollectiveMainloopBwdSm80ILi2ELi2EN4cute5tupleIJNS5_1CILi64EEENS7_ILi128EEES9_EEENS_6half_tEfNS_4arch4Sm80ELb1ELb0ELb0ELb1ELb1ELb0ELb0ELb0ELi2ELi2ELi2ELi2ELb0EEENS1_21CollectiveEpilogueBwdISA_SB_SD_Li256ELb1ELb0ELi4EEENS1_25SingleTileBwdLPTSchedulerILb1ELi128ELb1EEEEEEEEEvNT_6ParamsE,@function
        .size           _ZN7cutlass13device_kernelIN5flash19enable_sm80_to_sm89INS1_16FlashAttnBwdSm80INS1_25CollectiveMainloopBwdSm80ILi2ELi2EN4cute5tupleIJNS5_1CILi64EEENS7_ILi128EEES9_EEENS_6half_tEfNS_4arch4Sm80ELb1ELb0ELb0ELb1ELb1ELb0ELb0ELb0ELi2ELi2ELi2ELi2ELb0EEENS1_21CollectiveEpilogueBwdISA_SB_SD_Li256ELb1ELb0ELi4EEENS1_25SingleTileBwdLPTSchedulerILb1ELi128ELb1EEEEEEEEEvNT_6ParamsE,(.L_x_2343 - _ZN7cutlass13device_kernelIN5flash19enable_sm80_to_sm89INS1_16FlashAttnBwdSm80INS1_25CollectiveMainloopBwdSm80ILi2ELi2EN4cute5tupleIJNS5_1CILi64EEENS7_ILi128EEES9_EEENS_6half_tEfNS_4arch4Sm80ELb1ELb0ELb0ELb1ELb1ELb0ELb0ELb0ELi2ELi2ELi2ELi2ELb0EEENS1_21CollectiveEpilogueBwdISA_SB_SD_Li256ELb1ELb0ELi4EEENS1_25SingleTileBwdLPTSchedulerILb1ELi128ELb1EEEEEEEEEvNT_6ParamsE)
        .other          _ZN7cutlass13device_kernelIN5flash19enable_sm80_to_sm89INS1_16FlashAttnBwdSm80INS1_25CollectiveMainloopBwdSm80ILi2ELi2EN4cute5tupleIJNS5_1CILi64EEENS7_ILi128EEES9_EEENS_6half_tEfNS_4arch4Sm80ELb1ELb0ELb0ELb1ELb1ELb0ELb0ELb0ELi2ELi2ELi2ELi2ELb0EEENS1_21CollectiveEpilogueBwdISA_SB_SD_Li256ELb1ELb0ELi4EEENS1_25SingleTileBwdLPTSchedulerILb1ELi128ELb1EEEEEEEEEvNT_6ParamsE,@"STO_CUDA_ENTRY STV_DEFAULT"
_ZN7cutlass13device_kernelIN5flash19enable_sm80_to_sm89INS1_16FlashAttnBwdSm80INS1_25CollectiveMainloopBwdSm80ILi2ELi2EN4cute5tupleIJNS5_1CILi64EEENS7_ILi128EEES9_EEENS_6half_tEfNS_4arch4Sm80ELb1ELb0ELb0ELb1ELb1ELb0ELb0ELb0ELi2ELi2ELi2ELi2ELb0EEENS1_21CollectiveEpilogueBwdISA_SB_SD_Li256ELb1ELb0ELi4EEENS1_25SingleTileBwdLPTSchedulerILb1ELi128ELb1EEEEEEEEEvNT_6ParamsE:
        /* <DEDUP_REMOVED lines=30> */
.L_x_2115:
[----:B------:R-:W-:Y:S02]  /*01e0*/  ULDC UR7, c[0x0][0x3ac] ;  /* 0x0000eb0000077ab9 */ /* 0x000fe40000000800 */
[----:B------:R-:W-:Y:S02]  /*01f0*/  UISETP.NE.AND UP0, UPT, UR7, 0x1, UPT ;  /* 0x000000010700788c */ /* 0x000fe4000bf05270 */
[----:B------:R-:W-:Y:S02]  /*0200*/  ULDC.64 UR4, c[0x0][0x3b0] ;  /* 0x0000ec0000047ab9 */ /* 0x000fe40000000a00 */
[----:B------:R-:W-:Y:S02]  /*0210*/  UIMAD.WIDE.U32 UR10, UR6, UR4, URZ ;  /* 0x00000004060a72a5 */ /* 0x000fe4000f8e003f */
[----:B------:R-:W-:-:S05]  /*0220*/  UMOV UR9, UR6 ;  /* 0x0000000600097c82 */ /* 0x000fca0008000000 */
[----:B------:R-:W-:-:S04]  /*0230*/  @UP0 USHF.R.U32.HI UR9, URZ, UR5, UR11 ;  /* 0x000000053f090299 */ /* 0x000fc8000801160b */
[----:B------:R-:W-:-:S04]  /*0240*/  UIMAD UR7, UR9, UR7, URZ ;  /* 0x00000007090772a4 */ /* 0x000fc8000f8e023f */
.L_x_2116:
        /* <DEDUP_REMOVED lines=12> */
[----:B------:R-:W-:-:S06]  /*0310*/  UIMAD UR4, UR4, UR6, UR5 ;  /* 0x00000006040472a4 */ /* 0x000fcc000f8e0205 */
[----:B------:R-:W-:-:S05]  /*0320*/  IMAD.U32 R0, RZ, RZ, UR4 ;  /* 0x00000004ff007e24 */ /* 0x000fca000f8e00ff */
[----:B------:R1:W-:Y:S01]  /*0330*/  STL [R1+0x2c], R0 ;  /* 0x00002c0001007387 */ /* 0x0003e20000100800 */
[----:B------:R-:W-:Y:S05]  /*0340*/  @!P0 BRA `(.L_x_2117) ;  /* 0x0000008000008947 */ /* 0x000fea0003800000 */
[----:B------:R-:W-:Y:S02]  /*0350*/  UMOV UR4, 0x4 ;  /* 0x0000000400047882 */ /* 0x000fe40000000000 */
[----:B------:R-:W-:Y:S02]  /*0360*/  ULDC.64 UR6, c[0x0][0x3e0] ;  /* 0x0000f80000067ab9 */ /* 0x000fe40000000a00 */
[----:B------:R-:W-:-:S06]  /*0370*/  UIMAD.WIDE UR4, UR13, UR4, UR6 ;  /* 0x000000040d0472a5 */ /* 0x000fcc000f8e0206 */
[----:B------:R-:W-:Y:S02]  /*0380*/  MOV R2, UR4 ;  /* 0x0000000400027c02 */ /* 0x000fe40008000f00 */
[----:B------:R-:W-:-:S05]  /*0390*/  MOV R3, UR5 ;  /* 0x0000000500037c02 */ /* 0x000fca0008000f00 */
[----:B-1----:R-:W2:Y:S02]  /*03a0*/  LDG.E R0, [R2.64] ;  /* 0x0000001002007981 */ /* 0x002ea4000c1e1900 */
[----:B--2---:R1:W2:Y:S02]  /*03b0*/  R2UR UR5, R0 ;  /* 0x00000000000573c2 */ /* 0x0042a400000e0000 */
[----:B-12---:R-:W-:Y:S05]  /*03c0*/  BRA `(.L_x_2118) ;  /* 0x000000f000007947 */ /* 0x006fea0003800000 */
.L_x_2117:
        /* <DEDUP_REMOVED lines=9> */
[----:B-1----:R-:W3:Y:S01]  /*0460*/  LDG.E R0, [R2.64+0x4] ;  /* 0x0000041002007981 */ /* 0x002ee2000c1e1900 */
[----:B--2---:R-:W1:Y:S08]  /*0470*/  R2UR UR5, R4 ;  /* 0x00000000040573c2 */ /* 0x004e7000000e0000 */
[----:B---3--:R-:W1:Y:S02]  /*0480*/  R2UR UR4, R0 ;  /* 0x00000000000473c2 */ /* 0x008e6400000e0000 */
[----:B-1----:R-:W-:Y:S01]  /*0490*/  UIADD3 UR5, -UR5, UR4, URZ ;  /* 0x0000000405057290 */ /* 0x002fe2000fffe13f */
[----:B------:R-:W-:Y:S05]  /*04a0*/  BRA `(.L_x_2118) ;  /* 0x0000001000007947 */ /* 0x000fea0003800000 */
.L_x_2119:
[----:B------:R-:W-:Y:S02]  /*04b0*/  ULDC UR5, c[0x0][0x3d4] ;  /* 0x0000f50000057ab9 */ /* 0x000fe40000000800 */
.L_x_2118:
[----:B------:R-:W-:Y:S02]  /*04c0*/  UIADD3 UR5, UR5, 0x7f, URZ ;  /* 0x0000007f05057890 */ /* 0x000fe4000fffe03f */
[----:B------:R-:W-:-:S02]  /*04d0*/  ULOP3.LUT UR14, URZ, UR9, URZ, 0x33, !UPT ;  /* 0x000000093f0e7292 */ /* 0x000fc4000f8e333f */
[----:B------:R-:W-:-:S04]  /*04e0*/  USHF.R.S32.HI UR4, URZ, 0x1f, UR5 ;  /* 0x0000001f3f047899 */ /* 0x000fc80008011405 */
[----:B------:R-:W-:-:S04]  /*04f0*/  ULEA.HI UR4, UR4, UR5, URZ, 0x7 ;  /* 0x0000000504047291 */ /* 0x000fc8000f8f383f */
[----:B------:R-:W-:-:S04]  /*0500*/  USHF.R.S32.HI UR4, URZ, 0x7, UR4 ;  /* 0x000000073f047899 */ /* 0x000fc80008011404 */
[----:B------:R-:W-:Y:S02]  /*0510*/  UISETP.GT.AND UP0, UPT, UR4, UR9, UPT ;  /* 0x000000090400728c */ /* 0x000fe4000bf04270 */
[----:B------:R-:W-:Y:S02]  /*0520*/  UIADD3 UR14, UR4, UR14, URZ ;  /* 0x0000000e040e7290 */ /* 0x000fe4000fffe03f */
[----:B------:R-:W-:Y:S01]  /*0530*/  USEL UR13, UR13, 0xffffffff, UP0 ;  /* 0xffffffff0d0d7887 */ /* 0x000fe20008000000 */
[----:B------:R-:W-:Y:S05]  /*0540*/  BRA `(.L_x_2120) ;  /* 0x000004b000007947 */ /* 0x000fea0003800000 */
.L_x_2114:
[----:B------:R-:W-:Y:S02]  /*0550*/  ULDC.64 UR6, c[0x0][0x3b8] ;  /* 0x0000ee0000067ab9 */ /* 0x000fe40000000a00 */
[----:B------:R-:W-:Y:S02]  /*0560*/  UISETP.NE.AND UP0, UPT, UR6, 0x1, UPT ;  /* 0x000000010600788c */ /* 0x000fe4000bf05270 */
[----:B------:R-:W-:Y:S02]  /*0570*/  UIMAD.WIDE.U32 UR10, UR4, UR7, URZ ;  /* 0x00000007040a72a5 */ /* 0x000fe4000f8e003f */
[----:B------:R-:W-:-:S02]  /*0580*/  ULDC UR5, c[0x0][0x3c0] ;  /* 0x0000f00000057ab9 */ /* 0x000fc40000000800 */
        /* <DEDUP_REMOVED lines=17> */
.L_x_2121:
[----:B------:R-:W-:Y:S02]  /*06a0*/  ULDC UR7, c[0x0][0x3ac] ;  /* 0x0000eb0000077ab9 */ /* 0x000fe40000000800 */
[----:B------:R-:W-:Y:S02]  /*06b0*/  UISETP.NE.AND UP0, UPT, UR7, 0x1, UPT ;  /* 0x000000010700788c */ /* 0x000fe4000bf05270 */
[----:B------:R-:W-:Y:S02]  /*06c0*/  ULDC.64 UR4, c[0x0][0x3b0] ;  /* 0x0000ec0000047ab9 */ /* 0x000fe40000000a00 */
[----:B------:R-:W-:Y:S02]  /*06d0*/  UIMAD.WIDE.U32 UR10, UR6, UR4, URZ ;  /* 0x00000004060a72a5 */ /* 0x000fe4000f8e003f */
[----:B------:R-:W-:-:S05]  /*06e0*/  UMOV UR9, UR6 ;  /* 0x0000000600097c82 */ /* 0x000fca0008000000 */
[----:B------:R-:W-:-:S04]  /*06f0*/  @UP0 USHF.R.U32.HI UR9, URZ, UR5, UR11 ;  /* 0x000000053f090299 */ /* 0x000fc8000801160b */
[----:B------:R-:W-:-:S04]  /*0700*/  UIMAD UR7, UR9, UR7, URZ ;  /* 0x00000007090772a4 */ /* 0x000fc8000f8e023f */
.L_x_2122:
        /* <DEDUP_REMOVED lines=24> */
.L_x_2123:
        /* <DEDUP_REMOVED lines=14> */
.L_x_2125:
[----:B------:R-:W-:Y:S02]  /*0970*/  ULDC UR5, c[0x0][0x3d4] ;  /* 0x0000f50000057ab9 */ /* 0x000fe40000000800 */
.L_x_2124:
[----:B------:R-:W-:Y:S02]  /*0980*/  UIADD3 UR5, UR5, 0x7f, URZ ;  /* 0x0000007f05057890 */ /* 0x000fe4000fffe03f */
[----:B------:R-:W-:-:S02]  /*0990*/  ULOP3.LUT UR14, URZ, UR9, URZ, 0x33, !UPT ;  /* 0x000000093f0e7292 */ /* 0x000fc4000f8e333f */
[----:B------:R-:W-:-:S04]  /*09a0*/  USHF.R.S32.HI UR4, URZ, 0x1f, UR5 ;  /* 0x0000001f3f047899 */ /* 0x000fc80008011405 */
[----:B------:R-:W-:-:S04]  /*09b0*/  ULEA.HI UR4, UR4, UR5, URZ, 0x7 ;  /* 0x0000000504047291 */ /* 0x000fc8000f8f383f */
[----:B------:R-:W-:-:S04]  /*09c0*/  USHF.R.S32.HI UR4, URZ, 0x7, UR4 ;  /* 0x000000073f047899 */ /* 0x000fc80008011404 */
[----:B------:R-:W-:Y:S02]  /*09d0*/  UISETP.GT.AND UP0, UPT, UR4, UR9, UPT ;  /* 0x000000090400728c */ /* 0x000fe4000bf04270 */
[----:B------:R-:W-:Y:S02]  /*09e0*/  UIADD3 UR14, UR4, UR14, URZ ;  /* 0x0000000e040e7290 */ /* 0x000fe4000fffe03f */
[----:B------:R-:W-:-:S06]  /*09f0*/  USEL UR13, UR13, 0xffffffff, UP0 ;  /* 0xffffffff0d0d7887 */ /* 0x000fcc0008000000 */
.L_x_2120:
        /* <DEDUP_REMOVED lines=22> */
[----:B------:R-:W-:Y:S01]  /*0b60*/  CS2R R8, SRZ ;  /* 0x0000000000087805 */ /* 0x000fe2000001ff00 */
[----:B-1----:R1:W3:Y:S02]  /*0b70*/  @P1 LDG.E R0, [R2.64] ;  /* 0x0000001002001981 */ /* 0x0022e4000c1e1900 */
        /* <DEDUP_REMOVED lines=24> */
.L_x_2126:
        /* <DEDUP_REMOVED lines=10> */
.L_x_2127:
[----:B------:R-:W-:Y:S05]  /*0da0*/  @!P2 BRA `(.L_x_2128) ;  /* 0x000000500000a947 */ /* 0x000fea0003800000 */
[----:B----4-:R2:W3:Y:S04]  /*0db0*/  LDG.E R0, [R2.64] ;  /* 0x0000001002007981 */ /* 0x0104e8000c1e1900 */
[----:B--2---:R-:W2:Y:S01]  /*0dc0*/  LDG.E R2, [R2.64+0x4] ;  /* 0x0000041002027981 */ /* 0x004ea2000c1e1900 */
[----:B---3--:R-:W3:Y:S08]  /*0dd0*/  R2UR UR11, R0 ;  /* 0x00000000000b73c2 */ /* 0x008ef000000e0000 */
[----:B--2---:R-:W3:Y:S02]  /*0de0*/  R2UR UR4, R2 ;  /* 0x00000000020473c2 */ /* 0x004ee400000e0000 */
[----:B---3--:R-:W-:-:S06]  /*0df0*/  UIADD3 UR11, -UR11, UR4, URZ ;  /* 0x000000040b0b7290 */ /* 0x008fcc000fffe13f */
.L_x_2128:
        /* <DEDUP_REMOVED lines=15> */
[----:B------:R-:W-:Y:S01]  /*0ef0*/  IMAD.MOV.U32 R160, RZ, RZ, RZ ;  /* 0x000000ffffa07224 */ /* 0x000fe200078e00ff */
[----:B------:R-:W-:Y:S01]  /*0f00*/  ULEA.HI UR10, UR10, UR4, URZ, 0x6 ;  /* 0x000000040a0a7291 */ /* 0x000fe2000f8f303f */
[----:B------:R-:W-:Y:S01]  /*0f10*/  IMAD.MOV.U32 R146, RZ, RZ, RZ ;  /* 0x000000ffff927224 */ /* 0x000fe200078e00ff */
[----:B------:R-:W-:Y:S01]  /*0f20*/  USHF.R.S32.HI UR4, URZ, 0x1f, UR5 ;  /* 0x0000001f3f047899 */ /* 0x000fe20008011405 */
[----:B------:R-:W-:Y:S01]  /*0f30*/  CS2R R12, SRZ ;  /* 0x00000000000c7805 */ /* 0x000fe2000001ff00 */
[----:B------:R-:W-:Y:S01]  /*0f40*/  USHF.R.S32.HI UR10, URZ, 0x6, UR10 ;  /* 0x000000063f0a7899 */ /* 0x000fe2000801140a */
[----:B------:R-:W-:Y:S01]  /*0f50*/  MOV R144, RZ ;  /* 0x000000ff00907202 */ /* 0x000fe20000000f00 */
[----:B------:R-:W-:Y:S01]  /*0f60*/  ULEA.HI UR4, UR4, UR5, URZ, 0x6 ;  /* 0x0000000504047291 */ /* 0x000fe2000f8f303f */
[----:B------:R-:W-:Y:S01]  /*0f70*/  IMAD.MOV.U32 R142, RZ, RZ, RZ ;  /* 0x000000ffff8e7224 */ /* 0x000fe200078e00ff */
[----:B------:R-:W-:Y:S01]  /*0f80*/  UISETP.LT.AND UP0, UPT, URZ, UR10, UPT ;  /* 0x0000000a3f00728c */ /* 0x000fe2000bf01270 */
[----:B------:R-:W-:Y:S01]  /*0f90*/  CS2R R14, SRZ ;  /* 0x00000000000e7805 */ /* 0x000fe2000001ff00 */
[----:B------:R-:W-:Y:S01]  /*0fa0*/  USHF.R.S32.HI UR9, URZ, 0x6, UR4 ;  /* 0x000000063f097899 */ /* 0x000fe20008011404 */
        /* <DEDUP_REMOVED lines=67> */
[----:B------:R-:W3:Y:S01]  /*13e0*/  LDL R101, [R1+0x2c] ;  /* 0x00002c0001657983 */ /* 0x000ee20000100800 */
[----:B--2-4-:R-:W-:Y:S01]  /*13f0*/  IMAD.MOV.U32 R0, RZ, RZ, c[0x0][0x248] ;  /* 0x00009200ff007624 */ /* 0x014fe200078e00ff */
[----:B------:R-:W-:Y:S01]  /*1400*/  SHF.R.S32.HI R36, RZ, 0x1f, R35 ;  /* 0x0000001fff247819 */ /* 0x000fe20000011423 */
[----:B------:R-:W-:Y:S01]  /*1410*/  IMAD.U32 R4, RZ, RZ, UR14 ;  /* 0x0000000eff047e24 */ /* 0x000fe2000f8e00ff */
[----:B------:R-:W-:Y:S01]  /*1420*/  USHF.R.S32.HI UR18, URZ, 0x1f, UR13 ;  /* 0x0000001f3f127899 */ /* 0x000fe2000801140d */
[----:B------:R-:W-:Y:S01]  /*1430*/  IMAD.SHL.U32 R38, R35, 0x4, RZ ;  /* 0x0000000423267824 */ /* 0x000fe200078e00ff */
[----:B------:R-:W-:Y:S01]  /*1440*/  ISETP.NE.AND P0, PT, R0, 0x1, PT ;  /* 0x000000010000780c */ /* 0x000fe20003f05270 */
[----:B------:R-:W-:Y:S01]  /*1450*/  USEL UR15, UR13, URZ, !UP1 ;  /* 0x0000003f0d0f7287 */ /* 0x000fe2000c800000 */
[----:B------:R-:W-:Y:S01]  /*1460*/  LEA.HI R32, R36, R35, RZ, 0x3 ;  /* 0x0000002324207211 */ /* 0x000fe200078f18ff */
[----:B------:R-:W-:Y:S01]  /*1470*/  USEL UR19, UR18, URZ, !UP1 ;  /* 0x0000003f12137287 */ /* 0x000fe2000c800000 */
[----:B------:R-:W-:Y:S01]  /*1480*/  IMAD.MOV.U32 R215, RZ, RZ, 0x10 ;  /* 0x00000010ffd77424 */ /* 0x000fe200078e00ff */
[----:B------:R-:W-:Y:S01]  /*1490*/  ULDC.64 UR4, c[0x0][0x1b8] ;  /* 0x00006e0000047ab9 */ /* 0x000fe20000000a00 */
[----:B------:R-:W-:Y:S01]  /*14a0*/  SHF.R.S32.HI R37, RZ, 0x3, R32 ;  /* 0x00000003ff257819 */ /* 0x000fe20000011420 */
[----:B------:R-:W-:Y:S01]  /*14b0*/  ULDC.64 UR6, c[0x0][0x1e8] ;  /* 0x00007a0000067ab9 */ /* 0x000fe20000000a00 */
[----:B------:R-:W-:Y:S01]  /*14c0*/  IMAD.MOV.U32 R216, RZ, RZ, 0x20 ;  /* 0x00000020ffd87424 */ /* 0x000fe200078e00ff */
[----:B------:R-:W-:Y:S01]  /*14d0*/  UIMAD UR4, UR19, UR4, URZ ;  /* 0x00000004130472a4 */ /* 0x000fe2000f8e023f */
[----:B------:R-:W-:Y:S01]  /*14e0*/  SHF.R.S32.HI R5, RZ, 0x1f, R37 ;  /* 0x0000001fff057819 */ /* 0x000fe20000011425 */
[----:B------:R-:W-:Y:S01]  /*14f0*/  UIMAD UR6, UR19, UR6, URZ ;  /* 0x00000006130672a4 */ /* 0x000fe2000f8e023f */
[----:B-----5:R-:W-:Y:S01]  /*1500*/  IADD3 R2, P1, R37, R8, RZ ;  /* 0x0000000825027210 */ /* 0x020fe20007f3e0ff */
[----:B------:R-:W-:Y:S01]  /*1510*/  USEL UR18, UR18, URZ, !UP2 ;  /* 0x0000003f12127287 */ /* 0x000fe2000d000000 */
[----:B------:R-:W-:Y:S01]  /*1520*/  STL [R1+0x28], R37 ;  /* 0x0000282501007387 */ /* 0x000fe20000100800 */
[----:B------:R-:W-:-:S02]  /*1530*/  UIMAD UR7, UR15, UR7, UR6 ;  /* 0x000000070f0772a4 */ /* 0x000fc4000f8e0206 */
[----:B------:R-:W-:Y:S02]  /*1540*/  UIMAD UR6, UR15, UR5, UR4 ;  /* 0x000000050f0672a4 */ /* 0x000fe4000f8e0204 */
[----:B------:R-:W-:Y:S02]  /*1550*/  USEL UR19, UR13, URZ, !UP2 ;  /* 0x0000003f0d137287 */ /* 0x000fe4000d000000 */
[----:B------:R-:W-:Y:S02]  /*1560*/  ULDC.64 UR4, c[0x0][0x188] ;  /* 0x0000620000047ab9 */ /* 0x000fe40000000a00 */
[----:B------:R-:W-:Y:S02]  /*1570*/  UIMAD UR4, UR18, UR4, URZ ;  /* 0x00000004120472a4 */ /* 0x000fe4000f8e023f */
[----:B------:R-:W-:Y:S01]  /*1580*/  USHF.R.S32.HI UR20, URZ, 0x1f, UR10 ;  /* 0x0000001f3f147899 */ /* 0x000fe2000801140a */
[----:B------:R-:W-:Y:S01]  /*1590*/  IMAD.U32 R25, RZ, RZ, UR19 ;  /* 0x00000013ff197e24 */ /* 0x000fe2000f8e00ff */
[----:B------:R-:W-:-:S02]  /*15a0*/  UIMAD UR24, UR19, UR5, UR4 ;  /* 0x00000005131872a4 */ /* 0x000fc4000f8e0204 */
[----:B------:R-:W-:Y:S02]  /*15b0*/  UMOV UR21, 0x6 ;  /* 0x0000000600157882 */ /* 0x000fe40000000000 */
[----:B------:R-:W-:Y:S02]  /*15c0*/  ULDC.64 UR4, c[0x0][0x178] ;  /* 0x00005e0000047ab9 */ /* 0x000fe40000000a00 */
[----:B------:R-:W-:Y:S02]  /*15d0*/  UIMAD UR23, UR20, UR4, URZ ;  /* 0x00000004141772a4 */ /* 0x000fe4000f8e023f */
[----:B------:R-:W-:Y:S02]  /*15e0*/  UIMAD.WIDE.U32 UR26, UR10, UR4, URZ ;  /* 0x000000040a1a72a5 */ /* 0x000fe4000f8e003f */
[----:B------:R-:W-:-:S04]  /*15f0*/  UIMAD UR23, UR10, UR5, UR23 ;  /* 0x000000050a1772a4 */ /* 0x000fc8000f8e0217 */
[----:B------:R-:W-:Y:S01]  /*1600*/  UIADD3 UR23, UR27, UR23, URZ ;  /* 0x000000171b177290 */ /* 0x000fe2000fffe03f */
[----:B---3--:R-:W-:Y:S01]  /*1610*/  @P0 IMAD.HI.U32 R3, R101, c[0x0][0x24c], RZ ;  /* 0x0000930065030a27 */ /* 0x008fe200078e00ff */
[----:B------:R-:W-:-:S03]  /*1620*/  SHF.R.S32.HI R31, RZ, 0x1f, R101 ;  /* 0x0000001fff1f7819 */ /* 0x000fc60000011465 */
[----:B------:R-:W-:Y:S01]  /*1630*/  IMAD.MOV.U32 R0, RZ, RZ, R101 ;  /* 0x000000ffff007224 */ /* 0x000fe200078e0065 */
[----:B------:R-:W-:Y:S01]  /*1640*/  @P0 SHF.R.U32.HI R0, RZ, c[0x0][0x250], R3 ;  /* 0x00009400ff000a19 */ /* 0x000fe20000011603 */
[----:B------:R-:W-:Y:S01]  /*1650*/  IMAD R13, R31, c[0x0][0x180], RZ ;  /* 0x000060001f0d7a24 */ /* 0x000fe200078e02ff */
[----:B------:R-:W-:Y:S02]  /*1660*/  IADD3 R24, P0, R37, R9, RZ ;  /* 0x0000000925187210 */ /* 0x000fe40007f1e0ff */
[-C--:B------:R-:W-:Y:S01]  /*1670*/  LEA.HI.X.SX32 R3, R8, R5.reuse, 0x1, P1 ;  /* 0x0000000508037211 */ /* 0x080fe200008f0eff */
[----:B------:R-:W-:Y:S01]  /*1680*/  IMAD.U32 R8, RZ, RZ, UR15 ;  /* 0x0000000fff087e24 */ /* 0x000fe2000f8e00ff */
[----:B------:R-:W-:Y:S01]  /*1690*/  LEA.HI.X.SX32 R28, R9, R5, 0x1, P0 ;  /* 0x00000005091c7211 */ /* 0x000fe200000f0eff */
[----:B------:R-:W-:Y:S01]  /*16a0*/  IMAD R13, R101, c[0x0][0x184], R13 ;  /* 0x00006100650d7a24 */ /* 0x000fe200078e020d */
[----:B------:R-:W-:Y:S01]  /*16b0*/  LOP3.LUT R5, R32, 0xfffffff8, RZ, 0xc0, !PT ;  /* 0xfffffff820057812 */ /* 0x000fe200078ec0ff */
[----:B------:R-:W-:Y:S01]  /*16c0*/  IMAD.WIDE R10, R4, 0x80, R2 ;  /* 0x00000080040a7825 */ /* 0x000fe200078e0202 */
[----:B------:R-:W-:Y:S01]  /*16d0*/  LEA.HI R3, R36, R35, RZ, 0x6 ;  /* 0x0000002324037211 */ /* 0x000fe200078f30ff */
[----:B------:R-:W-:Y:S01]  /*16e0*/  UIADD3 UR15, -UR8, UR11, URZ ;  /* 0x0000000b080f7290 */ /* 0x000fe2000fffe13f */
[----:B------:R-:W-:Y:S01]  /*16f0*/  SHF.R.S32.HI R2, RZ, 0x1f, R0 ;  /* 0x0000001fff027819 */ /* 0x000fe20000011400 */
[----:B------:R-:W-:Y:S01]  /*1700*/  IMAD.IADD R30, R35, 0x1, -R5 ;  /* 0x00000001231e7824 */ /* 0x000fe200078e0a05 */
[----:B------:R-:W-:Y:S01]  /*1710*/  SHF.R.S32.HI R29, RZ, 0x6, R3 ;  /* 0x00000006ff1d7819 */ /* 0x000fe20000011403 */
[----:B------:R-:W-:-:S02]  /*1720*/  IMAD.SHL.U32 R3, R37, 0x40, RZ ;  /* 0x0000004025037824 */ /* 0x000fc400078e00ff */
[----:B------:R-:W-:Y:S01]  /*1730*/  IMAD.SHL.U32 R20, R30, 0x8, RZ ;  /* 0x000000081e147824 */ /* 0x000fe200078e00ff */
[----:B------:R-:W-:Y:S01]  /*1740*/  IADD3 R15, -R37, UR15, RZ ;  /* 0x0000000f250f7c10 */ /* 0x000fe2000fffe1ff */
[----:B------:R-:W-:Y:S01]  /*1750*/  IMAD R4, R2, c[0x0][0x1e0], RZ ;  /* 0x0000780002047a24 */ /* 0x000fe200078e02ff */
[----:B------:R-:W-:Y:S01]  /*1760*/  LOP3.LUT R3, R3, 0x1c0, RZ, 0xc0, !PT ;  /* 0x000001c003037812 */ /* 0x000fe200078ec0ff */
[----:B------:R-:W-:Y:S01]  /*1770*/  IMAD.SHL.U32 R34, R29, 0x200, RZ ;  /* 0x000002001d227824 */ /* 0x000fe200078e00ff */
[----:B------:R-:W-:Y:S01]  /*1780*/  SHF.R.S32.HI R21, RZ, 0x1f, R20 ;  /* 0x0000001fff157819 */ /* 0x000fe20000011414 */
[----:B------:R-:W-:Y:S01]  /*1790*/  IMAD R6, R0, c[0x0][0x1e4], R4 ;  /* 0x0000790000067a24 */ /* 0x000fe200078e0204 */
[--C-:B------:R-:W-:Y:S01]  /*17a0*/  LOP3.LUT R7, R3, 0x38, R20.reuse, 0xf8, !PT ;  /* 0x0000003803077812 */ /* 0x100fe200078ef814 */
[----:B------:R-:W-:Y:S01]  /*17b0*/  IMAD R2, R2, c[0x0][0x1b0], RZ ;  /* 0x00006c0002027a24 */ /* 0x000fe200078e02ff */
[----:B------:R-:W-:Y:S01]  /*17c0*/  SHF.R.U32.HI R3, RZ, 0x3, R3 ;  /* 0x00000003ff037819 */ /* 0x000fe20000011603 */
[----:B------:R-:W-:Y:S01]  /*17d0*/  IMAD.WIDE.U32 R4, R0, c[0x0][0x1e0], R20 ;  /* 0x0000780000047a25 */ /* 0x000fe200078e0014 */
[----:B------:R-:W-:-:S02]  /*17e0*/  IADD3 R33, R20, 0x40, RZ ;  /* 0x0000004014217810 */ /* 0x000fc40007ffe0ff */
[----:B------:R-:W-:Y:S01]  /*17f0*/  LOP3.LUT R14, R34, R7, R3, 0xf6, !PT ;  /* 0x00000007220e7212 */ /* 0x000fe200078ef603 */
[----:B------:R-:W-:Y:S01]  /*1800*/  IMAD.IADD R5, R5, 0x1, R6 ;  /* 0x0000000105057824 */ /* 0x000fe200078e0206 */
[----:B------:R-:W-:Y:S01]  /*1810*/  ISETP.GE.AND P5, PT, R20, c[0x0][0x1cc], PT ;  /* 0x0000730014007a0c */ /* 0x000fe20003fa6270 */
[C---:B------:R-:W-:Y:S01]  /*1820*/  IMAD R6, R0.reuse, c[0x0][0x1b4], R2 ;  /* 0x00006d0000067a24 */ /* 0x040fe200078e0202 */
[----:B------:R-:W-:Y:S01]  /*1830*/  ISETP.GE.AND P4, PT, R33, c[0x0][0x1cc], PT ;  /* 0x0000730021007a0c */ /* 0x000fe20003f86270 */
[----:B------:R-:W-:Y:S01]  /*1840*/  IMAD.WIDE.U32 R2, R0, c[0x0][0x1b0], R20 ;  /* 0x00006c0000027a25 */ /* 0x000fe200078e0014 */
[C---:B------:R-:W-:Y:S02]  /*1850*/  ISETP.LT.OR P2, PT, R15.reuse, 0x1, P5 ;  /* 0x000000010f00780c */ /* 0x040fe40002f41670 */
[----:B------:R-:W-:Y:S01]  /*1860*/  ISETP.LT.OR P6, PT, R15, 0x21, P5 ;  /* 0x000000210f00780c */ /* 0x000fe20002fc1670 */
[----:B------:R-:W-:Y:S02]  /*1870*/  IMAD R0, R28, c[0x0][0x178], RZ ;  /* 0x00005e001c007a24 */ /* 0x000fe400078e02ff */
[----:B------:R-:W-:-:S02]  /*1880*/  IMAD.IADD R3, R3, 0x1, R6 ;  /* 0x0000000103037824 */ /* 0x000fc400078e0206 */
[C---:B------:R-:W-:Y:S02]  /*1890*/  IMAD R0, R24.reuse, c[0x0][0x17c], R0 ;  /* 0x00005f0018007a24 */ /* 0x040fe400078e0200 */
[----:B------:R-:W-:-:S04]  /*18a0*/  IMAD.WIDE.U32 R6, R24, c[0x0][0x178], R20 ;  /* 0x00005e0018067a25 */ /* 0x000fc800078e0014 */
[----:B------:R-:W-:-:S04]  /*18b0*/  IMAD.WIDE.U32 R4, R8, c[0x0][0x1e8], R4 ;  /* 0x00007a0008047a25 */ /* 0x000fc800078e0004 */
[----:B------:R-:W-:Y:S01]  /*18c0*/  IMAD.IADD R7, R7, 0x1, R0 ;  /* 0x0000000107077824 */ /* 0x000fe200078e0200 */
[----:B------:R-:W-:Y:S01]  /*18d0*/  IADD3 R5, R5, UR7, RZ ;  /* 0x0000000705057c10 */ /* 0x000fe2000fffe0ff */
[----:B------:R-:W-:-:S04]  /*18e0*/  IMAD.WIDE.U32 R2, R8, c[0x0][0x1b8], R2 ;  /* 0x00006e0008027a25 */ /* 0x000fc800078e0002 */
[----:B------:R-:W-:Y:S01]  /*18f0*/  IMAD R12, R11, c[0x0][0x1d8], RZ ;  /* 0x000076000b0c7a24 */ /* 0x000fe200078e02ff */
[----:B------:R-:W-:Y:S01]  /*1900*/  IADD3 R3, R3, UR6, RZ ;  /* 0x0000000603037c10 */ /* 0x000fe2000fffe0ff */
[----:B------:R-:W-:Y:S01]  /*1910*/  IMAD.WIDE.U32 R8, R101, c[0x0][0x180], R6 ;  /* 0x0000600065087a25 */ /* 0x000fe200078e0006 */
[----:B------:R-:W-:Y:S02]  /*1920*/  ULDC.64 UR6, c[0x0][0x1d8] ;  /* 0x0000760000067ab9 */ /* 0x000fe40000000a00 */
[----:B------:R-:W-:Y:S01]  /*1930*/  USHF.L.U32 UR25, UR6, 0x6, URZ ;  /* 0x0000000606197899 */ /* 0x000fe2000800063f */
[----:B------:R-:W-:Y:S01]  /*1940*/  IMAD R0, R11, c[0x0][0x1a8], RZ ;  /* 0x00006a000b007a24 */ /* 0x000fe200078e02ff */
[----:B------:R-:W-:Y:S01]  /*1950*/  USHF.L.U64.HI UR7, UR6, UR21, UR7 ;  /* 0x0000001506077299 */ /* 0x000fe20008010207 */
[C---:B------:R-:W-:Y:S01]  /*1960*/  IMAD R12, R10.reuse, c[0x0][0x1dc], R12 ;  /* 0x000077000a0c7a24 */ /* 0x040fe200078e020c */
[----:B------:R-:W-:Y:S01]  /*1970*/  USHF.L.U32 UR6, UR22, 0x7, URZ ;  /* 0x0000000716067899 */ /* 0x000fe2000800063f */
[----:B------:R-:W-:-:S04]  /*1980*/  IMAD.WIDE.U32 R6, R10, c[0x0][0x1d8], R4 ;  /* 0x000076000a067a25 */ /* 0x000fc800078e0004 */
[----:B------:R-:W-:Y:S02]  /*1990*/  IMAD.IADD R11, R9, 0x1, R13 ;  /* 0x00000001090b7824 */ /* 0x000fe400078e020d */
[C---:B------:R-:W-:Y:S02]  /*19a0*/  IMAD R9, R10.reuse, c[0x0][0x1ac], R0 ;  /* 0x00006b000a097a24 */ /* 0x040fe400078e0200 */
[----:B------:R-:W-:Y:S01]  /*19b0*/  IMAD.WIDE.U32 R4, R10, c[0x0][0x1a8], R2 ;  /* 0x00006a000a047a25 */ /* 0x000fe200078e0002 */
[----:B------:R-:W-:-:S03]  /*19c0*/  LEA R2, P1, R6, c[0x0][0x1c0], 0x1 ;  /* 0x0000700006027a11 */ /* 0x000fc600078208ff */
[----:B------:R-:W-:Y:S02]  /*19d0*/  IMAD.IADD R0, R7, 0x1, R12 ;  /* 0x0000000107007824 */ /* 0x000fe400078e020c */
[----:B------:R-:W-:Y:S01]  /*19e0*/  IMAD.MOV.U32 R10, RZ, RZ, R8 ;  /* 0x000000ffff0a7224 */ /* 0x000fe200078e0008 */
[----:B------:R-:W-:Y:S01]  /*19f0*/  LEA R8, P0, R4, c[0x0][0x190], 0x1 ;  /* 0x0000640004087a11 */ /* 0x000fe200078008ff */
[----:B------:R-:W-:Y:S01]  /*1a00*/  IMAD.IADD R5, R5, 0x1, R9 ;  /* 0x0000000105057824 */ /* 0x000fe200078e0209 */
[----:B------:R-:W-:Y:S01]  /*1a10*/  LEA.HI.X R3, R6, c[0x0][0x1c4], R0, 0x1, P1 ;  /* 0x0000710006037a11 */ /* 0x000fe200008f0c00 */
[----:B------:R-:W-:-:S03]  /*1a20*/  IMAD.WIDE.U32 R18, R25, c[0x0][0x188], R10 ;  /* 0x0000620019127a25 */ /* 0x000fc600078e000a */
[----:B------:R-:W-:Y:S01]  /*1a30*/  LEA.HI.X R9, R4, c[0x0][0x194], R5, 0x1, P0 ;  /* 0x0000650004097a11 */ /* 0x000fe200000f0c05 */
[----:B------:R-:W-:Y:S01]  /*1a40*/  IMAD.U32 R6, RZ, RZ, UR26 ;  /* 0x0000001aff067e24 */ /* 0x000fe2000f8e00ff */
[----:B------:R-:W-:Y:S01]  /*1a50*/  IADD3 R16, R19, UR24, RZ ;  /* 0x0000001813107c10 */ /* 0x000fe2000fffe0ff */
[----:B------:R-:W-:Y:S01]  /*1a60*/  IMAD.U32 R5, RZ, RZ, UR23 ;  /* 0x00000017ff057e24 */ /* 0x000fe2000f8e00ff */
[----:B------:R-:W-:Y:S01]  /*1a70*/  IADD3 R4, P1, R2, UR25, RZ ;  /* 0x0000001902047c10 */ /* 0x000fe2000ff3e0ff */
[----:B------:R-:W-:Y:S01]  /*1a80*/  IMAD.SHL.U32 R14, R14, 0x2, RZ ;  /* 0x000000020e0e7824 */ /* 0x000fe200078e00ff */
[C---:B------:R-:W-:Y:S01]  /*1a90*/  LEA R0, P0, R6.reuse, R18, 0x6 ;  /* 0x0000001206007211 */ /* 0x040fe200078030ff */
[----:B------:R-:W-:Y:S01]  /*1aa0*/  IMAD.U32 R10, RZ, RZ, UR25 ;  /* 0x00000019ff0a7e24 */ /* 0x000fe2000f8e00ff */
[----:B------:R1:W-:Y:S01]  /*1ab0*/  STL.64 [R1+0x18], R18 ;  /* 0x0000181201007387 */ /* 0x0003e20000100a00 */
[----:B------:R-:W-:Y:S01]  /*1ac0*/  UIADD3 UR24, UP0, UR25, 0x80, URZ ;  /* 0x0000008019187890 */ /* 0x000fe2000ff1e03f */
[----:B------:R-:W-:Y:S01]  /*1ad0*/  LEA.HI.X R6, R6, R16, R5, 0x6, P0 ;  /* 0x0000001006067211 */ /* 0x000fe200000f3405 */
[----:B------:R-:W-:Y:S01]  /*1ae0*/  IMAD.U32 R12, RZ, RZ, UR4 ;  /* 0x00000004ff0c7e24 */ /* 0x000fe2000f8e00ff */
[----:B------:R-:W-:Y:S01]  /*1af0*/  IADD3.X R5, R3, UR7, RZ, P1, !PT ;  /* 0x0000000703057c10 */ /* 0x000fe20008ffe4ff */
[----:B------:R-:W-:Y:S01]  /*1b00*/  @!PT LDS RZ, [RZ] ;  /* 0x00000000fffff984 */ /* 0x000fe20000000800 */
[----:B------:R-:W-:Y:S01]  /*1b10*/  @!PT LDS RZ, [RZ] ;  /* 0x00000000fffff984 */ /* 0x000fe20000000800 */
[----:B------:R-:W-:Y:S01]  /*1b20*/  @!PT LDS RZ, [RZ] ;  /* 0x00000000fffff984 */ /* 0x000fe20000000800 */
[----:B------:R2:W-:Y:S01]  /*1b30*/  LDGSTS.E.BYPASS.LTC128B.128 [R14+0x8080], [R2.64], !P2 ;  /* 0x08080000020e7fae */ /* 0x0005e2000d101d50 */
[C---:B------:R-:W-:Y:S01]  /*1b40*/  ISETP.LT.OR P1, PT, R15.reuse, 0x1, P4 ;  /* 0x000000010f00780c */ /* 0x040fe20002721670 */
[----:B------:R-:W-:Y:S01]  /*1b50*/  UIADD3.X UR23, URZ, UR7, URZ, UP0, !UPT ;  /* 0x000000073f177290 */ /* 0x000fe200087fe43f */
[----:B------:R-:W-:Y:S01]  /*1b60*/  IADD3 R10, P3, P2, R10, 0x80, R2 ;  /* 0x000000800a0a7810 */ /* 0x000fe20007a7e002 */
[----:B------:R3:W-:Y:S01]  /*1b70*/  STL [R1+0x24], R16 ;  /* 0x0000241001007387 */ /* 0x0007e20000100800 */
[----:B------:R-:W-:Y:S01]  /*1b80*/  IMAD.U32 R7, RZ, RZ, UR27 ;  /* 0x0000001bff077e24 */ /* 0x000fe2000f8e00ff */
[----:B------:R-:W-:Y:S01]  /*1b90*/  USHF.R.S32.HI UR26, URZ, 0x1f, UR22 ;  /* 0x0000001f3f1a7899 */ /* 0x000fe20008011416 */
[----:B------:R-:W-:Y:S01]  /*1ba0*/  IADD3.X R11, RZ, UR7, R3, P3, P2 ;  /* 0x00000007ff0b7c10 */ /* 0x000fe20009fe4403 */
[----:B------:R-:W-:Y:S01]  /*1bb0*/  IMAD.U32 R13, RZ, RZ, UR5 ;  /* 0x00000005ff0d7e24 */ /* 0x000fe2000f8e00ff */
[----:B------:R-:W-:-:S02]  /*1bc0*/  ISETP.LT.OR P2, PT, R15, 0x61, P5 ;  /* 0x000000610f00780c */ /* 0x000fc40002f41670 */
[----:B------:R-:W-:-:S03]  /*1bd0*/  ISETP.LT.OR P3, PT, R15, 0x41, P4 ;  /* 0x000000410f00780c */ /* 0x000fc60002761670 */
[----:B------:R2:W-:Y:S04]  /*1be0*/  LDGSTS.E.BYPASS.LTC128B.128 [R14+0xc080], [R2.64+0x80], !P1 ;  /* 0x0c080080020e7fae */ /* 0x0005e8000c901d50 */
[----:B------:R4:W-:Y:S01]  /*1bf0*/  LDGSTS.E.BYPASS.LTC128B.128 [R14+0x9080], [R4.64], !P6 ;  /* 0x09080000040e7fae */ /* 0x0009e2000f101d50 */
[C---:B------:R-:W-:Y:S02]  /*1c00*/  ISETP.LT.OR P6, PT, R15.reuse, 0x41, P5 ;  /* 0x000000410f00780c */ /* 0x040fe40002fc1670 */
[----:B------:R-:W-:Y:S02]  /*1c10*/  ISETP.LT.OR P5, PT, R15, 0x21, P4 ;  /* 0x000000210f00780c */ /* 0x000fe400027a1670 */
[----:B-1----:R-:W-:Y:S02]  /*1c20*/  SHF.R.S32.HI R18, RZ, 0x1f, R35 ;  /* 0x0000001fff127819 */ /* 0x002fe40000011423 */
[----:B---3--:R-:W-:-:S04]  /*1c30*/  LEA R16, P0, R0, c[0x0][0x160], 0x1 ;  /* 0x0000580000107a11 */ /* 0x008fc800078008ff */
[----:B------:R-:W-:-:S05]  /*1c40*/  LEA.HI.X R17, R0, c[0x0][0x164], R6, 0x1, P0 ;  /* 0x0000590000117a11 */ /* 0x000fca00000f0c06 */
[----:B------:R1:W-:Y:S01]  /*1c50*/  LDGSTS.E.BYPASS.LTC128B.128 [R14+0xd080], [R10.64], !P5 ;  /* 0x0d0800000a0e7fae */ /* 0x0003e2000e901d50 */
[----:B------:R-:W-:Y:S01]  /*1c60*/  IADD3 R6, P0, R4, UR24, RZ ;  /* 0x0000001804067c10 */ /* 0x000fe2000ff1e0ff */
[----:B------:R-:W-:-:S03]  /*1c70*/  IMAD.U32 R0, RZ, RZ, UR6 ;  /* 0x00000006ff007e24 */ /* 0x000fc6000f8e00ff */
[C---:B------:R-:W-:Y:S02]  /*1c80*/  IADD3.X R7, R5.reuse, UR23, RZ, P0, !PT ;  /* 0x0000001705077c10 */ /* 0x040fe400087fe4ff */
[----:B--2---:R-:W-:Y:S02]  /*1c90*/  IADD3 R2, P1, R4, UR25, RZ ;  /* 0x0000001904027c10 */ /* 0x004fe4000ff3e0ff */
[C---:B------:R-:W-:Y:S02]  /*1ca0*/  LEA R22, P0, R12.reuse, R16, 0x6 ;  /* 0x000000100c167211 */ /* 0x040fe400078030ff */
[----:B------:R-:W-:Y:S02]  /*1cb0*/  IADD3.X R3, R5, UR7, RZ, P1, !PT ;  /* 0x0000000705037c10 */ /* 0x000fe40008ffe4ff */
[----:B------:R-:W-:Y:S01]  /*1cc0*/  LEA.HI.X R23, R12, R17, R13, 0x6, P0 ;  /* 0x000000110c177211 */ /* 0x000fe200000f340d */
[----:B------:R-:W-:Y:S01]  /*1cd0*/  IMAD R12, R31, c[0x0][0x270], RZ ;  /* 0x00009c001f0c7a24 */ /* 0x000fe200078e02ff */
[----:B----4-:R-:W-:Y:S01]  /*1ce0*/  IADD3 R4, P0, R2, UR25, RZ ;  /* 0x0000001902047c10 */ /* 0x010fe2000ff1e0ff */
[----:B------:R2:W-:Y:S01]  /*1cf0*/  LDGSTS.E.BYPASS.LTC128B.128 [R14+0xa080], [R2.64], !P6 ;  /* 0x0a080000020e7fae */ /* 0x0005e2000f101d50 */
[----:B------:R-:W-:Y:S01]  /*1d00*/  ISETP.GE.AND P6, PT, R20, c[0x0][0x19c], PT ;  /* 0x0000670014007a0c */ /* 0x000fe20003fc6270 */
[----:B------:R-:W-:Y:S01]  /*1d10*/  IMAD R12, R101, c[0x0][0x274], R12 ;  /* 0x00009d00650c7a24 */ /* 0x000fe200078e020c */
[----:B------:R-:W-:Y:S01]  /*1d20*/  IADD3.X R5, R3, UR7, RZ, P0, !PT ;  /* 0x0000000703057c10 */ /* 0x000fe200087fe4ff */
[----:B------:R3:W-:Y:S01]  /*1d30*/  LDGSTS.E.BYPASS.LTC128B.128 [R14+0xe080], [R6.64], !P3 ;  /* 0x0e080000060e7fae */ /* 0x0007e2000d901d50 */
[----:B------:R-:W-:-:S02]  /*1d40*/  ISETP.LT.OR P3, PT, R15, 0x61, P4 ;  /* 0x000000610f00780c */ /* 0x000fc40002761670 */
[----:B------:R-:W-:Y:S01]  /*1d50*/  IADD3 R26, P1, R35, UR6, RZ ;  /* 0x00000006231a7c10 */ /* 0x000fe2000ff3e0ff */
[----:B------:R-:W-:Y:S01]  /*1d60*/  ULDC.64 UR6, c[0x0][0x1a8] ;  /* 0x00006a0000067ab9 */ /* 0x000fe20000000a00 */
[----:B------:R-:W-:Y:S01]  /*1d70*/  ISETP.GE.AND P4, PT, R33, c[0x0][0x19c], PT ;  /* 0x0000670021007a0c */ /* 0x000fe20003f86270 */
[----:B------:R-:W-:Y:S01]  /*1d80*/  USHF.L.U32 UR25, UR6, 0x6, URZ ;  /* 0x0000000606197899 */ /* 0x000fe2000800063f */
[----:B------:R4:W-:Y:S01]  /*1d90*/  LDGSTS.E.BYPASS.LTC128B.128 [R14+0xb080], [R4.64], !P2 ;  /* 0x0b080000040e7fae */ /* 0x0009e2000d101d50 */
[----:B------:R-:W-:Y:S02]  /*1da0*/  LEA.HI.X.SX32 R27, R0, R18, 0x1, P1 ;  /* 0x00000012001b7211 */ /* 0x000fe400008f0eff */
[----:B------:R-:W-:Y:S02]  /*1db0*/  ISETP.LT.OR P2, PT, R15, 0x1, P4 ;  /* 0x000000010f00780c */ /* 0x000fe40002741670 */
[----:B------:R-:W-:-:S04]  /*1dc0*/  IADD3 R18, P1, R38, UR22, RZ ;  /* 0x0000001626127c10 */ /* 0x000fc8000ff3e0ff */
[----:B------:R-:W-:-:S05]  /*1dd0*/  LEA.HI.X.SX32 R19, R38, UR26, 0x1, P1 ;  /* 0x0000001a26137c11 */ /* 0x000fca00088f0eff */
[----:B-1----:R-:W-:Y:S01]  /*1de0*/  IMAD.WIDE.U32 R10, R101, c[0x0][0x270], R18 ;  /* 0x00009c00650a7a25 */ /* 0x002fe200078e0012 */
[----:B--2---:R-:W-:Y:S01]  /*1df0*/  IADD3 R2, P0, R2, UR24, RZ ;  /* 0x0000001802027c10 */ /* 0x004fe2000ff1e0ff */
[----:B------:R-:W-:Y:S02]  /*1e00*/  UIADD3 UR24, UP0, UR25, 0x80, URZ ;  /* 0x0000008019187890 */ /* 0x000fe4000ff1e03f */
[----:B------:R-:W-:Y:S01]  /*1e10*/  IMAD.IADD R13, R11, 0x1, R12 ;  /* 0x000000010b0d7824 */ /* 0x000fe200078e020c */
[----:B------:R-:W-:Y:S01]  /*1e20*/  IADD3.X R3, R3, UR23, RZ, P0, !PT ;  /* 0x0000001703037c10 */ /* 0x000fe200087fe4ff */
[----:B---3--:R-:W-:Y:S01]  /*1e30*/  IMAD.U32 R6, RZ, RZ, UR25 ;  /* 0x00000019ff067e24 */ /* 0x008fe2000f8e00ff */
[C---:B------:R-:W-:Y:S01]  /*1e40*/  ISETP.LT.OR P0, PT, R15.reuse, 0x1, P6 ;  /* 0x000000010f00780c */ /* 0x040fe20003701670 */
[----:B------:R-:W-:Y:S01]  /*1e50*/  USHF.L.U64.HI UR23, UR6, UR21, UR7 ;  /* 0x0000001506177299 */ /* 0x000fe20008010207 */
[----:B------:R-:W-:Y:S01]  /*1e60*/  IMAD.MOV.U32 R12, RZ, RZ, R10 ;  /* 0x000000ffff0c7224 */ /* 0x000fe200078e000a */
[----:B------:R1:W-:Y:S01]  /*1e70*/  LDGSTS.E.BYPASS.LTC128B.128 [R14+0xf080], [R2.64], !P3 ;  /* 0x0f080000020e7fae */ /* 0x0003e2000d901d50 */
[----:B------:R-:W-:Y:S01]  /*1e80*/  ISETP.LT.OR P3, PT, R15, 0x21, P6 ;  /* 0x000000210f00780c */ /* 0x000fe20003761670 */
[----:B------:R-:W-:Y:S01]  /*1e90*/  UIADD3.X UR22, URZ, UR23, URZ, UP0, !UPT ;  /* 0x000000173f167290 */ /* 0x000fe200087fe43f */
[----:B------:R-:W-:Y:S01]  /*1ea0*/  IADD3 R6, P1, P5, R6, 0x80, R8 ;  /* 0x0000008006067810 */ /* 0x000fe20007d3e008 */
[----:B------:R-:W-:Y:S01]  /*1eb0*/  IMAD.WIDE.U32 R10, R24, c[0x0][0x208], R20 ;  /* 0x00008200180a7a25 */ /* 0x000fe200078e0014 */
[----:B------:R-:W-:-:S02]  /*1ec0*/  ULDC.64 UR6, c[0x0][0x278] ;  /* 0x00009e0000067ab9 */ /* 0x000fc40000000a00 */
[----:B------:R-:W-:Y:S01]  /*1ed0*/  P2R R0, PR, RZ, 0x2 ;  /* 0x00000002ff007803 */ /* 0x000fe20000000000 */
[----:B------:R-:W-:Y:S01]  /*1ee0*/  UIMAD UR6, UR18, UR6, URZ ;  /* 0x00000006120672a4 */ /* 0x000fe2000f8e023f */
[----:B------:R-:W-:Y:S01]  /*1ef0*/  ISETP.LT.OR P1, PT, R15, 0x41, P6 ;  /* 0x000000410f00780c */ /* 0x000fe20003721670 */
[----:B------:R2:W-:Y:S01]  /*1f00*/  LDGSTS.E.BYPASS.LTC128B.128 [R14+0x80], [R8.64], !P0 ;  /* 0x00080000080e7fae */ /* 0x0005e2000c101d50 */
[----:B----4-:R-:W-:Y:S01]  /*1f10*/  IADD3 R4, P0, R8, UR25, RZ ;  /* 0x0000001908047c10 */ /* 0x010fe2000ff1e0ff */
[----:B------:R-:W-:Y:S01]  /*1f20*/  IMAD.WIDE.U32 R12, R25, c[0x0][0x278], R12 ;  /* 0x00009e00190c7a25 */ /* 0x000fe200078e000c */
[----:B------:R-:W-:Y:S01]  /*1f30*/  ISETP.LT.OR P6, PT, R15, 0x61, P6 ;  /* 0x000000610f00780c */ /* 0x000fe200037c1670 */
[----:B------:R2:W-:Y:S01]  /*1f40*/  LDGSTS.E.BYPASS.LTC128B.128 [R14+0x4080], [R8.64+0x80], !P2 ;  /* 0x04080080080e7fae */ /* 0x0005e2000d101d50 */
[----:B------:R-:W-:Y:S02]  /*1f50*/  IADD3.X R5, R9, UR23, RZ, P0, !PT ;  /* 0x0000001709057c10 */ /* 0x000fe400087fe4ff */
[----:B------:R-:W-:-:S02]  /*1f60*/  ISETP.LT.OR P2, PT, R15, 0x21, P4 ;  /* 0x000000210f00780c */ /* 0x000fc40002741670 */
[----:B------:R-:W-:Y:S01]  /*1f70*/  ISETP.NE.AND P0, PT, R0, RZ, PT ;  /* 0x000000ff0000720c */ /* 0x000fe20003f05270 */
[----:B------:R3:W-:Y:S01]  /*1f80*/  LDGSTS.E.BYPASS.LTC128B.128 [R14+0x1080], [R4.64], !P3 ;  /* 0x01080000040e7fae */ /* 0x0007e2000d901d50 */
[----:B------:R-:W-:Y:S01]  /*1f90*/  ISETP.GE.AND P3, PT, R33, c[0x0][0x16c], PT ;  /* 0x00005b0021007a0c */ /* 0x000fe20003f66270 */
[----:B------:R-:W-:Y:S01]  /*1fa0*/  IMAD R0, R28, c[0x0][0x208], RZ ;  /* 0x000082001c007a24 */ /* 0x000fe200078e02ff */
[----:B------:R-:W-:Y:S02]  /*1fb0*/  IADD3.X R7, RZ, UR23, R9, P0, P5 ;  /* 0x00000017ff077c10 */ /* 0x000fe400087ea409 */
[----:B------:R-:W-:Y:S01]  /*1fc0*/  ISETP.GE.AND P5, PT, R20, c[0x0][0x16c], PT ;  /* 0x00005b0014007a0c */ /* 0x000fe20003fa6270 */
[----:B------:R-:W-:Y:S01]  /*1fd0*/  IMAD R0, R24, c[0x0][0x20c], R0 ;  /* 0x0000830018007a24 */ /* 0x000fe200078e0200 */
[----:B-1----:R-:W-:-:S03]  /*1fe0*/  IADD3 R2, P0, R4, UR25, RZ ;  /* 0x0000001904027c10 */ /* 0x002fc6000ff1e0ff */
[----:B------:R1:W-:Y:S01]  /*1ff0*/  LDGSTS.E.BYPASS.LTC128B.128 [R14+0x5080], [R6.64], !P2 ;  /* 0x05080000060e7fae */ /* 0x0003e2000d101d50 */
[----:B------:R-:W-:-:S05]  /*2000*/  IADD3.X R3, R5, UR23, RZ, P0, !PT ;  /* 0x0000001705037c10 */ /* 0x000fca00087fe4ff */
[----:B------:R4:W-:Y:S01]  /*2010*/  LDGSTS.E.BYPASS.LTC128B.128 [R14+0x2080], [R2.64], !P1 ;  /* 0x02080000020e7fae */ /* 0x0009e2000c901d50 */
[C---:B------:R-:W-:Y:S02]  /*2020*/  ISETP.LT.OR P1, PT, R15.reuse, 0x41, P4 ;  /* 0x000000410f00780c */ /* 0x040fe40002721670 */
[----:B------:R-:W-:Y:S02]  /*2030*/  ISETP.LT.OR P4, PT, R15, 0x61, P4 ;  /* 0x000000610f00780c */ /* 0x000fe40002781670 */
[----:B--2---:R-:W-:Y:S02]  /*2040*/  P2R R8, PR, RZ, 0x8 ;  /* 0x00000008ff087803 */ /* 0x004fe40000000000 */
[----:B------:R-:W-:Y:S02]  /*2050*/  SEL R9, RZ, 0x2, P3 ;  /* 0x00000002ff097807 */ /* 0x000fe40001800000 */
[----:B------:R-:W-:Y:S01]  /*2060*/  ISETP.GT.AND P3, PT, R35, 0xf, PT ;  /* 0x0000000f2300780c */ /* 0x000fe20003f64270 */
[----:B------:R2:W-:Y:S01]  /*2070*/  STL [R1+0x60], R8 ;  /* 0x0000600801007387 */ /* 0x0005e20000100800 */
[----:B---3--:R-:W-:-:S03]  /*2080*/  IADD3 R4, P0, R4, UR24, RZ ;  /* 0x0000001804047c10 */ /* 0x008fc6000ff1e0ff */
[----:B------:R-:W-:Y:S01]  /*2090*/  STL.64 [R1+0x40], R12 ;  /* 0x0000400c01007387 */ /* 0x000fe20000100a00 */
[----:B------:R-:W-:-:S05]  /*20a0*/  IADD3.X R5, R5, UR22, RZ, P0, !PT ;  /* 0x0000001605057c10 */ /* 0x000fca00087fe4ff */
[----:B------:R3:W-:Y:S01]  /*20b0*/  LDGSTS.E.BYPASS.LTC128B.128 [R14+0x6080], [R4.64], !P1 ;  /* 0x06080000040e7fae */ /* 0x0007e2000c901d50 */
[----:B-1----:R-:W-:Y:S01]  /*20c0*/  SEL R6, RZ, 0x1, P5 ;  /* 0x00000001ff067807 */ /* 0x002fe20002800000 */
[----:B------:R-:W-:-:S04]  /*20d0*/  IMAD.IADD R7, R11, 0x1, R0 ;  /* 0x000000010b077824 */ /* 0x000fc800078e0200 */
[----:B------:R-:W-:Y:S02]  /*20e0*/  IMAD.IADD R0, R9, 0x1, R6 ;  /* 0x0000000109007824 */ /* 0x000fe400078e0206 */
[----:B------:R-:W-:-:S03]  /*20f0*/  IMAD.MOV.U32 R6, RZ, RZ, R10 ;  /* 0x000000ffff067224 */ /* 0x000fc600078e000a */
[C---:B------:R-:W-:Y:S02]  /*2100*/  LOP3.LUT P2, RZ, R0.reuse, 0x1, RZ, 0xc0, !PT ;  /* 0x0000000100ff7812 */ /* 0x040fe4000784c0ff */
[----:B------:R-:W-:Y:S02]  /*2110*/  LOP3.LUT P1, RZ, R0, 0x2, RZ, 0xc0, !PT ;  /* 0x0000000200ff7812 */ /* 0x000fe4000782c0ff */
[----:B--2---:R-:W-:-:S04]  /*2120*/  IADD3 R8, P0, R2, UR25, RZ ;  /* 0x0000001902087c10 */ /* 0x004fc8000ff1e0ff */
[C---:B------:R-:W-:Y:S02]  /*2130*/  IADD3.X R9, R3.reuse, UR23, RZ, P0, !PT ;  /* 0x0000001703097c10 */ /* 0x040fe400087fe4ff */
[----:B----4-:R-:W-:Y:S01]  /*2140*/  IADD3 R2, P0, R2, UR24, RZ ;  /* 0x0000001802027c10 */ /* 0x010fe2000ff1e0ff */
[----:B------:R-:W-:Y:S02]  /*2150*/  UIMAD UR24, UR19, UR7, UR6 ;  /* 0x00000007131872a4 */ /* 0x000fe4000f8e0206 */
[----:B------:R1:W-:Y:S01]  /*2160*/  LDGSTS.E.BYPASS.LTC128B.128 [R14+0x3080], [R8.64], !P6 ;  /* 0x03080000080e7fae */ /* 0x0003e2000f101d50 */
[----:B------:R-:W-:Y:S01]  /*2170*/  IADD3.X R3, R3, UR22, RZ, P0, !PT ;  /* 0x0000001603037c10 */ /* 0x000fe200087fe4ff */
[----:B------:R-:W-:Y:S01]  /*2180*/  USHF.L.U32 UR22, UR10, 0x6, URZ ;  /* 0x000000060a167899 */ /* 0x000fe2000800063f */
[----:B---3--:R-:W-:Y:S01]  /*2190*/  IMAD R4, R31, c[0x0][0x210], RZ ;  /* 0x000084001f047a24 */ /* 0x008fe200078e02ff */
[----:B------:R-:W-:Y:S01]  /*21a0*/  IADD3 R24, R13, UR24, RZ ;  /* 0x000000180d187c10 */ /* 0x000fe2000fffe0ff */
[----:B------:R-:W-:Y:S01]  /*21b0*/  ULDC.64 UR6, c[0x0][0x218] ;  /* 0x0000860000067ab9 */ /* 0x000fe20000000a00 */
[----:B------:R2:W-:Y:S01]  /*21c0*/  LDGSTS.E.BYPASS.LTC128B.128 [R14+0x7080], [R2.64], !P4 ;  /* 0x07080000020e7fae */ /* 0x0005e2000e101d50 */
[----:B------:R-:W-:Y:S01]  /*21d0*/  USHF.R.S32.HI UR23, URZ, 0x1f, UR22 ;  /* 0x0000001f3f177899 */ /* 0x000fe20008011416 */
[----:B------:R-:W-:Y:S01]  /*21e0*/  IMAD.U32 R0, RZ, RZ, UR22 ;  /* 0x00000016ff007e24 */ /* 0x000fe2000f8e00ff */
[----:B------:R-:W-:Y:S01]  /*21f0*/  @!P3 IADD3 R5, P0, R12, UR22, RZ ;  /* 0x000000160c05bc10 */ /* 0x000fe2000ff1e0ff */
[----:B------:R-:W-:Y:S01]  /*2200*/  UIMAD UR6, UR18, UR6, URZ ;  /* 0x00000006120672a4 */ /* 0x000fe2000f8e023f */
[----:B------:R-:W-:Y:S01]  /*2210*/  IMAD R4, R101, c[0x0][0x214], R4 ;  /* 0x0000850065047a24 */ /* 0x000fe200078e0204 */
[----:B------:R-:W0:Y:S01]  /*2220*/  LDGDEPBAR ;  /* 0x00000000000079af */ /* 0x000e220000000000 */
[----:B------:R-:W-:Y:S01]  /*2230*/  IADD3 R0, -R37, UR12, -R0 ;  /* 0x0000000c25007c10 */ /* 0x000fe2000fffe900 */
[----:B------:R-:W-:-:S02]  /*2240*/  UIMAD UR26, UR19, UR7, UR6 ;  /* 0x00000007131a72a4 */ /* 0x000fc4000f8e0206 */
[----:B------:R3:W-:Y:S01]  /*2250*/  STL [R1+0x50], R24 ;  /* 0x0000501801007387 */ /* 0x0007e20000100800 */
[C---:B------:R-:W-:Y:S01]  /*2260*/  ISETP.LT.OR P4, PT, R0.reuse, 0x1, !P2 ;  /* 0x000000010000780c */ /* 0x040fe20005781670 */
[----:B------:R-:W-:Y:S01]  /*2270*/  ULDC.64 UR6, c[0x0][0x208] ;  /* 0x0000820000067ab9 */ /* 0x000fe20000000a00 */
[----:B------:R-:W-:Y:S01]  /*2280*/  ISETP.LT.OR P2, PT, R0, 0x21, !P2 ;  /* 0x000000210000780c */ /* 0x000fe20005741670 */
[----:B------:R-:W-:Y:S02]  /*2290*/  USHF.L.U32 UR25, UR6, 0x6, URZ ;  /* 0x0000000606197899 */ /* 0x000fe4000800063f */
[----:B------:R-:W-:-:S04]  /*22a0*/  USHF.L.U64.HI UR24, UR6, UR21, UR7 ;  /* 0x0000001506187299 */ /* 0x000fc80008010207 */
[----:B------:R-:W-:-:S04]  /*22b0*/  UIMAD UR21, UR24, UR10, URZ ;  /* 0x0000000a181572a4 */ /* 0x000fc8000f8e023f */
[----:B------:R4:W-:Y:S01]  /*22c0*/  LDGSTS.E.BYPASS.LTC128B.128 [R14+0x10080], [R16.64], !P4 ;  /* 0x10080000100e7fae */ /* 0x0009e2000e101d50 */
[----:B------:R-:W-:Y:S01]  /*22d0*/  ISETP.LT.OR P4, PT, R0, 0x1, !P1 ;  /* 0x000000010000780c */ /* 0x000fe20004f81670 */
[----:B------:R-:W-:Y:S01]  /*22e0*/  UIMAD UR21, UR20, UR25, UR21 ;  /* 0x00000019141572a4 */ /* 0x000fe2000f8e0215 */
[----:B--2---:R-:W-:Y:S01]  /*22f0*/  IMAD.WIDE.U32 R2, R101, c[0x0][0x210], R6 ;  /* 0x0000840065027a25 */ /* 0x004fe200078e0006 */
[----:B------:R-:W-:Y:S01]  /*2300*/  @!P3 IADD3.X R7, R24, UR23, RZ, P0, !PT ;  /* 0x000000171807bc10 */ /* 0x000fe200087fe4ff */
[----:B------:R-:W-:Y:S01]  /*2310*/  UMOV UR20, 0x5 ;  /* 0x0000000500147882 */ /* 0x000fe20000000000 */
[----:B------:R-:W-:Y:S01]  /*2320*/  ISETP.GE.AND P0, PT, R20, c[0x0][0x1fc], PT ;  /* 0x00007f0014007a0c */ /* 0x000fe20003f06270 */
[----:B------:R-:W-:Y:S01]  /*2330*/  IMAD.IADD R3, R3, 0x1, R4 ;  /* 0x0000000103037824 */ /* 0x000fe200078e0204 */
[----:B------:R-:W-:Y:S01]  /*2340*/  ISETP.LT.OR P1, PT, R0, 0x21, !P1 ;  /* 0x000000210000780c */ /* 0x000fe20004f21670 */
[----:B------:R-:W-:Y:S01]  /*2350*/  USHF.L.U64.HI UR20, UR6, UR20, UR7 ;  /* 0x0000001406147299 */ /* 0x000fe20008010207 */
[----:B------:R-:W-:Y:S01]  /*2360*/  SEL R6, RZ, 0x1, P0 ;  /* 0x00000001ff067807 */ /* 0x000fe20000000000 */
[----:B------:R-:W-:Y:S01]  /*2370*/  IMAD.WIDE.U32 R10, R25, c[0x0][0x218], R2 ;  /* 0x00008600190a7a25 */ /* 0x000fe200078e0002 */
[----:B------:R-:W-:-:S02]  /*2380*/  ISETP.GE.AND P0, PT, R33, c[0x0][0x1fc], PT ;  /* 0x00007f0021007a0c */ /* 0x000fc40003f06270 */
[----:B------:R4:W-:Y:S01]  /*2390*/  LDGSTS.E.BYPASS.LTC128B.128 [R14+0x12080], [R16.64+0x80], !P4 ;  /* 0x12080080100e7fae */ /* 0x0009e2000e101d50 */
[----:B---3--:R-:W-:Y:S01]  /*23a0*/  IMAD.U32 R24, RZ, RZ, UR25 ;  /* 0x00000019ff187e24 */ /* 0x008fe2000f8e00ff */
[----:B------:R-:W-:Y:S01]  /*23b0*/  SEL R4, RZ, 0xffffffff, P0 ;  /* 0xffffffffff047807 */ /* 0x000fe20000000000 */
[----:B------:R-:W-:Y:S01]  /*23c0*/  IMAD.MOV.U32 R40, RZ, RZ, R10 ;  /* 0x000000ffff287224 */ /* 0x000fe200078e000a */
[----:B-1----:R-:W-:Y:S01]  /*23d0*/  @!P3 LEA R8, P0, R5, c[0x0][0x258], 0x2 ;  /* 0x000096000508ba11 */ /* 0x002fe200078010ff */
[----:B------:R1:W-:Y:S01]  /*23e0*/  STL.64 [R1+0x10], R10 ;  /* 0x0000100a01007387 */ /* 0x0003e20000100a00 */
[----:B------:R-:W-:Y:S01]  /*23f0*/  IADD3 R41, R11, UR26, RZ ;  /* 0x0000001a0b297c10 */ /* 0x000fe2000fffe0ff */
[----:B------:R-:W-:Y:S01]  /*2400*/  IMAD.SHL.U32 R3, R4, 0x2, RZ ;  /* 0x0000000204037824 */ /* 0x000fe200078e00ff */
[----:B------:R-:W-:Y:S01]  /*2410*/  @!P3 LEA.HI.X R9, R5, c[0x0][0x25c], R7, 0x2, P0 ;  /* 0x000097000509ba11 */ /* 0x000fe200000f1407 */
[----:B------:R2:W-:Y:S02]  /*2420*/  LDGSTS.E.BYPASS.LTC128B.128 [R14+0x11080], [R22.64], !P2 ;  /* 0x11080000160e7fae */ /* 0x0005e4000d101d50 */
[----:B------:R-:W-:Y:S01]  /*2430*/  IMAD.WIDE.U32 R4, R24, UR10, R40 ;  /* 0x0000000a18047c25 */ /* 0x000fe2000f8e0028 */
[----:B------:R-:W-:Y:S01]  /*2440*/  LOP3.LUT R3, R3, 0x2, R6, 0xe2, !PT ;  /* 0x0000000203037812 */ /* 0x000fe200078ee206 */
[----:B------:R2:W-:Y:S02]  /*2450*/  LDGSTS.E.BYPASS.LTC128B.128 [R14+0x13080], [R22.64+0x80], !P1 ;  /* 0x13080080160e7fae */ /* 0x0005e4000c901d50 */
[----:B------:R-:W-:Y:S01]  /*2460*/  IMAD R6, R31, c[0x0][0x288], RZ ;  /* 0x0000a2001f067a24 */ /* 0x000fe200078e02ff */
[----:B------:R-:W-:Y:S01]  /*2470*/  LOP3.LUT P4, RZ, R3, 0x1, RZ, 0xc0, !PT ;  /* 0x0000000103ff7812 */ /* 0x000fe2000788c0ff */
[----:B------:R-:W-:Y:S01]  /*2480*/  STL.64 [R1+0x8], R40 ;  /* 0x0000082801007387 */ /* 0x000fe20000100a00 */
[----:B------:R-:W-:-:S02]  /*2490*/  LEA R2, P0, R4, c[0x0][0x1f0], 0x1 ;  /* 0x00007c0004027a11 */ /* 0x000fc400078008ff */
[----:B------:R-:W-:Y:S02]  /*24a0*/  LOP3.LUT P6, RZ, R3, 0x2, RZ, 0xc0, !PT ;  /* 0x0000000203ff7812 */ /* 0x000fe400078cc0ff */
[C---:B------:R-:W-:Y:S02]  /*24b0*/  ISETP.LT.OR P1, PT, R0.reuse, 0x1, !P4 ;  /* 0x000000010000780c */ /* 0x040fe40006721670 */
[----:B------:R-:W-:Y:S02]  /*24c0*/  ISETP.LT.OR P2, PT, R0, 0x21, !P4 ;  /* 0x000000210000780c */ /* 0x000fe40006741670 */
[----:B-1----:R-:W-:Y:S01]  /*24d0*/  IADD3 R10, R5, UR21, RZ ;  /* 0x00000015050a7c10 */ /* 0x002fe2000fffe0ff */
[C---:B------:R-:W-:Y:S01]  /*24e0*/  IMAD R5, R101.reuse, c[0x0][0x28c], R6 ;  /* 0x0000a30065057a24 */ /* 0x040fe200078e0206 */
[----:B------:R-:W-:Y:S01]  /*24f0*/  USHF.L.U32 UR21, UR6, 0x5, URZ ;  /* 0x0000000506157899 */ /* 0x000fe2000800063f */
[----:B------:R-:W-:Y:S01]  /*2500*/  IMAD.WIDE.U32 R6, R101, c[0x0][0x288], R18 ;  /* 0x0000a20065067a25 */ /* 0x000fe200078e0012 */
[----:B------:R-:W-:Y:S01]  /*2510*/  LEA.HI.X R3, R4, c[0x0][0x1f4], R10, 0x1, P0 ;  /* 0x00007d0004037a11 */ /* 0x000fe200000f0c0a */
[----:B------:R-:W-:Y:S01]  /*2520*/  ULDC.64 UR6, c[0x0][0x290] ;  /* 0x0000a40000067ab9 */ /* 0x000fe20000000a00 */
[----:B------:R-:W-:Y:S01]  /*2530*/  ISETP.LT.OR P0, PT, R0, 0x1, !P6 ;  /* 0x000000010000780c */ /* 0x000fe20007701670 */
[----:B------:R-:W-:Y:S01]  /*2540*/  IMAD.IADD R5, R7, 0x1, R5 ;  /* 0x0000000107057824 */ /* 0x000fe200078e0205 */
[----:B------:R-:W-:Y:S01]  /*2550*/  USHF.L.U32 UR27, UR21, 0x1, URZ ;  /* 0x00000001151b7899 */ /* 0x000fe2000800063f */
[----:B------:R-:W-:Y:S01]  /*2560*/  @!P3 IMAD.SHL.U32 R7, R35, 0x10, RZ ;  /* 0x000000102307b824 */ /* 0x000fe200078e00ff */
[----:B------:R-:W-:Y:S01]  /*2570*/  UIMAD UR6, UR18, UR6, URZ ;  /* 0x00000006120672a4 */ /* 0x000fe2000f8e023f */
[----:B------:R-:W-:Y:S01]  /*2580*/  IMAD.MOV.U32 R4, RZ, RZ, R6 ;  /* 0x000000ffff047224 */ /* 0x000fe200078e0006 */
[CC--:B--2---:R-:W-:Y:S01]  /*2590*/  LEA.HI R22, R36.reuse, R35.reuse, RZ, 0x5 ;  /* 0x0000002324167211 */ /* 0x0c4fe200078f28ff */
[----:B------:R-:W-:Y:S01]  /*25a0*/  USHF.L.U64.HI UR26, UR21, 0x1, UR20 ;  /* 0x00000001151a7899 */ /* 0x000fe20008010214 */
[----:B------:R1:W-:Y:S01]  /*25b0*/  @!P3 LDGSTS.E.BYPASS.LTC128B.128 [R7+0x20080], [R8.64] ;  /* 0x200800000807bfae */ /* 0x0003e2000b901d50 */
[----:B------:R-:W-:Y:S01]  /*25c0*/  UIMAD UR6, UR19, UR7, UR6 ;  /* 0x00000007130672a4 */ /* 0x000fe2000f8e0206 */
[----:B------:R-:W-:Y:S01]  /*25d0*/  IMAD.WIDE.U32 R38, R25, c[0x0][0x290], R4 ;  /* 0x0000a40019267a25 */ /* 0x000fe200078e0004 */
[----:B------:R-:W-:Y:S01]  /*25e0*/  SHF.R.S32.HI R6, RZ, 0x5, R22 ;  /* 0x00000005ff067819 */ /* 0x000fe20000011416 */
[----:B------:R-:W0:Y:S01]  /*25f0*/  LDGDEPBAR ;  /* 0x00000000000079af */ /* 0x000e220000000000 */
[----:B------:R-:W-:-:S02]  /*2600*/  LEA.HI R11, R36, R35, RZ, 0x2 ;  /* 0x00000023240b7211 */ /* 0x000fc400078f10ff */
[----:B------:R-:W-:Y:S01]  /*2610*/  IADD3 R28, R39, UR6, RZ ;  /* 0x00000006271c7c10 */ /* 0x000fe2000fffe0ff */
[----:B------:R2:W-:Y:S01]  /*2620*/  LDGSTS.E.BYPASS.LTC128B.128 [R14+0x18080], [R2.64], !P1 ;  /* 0x18080000020e7fae */ /* 0x0005e2000c901d50 */
[----:B------:R-:W-:Y:S01]  /*2630*/  ISETP.LT.OR P1, PT, R0, 0x21, !P6 ;  /* 0x000000210000780c */ /* 0x000fe20007721670 */
[----:B------:R-:W-:Y:S01]  /*2640*/  ULDC.64 UR6, c[0x0][0x240] ;  /* 0x0000900000067ab9 */ /* 0x000fe20000000a00 */
[----:B------:R-:W-:Y:S01]  /*2650*/  LEA.HI R5, R22, R6, RZ, 0x1 ;  /* 0x0000000616057211 */ /* 0x000fe200078f08ff */
[----:B------:R2:W-:Y:S01]  /*2660*/  LDGSTS.E.BYPASS.LTC128B.128 [R14+0x1a080], [R2.64+0x80], !P0 ;  /* 0x1a080080020e7fae */ /* 0x0005e2000c101d50 */
[----:B----4-:R-:W-:Y:S01]  /*2670*/  SHF.R.S32.HI R17, RZ, 0x2, R11 ;  /* 0x00000002ff117819 */ /* 0x010fe2000001140b */
[----:B------:R-:W-:Y:S01]  /*2680*/  UIMAD UR6, UR18, UR6, URZ ;  /* 0x00000006120672a4 */ /* 0x000fe2000f8e023f */
[----:B------:R-:W-:Y:S01]  /*2690*/  LOP3.LUT R5, R5, 0xfffffffe, RZ, 0xc0, !PT ;  /* 0xfffffffe05057812 */ /* 0x000fe200078ec0ff */
[----:B------:R-:W-:Y:S02]  /*26a0*/  STL.64 [R1+0x30], R38 ;  /* 0x0000302601007387 */ /* 0x000fe40000100a00 */
[----:B------:R-:W-:-:S02]  /*26b0*/  UIMAD UR6, UR19, UR7, UR6 ;  /* 0x00000007130672a4 */ /* 0x000fc4000f8e0206 */
[----:B------:R-:W-:Y:S01]  /*26c0*/  IMAD.IADD R15, R6, 0x1, -R5 ;  /* 0x00000001060f7824 */ /* 0x000fe200078e0a05 */
[----:B------:R-:W-:Y:S01]  /*26d0*/  LEA.HI R5, R36, R35, RZ, 0x4 ;  /* 0x0000002324057211 */ /* 0x000fe200078f20ff */
[----:B------:R-:W-:Y:S02]  /*26e0*/  STL [R1+0x38], R28 ;  /* 0x0000381c01007387 */ /* 0x000fe40000100800 */
[----:B------:R-:W-:Y:S01]  /*26f0*/  IMAD.SHL.U32 R16, R15, 0x10, RZ ;  /* 0x000000100f107824 */ /* 0x000fe200078e00ff */
[----:B------:R-:W-:Y:S01]  /*2700*/  SHF.R.S32.HI R6, RZ, 0x4, R5 ;  /* 0x00000004ff067819 */ /* 0x000fe20000011405 */
[----:B-1----:R-:W-:Y:S01]  /*2710*/  IMAD.SHL.U32 R8, R30, 0x40, RZ ;  /* 0x000000401e087824 */ /* 0x002fe200078e00ff */
[----:B--2---:R-:W-:-:S04]  /*2720*/  IADD3 R2, P0, R2, UR27, RZ ;  /* 0x0000001b02027c10 */ /* 0x004fc8000ff1e0ff */
[----:B------:R-:W-:Y:S02]  /*2730*/  IADD3.X R3, R3, UR26, RZ, P0, !PT ;  /* 0x0000001a03037c10 */ /* 0x000fe400087fe4ff */
[----:B------:R-:W-:Y:S01]  /*2740*/  IADD3 R0, P0, R38, UR22, RZ ;  /* 0x0000001626007c10 */ /* 0x000fe2000ff1e0ff */
[----:B------:R-:W-:Y:S02]  /*2750*/  UIADD3 UR22, UR10, 0x1, URZ ;  /* 0x000000010a167890 */ /* 0x000fe4000fffe03f */
[----:B------:R1:W-:Y:S01]  /*2760*/  LDGSTS.E.BYPASS.LTC128B.128 [R14+0x19080], [R2.64], !P2 ;  /* 0x19080000020e7fae */ /* 0x0003e2000d101d50 */
[----:B------:R-:W-:Y:S01]  /*2770*/  IADD3.X R4, R28, UR23, RZ, P0, !PT ;  /* 0x000000171c047c10 */ /* 0x000fe200087fe4ff */
[----:B------:R-:W-:Y:S01]  /*2780*/  UISETP.GE.AND UP0, UPT, UR22, UR9, UPT ;  /* 0x000000091600728c */ /* 0x000fe2000bf06270 */
[C---:B------:R-:W-:Y:S01]  /*2790*/  LEA R18, P0, R0.reuse, c[0x0][0x280], 0x2 ;  /* 0x0000a00000127a11 */ /* 0x040fe200078010ff */
[----:B------:R1:W-:Y:S03]  /*27a0*/  LDGSTS.E.BYPASS.LTC128B.128 [R14+0x1b080], [R2.64+0x80], !P1 ;  /* 0x1b080080020e7fae */ /* 0x0003e6000c901d50 */
[----:B------:R-:W-:Y:S01]  /*27b0*/  LEA.HI.X R19, R0, c[0x0][0x284], R4, 0x2, P0 ;  /* 0x0000a10000137a11 */ /* 0x000fe200000f1404 */
[----:B------:R-:W-:Y:S01]  /*27c0*/  IMAD R0, R31, c[0x0][0x238], RZ ;  /* 0x00008e001f007a24 */ /* 0x000fe200078e02ff */
[----:B------:R-:W-:-:S02]  /*27d0*/  SHF.R.S32.HI R4, RZ, 0x1f, R11 ;  /* 0x0000001fff047819 */ /* 0x000fc4000001140b */
[----:B------:R-:W-:Y:S01]  /*27e0*/  R2P PR, R30, 0x6 ;  /* 0x000000061e007804 */ /* 0x000fe20000000000 */
[----:B------:R-:W-:Y:S01]  /*27f0*/  IMAD R7, R101, c[0x0][0x23c], R0 ;  /* 0x00008f0065077a24 */ /* 0x000fe200078e0200 */
[C---:B------:R-:W-:Y:S02]  /*2800*/  LOP3.LUT R0, R5.reuse, 0xfffffff0, RZ, 0xc0, !PT ;  /* 0xfffffff005007812 */ /* 0x040fe400078ec0ff */
[----:B------:R-:W-:Y:S02]  /*2810*/  LEA.HI R5, R5, R6, RZ, 0x1 ;  /* 0x0000000605057211 */ /* 0x000fe400078f08ff */
[----:B------:R-:W-:Y:S01]  /*2820*/  LEA.HI R4, R4, R17, RZ, 0x3 ;  /* 0x0000001104047211 */ /* 0x000fe200078f18ff */
[----:B------:R-:W-:Y:S01]  /*2830*/  IMAD.IADD R0, R35, 0x1, -R0 ;  /* 0x0000000123007824 */ /* 0x000fe200078e0a00 */
[----:B------:R-:W-:Y:S02]  /*2840*/  LOP3.LUT R9, R5, 0xfffffffe, RZ, 0xc0, !PT ;  /* 0xfffffffe05097812 */ /* 0x000fe400078ec0ff */
[----:B------:R-:W-:-:S02]  /*2850*/  LOP3.LUT R5, R4, 0xfffffff8, RZ, 0xc0, !PT ;  /* 0xfffffff804057812 */ /* 0x000fc400078ec0ff */
[----:B------:R-:W-:Y:S01]  /*2860*/  SHF.R.S32.HI R10, RZ, 0x1f, R0 ;  /* 0x0000001fff0a7819 */ /* 0x000fe20000011400 */
[----:B------:R-:W-:Y:S01]  /*2870*/  IMAD.IADD R9, R6, 0x1, -R9 ;  /* 0x0000000106097824 */ /* 0x000fe200078e0a09 */
[----:B------:R-:W-:Y:S01]  /*2880*/  LOP3.LUT R4, R8, 0x1c0, RZ, 0xc0, !PT ;  /* 0x000001c008047812 */ /* 0x000fe200078ec0ff */
[----:B------:R-:W-:Y:S01]  /*2890*/  IMAD.IADD R17, R17, 0x1, -R5 ;  /* 0x0000000111117824 */ /* 0x000fe200078e0a05 */
[----:B------:R-:W-:Y:S01]  /*28a0*/  LEA.HI R10, R10, R0, RZ, 0x3 ;  /* 0x000000000a0a7211 */ /* 0x000fe200078f18ff */
[----:B------:R-:W-:Y:S01]  /*28b0*/  IMAD R6, R9, 0x800, R34 ;  /* 0x0000080009067824 */ /* 0x000fe200078e0222 */
[----:B------:R-:W-:Y:S01]  /*28c0*/  LOP3.LUT R5, R4, 0x10, R16, 0xf8, !PT ;  /* 0x0000001004057812 */ /* 0x000fe200078ef810 */
[----:B-1----:R-:W-:Y:S01]  /*28d0*/  IMAD.WIDE.U32 R2, R101, c[0x0][0x238], R26 ;  /* 0x00008e0065027a25 */ /* 0x002fe200078e001a */
[----:B------:R-:W-:Y:S02]  /*28e0*/  SHF.R.U32.HI R8, RZ, 0x3, R4 ;  /* 0x00000003ff087819 */ /* 0x000fe40000011604 */
[--C-:B------:R-:W-:Y:S01]  /*28f0*/  LOP3.LUT R12, R5, 0x8, R32.reuse, 0xf8, !PT ;  /* 0x00000008050c7812 */ /* 0x100fe200078ef820 */
[----:B------:R-:W-:Y:S01]  /*2900*/  IMAD.IADD R3, R3, 0x1, R7 ;  /* 0x0000000103037824 */ /* 0x000fe200078e0207 */
[C---:B------:R-:W-:Y:S01]  /*2910*/  LOP3.LUT R7, R10.reuse, 0xfffffff8, RZ, 0xc0, !PT ;  /* 0xfffffff80a077812 */ /* 0x040fe200078ec0ff */
[----:B------:R-:W-:Y:S01]  /*2920*/  IMAD.SHL.U32 R10, R10, 0x40, RZ ;  /* 0x000000400a0a7824 */ /* 0x000fe200078e00ff */
[----:B------:R-:W-:Y:S01]  /*2930*/  LOP3.LUT R5, R4, 0x8, R32, 0xf8, !PT ;  /* 0x0000000804057812 */ /* 0x000fe200078ef820 */
[----:B------:R-:W-:Y:S01]  /*2940*/  IMAD.WIDE.U32 R42, R25, c[0x0][0x240], R2 ;  /* 0x00009000192a7a25 */ /* 0x000fe200078e0002 */
[----:B------:R-:W-:-:S02]  /*2950*/  PLOP3.LUT P0, PT, PT, PT, UP0, 0x80, 0x0 ;  /* 0x000000000000781c */ /* 0x000fc40003f0f008 */
[----:B------:R-:W-:Y:S01]  /*2960*/  LOP3.LUT R5, R5, R8, RZ, 0x3c, !PT ;  /* 0x0000000805057212 */ /* 0x000fe200078e3cff */
[----:B------:R-:W-:Y:S01]  /*2970*/  IMAD.IADD R7, R0, 0x1, -R7 ;  /* 0x0000000100077824 */ /* 0x000fe200078e0a07 */
[----:B------:R-:W-:Y:S01]  /*2980*/  STL.64 [R1+0x48], R42 ;  /* 0x0000482a01007387 */ /* 0x000fe20000100a00 */
[----:B------:R-:W-:Y:S01]  /*2990*/  IMAD.SHL.U32 R0, R17, 0x40, RZ ;  /* 0x0000004011007824 */ /* 0x000fe200078e00ff */
[----:B------:R-:W-:Y:S01]  /*29a0*/  SEL R215, R215, 0xfffffff0, !P1 ;  /* 0xfffffff0d7d77807 */ /* 0x000fe20004800000 */
[----:B------:R-:W-:Y:S01]  /*29b0*/  IMAD.SHL.U32 R3, R29, 0x8, RZ ;  /* 0x000000081d037824 */ /* 0x000fe200078e00ff */
[----:B------:R-:W-:Y:S01]  /*29c0*/  SEL R216, R216, 0xffffffe0, !P2 ;  /* 0xffffffe0d8d87807 */ /* 0x000fe20005000000 */
[----:B------:R-:W-:Y:S01]  /*29d0*/  IMAD.IADD R5, R6, 0x1, R5 ;  /* 0x0000000106057824 */ /* 0x000fe200078e0205 */
[----:B------:R-:W-:Y:S02]  /*29e0*/  LOP3.LUT R2, R0, 0x1c0, RZ, 0xc0, !PT ;  /* 0x000001c000027812 */ /* 0x000fe400078ec0ff */
[----:B------:R-:W-:Y:S01]  /*29f0*/  LOP3.LUT R0, R3, 0x18, RZ, 0xc0, !PT ;  /* 0x0000001803007812 */ /* 0x000fe200078ec0ff */
[----:B------:R-:W-:Y:S01]  /*2a00*/  IMAD.SHL.U32 R3, R9, 0x20, RZ ;  /* 0x0000002009037824 */ /* 0x000fe200078e00ff */
[----:B------:R-:W-:-:S02]  /*2a10*/  SHF.R.U32.HI R4, RZ, 0x3, R2 ;  /* 0x00000003ff047819 */ /* 0x000fc40000011602 */
[----:B------:R-:W-:Y:S02]  /*2a20*/  LOP3.LUT R6, R11, 0x3ffffffc, RZ, 0xc0, !PT ;  /* 0x3ffffffc0b067812 */ /* 0x000fe400078ec0ff */
[----:B------:R-:W-:Y:S01]  /*2a30*/  LOP3.LUT R11, R4, R2, R0, 0x1e, !PT ;  /* 0x00000002040b7212 */ /* 0x000fe200078e1e00 */
[----:B------:R-:W-:Y:S01]  /*2a40*/  IMAD.SHL.U32 R4, R7, 0x40, RZ ;  /* 0x0000004007047824 */ /* 0x000fe200078e00ff */
[----:B------:R-:W-:Y:S01]  /*2a50*/  LOP3.LUT R13, R0, 0x20, R3, 0xf8, !PT ;  /* 0x00000020000d7812 */ /* 0x000fe200078ef803 */
[----:B------:R-:W-:Y:S01]  /*2a60*/  IMAD.IADD R3, R35, 0x1, -R6 ;  /* 0x0000000123037824 */ /* 0x000fe200078e0a06 */
[----:B------:R-:W-:Y:S01]  /*2a70*/  LOP3.LUT R0, R12, R8, RZ, 0x3c, !PT ;  /* 0x000000080c007212 */ /* 0x000fe200078e3cff */
[----:B------:R-:W-:Y:S01]  /*2a80*/  IMAD.SHL.U32 R2, R15, 0x400, RZ ;  /* 0x000004000f027824 */ /* 0x000fe200078e00ff */
[----:B------:R-:W-:Y:S01]  /*2a90*/  LOP3.LUT R4, R4, 0x1c0, RZ, 0xc0, !PT ;  /* 0x000001c004047812 */ /* 0x000fe200078ec0ff */
[----:B------:R-:W-:Y:S02]  /*2aa0*/  IMAD.SHL.U32 R6, R9, 0x8, RZ ;  /* 0x0000000809067824 */ /* 0x000fe400078e00ff */
[----:B------:R-:W-:Y:S01]  /*2ab0*/  IMAD R3, R3, 0x2, R2 ;  /* 0x0000000203037824 */ /* 0x000fe200078e0202 */
[----:B------:R-:W-:Y:S01]  /*2ac0*/  SHF.R.U32.HI R8, RZ, 0x3, R4 ;  /* 0x00000003ff087819 */ /* 0x000fe20000011604 */
[----:B------:R-:W-:Y:S01]  /*2ad0*/  IMAD R0, R9, 0x200, R0 ;  /* 0x0000020009007824 */ /* 0x000fe200078e0200 */
[----:B------:R-:W-:Y:S01]  /*2ae0*/  LOP3.LUT R6, R4, 0x8, R6, 0xf8, !PT ;  /* 0x0000000804067812 */ /* 0x000fe200078ef806 */
[----:B------:R-:W-:Y:S01]  /*2af0*/  IMAD.IADD R11, R3, 0x1, R11 ;  /* 0x00000001030b7824 */ /* 0x000fe200078e020b */
[----:B------:R-:W-:-:S02]  /*2b00*/  LOP3.LUT R3, R10, 0xfffffe00, RZ, 0xc0, !PT ;  /* 0xfffffe000a037812 */ /* 0x000fc400078ec0ff */
[----:B------:R-:W-:Y:S01]  /*2b10*/  LOP3.LUT R6, R6, R8, RZ, 0x3c, !PT ;  /* 0x0000000806067212 */ /* 0x000fe200078e3cff */
[----:B------:R-:W-:Y:S01]  /*2b20*/  IMAD.SHL.U32 R231, R11, 0x2, RZ ;  /* 0x000000020be77824 */ /* 0x000fe200078e00ff */
[----:B------:R-:W-:Y:S01]  /*2b30*/  LOP3.LUT R4, R8, R13, R4, 0x1e, !PT ;  /* 0x0000000d08047212 */ /* 0x000fe200078e1e04 */
[----:B------:R-:W-:Y:S01]  /*2b40*/  @!P3 IMAD.SHL.U32 R8, R35, 0x10, RZ ;  /* 0x000000102308b824 */ /* 0x000fe200078e00ff */
[-C--:B------:R-:W-:Y:S02]  /*2b50*/  IADD3 R214, R6, R3.reuse, R2 ;  /* 0x0000000306d67210 */ /* 0x080fe40007ffe002 */
[----:B------:R-:W-:Y:S02]  /*2b60*/  LOP3.LUT R2, R22, 0xffffffe0, RZ, 0xc0, !PT ;  /* 0xffffffe016027812 */ /* 0x000fe400078ec0ff */
[----:B------:R-:W-:Y:S01]  /*2b70*/  LOP3.LUT R220, R4, R3, RZ, 0xfc, !PT ;  /* 0x0000000304dc7212 */ /* 0x000fe200078efcff */
[----:B------:R1:W-:Y:S01]  /*2b80*/  @!P3 LDGSTS.E.BYPASS.LTC128B.128 [R8+0x20280], [R18.64] ;  /* 0x202800001208bfae */ /* 0x0003e2000b901d50 */
[----:B------:R-:W-:Y:S01]  /*2b90*/  IADD3 R4, R43, UR6, RZ ;  /* 0x000000062b047c10 */ /* 0x000fe2000fffe0ff */
[----:B------:R-:W-:Y:S01]  /*2ba0*/  IMAD.IADD R6, R35, 0x1, -R2 ;  /* 0x0000000123067824 */ /* 0x000fe200078e0a02 */
[----:B------:R-:W-:Y:S01]  /*2bb0*/  IADD3 R3, R14, 0x10080, RZ ;  /* 0x000100800e037810 */ /* 0x000fe20007ffe0ff */
[----:B------:R-:W0:Y:S01]  /*2bc0*/  LDGDEPBAR ;  /* 0x00000000000079af */ /* 0x000e220000000000 */
[----:B------:R-:W-:-:S02]  /*2bd0*/  IADD3 R12, R231, 0x20480, RZ ;  /* 0x00020480e70c7810 */ /* 0x000fc40007ffe0ff */
[----:B------:R-:W-:Y:S01]  /*2be0*/  SHF.R.S32.HI R10, RZ, 0x1f, R6 ;  /* 0x0000001fff0a7819 */ /* 0x000fe20000011406 */
[----:B------:R-:W0:Y:S03]  /*2bf0*/  LDGDEPBAR ;  /* 0x00000000000079af */ /* 0x000e260000000000 */
[----:B------:R-:W-:-:S04]  /*2c00*/  LEA.HI R10, R10, R6, RZ, 0x2 ;  /* 0x000000060a0a7211 */ /* 0x000fc800078f10ff */
[----:B------:R-:W-:-:S05]  /*2c10*/  LEA.HI.SX32 R2, R10, R16, 0x1e ;  /* 0x000000100a027211 */ /* 0x000fca00078ff2ff */
[----:B------:R2:W-:Y:S04]  /*2c20*/  STL [R1+0x20], R2 ;  /* 0x0000200201007387 */ /* 0x0005e80000100800 */
[----:B------:R1:W-:Y:S04]  /*2c30*/  STL [R1+0x54], R4 ;  /* 0x0000540401007387 */ /* 0x0003e80000100800 */
[----:B------:R1:W-:Y:S01]  /*2c40*/  STL [R1+0x5c], R3 ;  /* 0x00005c0301007387 */ /* 0x0003e20000100800 */
[----:B--2---:R-:W-:-:S05]  /*2c50*/  IADD3 R2, R14, 0x18080, RZ ;  /* 0x000180800e027810 */ /* 0x004fca0007ffe0ff */
[----:B------:R1:W-:Y:S01]  /*2c60*/  STL [R1+0x58], R2 ;  /* 0x0000580201007387 */ /* 0x0003e20000100800 */
[----:B------:R-:W-:Y:S05]  /*2c70*/  @P0 BRA `(.L_x_2130) ;  /* 0x000001f000000947 */ /* 0x000fea0003800000 */
[----:B------:R-:W-:Y:S01]  /*2c80*/  USHF.R.S32.HI UR6, URZ, 0x1f, UR22 ;  /* 0x0000001f3f067899 */ /* 0x000fe20008011416 */
[----:B-1----:R-:W-:Y:S01]  /*2c90*/  IMAD.WIDE.U32 R8, R24, UR22, R40 ;  /* 0x0000001618087c25 */ /* 0x002fe2000f8e0028 */
        /* <DEDUP_REMOVED lines=28> */
.L_x_2131:
[----:B--2---:R-:W-:Y:S05]  /*2e60*/  BSYNC B0 ;  /* 0x0000000000007941 */ /* 0x004fea0003800000 */
.L_x_2130:
[----:B-1----:R-:W-:Y:S01]  /*2e70*/  SHF.R.S32.HI R2, RZ, 0x1f, R29 ;  /* 0x0000001fff027819 */ /* 0x002fe2000001141d */
        /* <DEDUP_REMOVED lines=101> */
.L_x_2134:
        /* <DEDUP_REMOVED lines=168> */
[----:B------:R-:W-:Y:S02]  /*3f50*/  ISETP.NE.AND P2, PT, R240, RZ, PT ;  /* 0x000000fff000720c */ /* 0x000fe40003f45270 */
        /* <DEDUP_REMOVED lines=32> */
.L_x_2132:
        /* <DEDUP_REMOVED lines=538> */
.L_x_2133:
        /* <DEDUP_REMOVED lines=298> */
.L_x_2129:
        /* <DEDUP_REMOVED lines=101> */
[----:B-----5:R-:W-:-:S02]  /*7bf0*/  F2FP.PACK_AB R9, R163, R162 ;  /* 0x000000a2a309723e */ /* 0x020fc400000000ff */
        /* <DEDUP_REMOVED lines=88> */
.L_x_2136:
[----:B-1----:R-:W2:Y:S01]  /*8180*/  LDL R47, [R1+0x2c] ;  /* 0x00002c00012f7983 */ /* 0x002ea20000100800 */
[CC--:B------:R-:W-:Y:S01]  /*8190*/  LEA.HI R2, R35.reuse, R37.reuse, RZ, 0x4 ;  /* 0x0000002523027211 */ /* 0x0c0fe200078f20ff */
[----:B------:R-:W-:Y:S01]  /*81a0*/  USHF.R.S32.HI UR6, URZ, 0x1f, UR13 ;  /* 0x0000001f3f067899 */ /* 0x000fe2000801140d */
[----:B------:R-:W-:Y:S01]  /*81b0*/  LEA.HI R4, R35, R37, RZ, 0x7 ;  /* 0x0000002523047211 */ /* 0x000fe200078f38ff */
[----:B------:R-:W-:Y:S01]  /*81c0*/  USEL UR13, UR13, URZ, !UP1 ;  /* 0x0000003f0d0d7287 */ /* 0x000fe2000c800000 */
[----:B------:R-:W-:Y:S01]  /*81d0*/  LOP3.LUT R0, R2, 0xfffffff0, RZ, 0xc0, !PT ;  /* 0xfffffff002007812 */ /* 0x000fe200078ec0ff */
[----:B------:R-:W-:Y:S01]  /*81e0*/  USEL UR6, UR6, URZ, !UP1 ;  /* 0x0000003f06067287 */ /* 0x000fe2000c800000 */
[----:B------:R-:W-:Y:S01]  /*81f0*/  SHF.R.S32.HI R14, RZ, 0x4, R2 ;  /* 0x00000004ff0e7819 */ /* 0x000fe20000011402 */
[----:B------:R-:W-:Y:S01]  /*8200*/  IMAD.SHL.U32 R4, R4, 0x4, RZ ;  /* 0x0000000404047824 */ /* 0x000fe200078e00ff */
[----:B------:R-:W-:Y:S01]  /*8210*/  ULDC.64 UR4, c[0x0][0x340] ;  /* 0x0000d00000047ab9 */ /* 0x000fe20000000a00 */
[----:B------:R-:W-:Y:S01]  /*8220*/  IMAD.IADD R0, R37, 0x1, -R0 ;  /* 0x0000000125007824 */ /* 0x000fe200078e0a00 */
[----:B------:R-:W-:Y:S01]  /*8230*/  UIMAD UR4, UR6, UR4, URZ ;  /* 0x00000004060472a4 */ /* 0x000fe2000f8e023f */
[----:B------:R-:W-:Y:S01]  /*8240*/  IMAD.SHL.U32 R2, R14, 0x40, RZ ;  /* 0x000000400e027824 */ /* 0x000fe200078e00ff */
[----:B------:R-:W-:Y:S01]  /*8250*/  BSSY B0, `(.L_x_2137) ;  /* 0x0000039000007945 */ /* 0x000fe20003800000 */
[----:B------:R-:W-:Y:S01]  /*8260*/  IMAD.SHL.U32 R12, R0, 0x8, RZ ;  /* 0x00000008000c7824 */ /* 0x000fe200078e00ff */
[----:B------:R-:W-:Y:S01]  /*8270*/  SHF.R.S32.HI R3, RZ, 0x1f, R0 ;  /* 0x0000001fff037819 */ /* 0x000fe20000011400 */
[----:B------:R-:W-:Y:S01]  /*8280*/  IMAD.U32 R45, RZ, RZ, UR13 ;  /* 0x0000000dff2d7e24 */ /* 0x000fe2000f8e00ff */
[----:B------:R-:W-:Y:S01]  /*8290*/  LOP3.LUT R2, R2, 0x1c0, RZ, 0xc0, !PT ;  /* 0x000001c002027812 */ /* 0x000fe200078ec0ff */
[----:B------:R-:W-:Y:S01]  /*82a0*/  UIMAD UR4, UR13, UR5, UR4 ;  /* 0x000000050d0472a4 */ /* 0x000fe2000f8e0204 */
[----:B------:R-:W-:Y:S01]  /*82b0*/  LEA.HI R3, R3, R0, RZ, 0x3 ;  /* 0x0000000003037211 */ /* 0x000fe200078f18ff */
[----:B------:R-:W-:Y:S01]  /*82c0*/  IMAD.U32 R6, RZ, RZ, UR14 ;  /* 0x0000000eff067e24 */ /* 0x000fe2000f8e00ff */
[----:B------:R-:W-:-:S02]  /*82d0*/  LOP3.LUT R5, R2, 0x38, R12, 0xf8, !PT ;  /* 0x0000003802057812 */ /* 0x000fc400078ef80c */
[----:B------:R-:W-:Y:S01]  /*82e0*/  SHF.R.U32.HI R0, RZ, 0x3, R2 ;  /* 0x00000003ff007819 */ /* 0x000fe20000011602 */
[----:B------:R-:W-:Y:S01]  /*82f0*/  IMAD.SHL.U32 R2, R3, 0x400, RZ ;  /* 0x0000040003027824 */ /* 0x000fe200078e00ff */
[----:B------:R-:W-:Y:S02]  /*8300*/  LOP3.LUT R3, R4, 0x7ffffe00, RZ, 0xc0, !PT ;  /* 0x7ffffe0004037812 */ /* 0x000fe400078ec0ff */
[----:B------:R-:W-:Y:S02]  /*8310*/  LOP3.LUT R0, R5, R0, RZ, 0x3c, !PT ;  /* 0x0000000005007212 */ /* 0x000fe400078e3cff */
[----:B------:R-:W-:Y:S02]  /*8320*/  LOP3.LUT R2, R2, 0x7fffe000, RZ, 0xc0, !PT ;  /* 0x7fffe00002027812 */ /* 0x000fe400078ec0ff */
[----:B------:R-:W-:Y:S02]  /*8330*/  SHF.R.S32.HI R13, RZ, 0x1f, R12 ;  /* 0x0000001fff0d7819 */ /* 0x000fe4000001140c */
[----:B------:R-:W-:-:S05]  /*8340*/  IADD3 R0, R0, R2, R3 ;  /* 0x0000000200007210 */ /* 0x000fca0007ffe003 */
[----:B------:R-:W-:-:S05]  /*8350*/  IMAD.SHL.U32 R0, R0, 0x2, RZ ;  /* 0x0000000200007824 */ /* 0x000fca00078e00ff */
[----:B------:R1:W3:Y:S04]  /*8360*/  LDS.128 R20, [R0+0x8880] ;  /* 0x0088800000147984 */ /* 0x0002e80000000c00 */
        /* <DEDUP_REMOVED lines=14> */
[----:B--2---:R-:W-:-:S05]  /*8450*/  SHF.R.S32.HI R44, RZ, 0x1f, R47 ;  /* 0x0000001fff2c7819 */ /* 0x004fca000001142f */
[----:B------:R-:W-:-:S04]  /*8460*/  IMAD R2, R44, c[0x0][0x338], RZ ;  /* 0x0000ce002c027a24 */ /* 0x000fc800078e02ff */
[C---:B------:R-:W-:Y:S02]  /*8470*/  IMAD R4, R47.reuse, c[0x0][0x33c], R2 ;  /* 0x0000cf002f047a24 */ /* 0x040fe400078e0202 */
[----:B------:R-:W-:-:S04]  /*8480*/  IMAD.WIDE.U32 R2, R47, c[0x0][0x338], R12 ;  /* 0x0000ce002f027a25 */ /* 0x000fc800078e000c */
[----:B------:R-:W-:Y:S01]  /*8490*/  IMAD.IADD R3, R3, 0x1, R4 ;  /* 0x0000000103037824 */ /* 0x000fe200078e0204 */
[----:B-----5:R-:W-:-:S03]  /*84a0*/  IADD3 R4, R8, -UR8, RZ ;  /* 0x8000000808047c10 */ /* 0x020fc6000fffe0ff */
[----:B------:R-:W-:Y:S01]  /*84b0*/  IMAD.WIDE.U32 R10, R45, c[0x0][0x340], R2 ;  /* 0x0000d0002d0a7a25 */ /* 0x000fe200078e0002 */
[----:B------:R-:W-:Y:S02]  /*84c0*/  IMNMX R15, R4, 0x80, PT ;  /* 0x00000080040f7817 */ /* 0x000fe40003800200 */
[C---:B------:R-:W-:Y:S02]  /*84d0*/  IADD3 R4, P0, R14.reuse, UR10, RZ ;  /* 0x0000000a0e047c10 */ /* 0x040fe4000ff1e0ff */
[C---:B------:R-:W-:Y:S02]  /*84e0*/  ISETP.GE.AND P1, PT, R14.reuse, R15, PT ;  /* 0x0000000f0e00720c */ /* 0x040fe40003f26270 */
[----:B------:R-:W-:Y:S02]  /*84f0*/  LEA.HI.X.SX32 R5, R14, UR11, 0x1, P0 ;  /* 0x0000000b0e057c11 */ /* 0x000fe400080f0eff */
[----:B------:R-:W-:Y:S02]  /*8500*/  ISETP.GE.OR P0, PT, R12, c[0x0][0x324], P1 ;  /* 0x0000c9000c007a0c */ /* 0x000fe40000f06670 */
[----:B------:R-:W-:Y:S01]  /*8510*/  IADD3 R9, R11, UR4, RZ ;  /* 0x000000040b097c10 */ /* 0x000fe2000fffe0ff */
[----:B------:R-:W-:Y:S01]  /*8520*/  IMAD.WIDE R6, R6, 0x80, R4 ;  /* 0x0000008006067825 */ /* 0x000fe200078e0204 */
[----:B------:R-:W-:-:S09]  /*8530*/  P2R R46, PR, RZ, 0x2 ;  /* 0x00000002ff2e7803 */ /* 0x000fd20000000000 */
[----:B------:R-:W-:Y:S05]  /*8540*/  @P0 BRA `(.L_x_2138) ;  /* 0x0000009000000947 */ /* 0x000fea0003800000 */
[----:B-1-34-:R1:W2:Y:S01]  /*8550*/  LDS.128 R16, [R0+0x8080] ;  /* 0x0080800000107984 */ /* 0x01a2a20000000c00 */
        /* <DEDUP_REMOVED lines=8> */
.L_x_2138:
[----:B-1-34-:R-:W-:Y:S05]  /*85e0*/  BSYNC B0 ;  /* 0x0000000000007941 */ /* 0x01afea0003800000 */
.L_x_2137:
        /* <DEDUP_REMOVED lines=17> */
.L_x_2140:
[----:B------:R-:W-:Y:S05]  /*8700*/  BSYNC B0 ;  /* 0x0000000000007941 */ /* 0x000fea0003800000 */
.L_x_2139:
        /* <DEDUP_REMOVED lines=16> */
.L_x_2142:
[----:B------:R-:W-:Y:S05]  /*8810*/  BSYNC B0 ;  /* 0x0000000000007941 */ /* 0x000fea0003800000 */
.L_x_2141:
        /* <DEDUP_REMOVED lines=16> */
.L_x_2144:
[----:B------:R-:W-:Y:S05]  /*8920*/  BSYNC B0 ;  /* 0x0000000000007941 */ /* 0x000fea0003800000 */
.L_x_2143:
        /* <DEDUP_REMOVED lines=16> */
.L_x_2146:
[----:B------:R-:W-:Y:S05]  /*8a30*/  BSYNC B0 ;  /* 0x0000000000007941 */ /* 0x000fea0003800000 */
.L_x_2145:
        /* <DEDUP_REMOVED lines=16> */
.L_x_2148:
[----:B------:R-:W-:Y:S05]  /*8b40*/  BSYNC B0 ;  /* 0x0000000000007941 */ /* 0x000fea0003800000 */
.L_x_2147:
        /* <DEDUP_REMOVED lines=16> */
.L_x_2150:
[----:B------:R-:W-:Y:S05]  /*8c50*/  BSYNC B0 ;  /* 0x0000000000007941 */ /* 0x000fea0003800000 */
.L_x_2149:
        /* <DEDUP_REMOVED lines=16> */
.L_x_2152:
[----:B------:R-:W-:Y:S05]  /*8d60*/  BSYNC B0 ;  /* 0x0000000000007941 */ /* 0x000fea0003800000 */
.L_x_2151:
[----:B------:R-:W-:Y:S01]  /*8d70*/  IMAD R0, R44, c[0x0][0x308], RZ ;  /* 0x0000c2002c007a24 */ /* 0x000fe200078e02ff */
[----:B------:R-:W-:Y:S01]  /*8d80*/  ISETP.NE.AND P0, PT, R46, RZ, PT ;  /* 0x000000ff2e00720c */ /* 0x000fe20003f05270 */
[C---:B-1----:R-:W-:Y:S01]  /*8d90*/  IMAD.WIDE.U32 R2, R47.reuse, c[0x0][0x308], R12 ;  /* 0x0000c2002f027a25 */ /* 0x042fe200078e000c */
[----:B------:R-:W-:Y:S01]  /*8da0*/  ULDC.64 UR4, c[0x0][0x310] ;  /* 0x0000c40000047ab9 */ /* 0x000fe20000000a00 */
[----:B------:R-:W-:Y:S01]  /*8db0*/  BSSY B0, `(.L_x_2153) ;  /* 0x0000011000007945 */ /* 0x000fe20003800000 */
[----:B------:R-:W-:Y:S01]  /*8dc0*/  ISETP.GE.OR P0, PT, R12, c[0x0][0x2f4], P0 ;  /* 0x0000bd000c007a0c */ /* 0x000fe20000706670 */
[----:B------:R-:W-:Y:S01]  /*8dd0*/  IMAD R0, R47, c[0x0][0x30c], R0 ;  /* 0x0000c3002f007a24 */ /* 0x000fe200078e0200 */
[----:B------:R-:W-:-:S04]  /*8de0*/  UIMAD UR4, UR6, UR4, URZ ;  /* 0x00000004060472a4 */ /* 0x000fc8000f8e023f */
[----:B------:R-:W-:Y:S01]  /*8df0*/  IADD3 R3, R3, R0, RZ ;  /* 0x0000000003037210 */ /* 0x000fe20007ffe0ff */
[----:B------:R-:W-:-:S04]  /*8e00*/  UIMAD UR4, UR13, UR5, UR4 ;  /* 0x000000050d0472a4 */ /* 0x000fc8000f8e0204 */
        /* <DEDUP_REMOVED lines=11> */
.L_x_2154:
[----:B------:R-:W-:Y:S05]  /*8ec0*/  BSYNC B0 ;  /* 0x0000000000007941 */ /* 0x000fea0003800000 */
.L_x_2153:
        /* <DEDUP_REMOVED lines=15> */
.L_x_2156:
[----:B------:R-:W-:Y:S05]  /*8fc0*/  BSYNC B0 ;  /* 0x0000000000007941 */ /* 0x000fea0003800000 */
.L_x_2155:
        /* <DEDUP_REMOVED lines=14> */
.L_x_2158:
[----:B------:R-:W-:Y:S05]  /*90b0*/  BSYNC B0 ;  /* 0x0000000000007941 */ /* 0x000fea0003800000 */
.L_x_2157:
        /* <DEDUP_REMOVED lines=14> */
.L_x_2160:
[----:B------:R-:W-:Y:S05]  /*91a0*/  BSYNC B0 ;  /* 0x0000000000007941 */ /* 0x000fea0003800000 */
.L_x_2159:
        /* <DEDUP_REMOVED lines=14> */
.L_x_2162:
[----:B------:R-:W-:Y:S05]  /*9290*/  BSYNC B0 ;  /* 0x0000000000007941 */ /* 0x000fea0003800000 */
.L_x_2161:
        /* <DEDUP_REMOVED lines=14> */
.L_x_2164:
[----:B------:R-:W-:Y:S05]  /*9380*/  BSYNC B0 ;  /* 0x0000000000007941 */ /* 0x000fea0003800000 */
.L_x_2163:
        /* <DEDUP_REMOVED lines=14> */
.L_x_2166:
[----:B------:R-:W-:Y:S05]  /*9470*/  BSYNC B0 ;  /* 0x0000000000007941 */ /* 0x000fea0003800000 */
.L_x_2165:
        /* <DEDUP_REMOVED lines=14> */
.L_x_2135:
        /* <DEDUP_REMOVED lines=8> */
[----:B------:R-:W-:Y:S01]  /*95e0*/  MOV R5, UR5 ;  /* 0x0000000500057c02 */ /* 0x000fe20008000f00 */
        /* <DEDUP_REMOVED lines=21> */
[----:B--2--5:R-:W-:-:S03]  /*9740*/  IADD3 R6, -R0, R2, RZ ;  /* 0x0000000200067210 */ /* 0x024fc60007ffe1ff */
.L_x_2167:
[----:B-1----:R-:W2:Y:S01]  /*9750*/  LDL R20, [R1+0x2c] ;  /* 0x00002c0001147983 */ /* 0x002ea20000100800 */
[----:B-----5:R-:W-:Y:S01]  /*9760*/  IADD3 R15, R6, -UR8, RZ ;  /* 0x80000008060f7c10 */ /* 0x020fe2000fffe0ff */
[----:B------:R-:W-:Y:S01]  /*9770*/  USHF.R.S32.HI UR6, URZ, 0x1f, UR13 ;  /* 0x0000001f3f067899 */ /* 0x000fe2000801140d */
[----:B------:R-:W-:Y:S01]  /*9780*/  IMAD.U32 R6, RZ, RZ, UR14 ;  /* 0x0000000eff067e24 */ /* 0x000fe2000f8e00ff */
[----:B------:R-:W1:Y:S01]  /*9790*/  S2R R2, SR_TID.X ;  /* 0x0000000000027919 */ /* 0x000e620000002100 */
[----:B------:R-:W-:Y:S01]  /*97a0*/  USEL UR13, UR13, URZ, !UP1 ;  /* 0x0000003f0d0d7287 */ /* 0x000fe2000c800000 */
[----:B------:R-:W-:Y:S01]  /*97b0*/  BSSY B0, `(.L_x_2168) ;  /* 0x0000023000007945 */ /* 0x000fe20003800000 */
[----:B------:R-:W-:-:S02]  /*97c0*/  USEL UR6, UR6, URZ, !UP1 ;  /* 0x0000003f06067287 */ /* 0x000fc4000c800000 */
[----:B------:R-:W-:Y:S02]  /*97d0*/  ULDC.64 UR4, c[0x0][0x310] ;  /* 0x0000c40000047ab9 */ /* 0x000fe40000000a00 */
[----:B------:R-:W-:Y:S01]  /*97e0*/  UIMAD UR4, UR6, UR4, URZ ;  /* 0x00000004060472a4 */ /* 0x000fe2000f8e023f */
[----:B------:R-:W-:-:S03]  /*97f0*/  IMAD.U32 R17, RZ, RZ, UR13 ;  /* 0x0000000dff117e24 */ /* 0x000fc6000f8e00ff */
[----:B------:R-:W-:Y:S01]  /*9800*/  UIMAD UR4, UR13, UR5, UR4 ;  /* 0x000000050d0472a4 */ /* 0x000fe2000f8e0204 */
[----:B-1----:R-:W-:-:S04]  /*9810*/  SHF.R.S32.HI R14, RZ, 0x1f, R2 ;  /* 0x0000001fff0e7819 */ /* 0x002fc80000011402 */
[----:B------:R-:W-:-:S04]  /*9820*/  LEA.HI R14, R14, R2, RZ, 0x4 ;  /* 0x000000020e0e7211 */ /* 0x000fc800078f20ff */
[----:B------:R-:W-:Y:S02]  /*9830*/  LOP3.LUT R0, R14, 0x1ffffff0, RZ, 0xc0, !PT ;  /* 0x1ffffff00e007812 */ /* 0x000fe400078ec0ff */
[----:B------:R-:W-:-:S03]  /*9840*/  SHF.R.S32.HI R14, RZ, 0x4, R14 ;  /* 0x00000004ff0e7819 */ /* 0x000fc6000001140e */
[----:B------:R-:W-:Y:S01]  /*9850*/  IMAD.IADD R0, R2, 0x1, -R0 ;  /* 0x0000000102007824 */ /* 0x000fe200078e0a00 */
[C---:B------:R-:W-:Y:S02]  /*9860*/  IADD3 R4, P0, R14.reuse, UR10, RZ ;  /* 0x0000000a0e047c10 */ /* 0x040fe4000ff1e0ff */
[----:B------:R-:W-:Y:S01]  /*9870*/  ISETP.GE.AND P1, PT, R14, R15, PT ;  /* 0x0000000f0e00720c */ /* 0x000fe20003f26270 */
[----:B------:R-:W-:Y:S01]  /*9880*/  IMAD.SHL.U32 R12, R0, 0x8, RZ ;  /* 0x00000008000c7824 */ /* 0x000fe200078e00ff */
[----:B------:R-:W-:Y:S02]  /*9890*/  LEA.HI.X.SX32 R5, R14, UR11, 0x1, P0 ;  /* 0x0000000b0e057c11 */ /* 0x000fe400080f0eff */
[----:B------:R-:W-:Y:S02]  /*98a0*/  P2R R18, PR, RZ, 0x2 ;  /* 0x00000002ff127803 */ /* 0x000fe40000000000 */
[----:B------:R-:W-:Y:S01]  /*98b0*/  SHF.R.S32.HI R13, RZ, 0x1f, R12 ;  /* 0x0000001fff0d7819 */ /* 0x000fe2000001140c */
[----:B------:R-:W-:Y:S01]  /*98c0*/  IMAD.WIDE R6, R6, 0x80, R4 ;  /* 0x0000008006067825 */ /* 0x000fe200078e0204 */
[----:B------:R-:W-:-:S02]  /*98d0*/  ISETP.GE.OR P0, PT, R12, c[0x0][0x2f4], P1 ;  /* 0x0000bd000c007a0c */ /* 0x000fc40000f06670 */
[----:B--2---:R-:W-:Y:S01]  /*98e0*/  SHF.R.S32.HI R16, RZ, 0x1f, R20 ;  /* 0x0000001fff107819 */ /* 0x004fe20000011414 */
[----:B------:R-:W-:-:S04]  /*98f0*/  IMAD.WIDE.U32 R2, R20, c[0x0][0x308], R12 ;  /* 0x0000c20014027a25 */ /* 0x000fc800078e000c */
[----:B------:R-:W-:-:S04]  /*9900*/  IMAD R0, R16, c[0x0][0x308], RZ ;  /* 0x0000c20010007a24 */ /* 0x000fc800078e02ff */
[----:B------:R-:W-:-:S04]  /*9910*/  IMAD R0, R20, c[0x0][0x30c], R0 ;  /* 0x0000c30014007a24 */ /* 0x000fc800078e0200 */
[----:B------:R-:W-:-:S04]  /*9920*/  IMAD.IADD R3, R3, 0x1, R0 ;  /* 0x0000000103037824 */ /* 0x000fc800078e0200 */
        /* <DEDUP_REMOVED lines=11> */
.L_x_2169:
[----:B------:R-:W-:Y:S05]  /*99e0*/  BSYNC B0 ;  /* 0x0000000000007941 */ /* 0x000fea0003800000 */
.L_x_2168:
        /* <DEDUP_REMOVED lines=17> */
.L_x_2171:
[----:B------:R-:W-:Y:S05]  /*9b00*/  BSYNC B0 ;  /* 0x0000000000007941 */ /* 0x000fea0003800000 */
.L_x_2170:
        /* <DEDUP_REMOVED lines=16> */
.L_x_2173:
[----:B------:R-:W-:Y:S05]  /*9c10*/  BSYNC B0 ;  /* 0x0000000000007941 */ /* 0x000fea0003800000 */
.L_x_2172:
        /* <DEDUP_REMOVED lines=16> */
.L_x_2175:
[----:B------:R-:W-:Y:S05]  /*9d20*/  BSYNC B0 ;  /* 0x0000000000007941 */ /* 0x000fea0003800000 */
.L_x_2174:
        /* <DEDUP_REMOVED lines=16> */
.L_x_2177:
[----:B------:R-:W-:Y:S05]  /*9e30*/  BSYNC B0 ;  /* 0x0000000000007941 */ /* 0x000fea0003800000 */
.L_x_2176:
        /* <DEDUP_REMOVED lines=16> */
.L_x_2179:
[----:B------:R-:W-:Y:S05]  /*9f40*/  BSYNC B0 ;  /* 0x0000000000007941 */ /* 0x000fea0003800000 */
.L_x_2178:
        /* <DEDUP_REMOVED lines=16> */
.L_x_2181:
[----:B------:R-:W-:Y:S05]  /*a050*/  BSYNC B0 ;  /* 0x0000000000007941 */ /* 0x000fea0003800000 */
.L_x_2180:
        /* <DEDUP_REMOVED lines=16> */
.L_x_2183:
[----:B------:R-:W-:Y:S05]  /*a160*/  BSYNC B0 ;  /* 0x0000000000007941 */ /* 0x000fea0003800000 */
.L_x_2182:
[----:B------:R-:W-:Y:S01]  /*a170*/  IMAD R0, R16, c[0x0][0x338], RZ ;  /* 0x0000ce0010007a24 */ /* 0x000fe200078e02ff */
[----:B------:R-:W-:Y:S01]  /*a180*/  ISETP.NE.AND P0, PT, R18, RZ, PT ;  /* 0x000000ff1200720c */ /* 0x000fe20003f05270 */
[----:B-1----:R-:W-:Y:S01]  /*a190*/  IMAD.WIDE.U32 R2, R20, c[0x0][0x338], R12 ;  /* 0x0000ce0014027a25 */ /* 0x002fe200078e000c */
        /* <DEDUP_REMOVED lines=18> */
.L_x_2185:
[----:B------:R-:W-:Y:S05]  /*a2c0*/  BSYNC B0 ;  /* 0x0000000000007941 */ /* 0x000fea0003800000 */
.L_x_2184:
        /* <DEDUP_REMOVED lines=15> */
.L_x_2187:
[----:B------:R-:W-:Y:S05]  /*a3c0*/  BSYNC B0 ;  /* 0x0000000000007941 */ /* 0x000fea0003800000 */
.L_x_2186:
        /* <DEDUP_REMOVED lines=14> */
.L_x_2189:
[----:B------:R-:W-:Y:S05]  /*a4b0*/  BSYNC B0 ;  /* 0x0000000000007941 */ /* 0x000fea0003800000 */
.L_x_2188:
        /* <DEDUP_REMOVED lines=14> */
.L_x_2191:
[----:B------:R-:W-:Y:S05]  /*a5a0*/  BSYNC B0 ;  /* 0x0000000000007941 */ /* 0x000fea0003800000 */
.L_x_2190:
        /* <DEDUP_REMOVED lines=14> */
.L_x_2193:
[----:B------:R-:W-:Y:S05]  /*a690*/  BSYNC B0 ;  /* 0x0000000000007941 */ /* 0x000fea0003800000 */
.L_x_2192:
        /* <DEDUP_REMOVED lines=14> */
.L_x_2195:
[----:B------:R-:W-:Y:S05]  /*a780*/  BSYNC B0 ;  /* 0x0000000000007941 */ /* 0x000fea0003800000 */
.L_x_2194:
        /* <DEDUP_REMOVED lines=14> */
.L_x_2197:
[----:B------:R-:W-:Y:S05]  /*a870*/  BSYNC B0 ;  /* 0x0000000000007941 */ /* 0x000fea0003800000 */
.L_x_2196:
        /* <DEDUP_REMOVED lines=14> */
.L_x_2198:
        /* <DEDUP_REMOVED lines=10> */
.L_x_2343:


//--------------------- .text._ZN7cutlass13device_kernelIN5flash19enable_sm80_to_sm89INS1_16FlashAttnBwdSm80INS1_25CollectiveMainloopBwdSm80ILi2ELi2EN4cute5tupleIJNS5_1CILi64EEENS7_ILi128EEES9_EEENS_6half_tEfNS_4arch4Sm80ELb1ELb0ELb0ELb1ELb0ELb0ELb0ELb0ELi2ELi2ELi2ELi2ELb0EEENS1_24CollectiveEpilogueBwdGQAISA_fSD_Li256ELb1ELb0EEENS1_25SingleTileBwdLPTSchedulerILb1ELi128ELb0EEEEEEEEEvNT_6ParamsE --------------------------
	.section	.text._ZN7cutlass13device_kernelIN5flash19enable_sm80_to_sm89INS1_16FlashAttnBwdSm80INS1_25CollectiveMainloopBwdSm80ILi2ELi2EN4cute5tupleIJNS5_1CILi64EEENS7_ILi128EEES9_EEENS_6half_tEfNS_4arch4Sm80ELb1ELb0ELb0ELb1ELb0ELb0ELb0ELb0ELi2ELi2ELi2ELi2ELb0EEENS1_24CollectiveEpilogueBwdGQAISA_fSD_Li256ELb1ELb0EEENS1_25SingleTileBwdLPTSchedulerILb1ELi128ELb0EEEEEEEEEvNT_6ParamsE,"ax",@progbits
	.sectioninfo	@"SHI_REGISTERS=255"
	.align	128
.text._ZN7cutlass13device_kernelIN5flash19enable_sm80_to_sm89INS1_16FlashAttnBwdSm80INS1_25CollectiveMainloopBwdSm80ILi2ELi2EN4cute5tupleIJNS5_1CILi64EEENS7_ILi128EEES9_EEENS_6half_tEfNS_4arch4Sm80ELb1ELb0ELb0ELb1ELb0ELb0ELb0ELb0ELi2ELi2ELi2ELi2ELb0EEENS1_24CollectiveEpilogueBwdGQAISA_fSD_Li256ELb1ELb0EEENS1_25SingleTileBwdLPTSchedulerILb1ELi128ELb0EEEEEEEEEvNT_6ParamsE:
        .type           _ZN7cutlass13device_kernelIN5flash19enable_sm80_to_sm89INS1_16FlashAttnBwdSm80INS1_25CollectiveMainloopBwdSm80ILi2ELi2EN4cute5tupleIJNS5_1CILi64EEENS7_ILi128EEES9_EEENS_6half_tEfNS_4arch4Sm80ELb1ELb0ELb0ELb1ELb0ELb0ELb0ELb0ELi2ELi2ELi2ELi2ELb0EEENS1_24CollectiveEpilogueBwdGQAISA_fSD_Li256ELb1ELb0EEENS1_25SingleTileBwdLPTSchedulerILb1ELi128ELb0EEEEEEEEEvNT_6ParamsE,@function
        .size           _ZN7cutlass13device_kernelIN5flash19enable_sm80_to_sm89INS1_16FlashAttnBwdSm80INS1_25CollectiveMainloopBwdSm80ILi2ELi2EN4cute5tupleIJNS5_1CILi64EEENS7_ILi128EEES9_EEENS_6half_tEfNS_4arch4Sm80ELb1ELb0ELb0ELb1ELb0ELb0ELb0ELb0ELi2ELi2ELi2ELi2ELb0EEENS1_24CollectiveEpilogueBwdGQAISA_fSD_Li256ELb1ELb0EEENS1_25SingleTileBwdLPTSchedulerILb1ELi128ELb0EEEEEEEEEvNT_6ParamsE,(.L_x_2344 - _ZN7cutlass13device_kernelIN5flash19enable_sm80_to_sm89INS1_16FlashAttnBwdSm80INS1_25CollectiveMainloopBwdSm80ILi2ELi2EN4cute5tupleIJNS5_1CILi64EEENS7_ILi128EEES9_EEENS_6half_tEfNS_4arch4Sm80ELb1ELb0ELb0ELb1ELb0ELb0ELb0ELb0ELi2ELi2ELi2ELi2ELb0EEENS1_24CollectiveEpilogueBwdGQAISA_fSD_Li256ELb1ELb0EEENS1_25SingleTileBwdLPTSchedulerILb1ELi128ELb0EEEEEEEEEvNT_6ParamsE)
        .other          _ZN7cutlass13device_kernelIN5flash19enable_sm80_to_sm89INS1_16FlashAttnBwdSm80INS1_25CollectiveMainloopBwdSm80ILi2ELi2EN4cute5tupleIJNS5_1CILi64EEENS7_ILi128EEES9_EEENS_6half_tEfNS_4arch4Sm80ELb1ELb0ELb0ELb1ELb0ELb0ELb0ELb0ELi2ELi2ELi2ELi2ELb0EEENS1_24CollectiveEpilogueBwdGQAISA_fSD_Li256ELb1ELb0EEENS1_25SingleTileBwdLPTSchedulerILb1ELi128ELb0EEEEEEEEEvNT_6ParamsE,@"STO_CUDA_ENTRY STV_DEFAULT"
_ZN7cutlass13device_kernelIN5flash19enable_sm80_to_sm89INS1_16FlashAttnBwdSm80INS1_25CollectiveMainloopBwdSm80ILi2ELi2EN4cute5tupleIJNS5_1CILi64EEENS7_ILi128EEES9_EEENS_6half_tEfNS_4arch4Sm80ELb1ELb0ELb0ELb1ELb0ELb0ELb0ELb0ELi2ELi2ELi2ELi2ELb0EEENS1_24CollectiveEpilogueBwdGQAISA_fSD_Li256ELb1ELb0EEENS1_25SingleTileBwdLPTSchedulerILb1ELi128ELb0EEEEEEEEEvNT_6ParamsE:
        /* <DEDUP_REMOVED lines=31> */
.L_x_2200:
        /* <DEDUP_REMOVED lines=8> */
.L_x_2201:
        /* <DEDUP_REMOVED lines=8> */
[----:B------:R-:W-:Y:S02]  /*02f0*/  UMOV UR7, UR5 ;  /* 0x0000000500077c82 */ /* 0x000fe40008000000 */
        /* <DEDUP_REMOVED lines=12> */
.L_x_2202:
        /* <DEDUP_REMOVED lines=14> */
.L_x_2204:
[----:B------:R-:W-:Y:S02]  /*04a0*/  ULDC UR5, c[0x0][0x3dc] ;  /* 0x0000f70000057ab9 */ /* 0x000fe40000000800 */
.L_x_2203:
[----:B------:R-:W-:-:S04]  /*04b0*/  UIADD3 UR5, UR5, 0x7f, URZ ;  /* 0x0000007f05057890 */ /* 0x000fc8000fffe03f */
[----:B------:R-:W-:-:S04]  /*04c0*/  USHF.R.S32.HI UR4, URZ, 0x1f, UR5 ;  /* 0x0000001f3f047899 */ /* 0x000fc80008011405 */
[----:B------:R-:W-:-:S04]  /*04d0*/  ULEA.HI UR4, UR4, UR5, URZ, 0x7 ;  /* 0x0000000504047291 */ /* 0x000fc8000f8f383f */
[----:B------:R-:W-:-:S04]  /*04e0*/  USHF.R.S32.HI UR4, URZ, 0x7, UR4 ;  /* 0x000000073f047899 */ /* 0x000fc80008011404 */
[----:B------:R-:W-:-:S04]  /*04f0*/  UISETP.GE.AND UP0, UPT, UR15, UR4, UPT ;  /* 0x000000040f00728c */ /* 0x000fc8000bf06270 */
[----:B------:R-:W-:-:S06]  /*0500*/  USEL UR7, UR7, 0xffffffff, !UP0 ;  /* 0xffffffff07077887 */ /* 0x000fcc000c000000 */
[----:B------:R-:W-:-:S05]  /*0510*/  MOV R0, UR7 ;  /* 0x0000000700007c02 */ /* 0x000fca0008000f00 */
[----:B------:R1:W-:Y:S01]  /*0520*/  STL [R1+0x60], R0 ;  /* 0x0000600001007387 */ /* 0x0003e20000100800 */
[----:B------:R-:W-:Y:S05]  /*0530*/  BRA `(.L_x_2205) ;  /* 0x000004a000007947 */ /* 0x000fea0003800000 */
.L_x_2199:
        /* <DEDUP_REMOVED lines=22> */
.L_x_2206:
        /* <DEDUP_REMOVED lines=8> */
.L_x_2207:
        /* <DEDUP_REMOVED lines=21> */
.L_x_2208:
        /* <DEDUP_REMOVED lines=14> */
.L_x_2210:
[----:B------:R-:W-:Y:S02]  /*0950*/  ULDC UR5, c[0x0][0x3dc] ;  /* 0x0000f70000057ab9 */ /* 0x000fe40000000800 */
.L_x_2209:
[----:B------:R-:W-:-:S04]  /*0960*/  UIADD3 UR5, UR5, 0x7f, URZ ;  /* 0x0000007f05057890 */ /* 0x000fc8000fffe03f */
[----:B------:R-:W-:-:S04]  /*0970*/  USHF.R.S32.HI UR4, URZ, 0x1f, UR5 ;  /* 0x0000001f3f047899 */ /* 0x000fc80008011405 */
[----:B------:R-:W-:-:S04]  /*0980*/  ULEA.HI UR4, UR4, UR5, URZ, 0x7 ;  /* 0x0000000504047291 */ /* 0x000fc8000f8f383f */
[----:B------:R-:W-:-:S04]  /*0990*/  USHF.R.S32.HI UR4, URZ, 0x7, UR4 ;  /* 0x000000073f047899 */ /* 0x000fc80008011404 */
[----:B------:R-:W-:-:S04]  /*09a0*/  UISETP.GE.AND UP0, UPT, UR15, UR4, UPT ;  /* 0x000000040f00728c */ /* 0x000fc8000bf06270 */
[----:B------:R-:W-:-:S06]  /*09b0*/  USEL UR7, UR7, 0xffffffff, !UP0 ;  /* 0xffffffff07077887 */ /* 0x000fcc000c000000 */
[----:B------:R-:W-:-:S05]  /*09c0*/  MOV R0, UR7 ;  /* 0x0000000700007c02 */ /* 0x000fca0008000f00 */
[----:B------:R1:W-:Y:S02]  /*09d0*/  STL [R1+0x60], R0 ;  /* 0x0000600001007387 */ /* 0x0003e40000100800 */
.L_x_2205:
        /* <DEDUP_REMOVED lines=19> */
[----:B------:R-:W-:Y:S01]  /*0b10*/  ULDC UR12, c[0x0][0x198] ;  /* 0x00006600000c7ab9 */ /* 0x000fe20000000800 */
[----:B------:R-:W-:Y:S02]  /*0b20*/  IMAD.MOV.U32 R12, RZ, RZ, RZ ;  /* 0x000000ffff0c7224 */ /* 0x000fe400078e00ff */
        /* <DEDUP_REMOVED lines=17> */
.L_x_2211:
[----:B--2---:R-:W-:-:S04]  /*0c40*/  ISETP.NE.U32.AND P0, PT, RZ, c[0x0][0x2e0], PT ;  /* 0x0000b800ff007a0c */ /* 0x004fc80003f05070 */
[----:B------:R-:W-:-:S13]  /*0c50*/  ISETP.NE.AND.EX P0, PT, RZ, c[0x0][0x2e4], PT, P0 ;  /* 0x0000b900ff007a0c */ /* 0x000fda0003f05300 */
[----:B------:R-:W-:Y:S05]  /*0c60*/  @!P0 BRA `(.L_x_2212) ;  /* 0x0000004000008947 */ /* 0x000fea0003800000 */
[----:B------:R-:W-:-:S05]  /*0c70*/  IMAD.WIDE R2, R24, R13, c[0x0][0x2e0] ;  /* 0x0000b80018027625 */ /* 0x000fca00078e020d */
[----:B------:R-:W2:Y:S02]  /*0c80*/  LDG.E R0, [R2.64] ;  /* 0x0000001202007981 */ /* 0x000ea4000c1e1900 */
[----:B--2---:R1:W2:Y:S01]  /*0c90*/  R2UR UR12, R0 ;  /* 0x00000000000c73c2 */ /* 0x0042a200000e0000 */
[----:B------:R-:W-:Y:S05]  /*0ca0*/  BRA `(.L_x_2213) ;  /* 0x0000006000007947 */ /* 0x000fea0003800000 */
.L_x_2212:
[----:B------:R-:W-:Y:S05]  /*0cb0*/  @!P3 BRA `(.L_x_2213) ;  /* 0x000000500000b947 */ /* 0x000fea0003800000 */
[----:B------:R1:W2:Y:S04]  /*0cc0*/  LDG.E R0, [R2.64] ;  /* 0x0000001202007981 */ /* 0x0002a8000c1e1900 */
[----:B-1----:R-:W3:Y:S01]  /*0cd0*/  LDG.E R2, [R2.64+0x4] ;  /* 0x0000041202027981 */ /* 0x002ee2000c1e1900 */
[----:B--2---:R-:W1:Y:S08]  /*0ce0*/  R2UR UR12, R0 ;  /* 0x00000000000c73c2 */ /* 0x004e7000000e0000 */
[----:B---3--:R-:W1:Y:S02]  /*0cf0*/  R2UR UR4, R2 ;  /* 0x00000000020473c2 */ /* 0x008e6400000e0000 */
[----:B-1----:R-:W-:-:S06]  /*0d00*/  UIADD3 UR12, -UR12, UR4, URZ ;  /* 0x000000040c0c7290 */ /* 0x002fcc000fffe13f */
.L_x_2213:
[----:B------:R-:W-:Y:S01]  /*0d10*/  USHF.L.U32 UR10, UR15, 0x7, URZ ;  /* 0x000000070f0a7899 */ /* 0x000fe2000800063f */
[----:B------:R-:W-:Y:S01]  /*0d20*/  PLOP3.LUT P1, PT, PT, PT, PT, 0x80, 0x0 ;  /* 0x000000000000781c */ /* 0x000fe20003f2f070 */
[----:B------:R-:W-:Y:S01]  /*0d30*/  ULDC UR4, c[0x0][0x2a4] ;  /* 0x0000a90000047ab9 */ /* 0x000fe20000000800 */
[----:B------:R-:W-:Y:S01]  /*0d40*/  CS2R R150, SRZ ;  /* 0x0000000000967805 */ /* 0x000fe2000001ff00 */
[----:B--2---:R-:W-:Y:S01]  /*0d50*/  UIADD3 UR6, UR10, UR13, -UR12 ;  /* 0x0000000d0a067290 */ /* 0x004fe2000fffe80c */
        /* <DEDUP_REMOVED lines=77> */
[--C-:B------:R-:W-:Y:S01]  /*1230*/  SHF.R.S32.HI R35, RZ, 0x1f, R164.reuse ;  /* 0x0000001fff237819 */ /* 0x100fe200000114a4 */
[----:B------:R-:W-:Y:S01]  /*1240*/  ULDC.64 UR4, c[0x0][0x248] ;  /* 0x0000920000047ab9 */ /* 0x000fe20000000a00 */
[----:B------:R-:W-:Y:S01]  /*1250*/  SHF.R.S32.HI R2, RZ, 0x1f, R164 ;  /* 0x0000001fff027819 */ /* 0x000fe200000114a4 */
[----:B------:R-:W-:Y:S01]  /*1260*/  UISETP.NE.AND UP0, UPT, UR4, 0x1, UPT ;  /* 0x000000010400788c */ /* 0x000fe2000bf05270 */
[CC--:B------:R-:W-:Y:S01]  /*1270*/  IADD3 R28, P0, R0.reuse, R164.reuse, RZ ;  /* 0x000000a4001c7210 */ /* 0x0c0fe20007f1e0ff */
[----:B------:R-:W-:Y:S01]  /*1280*/  USHF.R.S32.HI UR17, URZ, 0x1f, UR14 ;  /* 0x0000001f3f117899 */ /* 0x000fe2000801140e */
[----:B------:R-:W-:Y:S01]  /*1290*/  LEA.HI R32, R35, R164, RZ, 0x3 ;  /* 0x000000a423207211 */ /* 0x000fe200078f18ff */
[----:B------:R-:W-:Y:S01]  /*12a0*/  UIMAD.WIDE.U32 UR8, UR14, UR5, URZ ;  /* 0x000000050e0872a5 */ /* 0x000fe2000f8e003f */
[----:B------:R-:W-:Y:S01]  /*12b0*/  LEA.HI.X.SX32 R29, R0, R2, 0x1, P0 ;  /* 0x00000002001d7211 */ /* 0x000fe200000f0eff */
[----:B------:R-:W-:Y:S01]  /*12c0*/  ULDC UR7, c[0x0][0x250] ;  /* 0x0000940000077ab9 */ /* 0x000fe20000000800 */
[----:B------:R-:W-:Y:S01]  /*12d0*/  LOP3.LUT R0, R32, 0xfffffff8, RZ, 0xc0, !PT ;  /* 0xfffffff820007812 */ /* 0x000fe200078ec0ff */
[----:B------:R-:W-:Y:S01]  /*12e0*/  ULDC.64 UR4, c[0x0][0x270] ;  /* 0x00009c0000047ab9 */ /* 0x000fe20000000a00 */
[C---:B------:R-:W-:Y:S01]  /*12f0*/  IMAD.SHL.U32 R4, R164.reuse, 0x4, RZ ;  /* 0x00000004a4047824 */ /* 0x040fe200078e00ff */
[----:B------:R-:W-:Y:S01]  /*1300*/  UMOV UR6, UR14 ;  /* 0x0000000e00067c82 */ /* 0x000fe20008000000 */
[----:B------:R-:W-:Y:S01]  /*1310*/  SHF.R.S32.HI R37, RZ, 0x3, R32 ;  /* 0x00000003ff257819 */ /* 0x000fe20000011420 */
[----:B------:R-:W-:Y:S01]  /*1320*/  UIMAD UR4, UR17, UR4, URZ ;  /* 0x00000004110472a4 */ /* 0x000fe2000f8e023f */
[----:B------:R-:W-:Y:S01]  /*1330*/  IMAD.IADD R30, R164, 0x1, -R0 ;  /* 0x00000001a41e7824 */ /* 0x000fe200078e0a00 */
[----:B------:R-:W-:Y:S01]  /*1340*/  @UP0 USHF.R.U32.HI UR6, URZ, UR7, UR9 ;  /* 0x000000073f060299 */ /* 0x000fe20008011609 */
[----:B------:R-:W-:Y:S01]  /*1350*/  SHF.R.S32.HI R3, RZ, 0x1f, R12 ;  /* 0x0000001fff037819 */ /* 0x000fe2000001140c */
[----:B------:R-:W-:Y:S01]  /*1360*/  UIMAD UR8, UR14, UR5, UR4 ;  /* 0x000000050e0872a4 */ /* 0x000fe2000f8e0204 */
[----:B------:R-:W-:Y:S01]  /*1370*/  IMAD.SHL.U32 R18, R30, 0x8, RZ ;  /* 0x000000081e127824 */ /* 0x000fe200078e00ff */
[----:B------:R-:W-:Y:S01]  /*1380*/  USHF.R.S32.HI UR7, URZ, 0x1f, UR6 ;  /* 0x0000001f3f077899 */ /* 0x000fe20008011406 */
[C---:B------:R-:W-:Y:S01]  /*1390*/  IADD3 R2, P0, R4.reuse, R12, RZ ;  /* 0x0000000c04027210 */ /* 0x040fe20007f1e0ff */
[----:B------:R-:W-:Y:S01]  /*13a0*/  ULDC.64 UR4, c[0x0][0x1e0] ;  /* 0x0000780000047ab9 */ /* 0x000fe20000000a00 */
[----:B------:R-:W-:Y:S01]  /*13b0*/  IMAD.U32 R12, RZ, RZ, UR6 ;  /* 0x00000006ff0c7e24 */ /* 0x000fe2000f8e00ff */
[----:B------:R-:W-:Y:S01]  /*13c0*/  UIMAD UR4, UR7, UR4, URZ ;  /* 0x00000004070472a4 */ /* 0x000fe2000f8e023f */
[----:B------:R-:W-:Y:S01]  /*13d0*/  SHF.R.S32.HI R19, RZ, 0x1f, R18 ;  /* 0x0000001fff137819 */ /* 0x000fe20000011412 */
[----:B------:R-:W-:Y:S01]  /*13e0*/  IMAD.U32 R6, RZ, RZ, UR14 ;  /* 0x0000000eff067e24 */ /* 0x000fe2000f8e00ff */
[----:B------:R-:W-:Y:S01]  /*13f0*/  SHF.R.S32.HI R20, RZ, 0x1f, R24 ;  /* 0x0000001fff147819 */ /* 0x000fe20000011418 */
[----:B------:R-:W-:Y:S01]  /*1400*/  UIMAD UR4, UR6, UR5, UR4 ;  /* 0x00000005060472a4 */ /* 0x000fe2000f8e0204 */
[----:B------:R-:W-:Y:S01]  /*1410*/  SHF.R.S32.HI R13, RZ, 0x1f, R37 ;  /* 0x0000001fff0d7819 */ /* 0x000fe20000011425 */
[----:B------:R-:W-:Y:S01]  /*1420*/  IMAD.U32 R0, RZ, RZ, UR14 ;  /* 0x0000000eff007e24 */ /* 0x000fe2000f8e00ff */
[C---:B------:R-:W-:Y:S01]  /*1430*/  IADD3 R16, P1, R37.reuse, R8, RZ ;  /* 0x0000000825107210 */ /* 0x040fe20007f3e0ff */
[----:B------:R-:W-:Y:S01]  /*1440*/  UIADD3 UR16, -UR10, UR12, URZ ;  /* 0x0000000c0a107290 */ /* 0x000fe2000fffe13f */
[----:B------:R-:W-:Y:S01]  /*1450*/  LEA.HI.X.SX32 R3, R4, R3, 0x1, P0 ;  /* 0x0000000304037211 */ /* 0x000fe200000f0eff */
[----:B------:R-:W-:Y:S01]  /*1460*/  IMAD.WIDE.U32 R4, R12, c[0x0][0x1e0], R18 ;  /* 0x000078000c047a25 */ /* 0x000fe200078e0012 */
[----:B------:R-:W-:Y:S01]  /*1470*/  IADD3 R8, P0, R37, R10, RZ ;  /* 0x0000000a25087210 */ /* 0x000fe20007f1e0ff */
[----:B------:R-:W-:Y:S01]  /*1480*/  UMOV UR20, 0x6 ;  /* 0x0000000600147882 */ /* 0x000fe20000000000 */
[----:B------:R-:W-:Y:S01]  /*1490*/  SEL R14, R20, RZ, !P3 ;  /* 0x000000ff140e7207 */ /* 0x000fe20005800000 */
[----:B------:R-:W-:Y:S01]  /*14a0*/  IMAD.X R17, R13, 0x1, R9, P1 ;  /* 0x000000010d117824 */ /* 0x000fe200008e0609 */
[----:B------:R-:W-:Y:S01]  /*14b0*/  IADD3 R15, -R37, UR16, RZ ;  /* 0x00000010250f7c10 */ /* 0x000fe2000fffe1ff */
[----:B------:R-:W-:Y:S01]  /*14c0*/  IMAD.WIDE.U32 R6, R6, c[0x0][0x270], R2 ;  /* 0x00009c0006067a25 */ /* 0x000fe200078e0002 */
[C---:B------:R-:W-:Y:S01]  /*14d0*/  IADD3 R34, R18.reuse, 0x40, RZ ;  /* 0x0000004012227810 */ /* 0x040fe20007ffe0ff */
[----:B------:R-:W-:Y:S01]  /*14e0*/  USHF.R.S32.HI UR23, URZ, 0x1f, UR21 ;  /* 0x0000001f3f177899 */ /* 0x000fe20008011415 */
[----:B------:R-:W-:Y:S01]  /*14f0*/  ISETP.GE.AND P6, PT, R18, c[0x0][0x1cc], PT ;  /* 0x0000730012007a0c */ /* 0x000fe20003fc6270 */
[----:B------:R-:W-:Y:S01]  /*1500*/  IMAD.X R9, R13, 0x1, R11, P0 ;  /* 0x000000010d097824 */ /* 0x000fe200000e060b */
[----:B------:R-:W-:Y:S01]  /*1510*/  SEL R13, R24, RZ, !P3 ;  /* 0x000000ff180d7207 */ /* 0x000fe20005800000 */
[----:B------:R-:W-:Y:S01]  /*1520*/  IMAD.WIDE.U32 R26, R0, c[0x0][0x288], R2 ;  /* 0x0000a200001a7a25 */ /* 0x000fe200078e0002 */
[----:B------:R-:W-:Y:S01]  /*1530*/  IADD3 R3, R5, UR4, RZ ;  /* 0x0000000405037c10 */ /* 0x000fe2000fffe0ff */
[----:B------:R-:W-:Y:S01]  /*1540*/  ULDC.64 UR4, c[0x0][0x1b0] ;  /* 0x00006c0000047ab9 */ /* 0x000fe20000000a00 */
[----:B------:R-:W-:Y:S01]  /*1550*/  IADD3 R23, R7, UR8, RZ ;  /* 0x0000000807177c10 */ /* 0x000fe2000fffe0ff */
[----:B------:R-:W-:Y:S01]  /*1560*/  IMAD R0, R14, c[0x0][0x1e8], RZ ;  /* 0x00007a000e007a24 */ /* 0x000fe200078e02ff */
[----:B------:R-:W-:Y:S01]  /*1570*/  UIMAD UR4, UR7, UR4, URZ ;  /* 0x00000004070472a4 */ /* 0x000fe2000f8e023f */
[----:B------:R-:W-:Y:S01]  /*1580*/  IMAD.MOV.U32 R2, RZ, RZ, R4 ;  /* 0x000000ffff027224 */ /* 0x000fe200078e0004 */
[----:B------:R-:W-:Y:S01]  /*1590*/  LEA.HI R4, R35, R164, RZ, 0x6 ;  /* 0x000000a423047211 */ /* 0x000fe200078f30ff */
[C---:B------:R-:W-:Y:S01]  /*15a0*/  IMAD R0, R13.reuse, c[0x0][0x1ec], R0 ;  /* 0x00007b000d007a24 */ /* 0x040fe200078e0200 */
[----:B------:R-:W-:Y:S01]  /*15b0*/  UIMAD UR4, UR6, UR5, UR4 ;  /* 0x00000005060472a4 */ /* 0x000fe2000f8e0204 */
[----:B------:R-:W-:Y:S01]  /*15c0*/  IMAD.WIDE.U32 R2, R13, c[0x0][0x1e8], R2 ;  /* 0x00007a000d027a25 */ /* 0x000fe200078e0002 */
[----:B------:R-:W-:Y:S01]  /*15d0*/  SHF.R.S32.HI R25, RZ, 0x6, R4 ;  /* 0x00000006ff197819 */ /* 0x000fe20000011404 */
[----:B------:R-:W-:Y:S01]  /*15e0*/  STL [R1+0x28], R37 ;  /* 0x0000282501007387 */ /* 0x000fe20000100800 */
[----:B------:R-:W-:Y:S01]  /*15f0*/  ISETP.GE.AND P1, PT, R34, c[0x0][0x1cc], PT ;  /* 0x0000730022007a0c */ /* 0x000fe20003f26270 */
[----:B------:R-:W-:Y:S01]  /*1600*/  IMAD.IADD R3, R3, 0x1, R0 ;  /* 0x0000000103037824 */ /* 0x000fe200078e0200 */
[----:B------:R-:W-:Y:S01]  /*1610*/  ISETP.LT.OR P4, PT, R15, 0x1, P6 ;  /* 0x000000010f00780c */ /* 0x000fe20003781670 */
[----:B------:R-:W-:Y:S01]  /*1620*/  IMAD.SHL.U32 R0, R37, 0x40, RZ ;  /* 0x0000004025007824 */ /* 0x000fe200078e00ff */
[C---:B------:R-:W-:Y:S01]  /*1630*/  ISETP.LT.OR P3, PT, R15.reuse, 0x1, P1 ;  /* 0x000000010f00780c */ /* 0x040fe20000f61670 */
[----:B------:R-:W-:Y:S01]  /*1640*/  IMAD.U32 R5, RZ, RZ, UR15 ;  /* 0x0000000fff057e24 */ /* 0x000fe2000f8e00ff */
[----:B------:R-:W-:Y:S01]  /*1650*/  ISETP.LT.OR P5, PT, R15, 0x21, P6 ;  /* 0x000000210f00780c */ /* 0x000fe200037a1670 */
[----:B------:R-:W-:Y:S01]  /*1660*/  IMAD.MOV.U32 R22, RZ, RZ, R6 ;  /* 0x000000ffff167224 */ /* 0x000fe200078e0006 */
[----:B------:R-:W-:Y:S01]  /*1670*/  LOP3.LUT R0, R0, 0x1c0, RZ, 0xc0, !PT ;  /* 0x000001c000007812 */ /* 0x000fe200078ec0ff */
[----:B------:R-:W-:Y:S01]  /*1680*/  IMAD.WIDE R8, R5, 0x80, R8 ;  /* 0x0000008005087825 */ /* 0x000fe200078e0208 */
[----:B------:R-:W-:-:S02]  /*1690*/  SEL R24, R24, RZ, !P2 ;  /* 0x000000ff18187207 */ /* 0x000fc40005000000 */
[----:B------:R-:W-:Y:S01]  /*16a0*/  LOP3.LUT R11, R0, 0x38, R18, 0xf8, !PT ;  /* 0x00000038000b7812 */ /* 0x000fe200078ef812 */
[----:B------:R-:W-:Y:S01]  /*16b0*/  IMAD.SHL.U32 R33, R25, 0x200, RZ ;  /* 0x0000020019217824 */ /* 0x000fe200078e00ff */
[----:B------:R-:W-:Y:S01]  /*16c0*/  SHF.R.U32.HI R10, RZ, 0x3, R0 ;  /* 0x00000003ff0a7819 */ /* 0x000fe20000011600 */
[----:B------:R-:W-:Y:S01]  /*16d0*/  IMAD R0, R9, c[0x0][0x1d8], RZ ;  /* 0x0000760009007a24 */ /* 0x000fe200078e02ff */
[----:B------:R-:W-:Y:S01]  /*16e0*/  SEL R20, R20, RZ, !P2 ;  /* 0x000000ff14147207 */ /* 0x000fe20005000000 */
[----:B------:R-:W-:Y:S01]  /*16f0*/  IMAD.WIDE.U32 R4, R12, c[0x0][0x1b0], R18 ;  /* 0x00006c000c047a25 */ /* 0x000fe200078e0012 */
[----:B------:R-:W-:-:S03]  /*1700*/  LOP3.LUT R10, R33, R11, R10, 0xf6, !PT ;  /* 0x0000000b210a7212 */ /* 0x000fc600078ef60a */
[C---:B------:R-:W-:Y:S01]  /*1710*/  IMAD R0, R8.reuse, c[0x0][0x1dc], R0 ;  /* 0x0000770008007a24 */ /* 0x040fe200078e0200 */
[----:B------:R-:W-:Y:S01]  /*1720*/  IADD3 R5, R5, UR4, RZ ;  /* 0x0000000405057c10 */ /* 0x000fe2000fffe0ff */
[----:B------:R-:W-:Y:S01]  /*1730*/  IMAD.WIDE.U32 R6, R8, c[0x0][0x1d8], R2 ;  /* 0x0000760008067a25 */ /* 0x000fe200078e0002 */
[----:B------:R-:W-:Y:S02]  /*1740*/  ULDC.64 UR4, c[0x0][0x1d8] ;  /* 0x0000760000047ab9 */ /* 0x000fe40000000a00 */
[----:B------:R-:W-:Y:S01]  /*1750*/  USHF.L.U32 UR6, UR4, 0x6, URZ ;  /* 0x0000000604067899 */ /* 0x000fe2000800063f */
[----:B------:R-:W-:Y:S01]  /*1760*/  IMAD.IADD R3, R7, 0x1, R0 ;  /* 0x0000000107037824 */ /* 0x000fe200078e0200 */
[----:B------:R-:W-:Y:S01]  /*1770*/  LEA R2, P0, R6, c[0x0][0x1c0], 0x1 ;  /* 0x0000700006027a11 */ /* 0x000fe200078008ff */
[----:B------:R-:W-:Y:S01]  /*1780*/  IMAD R0, R14, c[0x0][0x1b8], RZ ;  /* 0x00006e000e007a24 */ /* 0x000fe200078e02ff */
[----:B------:R-:W-:Y:S01]  /*1790*/  USHF.L.U64.HI UR5, UR4, UR20, UR5 ;  /* 0x0000001404057299 */ /* 0x000fe20008010205 */
[----:B------:R-:W-:Y:S01]  /*17a0*/  IMAD.SHL.U32 R14, R10, 0x2, RZ ;  /* 0x000000020a0e7824 */ /* 0x000fe200078e00ff */
[----:B------:R-:W-:Y:S01]  /*17b0*/  LEA.HI.X R3, R6, c[0x0][0x1c4], R3, 0x1, P0 ;  /* 0x0000710006037a11 */ /* 0x000fe200000f0c03 */
[C---:B------:R-:W-:Y:S01]  /*17c0*/  IMAD R0, R13.reuse, c[0x0][0x1bc], R0 ;  /* 0x00006f000d007a24 */ /* 0x040fe200078e0200 */
[----:B------:R-:W-:Y:S01]  /*17d0*/  IADD3 R6, P0, R2, UR6, RZ ;  /* 0x0000000602067c10 */ /* 0x000fe2000ff1e0ff */
[----:B------:R-:W-:Y:S01]  /*17e0*/  IMAD.WIDE.U32 R4, R13, c[0x0][0x1b8], R4 ;  /* 0x00006e000d047a25 */ /* 0x000fe200078e0004 */
[----:B------:R-:W-:Y:S01]  /*17f0*/  UIADD3 UR4, UP0, UR6, 0x80, URZ ;  /* 0x0000008006047890 */ /* 0x000fe2000ff1e03f */
        /* <DEDUP_REMOVED lines=8> */
[----:B------:R-:W-:Y:S01]  /*1880*/  IMAD.IADD R5, R5, 0x1, R0 ;  /* 0x0000000105057824 */ /* 0x000fe200078e0200 */
[----:B------:R-:W-:Y:S01]  /*1890*/  UIADD3.X UR7, URZ, UR5, URZ, UP0, !UPT ;  /* 0x000000053f077290 */ /* 0x000fe200087fe43f */
[----:B------:R-:W-:Y:S01]  /*18a0*/  IMAD R0, R9, c[0x0][0x1a8], RZ ;  /* 0x00006a0009007a24 */ /* 0x000fe200078e02ff */
[----:B------:R2:W-:Y:S01]  /*18b0*/  LDGSTS.E.BYPASS.LTC128B.128 [R14+0x9080], [R6.64], !P5 ;  /* 0x09080000060e7fae */ /* 0x0005e2000e901d52 */
[----:B------:R-:W-:-:S02]  /*18c0*/  IMAD.MOV.U32 R215, RZ, RZ, 0x10 ;  /* 0x00000010ffd77424 */ /* 0x000fc400078e00ff */
[C---:B------:R-:W-:Y:S02]  /*18d0*/  IMAD R12, R8.reuse, c[0x0][0x1ac], R0 ;  /* 0x00006b00080c7a24 */ /* 0x040fe400078e0200 */
[----:B------:R-:W-:-:S04]  /*18e0*/  IMAD.WIDE.U32 R8, R8, c[0x0][0x1a8], R4 ;  /* 0x00006a0008087a25 */ /* 0x000fc800078e0004 */
[C---:B------:R-:W-:Y:S02]  /*18f0*/  IMAD R4, R17.reuse, c[0x0][0x178], RZ ;  /* 0x00005e0011047a24 */ /* 0x040fe400078e02ff */
[----:B------:R-:W-:Y:S02]  /*1900*/  IMAD R0, R17, c[0x0][0x208], RZ ;  /* 0x0000820011007a24 */ /* 0x000fe400078e02ff */
[----:B------:R-:W-:Y:S02]  /*1910*/  IMAD.MOV.U32 R216, RZ, RZ, 0x20 ;  /* 0x00000020ffd87424 */ /* 0x000fe400078e00ff */
[----:B------:R-:W-:Y:S02]  /*1920*/  IMAD R21, R16, c[0x0][0x20c], R0 ;  /* 0x0000830010157a24 */ /* 0x000fe400078e0200 */
[----:B------:R-:W-:Y:S01]  /*1930*/  IMAD.IADD R0, R9, 0x1, R12 ;  /* 0x0000000109007824 */ /* 0x000fe200078e020c */
[----:B-1----:R-:W-:Y:S01]  /*1940*/  IADD3 R2, P3, P0, R10, 0x80, R2 ;  /* 0x000000800a027810 */ /* 0x002fe2000787e002 */
[----:B------:R-:W-:-:S03]  /*1950*/  IMAD.WIDE.U32 R10, R16, c[0x0][0x178], R18 ;  /* 0x00005e00100a7a25 */ /* 0x000fc600078e0012 */
[----:B------:R-:W-:Y:S02]  /*1960*/  IADD3.X R3, RZ, UR5, R3, P3, P0 ;  /* 0x00000005ff037c10 */ /* 0x000fe40009fe0403 */
[C---:B------:R-:W-:Y:S02]  /*1970*/  ISETP.LT.OR P3, PT, R15.reuse, 0x41, P6 ;  /* 0x000000410f00780c */ /* 0x040fe40003761670 */
[----:B------:R-:W-:Y:S01]  /*1980*/  ISETP.LT.OR P0, PT, R15, 0x41, P1 ;  /* 0x000000410f00780c */ /* 0x000fe20000f01670 */
[----:B------:R1:W-:Y:S02]  /*1990*/  LDGSTS.E.BYPASS.LTC128B.128 [R14+0xd080], [R2.64], !P4 ;  /* 0x0d080000020e7fae */ /* 0x0003e4000e101d52 */
[----:B-1----:R-:W-:Y:S01]  /*19a0*/  IMAD R2, R16, c[0x0][0x17c], R4 ;  /* 0x00005f0010027a24 */ /* 0x002fe200078e0204 */
[----:B------:R-:W-:Y:S01]  /*19b0*/  IADD3 R4, P5, R6, UR6, RZ ;  /* 0x0000000606047c10 */ /* 0x000fe2000ffbe0ff */
[----:B------:R-:W-:-:S03]  /*19c0*/  IMAD.WIDE.U32 R16, R16, c[0x0][0x208], R18 ;  /* 0x0000820010107a25 */ /* 0x000fc600078e0012 */
[----:B------:R-:W-:Y:S01]  /*19d0*/  IADD3.X R5, R7, UR5, RZ, P5, !PT ;  /* 0x0000000507057c10 */ /* 0x000fe2000affe4ff */
[----:B------:R-:W-:Y:S01]  /*19e0*/  IMAD.IADD R11, R11, 0x1, R2 ;  /* 0x000000010b0b7824 */ /* 0x000fe200078e0202 */
[----:B------:R-:W-:Y:S02]  /*19f0*/  IADD3 R12, P5, R6, UR4, RZ ;  /* 0x00000004060c7c10 */ /* 0x000fe4000ffbe0ff */
[----:B------:R-:W-:Y:S01]  /*1a00*/  LEA R2, P4, R8, c[0x0][0x190], 0x1 ;  /* 0x0000640008027a11 */ /* 0x000fe200078808ff */
[----:B------:R1:W-:Y:S01]  /*1a10*/  LDGSTS.E.BYPASS.LTC128B.128 [R14+0xa080], [R4.64], !P3 ;  /* 0x0a080000040e7fae */ /* 0x0003e2000d901d52 */
[----:B------:R-:W-:Y:S02]  /*1a20*/  IADD3.X R13, R7, UR7, RZ, P5, !PT ;  /* 0x00000007070d7c10 */ /* 0x000fe4000affe4ff */
[----:B------:R-:W-:Y:S02]  /*1a30*/  ISETP.LT.OR P5, PT, R15, 0x61, P6 ;  /* 0x000000610f00780c */ /* 0x000fe400037a1670 */
[----:B--2---:R-:W-:Y:S01]  /*1a40*/  IADD3 R6, P3, R4, UR6, RZ ;  /* 0x0000000604067c10 */ /* 0x004fe2000ff7e0ff */
[----:B------:R2:W-:Y:S01]  /*1a50*/  LDGSTS.E.BYPASS.LTC128B.128 [R14+0xe080], [R12.64], !P0 ;  /* 0x0e0800000c0e7fae */ /* 0x0005e2000c101d52 */
[----:B------:R-:W-:-:S02]  /*1a60*/  LEA.HI.X R3, R8, c[0x0][0x194], R0, 0x1, P4 ;  /* 0x0000650008037a11 */ /* 0x000fc400020f0c00 */
[----:B------:R-:W-:Y:S02]  /*1a70*/  ISETP.LT.OR P0, PT, R15, 0x61, P1 ;  /* 0x000000610f00780c */ /* 0x000fe40000f01670 */
[----:B------:R-:W-:Y:S02]  /*1a80*/  IADD3.X R7, R5, UR5, RZ, P3, !PT ;  /* 0x0000000505077c10 */ /* 0x000fe40009ffe4ff */
[----:B------:R-:W-:Y:S02]  /*1a90*/  ISETP.GE.AND P4, PT, R18, c[0x0][0x19c], PT ;  /* 0x0000670012007a0c */ /* 0x000fe40003f86270 */
[----:B------:R-:W-:Y:S01]  /*1aa0*/  ISETP.GE.AND P3, PT, R34, c[0x0][0x19c], PT ;  /* 0x0000670022007a0c */ /* 0x000fe20003f66270 */
[----:B------:R3:W-:Y:S01]  /*1ab0*/  LDGSTS.E.BYPASS.LTC128B.128 [R14+0xb080], [R6.64], !P5 ;  /* 0x0b080000060e7fae */ /* 0x0007e2000e901d52 */
[C---:B------:R-:W-:Y:S02]  /*1ac0*/  ISETP.LT.OR P6, PT, R15.reuse, 0x1, P4 ;  /* 0x000000010f00780c */ /* 0x040fe400027c1670 */
[----:B------:R-:W-:-:S02]  /*1ad0*/  ISETP.LT.OR P5, PT, R15, 0x21, P4 ;  /* 0x000000210f00780c */ /* 0x000fc400027a1670 */
[C---:B------:R-:W-:Y:S02]  /*1ae0*/  ISETP.LT.OR P2, PT, R15.reuse, 0x41, P4 ;  /* 0x000000410f00780c */ /* 0x040fe40002741670 */
[----:B------:R-:W-:Y:S02]  /*1af0*/  ISETP.LT.OR P4, PT, R15, 0x61, P4 ;  /* 0x000000610f00780c */ /* 0x000fe40002781670 */
[----:B-1----:R-:W-:Y:S01]  /*1b00*/  IADD3 R4, P1, R4, UR4, RZ ;  /* 0x0000000404047c10 */ /* 0x002fe2000ff3e0ff */
[----:B------:R-:W-:Y:S02]  /*1b10*/  ULDC.64 UR4, c[0x0][0x1a8] ;  /* 0x00006a0000047ab9 */ /* 0x000fe40000000a00 */
[----:B------:R-:W-:Y:S01]  /*1b20*/  USHF.L.U32 UR8, UR4, 0x6, URZ ;  /* 0x0000000604087899 */ /* 0x000fe2000800063f */
[----:B------:R-:W-:Y:S01]  /*1b30*/  IADD3.X R5, R5, UR7, RZ, P1, !PT ;  /* 0x0000000705057c10 */ /* 0x000fe20008ffe4ff */
[----:B------:R-:W-:Y:S01]  /*1b40*/  USHF.L.U64.HI UR9, UR4, UR20, UR5 ;  /* 0x0000001404097299 */ /* 0x000fe20008010205 */
[----:B------:R-:W-:Y:S01]  /*1b50*/  ISETP.LT.OR P1, PT, R15, 0x1, P3 ;  /* 0x000000010f00780c */ /* 0x000fe20001f21670 */
[----:B------:R-:W-:-:S02]  /*1b60*/  UIADD3 UR24, UP0, UR8, 0x80, URZ ;  /* 0x0000008008187890 */ /* 0x000fc4000ff1e03f */
[----:B------:R1:W-:Y:S01]  /*1b70*/  LDGSTS.E.BYPASS.LTC128B.128 [R14+0xf080], [R4.64], !P0 ;  /* 0x0f080000040e7fae */ /* 0x0003e2000c101d52 */
[----:B------:R-:W-:Y:S01]  /*1b80*/  IMAD.U32 R0, RZ, RZ, UR8 ;  /* 0x00000008ff007e24 */ /* 0x000fe2000f8e00ff */
[----:B------:R-:W-:Y:S02]  /*1b90*/  ULDC.64 UR4, c[0x0][0x180] ;  /* 0x0000600000047ab9 */ /* 0x000fe40000000a00 */
[----:B------:R4:W-:Y:S01]  /*1ba0*/  LDGSTS.E.BYPASS.LTC128B.128 [R14+0x80], [R2.64], !P6 ;  /* 0x00080000020e7fae */ /* 0x0009e2000f101d52 */
[----:B------:R-:W-:Y:S01]  /*1bb0*/  UIMAD UR4, UR17, UR4, URZ ;  /* 0x00000004110472a4 */ /* 0x000fe2000f8e023f */
[----:B------:R-:W-:Y:S01]  /*1bc0*/  ISETP.GE.AND P6, PT, R34, c[0x0][0x16c], PT ;  /* 0x00005b0022007a0c */ /* 0x000fe20003fc6270 */
[----:B---3--:R-:W-:Y:S01]  /*1bd0*/  IMAD.U32 R6, RZ, RZ, UR14 ;  /* 0x0000000eff067e24 */ /* 0x008fe2000f8e00ff */
[----:B------:R-:W-:Y:S02]  /*1be0*/  ULDC.64 UR6, c[0x0][0x210] ;  /* 0x0000840000067ab9 */ /* 0x000fe40000000a00 */
[----:B------:R4:W-:Y:S01]  /*1bf0*/  LDGSTS.E.BYPASS.LTC128B.128 [R14+0x4080], [R2.64+0x80], !P1 ;  /* 0x04080080020e7fae */ /* 0x0009e2000c901d52 */
[----:B------:R-:W-:Y:S01]  /*1c00*/  UIMAD UR5, UR14, UR5, UR4 ;  /* 0x000000050e0572a4 */ /* 0x000fe2000f8e0204 */
[----:B------:R-:W-:Y:S01]  /*1c10*/  IMAD.WIDE.U32 R6, R6, c[0x0][0x180], R10 ;  /* 0x0000600006067a25 */ /* 0x000fe200078e000a */
[----:B------:R-:W-:Y:S01]  /*1c20*/  SEL R8, RZ, 0x2, P6 ;  /* 0x00000002ff087807 */ /* 0x000fe20003000000 */
[----:B------:R-:W-:-:S02]  /*1c30*/  UIMAD UR6, UR17, UR6, URZ ;  /* 0x00000006110672a4 */ /* 0x000fc4000f8e023f */
[----:B------:R-:W-:Y:S01]  /*1c40*/  IMAD.U32 R11, RZ, RZ, UR14 ;  /* 0x0000000eff0b7e24 */ /* 0x000fe2000f8e00ff */
[----:B------:R-:W-:Y:S01]  /*1c50*/  IADD3 R7, R7, UR5, RZ ;  /* 0x0000000507077c10 */ /* 0x000fe2000fffe0ff */
[----:B------:R-:W-:Y:S02]  /*1c60*/  ULDC.64 UR4, c[0x0][0x178] ;  /* 0x00005e0000047ab9 */ /* 0x000fe40000000a00 */
[----:B------:R-:W-:Y:S02]  /*1c70*/  UIMAD UR22, UR23, UR4, URZ ;  /* 0x00000004171672a4 */ /* 0x000fe4000f8e023f */
[----:B------:R-:W-:Y:S01]  /*1c80*/  UIMAD.WIDE.U32 UR26, UR21, UR4, URZ ;  /* 0x00000004151a72a5 */ /* 0x000fe2000f8e003f */
[----:B------:R-:W-:Y:S01]  /*1c90*/  IMAD.WIDE.U32 R38, R24, c[0x0][0x188], R6 ;  /* 0x0000620018267a25 */ /* 0x000fe200078e0006 */
[----:B------:R-:W-:Y:S02]  /*1ca0*/  UIMAD UR22, UR21, UR5, UR22 ;  /* 0x00000005151672a4 */ /* 0x000fe4000f8e0216 */
[----:B------:R-:W-:Y:S01]  /*1cb0*/  UIMAD UR6, UR14, UR7, UR6 ;  /* 0x000000070e0672a4 */ /* 0x000fe2000f8e0206 */
[----:B-1----:R-:W-:Y:S01]  /*1cc0*/  IADD3 R4, P0, R2, UR8, RZ ;  /* 0x0000000802047c10 */ /* 0x002fe2000ff1e0ff */
[----:B------:R-:W-:-:S02]  /*1cd0*/  IMAD.U32 R9, RZ, RZ, UR27 ;  /* 0x0000001bff097e24 */ /* 0x000fc4000f8e00ff */
[----:B------:R-:W-:Y:S01]  /*1ce0*/  IMAD.IADD R7, R17, 0x1, R21 ;  /* 0x0000000111077824 */ /* 0x000fe200078e0215 */
[----:B------:R-:W-:Y:S01]  /*1cf0*/  IADD3.X R5, R3, UR9, RZ, P0, !PT ;  /* 0x0000000903057c10 */ /* 0x000fe200087fe4ff */
[----:B------:R-:W-:Y:S02]  /*1d00*/  IMAD.MOV.U32 R6, RZ, RZ, R16 ;  /* 0x000000ffff067224 */ /* 0x000fe400078e0010 */
[----:B------:R-:W-:Y:S01]  /*1d10*/  IMAD.WIDE.U32 R16, R24, c[0x0][0x278], R22 ;  /* 0x00009e0018107a25 */ /* 0x000fe200078e0016 */
[----:B------:R-:W-:Y:S01]  /*1d20*/  LEA.HI R23, R35, R164, RZ, 0x5 ;  /* 0x000000a423177211 */ /* 0x000fe200078f28ff */
[----:B------:R1:W-:Y:S01]  /*1d30*/  LDGSTS.E.BYPASS.LTC128B.128 [R14+0x1080], [R4.64], !P5 ;  /* 0x01080000040e7fae */ /* 0x0003e2000e901d52 */
[----:B----4-:R-:W-:Y:S01]  /*1d40*/  IADD3 R2, P1, P0, R0, 0x80, R2 ;  /* 0x0000008000027810 */ /* 0x010fe2000783e002 */
[----:B------:R-:W-:Y:S01]  /*1d50*/  IMAD.WIDE.U32 R6, R11, c[0x0][0x210], R6 ;  /* 0x000084000b067a25 */ /* 0x000fe200078e0006 */
[----:B------:R-:W-:Y:S02]  /*1d60*/  ISETP.GE.AND P5, PT, R18, c[0x0][0x16c], PT ;  /* 0x00005b0012007a0c */ /* 0x000fe40003fa6270 */
[----:B------:R-:W-:-:S02]  /*1d70*/  IADD3.X R3, RZ, UR9, R3, P1, P0 ;  /* 0x00000009ff037c10 */ /* 0x000fc40008fe0403 */
[C---:B------:R-:W-:Y:S02]  /*1d80*/  ISETP.LT.OR P1, PT, R15.reuse, 0x21, P3 ;  /* 0x000000210f00780c */ /* 0x040fe40001f21670 */
[----:B------:R-:W-:Y:S02]  /*1d90*/  P2R R0, PR, RZ, 0x20 ;  /* 0x00000020ff007803 */ /* 0x000fe40000000000 */
[C---:B------:R-:W-:Y:S02]  /*1da0*/  ISETP.LT.OR P0, PT, R15.reuse, 0x41, P3 ;  /* 0x000000410f00780c */ /* 0x040fe40001f01670 */
[----:B------:R-:W-:Y:S01]  /*1db0*/  ISETP.LT.OR P3, PT, R15, 0x61, P3 ;  /* 0x000000610f00780c */ /* 0x000fe20001f61670 */
[----:B------:R3:W-:Y:S01]  /*1dc0*/  STL [R1+0x5c], R0 ;  /* 0x00005c0001007387 */ /* 0x0007e20000100800 */
[----:B------:R-:W-:Y:S01]  /*1dd0*/  IADD3 R7, R7, UR6, RZ ;  /* 0x0000000607077c10 */ /* 0x000fe2000fffe0ff */
[----:B------:R-:W-:Y:S02]  /*1de0*/  ULDC.64 UR6, c[0x0][0x288] ;  /* 0x0000a20000067ab9 */ /* 0x000fe40000000a00 */
[----:B------:R-:W-:Y:S01]  /*1df0*/  STL.64 [R1+0x18], R38 ;  /* 0x0000182601007387 */ /* 0x000fe20000100a00 */
[----:B------:R-:W-:-:S03]  /*1e00*/  UIMAD UR25, UR17, UR6, URZ ;  /* 0x00000006111972a4 */ /* 0x000fc6000f8e023f */
[----:B------:R4:W-:Y:S01]  /*1e10*/  LDGSTS.E.BYPASS.LTC128B.128 [R14+0x5080], [R2.64], !P1 ;  /* 0x05080000020e7fae */ /* 0x0009e2000c901d52 */
[----:B------:R-:W-:Y:S01]  /*1e20*/  UIMAD UR7, UR14, UR7, UR25 ;  /* 0x000000070e0772a4 */ /* 0x000fe2000f8e0219 */
[----:B---3--:R-:W-:-:S05]  /*1e30*/  SEL R0, RZ, 0x1, P5 ;  /* 0x00000001ff007807 */ /* 0x008fca0002800000 */
[----:B--2---:R-:W-:Y:S02]  /*1e40*/  IMAD.IADD R12, R8, 0x1, R0 ;  /* 0x00000001080c7824 */ /* 0x004fe400078e0200 */
[----:B------:R-:W-:Y:S01]  /*1e50*/  IMAD.U32 R8, RZ, RZ, UR26 ;  /* 0x0000001aff087e24 */ /* 0x000fe2000f8e00ff */
[----:B------:R-:W-:Y:S01]  /*1e60*/  UIADD3 UR26, UR27, UR22, URZ ;  /* 0x000000161b1a7290 */ /* 0x000fe2000fffe03f */
[----:B------:R-:W-:Y:S01]  /*1e70*/  IMAD R0, R20, c[0x0][0x188], RZ ;  /* 0x0000620014007a24 */ /* 0x000fe200078e02ff */
[----:B----4-:R-:W-:Y:S01]  /*1e80*/  IADD3 R2, P1, R4, UR8, RZ ;  /* 0x0000000804027c10 */ /* 0x010fe2000ff3e0ff */
[----:B------:R-:W-:Y:S02]  /*1e90*/  UIADD3.X UR22, URZ, UR9, URZ, UP0, !UPT ;  /* 0x000000093f167290 */ /* 0x000fe400087fe43f */
[----:B------:R-:W-:Y:S01]  /*1ea0*/  IMAD R0, R24, c[0x0][0x18c], R0 ;  /* 0x0000630018007a24 */ /* 0x000fe200078e0200 */
[----:B------:R-:W-:Y:S01]  /*1eb0*/  IADD3.X R3, R5, UR9, RZ, P1, !PT ;  /* 0x0000000905037c10 */ /* 0x000fe20008ffe4ff */
[----:B------:R-:W-:Y:S01]  /*1ec0*/  IMAD.U32 R10, RZ, RZ, UR26 ;  /* 0x0000001aff0a7e24 */ /* 0x000fe2000f8e00ff */
[----:B-1----:R-:W-:Y:S01]  /*1ed0*/  IADD3 R4, P1, R4, UR24, RZ ;  /* 0x0000001804047c10 */ /* 0x002fe2000ff3e0ff */
[----:B------:R-:W-:-:S02]  /*1ee0*/  IMAD.IADD R13, R39, 0x1, R0 ;  /* 0x00000001270d7824 */ /* 0x000fc400078e0200 */
[----:B------:R1:W-:Y:S01]  /*1ef0*/  LDGSTS.E.BYPASS.LTC128B.128 [R14+0x2080], [R2.64], !P2 ;  /* 0x02080000020e7fae */ /* 0x0003e2000d101d52 */
[----:B------:R-:W-:Y:S02]  /*1f00*/  IADD3.X R5, R5, UR22, RZ, P1, !PT ;  /* 0x0000001605057c10 */ /* 0x000fe40008ffe4ff */
[----:B------:R-:W-:Y:S01]  /*1f10*/  LEA R0, P1, R8, R38, 0x6 ;  /* 0x0000002608007211 */ /* 0x000fe200078230ff */
[----:B------:R2:W-:Y:S01]  /*1f20*/  STL [R1+0x24], R13 ;  /* 0x0000240d01007387 */ /* 0x0005e20000100800 */
[----:B------:R-:W-:Y:S02]  /*1f30*/  LOP3.LUT P2, RZ, R12, 0x1, RZ, 0xc0, !PT ;  /* 0x000000010cff7812 */ /* 0x000fe4000784c0ff */
[----:B------:R-:W-:Y:S01]  /*1f40*/  LEA.HI.X R10, R8, R13, R10, 0x6, P1 ;  /* 0x0000000d080a7211 */ /* 0x000fe200008f340a */
[----:B------:R3:W-:Y:S01]  /*1f50*/  LDGSTS.E.BYPASS.LTC128B.128 [R14+0x6080], [R4.64], !P0 ;  /* 0x06080000040e7fae */ /* 0x0007e2000c101d52 */
[----:B------:R-:W-:-:S03]  /*1f60*/  IADD3 R8, P1, R2, UR8, RZ ;  /* 0x0000000802087c10 */ /* 0x000fc6000ff3e0ff */
[----:B------:R4:W-:Y:S01]  /*1f70*/  STL.64 [R1+0x38], R16 ;  /* 0x0000381001007387 */ /* 0x0009e20000100a00 */
[----:B------:R-:W-:Y:S01]  /*1f80*/  IADD3.X R9, R3, UR9, RZ, P1, !PT ;  /* 0x0000000903097c10 */ /* 0x000fe20008ffe4ff */
[----:B------:R-:W-:Y:S01]  /*1f90*/  ULDC.64 UR8, c[0x0][0x208] ;  /* 0x0000820000087ab9 */ /* 0x000fe20000000a00 */
[----:B------:R-:W-:Y:S01]  /*1fa0*/  LOP3.LUT P1, RZ, R12, 0x2, RZ, 0xc0, !PT ;  /* 0x000000020cff7812 */ /* 0x000fe2000782c0ff */
[----:B------:R-:W-:Y:S02]  /*1fb0*/  USHF.L.U64.HI UR20, UR8, UR20, UR9 ;  /* 0x0000001408147299 */ /* 0x000fe40008010209 */
[----:B------:R5:W-:Y:S02]  /*1fc0*/  LDGSTS.E.BYPASS.LTC128B.128 [R14+0x3080], [R8.64], !P4 ;  /* 0x03080000080e7fae */ /* 0x000be4000e101d52 */
[----:B------:R-:W-:Y:S01]  /*1fd0*/  UIMAD UR26, UR20, UR21, URZ ;  /* 0x00000015141a72a4 */ /* 0x000fe2000f8e023f */
[----:B---3--:R-:W-:Y:S01]  /*1fe0*/  IADD3 R4, P0, R2, UR24, RZ ;  /* 0x0000001802047c10 */ /* 0x008fe2000ff1e0ff */
[----:B------:R-:W-:-:S03]  /*1ff0*/  USHF.L.U32 UR24, UR8, 0x6, URZ ;  /* 0x0000000608187899 */ /* 0x000fc6000800063f */
[----:B------:R-:W-:Y:S01]  /*2000*/  IADD3.X R5, R3, UR22, RZ, P0, !PT ;  /* 0x0000001603057c10 */ /* 0x000fe200087fe4ff */
[----:B------:R-:W-:Y:S01]  /*2010*/  USHF.L.U32 UR22, UR21, 0x6, URZ ;  /* 0x0000000615167899 */ /* 0x000fe2000800063f */
[C---:B-1----:R-:W-:Y:S01]  /*2020*/  LEA R2, P0, R0.reuse, c[0x0][0x160], 0x1 ;  /* 0x0000580000027a11 */ /* 0x042fe200078008ff */
[----:B------:R-:W-:Y:S01]  /*2030*/  IMAD.U32 R31, RZ, RZ, UR24 ;  /* 0x00000018ff1f7e24 */ /* 0x000fe2000f8e00ff */
[----:B------:R-:W-:Y:S01]  /*2040*/  UIMAD UR26, UR23, UR24, UR26 ;  /* 0x00000018171a72a4 */ /* 0x000fe2000f8e021a */
[----:B------:R1:W-:Y:S01]  /*2050*/  LDGSTS.E.BYPASS.LTC128B.128 [R14+0x7080], [R4.64], !P3 ;  /* 0x07080000040e7fae */ /* 0x0003e2000d901d52 */
[----:B------:R-:W-:Y:S01]  /*2060*/  LEA.HI.X R3, R0, c[0x0][0x164], R10, 0x1, P0 ;  /* 0x0000590000037a11 */ /* 0x000fe200000f0c0a */
[----:B------:R-:W-:Y:S01]  /*2070*/  IMAD.U32 R0, RZ, RZ, UR22 ;  /* 0x00000016ff007e24 */ /* 0x000fe2000f8e00ff */
[----:B------:R-:W-:Y:S01]  /*2080*/  ISETP.GT.AND P3, PT, R164, 0xf, PT ;  /* 0x0000000fa400780c */ /* 0x000fe20003f64270 */
[----:B-----5:R-:W-:Y:S01]  /*2090*/  IMAD.U32 R9, RZ, RZ, UR5 ;  /* 0x00000005ff097e24 */ /* 0x020fe2000f8e00ff */
[----:B------:R-:W-:Y:S01]  /*20a0*/  USHF.R.S32.HI UR6, URZ, 0x1f, UR22 ;  /* 0x0000001f3f067899 */ /* 0x000fe20008011416 */
[----:B------:R-:W0:Y:S01]  /*20b0*/  LDGDEPBAR ;  /* 0x00000000000079af */ /* 0x000e220000000000 */
[----:B------:R-:W-:-:S04]  /*20c0*/  IADD3 R0, -R37, UR13, -R0 ;  /* 0x0000000d25007c10 */ /* 0x000fc8000fffe900 */
[C---:B------:R-:W-:Y:S02]  /*20d0*/  ISETP.LT.OR P4, PT, R0.reuse, 0x1, !P2 ;  /* 0x000000010000780c */ /* 0x040fe40005781670 */
[----:B------:R-:W-:-:S11]  /*20e0*/  ISETP.LT.OR P2, PT, R0, 0x21, !P2 ;  /* 0x000000210000780c */ /* 0x000fd60005741670 */
[----:B------:R3:W-:Y:S01]  /*20f0*/  LDGSTS.E.BYPASS.LTC128B.128 [R14+0x10080], [R2.64], !P4 ;  /* 0x10080000020e7fae */ /* 0x0007e2000e101d52 */
[----:B------:R-:W-:Y:S01]  /*2100*/  ISETP.GE.AND P4, PT, R18, c[0x0][0x1fc], PT ;  /* 0x00007f0012007a0c */ /* 0x000fe20003f86270 */
[----:B-1----:R-:W-:Y:S02]  /*2110*/  IMAD.U32 R5, RZ, RZ, UR4 ;  /* 0x00000004ff057e24 */ /* 0x002fe4000f8e00ff */
[----:B------:R-:W-:Y:S01]  /*2120*/  IMAD R4, R20, c[0x0][0x278], RZ ;  /* 0x00009e0014047a24 */ /* 0x000fe200078e02ff */
[----:B------:R-:W-:Y:S02]  /*2130*/  SEL R10, RZ, 0x1, P4 ;  /* 0x00000001ff0a7807 */ /* 0x000fe40002000000 */
[C---:B------:R-:W-:Y:S01]  /*2140*/  LEA R8, P0, R5.reuse, R2, 0x6 ;  /* 0x0000000205087211 */ /* 0x040fe200078030ff */
[----:B------:R-:W-:Y:S01]  /*2150*/  IMAD R4, R24, c[0x0][0x27c], R4 ;  /* 0x00009f0018047a24 */ /* 0x000fe200078e0204 */
[----:B------:R-:W-:Y:S02]  /*2160*/  ISETP.LT.OR P4, PT, R0, 0x1, !P1 ;  /* 0x000000010000780c */ /* 0x000fe40004f81670 */
[----:B------:R-:W-:Y:S01]  /*2170*/  LEA.HI.X R9, R5, R3, R9, 0x6, P0 ;  /* 0x0000000305097211 */ /* 0x000fe200000f3409 */
[----:B--2---:R-:W-:Y:S01]  /*2180*/  IMAD.IADD R13, R17, 0x1, R4 ;  /* 0x00000001110d7824 */ /* 0x004fe200078e0204 */
[----:B------:R-:W-:Y:S01]  /*2190*/  @!P3 IADD3 R11, P0, R16, UR22, RZ ;  /* 0x00000016100bbc10 */ /* 0x000fe2000ff1e0ff */
[----:B------:R-:W-:Y:S01]  /*21a0*/  IMAD R5, R20, c[0x0][0x218], RZ ;  /* 0x0000860014057a24 */ /* 0x000fe200078e02ff */
[----:B------:R-:W-:Y:S01]  /*21b0*/  ISETP.LT.OR P1, PT, R0, 0x21, !P1 ;  /* 0x000000210000780c */ /* 0x000fe20004f21670 */
[----:B----4-:R-:W-:Y:S01]  /*21c0*/  IMAD.WIDE.U32 R16, R24, c[0x0][0x218], R6 ;  /* 0x0000860018107a25 */ /* 0x010fe200078e0006 */
[----:B------:R-:W-:Y:S01]  /*21d0*/  @!P3 IADD3.X R12, R13, UR6, RZ, P0, !PT ;  /* 0x000000060d0cbc10 */ /* 0x000fe200087fe4ff */
[----:B------:R1:W-:Y:S01]  /*21e0*/  STL [R1+0x44], R13 ;  /* 0x0000440d01007387 */ /* 0x0003e20000100800 */
[----:B------:R-:W-:Y:S01]  /*21f0*/  ISETP.GE.AND P0, PT, R34, c[0x0][0x1fc], PT ;  /* 0x00007f0022007a0c */ /* 0x000fe20003f06270 */
[----:B------:R-:W-:-:S02]  /*2200*/  IMAD R4, R24, c[0x0][0x21c], R5 ;  /* 0x0000870018047a24 */ /* 0x000fc400078e0205 */
[----:B------:R-:W-:Y:S01]  /*2210*/  IMAD.MOV.U32 R40, RZ, RZ, R16 ;  /* 0x000000ffff287224 */ /* 0x000fe200078e0010 */
[----:B------:R-:W-:Y:S01]  /*2220*/  SEL R5, RZ, 0xffffffff, P0 ;  /* 0xffffffffff057807 */ /* 0x000fe20000000000 */
[----:B------:R-:W-:Y:S01]  /*2230*/  IMAD.IADD R41, R17, 0x1, R4 ;  /* 0x0000000111297824 */ /* 0x000fe200078e0204 */
[----:B------:R-:W-:Y:S01]  /*2240*/  @!P3 LEA R6, P0, R11, c[0x0][0x258], 0x2 ;  /* 0x000096000b06ba11 */ /* 0x000fe200078010ff */
[----:B------:R3:W-:Y:S02]  /*2250*/  LDGSTS.E.BYPASS.LTC128B.128 [R14+0x12080], [R2.64+0x80], !P4 ;  /* 0x12080080020e7fae */ /* 0x0007e4000e101d52 */
[----:B------:R-:W-:Y:S02]  /*2260*/  IMAD.SHL.U32 R7, R5, 0x2, RZ ;  /* 0x0000000205077824 */ /* 0x000fe400078e00ff */
[----:B------:R-:W-:Y:S01]  /*2270*/  IMAD.WIDE.U32 R4, R31, UR21, R40 ;  /* 0x000000151f047c25 */ /* 0x000fe2000f8e0028 */
[----:B------:R2:W-:Y:S02]  /*2280*/  LDGSTS.E.BYPASS.LTC128B.128 [R14+0x11080], [R8.64], !P2 ;  /* 0x11080000080e7fae */ /* 0x0005e4000d101d52 */
[----:B------:R-:W-:-:S02]  /*2290*/  LOP3.LUT R10, R7, 0x2, R10, 0xe2, !PT ;  /* 0x00000002070a7812 */ /* 0x000fc400078ee20a */
[----:B------:R-:W-:Y:S01]  /*22a0*/  @!P3 LEA.HI.X R7, R11, c[0x0][0x25c], R12, 0x2, P0 ;  /* 0x000097000b07ba11 */ /* 0x000fe200000f140c */
[----:B------:R2:W-:Y:S01]  /*22b0*/  LDGSTS.E.BYPASS.LTC128B.128 [R14+0x13080], [R8.64+0x80], !P1 ;  /* 0x13080080080e7fae */ /* 0x0005e2000c901d52 */
[C---:B------:R-:W-:Y:S02]  /*22c0*/  LOP3.LUT P5, RZ, R10.reuse, 0x1, RZ, 0xc0, !PT ;  /* 0x000000010aff7812 */ /* 0x040fe400078ac0ff */
[----:B------:R-:W-:Y:S01]  /*22d0*/  LOP3.LUT P4, RZ, R10, 0x2, RZ, 0xc0, !PT ;  /* 0x000000020aff7812 */ /* 0x000fe2000788c0ff */
[----:B------:R-:W-:Y:S01]  /*22e0*/  @!P3 IMAD.SHL.U32 R10, R164, 0x10, RZ ;  /* 0x00000010a40ab824 */ /* 0x000fe200078e00ff */
[----:B------:R-:W-:Y:S01]  /*22f0*/  ISETP.LT.OR P1, PT, R0, 0x1, !P5 ;  /* 0x000000010000780c */ /* 0x000fe20006f21670 */
[----:B------:R4:W-:Y:S01]  /*2300*/  STL.64 [R1+0x10], R16 ;  /* 0x0000101001007387 */ /* 0x0009e20000100a00 */
[----:B------:R-:W-:-:S03]  /*2310*/  SHF.R.S32.HI R11, RZ, 0x5, R23 ;  /* 0x00000005ff0b7819 */ /* 0x000fc60000011417 */
[----:B------:R5:W-:Y:S01]  /*2320*/  @!P3 LDGSTS.E.BYPASS.LTC128B.128 [R10+0x20080], [R6.64] ;  /* 0x20080000060abfae */ /* 0x000be2000b901d52 */
[----:B------:R-:W-:-:S03]  /*2330*/  LEA.HI R12, R23, R11, RZ, 0x1 ;  /* 0x0000000b170c7211 */ /* 0x000fc600078f08ff */
[----:B------:R-:W0:Y:S01]  /*2340*/  LDGDEPBAR ;  /* 0x00000000000079af */ /* 0x000e220000000000 */
[----:B---3--:R-:W-:-:S03]  /*2350*/  IADD3 R3, R5, UR26, RZ ;  /* 0x0000001a05037c10 */ /* 0x008fc6000fffe0ff */
[----:B------:R-:W-:Y:S01]  /*2360*/  STL.64 [R1+0x8], R40 ;  /* 0x0000082801007387 */ /* 0x000fe20000100a00 */
[C---:B------:R-:W-:Y:S02]  /*2370*/  LEA R2, P0, R4.reuse, c[0x0][0x1f0], 0x1 ;  /* 0x00007c0004027a11 */ /* 0x040fe400078008ff */
[----:B------:R-:W-:Y:S01]  /*2380*/  IADD3 R5, R27, UR7, RZ ;  /* 0x000000071b057c10 */ /* 0x000fe2000fffe0ff */
[----:B------:R-:W-:Y:S01]  /*2390*/  UMOV UR7, 0x5 ;  /* 0x0000000500077882 */ /* 0x000fe20000000000 */
[----:B------:R-:W-:Y:S01]  /*23a0*/  LEA.HI.X R3, R4, c[0x0][0x1f4], R3, 0x1, P0 ;  /* 0x00007d0004037a11 */ /* 0x000fe200000f0c03 */
[----:B------:R-:W-:Y:S01]  /*23b0*/  USHF.L.U64.HI UR9, UR8, UR7, UR9 ;  /* 0x0000000708097299 */ /* 0x000fe20008010209 */
[----:B------:R-:W-:Y:S01]  /*23c0*/  ISETP.LT.OR P0, PT, R0, 0x1, !P4 ;  /* 0x000000010000780c */ /* 0x000fe20006701670 */
[----:B------:R-:W-:Y:S01]  /*23d0*/  USHF.L.U32 UR8, UR8, 0x5, URZ ;  /* 0x0000000508087899 */ /* 0x000fe2000800063f */
[----:B------:R-:W-:Y:S01]  /*23e0*/  IMAD.U32 R4, RZ, RZ, UR14 ;  /* 0x0000000eff047e24 */ /* 0x000fe2000f8e00ff */
[----:B------:R3:W-:Y:S02]  /*23f0*/  LDGSTS.E.BYPASS.LTC128B.128 [R14+0x18080], [R2.64], !P1 ;  /* 0x18080000020e7fae */ /* 0x0007e4000c901d52 */
[----:B------:R-:W-:Y:S01]  /*2400*/  USHF.L.U32 UR25, UR8, 0x1, URZ ;  /* 0x0000000108197899 */ /* 0x000fe2000800063f */
[----:B--2---:R-:W-:Y:S01]  /*2410*/  IMAD.WIDE.U32 R8, R4, c[0x0][0x238], R28 ;  /* 0x00008e0004087a25 */ /* 0x004fe200078e001c */
[----:B------:R-:W-:-:S03]  /*2420*/  USHF.L.U64.HI UR23, UR8, 0x1, UR9 ;  /* 0x0000000108177899 */ /* 0x000fc60008010209 */
[----:B------:R-:W-:Y:S01]  /*2430*/  IMAD.MOV.U32 R4, RZ, RZ, R26 ;  /* 0x000000ffff047224 */ /* 0x000fe200078e001a */
[----:B-----5:R-:W-:Y:S02]  /*2440*/  LEA.HI R7, R35, R164, RZ, 0x4 ;  /* 0x000000a423077211 */ /* 0x020fe400078f20ff */
[----:B------:R3:W-:Y:S01]  /*2450*/  LDGSTS.E.BYPASS.LTC128B.128 [R14+0x1a080], [R2.64+0x80], !P0 ;  /* 0x1a080080020e7fae */ /* 0x0007e2000c101d52 */
[----:B------:R-:W-:Y:S01]  /*2460*/  ISETP.LT.OR P0, PT, R0, 0x21, !P5 ;  /* 0x000000210000780c */ /* 0x000fe20006f01670 */
[----:B------:R-:W-:Y:S01]  /*2470*/  IMAD R6, R20, c[0x0][0x290], RZ ;  /* 0x0000a40014067a24 */ /* 0x000fe200078e02ff */
[----:B------:R-:W-:Y:S01]  /*2480*/  SHF.R.S32.HI R10, RZ, 0x4, R7 ;  /* 0x00000004ff0a7819 */ /* 0x000fe20000011407 */
[----:B------:R-:W-:Y:S01]  /*2490*/  IMAD.WIDE.U32 R38, R24, c[0x0][0x290], R4 ;  /* 0x0000a40018267a25 */ /* 0x000fe200078e0004 */
[----:B------:R-:W-:Y:S02]  /*24a0*/  LOP3.LUT R5, R12, 0xfffffffe, RZ, 0xc0, !PT ;  /* 0xfffffffe0c057812 */ /* 0x000fe400078ec0ff */
[C---:B-1----:R-:W-:Y:S01]  /*24b0*/  LEA.HI R13, R7.reuse, R10, RZ, 0x1 ;  /* 0x0000000a070d7211 */ /* 0x042fe200078f08ff */
[----:B------:R-:W-:Y:S01]  /*24c0*/  IMAD R6, R24, c[0x0][0x294], R6 ;  /* 0x0000a50018067a24 */ /* 0x000fe200078e0206 */
[----:B------:R-:W-:Y:S01]  /*24d0*/  LOP3.LUT R7, R7, 0xfffffff0, RZ, 0xc0, !PT ;  /* 0xfffffff007077812 */ /* 0x000fe200078ec0ff */
[----:B------:R-:W-:Y:S01]  /*24e0*/  IMAD.IADD R15, R11, 0x1, -R5 ;  /* 0x000000010b0f7824 */ /* 0x000fe200078e0a05 */
[----:B------:R-:W-:Y:S01]  /*24f0*/  LOP3.LUT R4, R13, 0xfffffffe, RZ, 0xc0, !PT ;  /* 0xfffffffe0d047812 */ /* 0x000fe200078ec0ff */
[----:B------:R-:W-:Y:S01]  /*2500*/  IMAD.IADD R36, R39, 0x1, R6 ;  /* 0x0000000127247824 */ /* 0x000fe200078e0206 */
[----:B------:R-:W-:Y:S01]  /*2510*/  LEA.HI R11, R35, R164, RZ, 0x2 ;  /* 0x000000a4230b7211 */ /* 0x000fe200078f10ff */
[----:B------:R-:W-:Y:S01]  /*2520*/  IMAD.IADD R7, R164, 0x1, -R7 ;  /* 0x00000001a4077824 */ /* 0x000fe200078e0a07 */
[----:B------:R-:W-:Y:S01]  /*2530*/  STL.64 [R1+0x30], R38 ;  /* 0x0000302601007387 */ /* 0x000fe20000100a00 */
[----:B------:R-:W-:Y:S01]  /*2540*/  IMAD.IADD R10, R10, 0x1, -R4 ;  /* 0x000000010a0a7824 */ /* 0x000fe200078e0a04 */
[--C-:B------:R-:W-:Y:S01]  /*2550*/  SHF.R.S32.HI R6, RZ, 0x2, R11.reuse ;  /* 0x00000002ff067819 */ /* 0x100fe2000001140b */
[----:B------:R-:W-:Y:S01]  /*2560*/  IMAD.SHL.U32 R21, R15, 0x10, RZ ;  /* 0x000000100f157824 */ /* 0x000fe200078e00ff */
[----:B------:R-:W-:Y:S01]  /*2570*/  SHF.R.S32.HI R5, RZ, 0x1f, R11 ;  /* 0x0000001fff057819 */ /* 0x000fe2000001140b */
[----:B------:R-:W-:Y:S01]  /*2580*/  STL [R1+0x2c], R36 ;  /* 0x00002c2401007387 */ /* 0x000fe20000100800 */
[----:B---3--:R-:W-:-:S04]  /*2590*/  IADD3 R2, P1, R2, UR25, RZ ;  /* 0x0000001902027c10 */ /* 0x008fc8000ff3e0ff */
[----:B------:R-:W-:Y:S02]  /*25a0*/  IADD3.X R3, R3, UR23, RZ, P1, !PT ;  /* 0x0000001703037c10 */ /* 0x000fe40008ffe4ff */
[----:B------:R-:W-:-:S03]  /*25b0*/  ISETP.LT.OR P1, PT, R0, 0x21, !P4 ;  /* 0x000000210000780c */ /* 0x000fc60006721670 */
[----:B------:R1:W-:Y:S01]  /*25c0*/  LDGSTS.E.BYPASS.LTC128B.128 [R14+0x19080], [R2.64], !P0 ;  /* 0x19080000020e7fae */ /* 0x0003e2000c101d52 */
[----:B------:R-:W-:-:S04]  /*25d0*/  IADD3 R0, P0, R38, UR22, RZ ;  /* 0x0000001626007c10 */ /* 0x000fc8000ff1e0ff */
[----:B------:R-:W-:Y:S01]  /*25e0*/  IADD3.X R4, R36, UR6, RZ, P0, !PT ;  /* 0x0000000624047c10 */ /* 0x000fe200087fe4ff */
[----:B------:R-:W-:Y:S01]  /*25f0*/  ULDC.64 UR6, c[0x0][0x238] ;  /* 0x00008e0000067ab9 */ /* 0x000fe20000000a00 */
[C---:B----4-:R-:W-:Y:S01]  /*2600*/  LEA R16, P0, R0.reuse, c[0x0][0x280], 0x2 ;  /* 0x0000a00000107a11 */ /* 0x050fe200078010ff */
[----:B------:R-:W-:Y:S02]  /*2610*/  UIMAD UR6, UR17, UR6, URZ ;  /* 0x00000006110672a4 */ /* 0x000fe4000f8e023f */
[----:B------:R1:W-:Y:S01]  /*2620*/  LDGSTS.E.BYPASS.LTC128B.128 [R14+0x1b080], [R2.64+0x80], !P1 ;  /* 0x1b080080020e7fae */ /* 0x0003e2000c901d52 */
[----:B------:R-:W-:Y:S01]  /*2630*/  LEA.HI.X R17, R0, c[0x0][0x284], R4, 0x2, P0 ;  /* 0x0000a10000117a11 */ /* 0x000fe200000f1404 */
[----:B------:R-:W-:Y:S01]  /*2640*/  UIMAD UR6, UR14, UR7, UR6 ;  /* 0x000000070e0672a4 */ /* 0x000fe2000f8e0206 */
[----:B------:R-:W-:Y:S02]  /*2650*/  LEA.HI R0, R5, R6, RZ, 0x3 ;  /* 0x0000000605007211 */ /* 0x000fe400078f18ff */
[----:B------:R-:W-:-:S02]  /*2660*/  SHF.R.S32.HI R4, RZ, 0x1f, R7 ;  /* 0x0000001fff047819 */ /* 0x000fc40000011407 */
[----:B------:R-:W-:Y:S02]  /*2670*/  LOP3.LUT R0, R0, 0xfffffff8, RZ, 0xc0, !PT ;  /* 0xfffffff800007812 */ /* 0x000fe400078ec0ff */
[----:B------:R-:W-:Y:S01]  /*2680*/  LEA.HI R13, R4, R7, RZ, 0x3 ;  /* 0x00000007040d7211 */ /* 0x000fe200078f18ff */
[----:B------:R-:W-:Y:S01]  /*2690*/  IMAD R4, R20, c[0x0][0x240], RZ ;  /* 0x0000900014047a24 */ /* 0x000fe200078e02ff */
[----:B------:R-:W-:Y:S01]  /*26a0*/  R2P PR, R30, 0x6 ;  /* 0x000000061e007804 */ /* 0x000fe20000000000 */
[----:B------:R-:W-:Y:S01]  /*26b0*/  IMAD.IADD R22, R6, 0x1, -R0 ;  /* 0x0000000106167824 */ /* 0x000fe200078e0a00 */
[----:B------:R-:W-:Y:S01]  /*26c0*/  LOP3.LUT R5, R13, 0xfffffff8, RZ, 0xc0, !PT ;  /* 0xfffffff80d057812 */ /* 0x000fe200078ec0ff */
[----:B------:R-:W-:Y:S02]  /*26d0*/  IMAD R20, R24, c[0x0][0x244], R4 ;  /* 0x0000910018147a24 */ /* 0x000fe400078e0204 */
[----:B------:R-:W-:Y:S01]  /*26e0*/  IMAD R4, R10, 0x800, R33 ;  /* 0x000008000a047824 */ /* 0x000fe200078e0221 */
[----:B------:R-:W-:Y:S01]  /*26f0*/  SEL R215, R215, 0xfffffff0, !P1 ;  /* 0xfffffff0d7d77807 */ /* 0x000fe20004800000 */
[----:B------:R-:W-:Y:S01]  /*2700*/  IMAD.IADD R7, R7, 0x1, -R5 ;  /* 0x0000000107077824 */ /* 0x000fe200078e0a05 */
[----:B------:R-:W-:Y:S01]  /*2710*/  SEL R216, R216, 0xffffffe0, !P2 ;  /* 0xffffffe0d8d87807 */ /* 0x000fe20005000000 */
[----:B-1----:R-:W-:Y:S01]  /*2720*/  IMAD.SHL.U32 R2, R30, 0x40, RZ ;  /* 0x000000401e027824 */ /* 0x002fe200078e00ff */
[----:B------:R-:W-:Y:S01]  /*2730*/  IADD3 R3, R9, UR6, RZ ;  /* 0x0000000609037c10 */ /* 0x000fe2000fffe0ff */
[----:B------:R-:W-:-:S03]  /*2740*/  UIADD3 UR6, UR21, 0x1, URZ ;  /* 0x0000000115067890 */ /* 0x000fc6000fffe03f */
[----:B------:R-:W-:Y:S01]  /*2750*/  LOP3.LUT R0, R2, 0x1c0, RZ, 0xc0, !PT ;  /* 0x000001c002007812 */ /* 0x000fe200078ec0ff */
[----:B------:R-:W-:Y:S01]  /*2760*/  IMAD.MOV.U32 R2, RZ, RZ, R8 ;  /* 0x000000ffff027224 */ /* 0x000fe200078e0008 */
[----:B------:R-:W-:Y:S02]  /*2770*/  UISETP.GE.AND UP0, UPT, UR6, UR11, UPT ;  /* 0x0000000b0600728c */ /* 0x000fe4000bf06270 */
[----:B------:R-:W-:Y:S01]  /*2780*/  LOP3.LUT R6, R0, 0x10, R21, 0xf8, !PT ;  /* 0x0000001000067812 */ /* 0x000fe200078ef815 */
[----:B------:R-:W-:Y:S01]  /*2790*/  IMAD.WIDE.U32 R42, R24, c[0x0][0x240], R2 ;  /* 0x00009000182a7a25 */ /* 0x000fe200078e0002 */
[----:B------:R-:W-:Y:S02]  /*27a0*/  LOP3.LUT R2, R0, 0x8, R32, 0xf8, !PT ;  /* 0x0000000800027812 */ /* 0x000fe400078ef820 */
[----:B------:R-:W-:Y:S01]  /*27b0*/  SHF.R.U32.HI R8, RZ, 0x3, R0 ;  /* 0x00000003ff087819 */ /* 0x000fe20000011600 */
[----:B------:R-:W-:Y:S01]  /*27c0*/  IMAD.SHL.U32 R0, R22, 0x40, RZ ;  /* 0x0000004016007824 */ /* 0x000fe200078e00ff */
[----:B------:R-:W-:Y:S01]  /*27d0*/  LOP3.LUT R9, R6, 0x8, R32, 0xf8, !PT ;  /* 0x0000000806097812 */ /* 0x000fe200078ef820 */
[----:B------:R-:W-:Y:S01]  /*27e0*/  IMAD.SHL.U32 R3, R25, 0x8, RZ ;  /* 0x0000000819037824 */ /* 0x000fe200078e00ff */
[----:B------:R-:W-:Y:S01]  /*27f0*/  LOP3.LUT R5, R2, R8, RZ, 0x3c, !PT ;  /* 0x0000000802057212 */ /* 0x000fe200078e3cff */
[----:B------:R-:W-:Y:S01]  /*2800*/  IMAD.SHL.U32 R6, R10, 0x20, RZ ;  /* 0x000000200a067824 */ /* 0x000fe200078e00ff */
[----:B------:R-:W-:Y:S01]  /*2810*/  LOP3.LUT R2, R0, 0x1c0, RZ, 0xc0, !PT ;  /* 0x000001c000027812 */ /* 0x000fe200078ec0ff */
[----:B------:R-:W-:Y:S01]  /*2820*/  STL.64 [R1+0x48], R42 ;  /* 0x0000482a01007387 */ /* 0x000fe20000100a00 */
[----:B------:R-:W-:Y:S01]  /*2830*/  LOP3.LUT R0, R3, 0x18, RZ, 0xc0, !PT ;  /* 0x0000001803007812 */ /* 0x000fe200078ec0ff */
[----:B------:R-:W-:Y:S01]  /*2840*/  IMAD.IADD R5, R4, 0x1, R5 ;  /* 0x0000000104057824 */ /* 0x000fe200078e0205 */
[----:B------:R-:W-:-:S02]  /*2850*/  SHF.R.U32.HI R3, RZ, 0x3, R2 ;  /* 0x00000003ff037819 */ /* 0x000fc40000011602 */
        /* <DEDUP_REMOVED lines=8> */
[----:B------:R-:W-:Y:S01]  /*28e0*/  IMAD.SHL.U32 R9, R10, 0x8, RZ ;  /* 0x000000080a097824 */ /* 0x000fe200078e00ff */
[----:B------:R-:W-:Y:S01]  /*28f0*/  PLOP3.LUT P0, PT, PT, PT, UP0, 0x80, 0x0 ;  /* 0x000000000000781c */ /* 0x000fe20003f0f008 */
[----:B------:R-:W-:Y:S01]  /*2900*/  IMAD R8, R0, 0x2, R2 ;  /* 0x0000000200087824 */ /* 0x000fe200078e0202 */
[--C-:B------:R-:W-:Y:S01]  /*2910*/  SHF.R.U32.HI R6, RZ, 0x3, R4.reuse ;  /* 0x00000003ff067819 */ /* 0x100fe20000011604 */
[----:B------:R-:W-:Y:S01]  /*2920*/  IMAD R0, R10, 0x200, R3 ;  /* 0x000002000a007824 */ /* 0x000fe200078e0203 */
[----:B------:R-:W-:Y:S01]  /*2930*/  LOP3.LUT R3, R4, 0x8, R9, 0xf8, !PT ;  /* 0x0000000804037812 */ /* 0x000fe200078ef809 */
[----:B------:R-:W-:Y:S01]  /*2940*/  IMAD.IADD R11, R8, 0x1, R11 ;  /* 0x00000001080b7824 */ /* 0x000fe200078e020b */
[----:B------:R-:W-:Y:S01]  /*2950*/  LOP3.LUT R4, R6, R12, R4, 0x1e, !PT ;  /* 0x0000000c06047212 */ /* 0x000fe200078e1e04 */
[C---:B------:R-:W-:Y:S01]  /*2960*/  @!P3 IMAD.SHL.U32 R9, R164.reuse, 0x10, RZ ;  /* 0x00000010a409b824 */ /* 0x040fe200078e00ff */
[----:B------:R-:W-:Y:S01]  /*2970*/  LOP3.LUT R6, R3, R6, RZ, 0x3c, !PT ;  /* 0x0000000603067212 */ /* 0x000fe200078e3cff */
[----:B------:R-:W-:Y:S01]  /*2980*/  IMAD.SHL.U32 R3, R13, 0x40, RZ ;  /* 0x000000400d037824 */ /* 0x000fe200078e00ff */
[----:B------:R-:W-:Y:S01]  /*2990*/  LOP3.LUT R8, R23, 0xffffffe0, RZ, 0xc0, !PT ;  /* 0xffffffe017087812 */ /* 0x000fe200078ec0ff */
[----:B------:R-:W-:Y:S01]  /*29a0*/  IMAD.SHL.U32 R231, R11, 0x2, RZ ;  /* 0x000000020be77824 */ /* 0x000fe200078e00ff */
[----:B------:R1:W-:Y:S02]  /*29b0*/  @!P3 LDGSTS.E.BYPASS.LTC128B.128 [R9+0x20280], [R16.64] ;  /* 0x202800001009bfae */ /* 0x0003e4000b901d52 */
[----:B------:R-:W-:Y:S01]  /*29c0*/  LOP3.LUT R3, R3, 0xfffffe00, RZ, 0xc0, !PT ;  /* 0xfffffe0003037812 */ /* 0x000fe200078ec0ff */
[----:B------:R-:W-:Y:S01]  /*29d0*/  IMAD.IADD R10, R164, 0x1, -R8 ;  /* 0x00000001a40a7824 */ /* 0x000fe200078e0a08 */
[----:B------:R-:W0:Y:S01]  /*29e0*/  LDGDEPBAR ;  /* 0x00000000000079af */ /* 0x000e220000000000 */
[----:B------:R-:W-:-:S02]  /*29f0*/  IADD3 R12, R231, 0x20480, RZ ;  /* 0x00020480e70c7810 */ /* 0x000fc40007ffe0ff */
[-C--:B------:R-:W-:Y:S01]  /*2a00*/  IADD3 R214, R6, R3.reuse, R2 ;  /* 0x0000000306d67210 */ /* 0x080fe20007ffe002 */
[----:B------:R-:W0:Y:S01]  /*2a10*/  LDGDEPBAR ;  /* 0x00000000000079af */ /* 0x000e220000000000 */
[----:B------:R-:W-:Y:S02]  /*2a20*/  SHF.R.S32.HI R6, RZ, 0x1f, R10 ;  /* 0x0000001fff067819 */ /* 0x000fe4000001140a */
[----:B------:R-:W-:Y:S01]  /*2a30*/  LOP3.LUT R220, R4, R3, RZ, 0xfc, !PT ;  /* 0x0000000304dc7212 */ /* 0x000fe200078efcff */
[----:B------:R-:W-:Y:S01]  /*2a40*/  IMAD.IADD R4, R43, 0x1, R20 ;  /* 0x000000012b047824 */ /* 0x000fe200078e0214 */
[----:B------:R-:W-:Y:S02]  /*2a50*/  LEA.HI R6, R6, R10, RZ, 0x2 ;  /* 0x0000000a06067211 */ /* 0x000fe400078f10ff */
[----:B------:R-:W-:Y:S02]  /*2a60*/  IADD3 R3, R14, 0x10080, RZ ;  /* 0x000100800e037810 */ /* 0x000fe40007ffe0ff */
        /* <DEDUP_REMOVED lines=12> */
[----:B------:R-:W-:Y:S01]  /*2b30*/  ISETP.GE.AND P1, PT, R34, c[0x0][0x1fc], PT ;  /* 0x00007f0022007a0c */ /* 0x000fe20003f26270 */
[----:B------:R-:W-:Y:S01]  /*2b40*/  UIMAD UR7, UR7, UR24, UR20 ;  /* 0x00000018070772a4 */ /* 0x000fe2000f8e0214 */
[----:B------:R-:W-:Y:S01]  /*2b50*/  LEA R2, P0, R8, c[0x0][0x1f0], 0x1 ;  /* 0x00007c0008027a11 */ /* 0x000fe200078008ff */
[----:B------:R-:W-:Y:S02]  /*2b60*/  BSSY B0, `(.L_x_2215) ;  /* 0x0000016000007945 */ /* 0x000fe40003800000 */
[----:B------:R-:W-:-:S02]  /*2b70*/  IMAD.U32 R11, RZ, RZ, UR17 ;  /* 0x00000011ff0b7e24 */ /* 0x000fc4000f8e00ff */
        /* <DEDUP_REMOVED lines=20> */
.L_x_2216:
[----:B--2---:R-:W-:Y:S05]  /*2cc0*/  BSYNC B0 ;  /* 0x0000000000007941 */ /* 0x004fea0003800000 */
.L_x_2215:
[----:B-1----:R-:W-:Y:S01]  /*2cd0*/  SHF.R.S32.HI R2, RZ, 0x1f, R25 ;  /* 0x0000001fff027819 */ /* 0x002fe20000011419 */
[----:B------:R-:W-:Y:S01]  /*2ce0*/  IMAD.SHL.U32 R210, R0, 0x2, RZ ;  /* 0x0000000200d27824 */ /* 0x000fe200078e00ff */
[----:B------:R-:W-:Y:S01]  /*2cf0*/  LOP3.LUT R3, R6, 0x7ffffffc, RZ, 0xc0, !PT ;  /* 0x7ffffffc06037812 */ /* 0x000fe200078ec0ff */
[----:B------:R-:W0:Y:S01]  /*2d00*/  LDGDEPBAR ;  /* 0x00000000000079af */ /* 0x000e220000000000 */
[----:B------:R-:W-:Y:S01]  /*2d10*/  LEA.HI R2, R2, R25, RZ, 0x2 ;  /* 0x0000001902027211 */ /* 0x000fe200078f10ff */
[----:B------:R-:W-:Y:S01]  /*2d20*/  IMAD.MOV.U32 R225, RZ, RZ, 0x20 ;  /* 0x00000020ffe17424 */ /* 0x000fe200078e00ff */
[----:B------:R-:W-:Y:S01]  /*2d30*/  LOP3.LUT P0, RZ, R22, 0x4, RZ, 0xc0, !PT ;  /* 0x0000000416ff7812 */ /* 0x000fe2000780c0ff */
[----:B------:R-:W-:Y:S01]  /*2d40*/  IMAD.IADD R3, R10, 0x1, -R3 ;  /* 0x000000010a037824 */ /* 0x000fe200078e0a03 */
[----:B------:R-:W-:Y:S01]  /*2d50*/  LOP3.LUT R2, R2, 0x1ffffffc, RZ, 0xc0, !PT ;  /* 0x1ffffffc02027812 */ /* 0x000fe200078ec0ff */
[----:B------:R-:W-:Y:S01]  /*2d60*/  IMAD.MOV.U32 R221, RZ, RZ, 0x10 ;  /* 0x00000010ffdd7424 */ /* 0x000fe200078e00ff */
[----:B------:R-:W-:Y:S01]  /*2d70*/  IADD3 R209, R216, R0, RZ ;  /* 0x00000000d8d17210 */ /* 0x000fe20007ffe0ff */
[----:B------:R-:W-:Y:S01]  /*2d80*/  IMAD.SHL.U32 R213, R5, 0x2, RZ ;  /* 0x0000000205d57824 */ /* 0x000fe200078e00ff */
[----:B------:R-:W-:Y:S01]  /*2d90*/  IADD3 R230, R231, 0x204c0, RZ ;  /* 0x000204c0e7e67810 */ /* 0x000fe20007ffe0ff */
[----:B------:R-:W-:Y:S01]  /*2da0*/  IMAD.IADD R2, R25, 0x1, -R2 ;  /* 0x0000000119027824 */ /* 0x000fe200078e0a02 */
[----:B------:R-:W-:Y:S01]  /*2db0*/  LOP3.LUT P1, RZ, R7, 0x2, RZ, 0xc0, !PT ;  /* 0x0000000207ff7812 */ /* 0x000fe2000782c0ff */
[----:B------:R-:W-:Y:S01]  /*2dc0*/  IMAD R215, R215, 0x2, R213 ;  /* 0x00000002d7d77824 */ /* 0x000fe200078e02d5 */
[----:B------:R-:W-:Y:S01]  /*2dd0*/  CS2R R162, SRZ ;  /* 0x0000000000a27805 */ /* 0x000fe2000001ff00 */
[----:B------:R-:W-:Y:S01]  /*2de0*/  IMAD R2, R2, 0x4, R3 ;  /* 0x0000000402027824 */ /* 0x000fe200078e0203 */
[----:B------:R-:W-:Y:S01]  /*2df0*/  SEL R221, R221, 0xfffffff0, !P1 ;  /* 0xfffffff0dddd7807 */ /* 0x000fe20004800000 */
[----:B------:R-:W-:Y:S01]  /*2e00*/  IMAD.MOV.U32 R219, RZ, RZ, 0x40 ;  /* 0x00000040ffdb7424 */ /* 0x000fe200078e00ff */
[----:B------:R-:W-:Y:S01]  /*2e10*/  @P0 IADD3 R230, R12, -0x40, RZ ;  /* 0xffffffc00ce60810 */ /* 0x000fe20007ffe0ff */
[----:B------:R-:W-:Y:S01]  /*2e20*/  IMAD.SHL.U32 R4, R2, 0x2, RZ ;  /* 0x0000000202047824 */ /* 0x000fe200078e00ff */
[----:B------:R-:W-:Y:S01]  /*2e30*/  LOP3.LUT P0, RZ, R7, 0x4, RZ, 0xc0, !PT ;  /* 0x0000000407ff7812 */ /* 0x000fe2000780c0ff */
[----:B------:R-:W-:Y:S01]  /*2e40*/  IMAD R217, R216, 0x2, R213 ;  /* 0x00000002d8d97824 */ /* 0x000fe200078e02d5 */
[----:B------:R-:W-:Y:S01]  /*2e50*/  CS2R R160, SRZ ;  /* 0x0000000000a07805 */ /* 0x000fe2000001ff00 */
[----:B------:R-:W-:Y:S01]  /*2e60*/  CS2R R158, SRZ ;  /* 0x00000000009e7805 */ /* 0x000fe2000001ff00 */
[----:B------:R-:W-:Y:S01]  /*2e70*/  IADD3 R0, -R4, UR16, RZ ;  /* 0x0000001004007c10 */ /* 0x000fe2000fffe1ff */
[----:B------:R1:W-:Y:S01]  /*2e80*/  STL [R1+0x40], R4 ;  /* 0x0000400401007387 */ /* 0x0003e20000100800 */
[----:B------:R-:W-:Y:S01]  /*2e90*/  SEL R218, R225, 0xffffffe0, !P0 ;  /* 0xffffffe0e1da7807 */ /* 0x000fe20004000000 */
[----:B------:R-:W-:Y:S01]  /*2ea0*/  CS2R R156, SRZ ;  /* 0x00000000009c7805 */ /* 0x000fe2000001ff00 */
[----:B------:R-:W-:Y:S01]  /*2eb0*/  CS2R R154, SRZ ;  /* 0x00000000009a7805 */ /* 0x000fe2000001ff00 */
[----:B------:R1:W-:Y:S01]  /*2ec0*/  STL [R1], R0 ;  /* 0x0000000001007387 */ /* 0x0003e20000100800 */
        /* <DEDUP_REMOVED lines=70> */
.L_x_2219:
        /* <DEDUP_REMOVED lines=163> */
[----:B------:R-:W-:Y:S01]  /*3d60*/  @!P3 LEA R172, P0, R0, c[0x0][0x258], 0x2 ;  /* 0x0000960000acba11 */ /* 0x000fe200078010ff */
[----:B------:R-:W1:Y:S01]  /*3d70*/  S2R R235, SR_TID.X ;  /* 0x0000000000eb7919 */ /* 0x000e620000002100 */
[----:B------:R-:W-:Y:S02]  /*3d80*/  ISETP.NE.AND P2, PT, R240, RZ, PT ;  /* 0x000000fff000720c */ /* 0x000fe40003f45270 */
[----:B------:R-:W-:Y:S02]  /*3d90*/  @!P3 LEA.HI.X R173, R0, c[0x0][0x25c], R2, 0x2, P0 ;  /* 0x0000970000adba11 */ /* 0x000fe400000f1402 */
[----:B------:R-:W-:Y:S01]  /*3da0*/  IADD3 R0, P0, R236, UR6, RZ ;  /* 0x00000006ec007c10 */ /* 0x000fe2000ff1e0ff */
[----:B------:R-:W-:Y:S03]  /*3db0*/  UIMAD UR6, UR16, -0x40, UR13 ;  /* 0xffffffc0100678a4 */ /* 0x000fe6000f8e020d */
        /* <DEDUP_REMOVED lines=32> */
.L_x_2217:
        /* <DEDUP_REMOVED lines=538> */
.L_x_2218:
        /* <DEDUP_REMOVED lines=298> */
.L_x_2214:
[----:B------:R-:W-:Y:S05]  /*7400*/  @P1 EXIT ;  /* 0x000000000000194d */ /* 0x000fea0003800000 */
[----:B------:R-:W2:Y:S01]  /*7410*/  LDL.LU R7, [R1+0x60] ;  /* 0x0000600001077983 */ /* 0x000ea20000300800 */
[----:B------:R-:W-:Y:S01]  /*7420*/  ISETP.NE.U32.AND P2, PT, RZ, c[0x0][0x360], PT ;  /* 0x0000d800ff007a0c */ /* 0x000fe20003f45070 */
[----:B------:R-:W-:-:S03]  /*7430*/  ULDC.64 UR4, c[0x0][0x338] ;  /* 0x0000ce0000047ab9 */ /* 0x000fc60000000a00 */
[----:B------:R-:W-:-:S13]  /*7440*/  ISETP.NE.AND.EX P2, PT, RZ, c[0x0][0x364], PT, P2 ;  /* 0x0000d900ff007a0c */ /* 0x000fda0003f45320 */
[----:B------:R-:W-:-:S04]  /*7450*/  @P2 IMAD.MOV.U32 R2, RZ, RZ, 0x4 ;  /* 0x00000004ff022424 */ /* 0x000fc800078e00ff */
[----:B--2---:R-:W-:-:S05]  /*7460*/  @P2 IMAD.WIDE R2, R7, R2, c[0x0][0x360] ;  /* 0x0000d80007022625 */ /* 0x004fca00078e0202 */
[----:B-1----:R-:W2:Y:S01]  /*7470*/  @P2 LDG.E R0, [R2.64] ;  /* 0x0000001202002981 */ /* 0x002ea2000c1e1900 */
[----:B------:R-:W-:Y:S01]  /*7480*/  UISETP.NE.AND UP0, UPT, UR4, 0x1, UPT ;  /* 0x000000010400788c */ /* 0x000fe2000bf05270 */
[----:B------:R-:W-:Y:S01]  /*7490*/  SHF.R.S32.HI R6, RZ, 0x1f, R7 ;  /* 0x0000001fff067819 */ /* 0x000fe20000011407 */
[----:B------:R-:W-:Y:S01]  /*74a0*/  UIMAD.WIDE.U32 UR6, UR14, UR5, URZ ;  /* 0x000000050e0672a5 */ /* 0x000fe2000f8e003f */
[----:B------:R-:W1:Y:S01]  /*74b0*/  S2R R5, SR_TID.X ;  /* 0x0000000000057919 */ /* 0x000e620000002100 */
[----:B------:R-:W-:-:S07]  /*74c0*/  ULDC UR4, c[0x0][0x340] ;  /* 0x0000d00000047ab9 */ /* 0x000fce0000000800 */
[----:B------:R-:W-:Y:S02]  /*74d0*/  @UP0 UMOV UR5, UR7 ;  /* 0x0000000700050c82 */ /* 0x000fe40008000000 */
[----:B------:R-:W-:-:S03]  /*74e0*/  @UP0 USHF.R.U32.HI UR14, URZ, UR4, UR5 ;  /* 0x000000043f0e0299 */ /* 0x000fc60008011605 */
[----:B------:R-:W-:Y:S02]  /*74f0*/  ULDC.64 UR4, c[0x0][0x328] ;  /* 0x0000ca0000047ab9 */ /* 0x000fe40000000a00 */
[----:B------:R-:W-:Y:S01]  /*7500*/  USHF.R.S32.HI UR6, URZ, 0x1f, UR14 ;  /* 0x0000001f3f067899 */ /* 0x000fe2000801140e */
[----:B------:R-:W-:-:S03]  /*7510*/  IMAD.U32 R4, RZ, RZ, UR14 ;  /* 0x0000000eff047e24 */ /* 0x000fc6000f8e00ff */
[----:B------:R-:W-:-:S04]  /*7520*/  UIMAD UR4, UR6, UR4, URZ ;  /* 0x00000004060472a4 */ /* 0x000fc8000f8e023f */
[----:B------:R-:W-:Y:S02]  /*7530*/  UIMAD UR7, UR14, UR5, UR4 ;  /* 0x000000050e0772a4 */ /* 0x000fe4000f8e0204 */
[----:B------:R-:W-:-:S04]  /*7540*/  USHF.L.U32 UR4, UR15, 0xe, URZ ;  /* 0x0000000e0f047899 */ /* 0x000fc8000800063f */
[----:B------:R-:W-:Y:S01]  /*7550*/  USHF.R.S32.HI UR8, URZ, 0x1f, UR4 ;  /* 0x0000001f3f087899 */ /* 0x000fe20008011404 */
[----:B------:R-:W-:Y:S01]  /*7560*/  BAR.SYNC.DEFER_BLOCKING 0x1, 0x100 ;  /* 0x0044000000007b1d */ /* 0x000fe20000010000 */
[----:B--2---:R-:W-:-:S05]  /*7570*/  @P2 IMAD R0, R7, 0x80, R0 ;  /* 0x0000008007002824 */ /* 0x004fca00078e0200 */
[----:B------:R-:W-:-:S04]  /*7580*/  @P2 SHF.R.S32.HI R2, RZ, 0x1f, R0 ;  /* 0x0000001fff022819 */ /* 0x000fc80000011400 */
[----:B------:R-:W-:Y:S02]  /*7590*/  @P2 LEA.HI R2, R2, R0, RZ, 0x7 ;  /* 0x0000000002022211 */ /* 0x000fe400078f38ff */
[----:B-1----:R-:W-:-:S03]  /*75a0*/  SHF.R.S32.HI R0, RZ, 0x1f, R5 ;  /* 0x0000001fff007819 */ /* 0x002fc60000011405 */
[----:B------:R-:W-:-:S05]  /*75b0*/  @P2 IMAD.SHL.U32 R2, R2, 0x80, RZ ;  /* 0x0000008002022824 */ /* 0x000fca00078e00ff */
[----:B------:R-:W-:-:S04]  /*75c0*/  @P2 LOP3.LUT R2, R2, 0xffffc000, RZ, 0xc0, !PT ;  /* 0xffffc00002022812 */ /* 0x000fc800078ec0ff */
[----:B------:R-:W-:Y:S02]  /*75d0*/  @P2 SHF.R.S32.HI R3, RZ, 0x1f, R2 ;  /* 0x0000001fff032819 */ /* 0x000fe40000011402 */
[----:B------:R-:W-:-:S06]  /*75e0*/  @!P2 CS2R R2, SRZ ;  /* 0x000000000002a805 */ /* 0x000fcc000001ff00 */
[----:B------:R-:W-:Y:S01]  /*75f0*/  IADD3 R2, P1, P0, R2, UR4, R5 ;  /* 0x0000000402027c10 */ /* 0x000fe2000f83e005 */
[----:B------:R-:W-:Y:S02]  /*7600*/  ULDC.64 UR4, c[0x0][0x300] ;  /* 0x0000c00000047ab9 */ /* 0x000fe40000000a00 */
[----:B------:R-:W-:Y:S01]  /*7610*/  UIMAD UR4, UR6, UR4, URZ ;  /* 0x00000004060472a4 */ /* 0x000fe2000f8e023f */
[----:B------:R-:W-:Y:S01]  /*7620*/  IADD3.X R3, R3, UR8, R0, P1, P0 ;  /* 0x0000000803037c10 */ /* 0x000fe20008fe0400 */
[----:B------:R-:W-:Y:S02]  /*7630*/  IMAD.U32 R0, RZ, RZ, UR14 ;  /* 0x0000000eff007e24 */ /* 0x000fe4000f8e00ff */
[----:B------:R-:W-:Y:S02]  /*7640*/  UIMAD UR4, UR14, UR5, UR4 ;  /* 0x000000050e0472a4 */ /* 0x000fe4000f8e0204 */
[----:B------:R-:W-:-:S04]  /*7650*/  IMAD.WIDE.U32 R4, R4, c[0x0][0x328], R2 ;  /* 0x0000ca0004047a25 */ /* 0x000fc800078e0002 */
[----:B------:R-:W-:Y:S01]  /*7660*/  IMAD.WIDE.U32 R2, R0, c[0x0][0x300], R2 ;  /* 0x0000c00000027a25 */ /* 0x000fe200078e0002 */
[----:B------:R-:W-:Y:S02]  /*7670*/  SEL R0, R6, RZ, !P2 ;  /* 0x000000ff06007207 */ /* 0x000fe40005000000 */
[----:B------:R-:W-:Y:S02]  /*7680*/  IADD3 R5, R5, UR7, RZ ;  /* 0x0000000705057c10 */ /* 0x000fe4000fffe0ff */
[----:B------:R-:W-:Y:S01]  /*7690*/  SEL R6, R7, RZ, !P2 ;  /* 0x000000ff07067207 */ /* 0x000fe20005000000 */
[C---:B------:R-:W-:Y:S01]  /*76a0*/  IMAD R10, R0.reuse, c[0x0][0x330], RZ ;  /* 0x0000cc00000a7a24 */ /* 0x040fe200078e02ff */
[----:B------:R-:W-:Y:S01]  /*76b0*/  IADD3 R3, R3, UR4, RZ ;  /* 0x0000000403037c10 */ /* 0x000fe2000fffe0ff */
[----:B------:R-:W-:Y:S02]  /*76c0*/  IMAD R0, R0, c[0x0][0x308], RZ ;  /* 0x0000c20000007a24 */ /* 0x000fe400078e02ff */
[----:B------:R-:W-:-:S02]  /*76d0*/  IMAD R10, R6, c[0x0][0x334], R10 ;  /* 0x0000cd00060a7a24 */ /* 0x000fc400078e020a */
[----:B------:R-:W-:-:S04]  /*76e0*/  IMAD.WIDE.U32 R8, R6, c[0x0][0x330], R4 ;  /* 0x0000cc0006087a25 */ /* 0x000fc800078e0004 */
[----:B------:R-:W-:Y:S01]  /*76f0*/  IMAD R0, R6, c[0x0][0x30c], R0 ;  /* 0x0000c30006007a24 */ /* 0x000fe200078e0200 */
[----:B------:R-:W-:Y:S01]  /*7700*/  LEA R4, P1, R8, c[0x0][0x310], 0x2 ;  /* 0x0000c40008047a11 */ /* 0x000fe200078210ff */
[----:B------:R-:W-:-:S04]  /*7710*/  IMAD.WIDE.U32 R6, R6, c[0x0][0x308], R2 ;  /* 0x0000c20006067a25 */ /* 0x000fc800078e0002 */
[----:B------:R-:W-:Y:S01]  /*7720*/  IMAD.IADD R3, R9, 0x1, R10 ;  /* 0x0000000109037824 */ /* 0x000fe200078e020a */
[----:B------:R-:W-:Y:S01]  /*7730*/  LEA R2, P0, R6, c[0x0][0x2e8], 0x2 ;  /* 0x0000ba0006027a11 */ /* 0x000fe200078010ff */
[----:B------:R-:W-:-:S03]  /*7740*/  IMAD.IADD R0, R7, 0x1, R0 ;  /* 0x0000000107007824 */ /* 0x000fc600078e0200 */
        /* <DEDUP_REMOVED lines=131> */
.L_x_2220:
        /* <DEDUP_REMOVED lines=16> */
.L_x_2344:


//--------------------- .text._ZN7cutlass13device_kernelIN5flash32FlashAttnBwdPostprocessConvertdQIN4cute5tupleIJNS3_1CILi128EEES6_EEENS_6half_tEfNS_4arch4Sm80ELi256ENS3_8TiledMMAINS3_8MMA_AtomIJNS3_28SM80_16x8x16_F32F16F16F32_TNEEEENS3_6LayoutINS4_IJNS5_ILi2EEENS5_ILi4EEENS5_ILi1EEEEEENS4_IJSI_SG_NS5_ILi0EEEEEEEENS4_IJNS5_ILi32EEENS5_ILi64EEENS5_ILi16EEEEEEEELb0EEEEEvNT_6ParamsE --------------------------
	.section	.text._ZN7cutlass13device_kernelIN5flash32FlashAttnBwdPostprocessConvertdQIN4cute5tupleIJNS3_1CILi128EEES6_EEENS_6half_tEfNS_4arch4Sm80ELi256ENS3_8TiledMMAINS3_8MMA_AtomIJNS3_28SM80_16x8x16_F32F16F16F32_TNEEEENS3_6LayoutINS4_IJNS5_ILi2EEENS5_ILi4EEENS5_ILi1EEEEEENS4_IJSI_SG_NS5_ILi0EEEEEEEENS4_IJNS5_ILi32EEENS5_ILi64EEENS5_ILi16EEEEEEEELb0EEEEEvNT_6ParamsE,"ax",@progbits
	.sectioninfo	@"SHI_REGISTERS=90"
	.align	128
.text._ZN7cutlass13device_kernelIN5flash32FlashAttnBwdPostprocessConvertdQIN4cute5tupleIJNS3_1CILi128EEES6_EEENS_6half_tEfNS_4arch4Sm80ELi256ENS3_8TiledMMAINS3_8MMA_AtomIJNS3_28SM80_16x8x16_F32F16F16F32_TNEEEENS3_6LayoutINS4_IJNS5_ILi2EEENS5_ILi4EEENS5_ILi1EEEEEENS4_IJSI_SG_NS5_ILi0EEEEEEEENS4_IJNS5_ILi32EEENS5_ILi64EEENS5_ILi16EEEEEEEELb0EEEEEvNT_6ParamsE:
        .type           _ZN7cutlass13device_kernelIN5flash32FlashAttnBwdPostprocessConvertdQIN4cute5tupleIJNS3_1CILi128EEES6_EEENS_6half_tEfNS_4arch4Sm80ELi256ENS3_8TiledMMAINS3_8MMA_AtomIJNS3_28SM80_16x8x16_F32F16F16F32_TNEEEENS3_6LayoutINS4_IJNS5_ILi2EEENS5_ILi4EEENS5_ILi1EEEEEENS4_IJSI_SG_NS5_ILi0EEEEEEEENS4_IJNS5_ILi32EEENS5_ILi64EEENS5_ILi16EEEEEEEELb0EEEEEvNT_6ParamsE,@function
        .size           _ZN7cutlass13device_kernelIN5flash32FlashAttnBwdPostprocessConvertdQIN4cute5tupleIJNS3_1CILi128EEES6_EEENS_6half_tEfNS_4arch4Sm80ELi256ENS3_8TiledMMAINS3_8MMA_AtomIJNS3_28SM80_16x8x16_F32F16F16F32_TNEEEENS3_6LayoutINS4_IJNS5_ILi2EEENS5_ILi4EEENS5_ILi1EEEEEENS4_IJSI_SG_NS5_ILi0EEEEEEEENS4_IJNS5_ILi32EEENS5_ILi64EEENS5_ILi16EEEEEEEELb0EEEEEvNT_6ParamsE,(.L_x_2345 - _ZN7cutlass13device_kernelIN5flash32FlashAttnBwdPostprocessConvertdQIN4cute5tupleIJNS3_1CILi128EEES6_EEENS_6half_tEfNS_4arch4Sm80ELi256ENS3_8TiledMMAINS3_8MMA_AtomIJNS3_28SM80_16x8x16_F32F16F16F32_TNEEEENS3_6LayoutINS4_IJNS5_ILi2EEENS5_ILi4EEENS5_ILi1EEEEEENS4_IJSI_SG_NS5_ILi0EEEEEEEENS4_IJNS5_ILi32EEENS5_ILi64EEENS5_ILi16EEEEEEEELb0EEEEEvNT_6ParamsE)
        .other          _ZN7cutlass13device_kernelIN5flash32FlashAttnBwdPostprocessConvertdQIN4cute5tupleIJNS3_1CILi128EEES6_EEENS_6half_tEfNS_4arch4Sm80ELi256ENS3_8TiledMMAINS3_8MMA_AtomIJNS3_28SM80_16x8x16_F32F16F16F32_TNEEEENS3_6LayoutINS4_IJNS5_ILi2EEENS5_ILi4EEENS5_ILi1EEEEEENS4_IJSI_SG_NS5_ILi0EEEEEEEENS4_IJNS5_ILi32EEENS5_ILi64EEENS5_ILi16EEEEEEEELb0EEEEEvNT_6ParamsE,@"STO_CUDA_ENTRY STV_DEFAULT"
_ZN7cutlass13device_kernelIN5flash32FlashAttnBwdPostprocessConvertdQIN4cute5tupleIJNS3_1CILi128EEES6_EEENS_6half_tEfNS_4arch4Sm80ELi256ENS3_8TiledMMAINS3_8MMA_AtomIJNS3_28SM80_16x8x16_F32F16F16F32_TNEEEENS3_6LayoutINS4_IJNS5_ILi2EEENS5_ILi4EEENS5_ILi1EEEEEENS4_IJSI_SG_NS5_ILi0EEEEEEEENS4_IJNS5_ILi32EEENS5_ILi64EEENS5_ILi16EEEEEEEELb0EEEEEvNT_6ParamsE:
        /* <DEDUP_REMOVED lines=15> */
[----:B-1----:R-:W-:Y:S01]  /*00f0*/  SHF.L.U32 R72, R70, 0x7, RZ ;  /* 0x0000000746487819 */ /* 0x002fe200000006ff */
[----:B------:R-:W-:Y:S05]  /*0100*/  @P0 BRA `(.L_x_2221) ;  /* 0x0000004000000947 */ /* 0x000fea0003800000 */
[----:B0-----:R-:W-:Y:S05]  /*0110*/  @!P1 BRA `(.L_x_2221) ;  /* 0x0000003000009947 */ /* 0x001fea0003800000 */
[----:B------:R-:W2:Y:S04]  /*0120*/  LDG.E R4, [R2.64] ;  /* 0x0000000402047981 */ /* 0x000ea8000c1e1900 */
[----:B-----5:R-:W2:Y:S02]  /*0130*/  LDG.E R75, [R2.64+0x4] ;  /* 0x00000404024b7981 */ /* 0x020ea4000c1e1900 */
[----:B--2---:R-:W-:-:S03]  /*0140*/  IMAD.IADD R75, R75, 0x1, -R4 ;  /* 0x000000014b4b7824 */ /* 0x004fc600078e0a04 */
.L_x_2221:
[----:B0-----:R-:W-:Y:S01]  /*0150*/  ISETP.NE.AND.EX P0, PT, RZ, c[0x0][0x1c4], PT, P2 ;  /* 0x00007100ff007a0c */ /* 0x001fe20003f05320 */
[----:B-----5:R-:W-:Y:S01]  /*0160*/  @P1 IMAD R2, R71, 0x80, R0 ;  /* 0x0000008047021824 */ /* 0x020fe200078e0200 */
[----:B------:R-:W-:-:S13]  /*0170*/  ISETP.LE.AND P2, PT, R75, R72, PT ;  /* 0x000000484b00720c */ /* 0x000fda0003f43270 */
[----:B------:R-:W-:Y:S05]  /*0180*/  @P0 EXIT P2 ;  /* 0x000000000000094d */ /* 0x000fea0001000000 */
[----:B------:R-:W0:Y:S01]  /*0190*/  S2R R73, SR_TID.X ;  /* 0x0000000000497919 */ /* 0x000e220000002100 */
[----:B------:R-:W-:Y:S01]  /*01a0*/  @P1 SHF.R.S32.HI R3, RZ, 0x1f, R2 ;  /* 0x0000001fff031819 */ /* 0x000fe20000011402 */
[----:B------:R-:W-:Y:S01]  /*01b0*/  CS2R R4, SRZ ;  /* 0x0000000000047805 */ /* 0x000fe2000001ff00 */
[----:B------:R-:W-:Y:S01]  /*01c0*/  SHF.L.U32 R7, R70, 0xe, RZ ;  /* 0x0000000e46077819 */ /* 0x000fe200000006ff */
[----:B------:R-:W1:Y:S01]  /*01d0*/  S2R R69, SR_CTAID.Y ;  /* 0x0000000000457919 */ /* 0x000e620000002600 */
[----:B------:R-:W-:Y:S02]  /*01e0*/  @P1 LEA.HI R3, R3, R2, RZ, 0x7 ;  /* 0x0000000203031211 */ /* 0x000fe400078f38ff */
[----:B------:R-:W-:-:S03]  /*01f0*/  SHF.R.S32.HI R9, RZ, 0x1f, R7 ;  /* 0x0000001fff097819 */ /* 0x000fc60000011407 */
[----:B------:R-:W-:-:S05]  /*0200*/  @P1 IMAD.SHL.U32 R3, R3, 0x80, RZ ;  /* 0x0000008003031824 */ /* 0x000fca00078e00ff */
[----:B------:R-:W-:-:S04]  /*0210*/  @P1 LOP3.LUT R3, R3, 0xffffc000, RZ, 0xc0, !PT ;  /* 0xffffc00003031812 */ /* 0x000fc800078ec0ff */
[--C-:B------:R-:W-:Y:S01]  /*0220*/  @P1 SHF.R.S32.HI R5, RZ, 0x1f, R3.reuse ;  /* 0x0000001fff051819 */ /* 0x100fe20000011403 */
[----:B------:R-:W-:Y:S02]  /*0230*/  @P1 IMAD.MOV.U32 R4, RZ, RZ, R3 ;  /* 0x000000ffff041224 */ /* 0x000fe400078e0003 */
[----:B0-----:R-:W-:Y:S01]  /*0240*/  IMAD.SHL.U32 R2, R73, 0x4, RZ ;  /* 0x0000000449027824 */ /* 0x001fe200078e00ff */
[----:B-1----:R-:W-:-:S04]  /*0250*/  SHF.R.S32.HI R3, RZ, 0x1f, R69 ;  /* 0x0000001fff037819 */ /* 0x002fc80000011445 */
[----:B------:R-:W-:Y:S02]  /*0260*/  IADD3 R4, P2, P3, R4, R2, R7 ;  /* 0x0000000204047210 */ /* 0x000fe40007b5e007 */
[----:B------:R-:W-:Y:S01]  /*0270*/  SHF.R.S32.HI R6, RZ, 0x1f, R2 ;  /* 0x0000001fff067819 */ /* 0x000fe20000011402 */
[----:B------:R-:W-:Y:S01]  /*0280*/  IMAD R8, R3, c[0x0][0x178], RZ ;  /* 0x00005e0003087a24 */ /* 0x000fe200078e02ff */
[----:B------:R-:W-:Y:S02]  /*0290*/  SHF.R.S32.HI R2, RZ, 0x1f, R71 ;  /* 0x0000001fff027819 */ /* 0x000fe40000011447 */
[----:B------:R-:W-:Y:S01]  /*02a0*/  IADD3.X R5, R5, R6, R9, P2, P3 ;  /* 0x0000000605057210 */ /* 0x000fe200017e6409 */
[----:B------:R-:W-:Y:S01]  /*02b0*/  IMAD R7, R69, c[0x0][0x17c], R8 ;  /* 0x00005f0045077a24 */ /* 0x000fe200078e0208 */
[----:B------:R-:W-:Y:S02]  /*02c0*/  SEL R2, R2, RZ, !P0 ;  /* 0x000000ff02027207 */ /* 0x000fe40004000000 */
[----:B------:R-:W-:Y:S01]  /*02d0*/  SEL R71, R71, RZ, !P0 ;  /* 0x000000ff47477207 */ /* 0x000fe20004000000 */
[----:B------:R-:W-:-:S04]  /*02e0*/  IMAD.WIDE.U32 R4, R69, c[0x0][0x178], R4 ;  /* 0x00005e0045047a25 */ /* 0x000fc800078e0004 */
[----:B------:R-:W-:Y:S02]  /*02f0*/  IMAD R6, R2, c[0x0][0x180], RZ ;  /* 0x0000600002067a24 */ /* 0x000fe400078e02ff */
[----:B------:R-:W-:Y:S02]  /*0300*/  IMAD.IADD R5, R5, 0x1, R7 ;  /* 0x0000000105057824 */ /* 0x000fe400078e0207 */
[C---:B------:R-:W-:Y:S02]  /*0310*/  IMAD R7, R71.reuse, c[0x0][0x184], R6 ;  /* 0x0000610047077a24 */ /* 0x040fe400078e0206 */
[----:B------:R-:W-:-:S05]  /*0320*/  IMAD.WIDE.U32 R4, R71, c[0x0][0x180], R4 ;  /* 0x0000600047047a25 */ /* 0x000fca00078e0004 */
[----:B------:R-:W-:Y:S02]  /*0330*/  IADD3 R5, R5, R7, RZ ;  /* 0x0000000705057210 */ /* 0x000fe40007ffe0ff */
[----:B------:R-:W-:-:S04]  /*0340*/  LEA R78, P0, R4, c[0x0][0x160], 0x2 ;  /* 0x00005800044e7a11 */ /* 0x000fc800078010ff */
[----:B------:R-:W-:-:S05]  /*0350*/  LEA.HI.X R79, R4, c[0x0][0x164], R5, 0x2, P0 ;  /* 0x00005900044f7a11 */ /* 0x000fca00000f1405 */
[----:B------:R0:W2:Y:S04]  /*0360*/  LDG.E.128 R4, [R78.64] ;  /* 0x000000044e047981 */ /* 0x0000a8000c1e1d00 */
[----:B------:R0:W3:Y:S04]  /*0370*/  LDG.E.128 R8, [R78.64+0x1000] ;  /* 0x001000044e087981 */ /* 0x0000e8000c1e1d00 */
[----:B------:R0:W4:Y:S04]  /*0380*/  LDG.E.128 R12, [R78.64+0x2000] ;  /* 0x002000044e0c7981 */ /* 0x000128000c1e1d00 */
[----:B------:R0:W5:Y:S04]  /*0390*/  LDG.E.128 R16, [R78.64+0x3000] ;  /* 0x003000044e107981 */ /* 0x000168000c1e1d00 */
        /* <DEDUP_REMOVED lines=11> */
[----:B------:R0:W5:Y:S01]  /*0450*/  LDG.E.128 R64, [R78.64+0xf000] ;  /* 0x00f000044e407981 */ /* 0x000162000c1e1d00 */
[----:B------:R-:W-:Y:S01]  /*0460*/  SHF.R.S32.HI R68, RZ, 0x1f, R73 ;  /* 0x0000001fff447819 */ /* 0x000fe20000011449 */
[----:B------:R-:W-:Y:S01]  /*0470*/  IMAD.IADD R72, R75, 0x1, -R72 ;  /* 0x000000014b487824 */ /* 0x000fe200078e0a48 */
[----:B------:R-:W-:Y:S01]  /*0480*/  BSSY B0, `(.L_x_2222) ;  /* 0x0000136000007945 */ /* 0x000fe20003800000 */
[----:B------:R-:W-:Y:S01]  /*0490*/  IMAD R2, R2, c[0x0][0x1b0], RZ ;  /* 0x00006c0002027a24 */ /* 0x000fe200078e02ff */
[----:B------:R-:W-:-:S02]  /*04a0*/  LEA.HI R81, R68, R73, RZ, 0x5 ;  /* 0x0000004944517211 */ /* 0x000fc400078f28ff */
[CC--:B------:R-:W-:Y:S02]  /*04b0*/  LEA.HI R80, R68.reuse, R73.reuse, RZ, 0x2 ;  /* 0x0000004944507211 */ /* 0x0c0fe400078f10ff */
[----:B------:R-:W-:Y:S02]  /*04c0*/  SHF.R.S32.HI R84, RZ, 0x5, R81 ;  /* 0x00000005ff547819 */ /* 0x000fe40000011451 */
[--C-:B0-----:R-:W-:Y:S02]  /*04d0*/  SHF.R.S32.HI R78, RZ, 0x2, R80.reuse ;  /* 0x00000002ff4e7819 */ /* 0x101fe40000011450 */
[----:B------:R-:W-:Y:S02]  /*04e0*/  LEA.HI R83, R81, R84, RZ, 0x1 ;  /* 0x0000005451537211 */ /* 0x000fe400078f08ff */
[----:B------:R-:W-:Y:S02]  /*04f0*/  SHF.R.S32.HI R81, RZ, 0x1f, R80 ;  /* 0x0000001fff517819 */ /* 0x000fe40000011450 */
[----:B------:R-:W-:-:S02]  /*0500*/  LEA.HI R74, R68, R73, RZ, 0x7 ;  /* 0x00000049444a7211 */ /* 0x000fc400078f38ff */
[----:B------:R-:W-:Y:S02]  /*0510*/  LEA.HI R81, R81, R78, RZ, 0x3 ;  /* 0x0000004e51517211 */ /* 0x000fe400078f18ff */
[----:B------:R-:W-:Y:S01]  /*0520*/  LEA.HI R82, R68, R73, RZ, 0x6 ;  /* 0x0000004944527211 */ /* 0x000fe200078f30ff */
[----:B------:R-:W-:Y:S01]  /*0530*/  IMAD.SHL.U32 R77, R74, 0x10, RZ ;  /* 0x000000104a4d7824 */ /* 0x000fe200078e00ff */
[----:B------:R-:W-:Y:S02]  /*0540*/  LOP3.LUT R76, R80, 0x7ffffffc, RZ, 0xc0, !PT ;  /* 0x7ffffffc504c7812 */ /* 0x000fe400078ec0ff */
[----:B------:R-:W-:Y:S02]  /*0550*/  LOP3.LUT R81, R81, 0xfffffff8, RZ, 0xc0, !PT ;  /* 0xfffffff851517812 */ /* 0x000fe400078ec0ff */
[----:B------:R-:W-:Y:S01]  /*0560*/  SHF.R.S32.HI R79, RZ, 0x6, R82 ;  /* 0x00000006ff4f7819 */ /* 0x000fe20000011452 */
[----:B------:R-:W-:Y:S01]  /*0570*/  IMAD.IADD R76, R73, 0x1, -R76 ;  /* 0x00000001494c7824 */ /* 0x000fe200078e0a4c */
[----:B------:R-:W-:Y:S01]  /*0580*/  LOP3.LUT R77, R77, 0xfffff800, RZ, 0xc0, !PT ;  /* 0xfffff8004d4d7812 */ /* 0x000fe200078ec0ff */
[----:B------:R-:W-:Y:S01]  /*0590*/  IMAD.IADD R80, R78, 0x1, -R81 ;  /* 0x000000014e507824 */ /* 0x000fe200078e0a51 */
[----:B------:R-:W-:-:S02]  /*05a0*/  LEA.HI R82, R82, R79, RZ, 0x1 ;  /* 0x0000004f52527211 */ /* 0x000fc400078f08ff */
[----:B------:R-:W-:Y:S01]  /*05b0*/  LOP3.LUT R83, R83, 0xfffffe, RZ, 0xc0, !PT ;  /* 0x00fffffe53537812 */ /* 0x000fe200078ec0ff */
[----:B------:R-:W-:Y:S01]  /*05c0*/  IMAD R76, R76, 0x2, R77 ;  /* 0x000000024c4c7824 */ /* 0x000fe200078e024d */
[----:B------:R-:W-:Y:S02]  /*05d0*/  LEA.HI R77, R68, R73, RZ, 0x4 ;  /* 0x00000049444d7211 */ /* 0x000fe400078f20ff */
[----:B------:R-:W-:Y:S02]  /*05e0*/  LOP3.LUT R82, R82, 0xfffffffe, RZ, 0xc0, !PT ;  /* 0xfffffffe52527812 */ /* 0x000fe400078ec0ff */
[--C-:B------:R-:W-:Y:S02]  /*05f0*/  SHF.R.S32.HI R68, RZ, 0x4, R77.reuse ;  /* 0x00000004ff447819 */ /* 0x100fe4000001144d */
[----:B------:R-:W-:Y:S01]  /*0600*/  SHF.R.S32.HI R85, RZ, 0x1f, R77 ;  /* 0x0000001fff557819 */ /* 0x000fe2000001144d */
[----:B------:R-:W-:Y:S01]  /*0610*/  IMAD.IADD R78, R79, 0x1, -R82 ;  /* 0x000000014f4e7824 */ /* 0x000fe200078e0a52 */
[----:B------:R-:W-:-:S02]  /*0620*/  IADD3 R83, R84, -R83, RZ ;  /* 0x8000005354537210 */ /* 0x000fc40007ffe0ff */
[----:B------:R-:W-:Y:S02]  /*0630*/  LEA.HI R85, R85, R68, RZ, 0x2 ;  /* 0x0000004455557211 */ /* 0x000fe400078f10ff */
[----:B------:R-:W-:Y:S02]  /*0640*/  LEA R76, R83, R76, 0x8 ;  /* 0x0000004c534c7211 */ /* 0x000fe400078e40ff */
[----:B------:R-:W-:Y:S02]  /*0650*/  LOP3.LUT R85, R85, 0xffffffc, RZ, 0xc0, !PT ;  /* 0x0ffffffc55557812 */ /* 0x000fe400078ec0ff */
[----:B------:R-:W-:Y:S02]  /*0660*/  LOP3.LUT R87, R74, 0xffffff80, RZ, 0xc0, !PT ;  /* 0xffffff804a577812 */ /* 0x000fe400078ec0ff */
[----:B------:R-:W-:Y:S01]  /*0670*/  IMNMX R72, R72, 0x80, PT ;  /* 0x0000008048487817 */ /* 0x000fe20003800200 */
[----:B------:R-:W-:-:S04]  /*0680*/  IMAD.IADD R74, R68, 0x1, -R85 ;  /* 0x00000001444a7824 */ /* 0x000fc800078e0a55 */
[----:B------:R-:W-:Y:S01]  /*0690*/  IMAD R74, R74, 0x10, R87 ;  /* 0x000000104a4a7824 */ /* 0x000fe200078e0257 */
[----:B--2---:R0:W-:Y:S04]  /*06a0*/  STS.128 [R73.X16], R4 ;  /* 0x0000000449007388 */ /* 0x0041e8000000cc00 */
[----:B---3--:R1:W-:Y:S04]  /*06b0*/  STS.128 [R73.X16+0x1000], R8 ;  /* 0x0010000849007388 */ /* 0x0083e8000000cc00 */
[----:B----4-:R2:W-:Y:S04]  /*06c0*/  STS.128 [R73.X16+0x2000], R12 ;  /* 0x0020000c49007388 */ /* 0x0105e8000000cc00 */
[----:B-----5:R-:W-:Y:S04]  /*06d0*/  STS.128 [R73.X16+0x3000], R16 ;  /* 0x0030001049007388 */ /* 0x020fe8000000cc00 */
[----:B------:R3:W-:Y:S01]  /*06e0*/  STS.128 [R73.X16+0x4000], R20 ;  /* 0x0040001449007388 */ /* 0x0007e2000000cc00 */
[----:B0-----:R-:W-:-:S02]  /*06f0*/  SHF.R.S32.HI R5, RZ, 0x1f, R80 ;  /* 0x0000001fff057819 */ /* 0x001fc40000011450 */
[----:B------:R-:W-:Y:S01]  /*0700*/  LOP3.LUT R6, R77, 0xfffffff0, RZ, 0xc0, !PT ;  /* 0xfffffff04d067812 */ /* 0x000fe200078ec0ff */
[----:B------:R0:W-:Y:S01]  /*0710*/  STS.128 [R73.X16+0x5000], R24 ;  /* 0x0050001849007388 */ /* 0x0001e2000000cc00 */
[----:B------:R-:W-:-:S03]  /*0720*/  LEA.HI R4, R5, R80, RZ, 0x2 ;  /* 0x0000005005047211 */ /* 0x000fc600078f10ff */
[----:B------:R4:W-:Y:S01]  /*0730*/  STS.128 [R73.X16+0x6000], R28 ;  /* 0x0060001c49007388 */ /* 0x0009e2000000cc00 */
[----:B-1----:R-:W-:Y:S01]  /*0740*/  IMAD.IADD R10, R73, 0x1, -R6 ;  /* 0x00000001490a7824 */ /* 0x002fe200078e0a06 */
[----:B------:R-:W-:Y:S01]  /*0750*/  LOP3.LUT R11, R4, 0x7fffffc, RZ, 0xc0, !PT ;  /* 0x07fffffc040b7812 */ /* 0x000fe200078ec0ff */
[----:B--2---:R-:W-:Y:S01]  /*0760*/  IMAD.SHL.U32 R12, R78, 0x40, RZ ;  /* 0x000000404e0c7824 */ /* 0x004fe200078e00ff */
[----:B------:R1:W-:Y:S01]  /*0770*/  STS.128 [R73.X16+0x7000], R32 ;  /* 0x0070002049007388 */ /* 0x0003e2000000cc00 */
[----:B------:R-:W-:Y:S02]  /*0780*/  IMAD.SHL.U32 R6, R4, 0x10, RZ ;  /* 0x0000001004067824 */ /* 0x000fe400078e00ff */
[----:B------:R-:W-:Y:S01]  /*0790*/  IMAD.SHL.U32 R4, R10, 0x8, RZ ;  /* 0x000000080a047824 */ /* 0x000fe200078e00ff */
[----:B------:R-:W-:Y:S01]  /*07a0*/  STS.128 [R73.X16+0x8000], R36 ;  /* 0x0080002449007388 */ /* 0x000fe2000000cc00 */
[----:B---3--:R-:W-:Y:S01]  /*07b0*/  IADD3 R21, R80, -R11, RZ ;  /* 0x8000000b50157210 */ /* 0x008fe20007ffe0ff */
[----:B------:R-:W-:Y:S01]  /*07c0*/  IMAD.SHL.U32 R11, R78, 0x8, RZ ;  /* 0x000000084e0b7824 */ /* 0x000fe200078e00ff */
[----:B------:R-:W-:Y:S01]  /*07d0*/  LOP3.LUT R13, R12, 0x40, RZ, 0xc0, !PT ;  /* 0x000000400c0d7812 */ /* 0x000fe200078ec0ff */
[----:B------:R-:W-:Y:S01]  /*07e0*/  STS.128 [R73.X16+0x9000], R40 ;  /* 0x0090002849007388 */ /* 0x000fe2000000cc00 */
[----:B------:R-:W-:-:S02]  /*07f0*/  LOP3.LUT R6, R6, 0x40, RZ, 0xc0, !PT ;  /* 0x0000004006067812 */ /* 0x000fc400078ec0ff */
[----:B------:R-:W-:Y:S01]  /*0800*/  LEA.HI R22, R10, R10, RZ, 0x1 ;  /* 0x0000000a0a167211 */ /* 0x000fe200078f08ff */
[----:B------:R-:W-:Y:S01]  /*0810*/  STS.128 [R73.X16+0xa000], R44 ;  /* 0x00a0002c49007388 */ /* 0x000fe2000000cc00 */
[----:B0-----:R-:W-:Y:S01]  /*0820*/  LOP3.LUT R24, R13, 0x8, R4, 0xf8, !PT ;  /* 0x000000080d187812 */ /* 0x001fe200078ef804 */
[----:B----4-:R-:W-:Y:S01]  /*0830*/  IMAD R31, R21, 0x10, R76 ;  /* 0x00000010151f7824 */ /* 0x010fe200078e024c */
[----:B------:R-:W-:Y:S01]  /*0840*/  SHF.R.U32.HI R25, RZ, 0x3, R13 ;  /* 0x00000003ff197819 */ /* 0x000fe2000001160d */
[----:B------:R-:W-:Y:S01]  /*0850*/  STS.128 [R73.X16+0xb000], R48 ;  /* 0x00b0003049007388 */ /* 0x000fe2000000cc00 */
[----:B------:R-:W-:Y:S02]  /*0860*/  LOP3.LUT R20, R6, 0x8, R11, 0xf8, !PT ;  /* 0x0000000806147812 */ /* 0x000fe400078ef80b */
[----:B-1----:R-:W-:Y:S01]  /*0870*/  LOP3.LUT R32, R24, R25, RZ, 0x3c, !PT ;  /* 0x0000001918207212 */ /* 0x002fe200078e3cff */
[----:B------:R-:W-:Y:S01]  /*0880*/  STS.128 [R73.X16+0xc000], R52 ;  /* 0x00c0003449007388 */ /* 0x000fe2000000cc00 */
[----:B------:R-:W-:-:S02]  /*0890*/  SHF.R.U32.HI R23, RZ, 0x3, R6 ;  /* 0x00000003ff177819 */ /* 0x000fc40000011606 */
[----:B------:R-:W-:Y:S01]  /*08a0*/  SHF.L.U32 R22, R22, 0xa, RZ ;  /* 0x0000000a16167819 */ /* 0x000fe200000006ff */
[----:B------:R-:W-:Y:S01]  /*08b0*/  STS.128 [R73.X16+0xd000], R56 ;  /* 0x00d0003849007388 */ /* 0x000fe2000000cc00 */
[----:B------:R-:W-:Y:S02]  /*08c0*/  LOP3.LUT R30, R20, R23, RZ, 0x3c, !PT ;  /* 0x00000017141e7212 */ /* 0x000fe400078e3cff */
[----:B------:R-:W-:Y:S01]  /*08d0*/  LOP3.LUT R33, R22, 0x7ffff800, RZ, 0xc0, !PT ;  /* 0x7ffff80016217812 */ /* 0x000fe200078ec0ff */
[----:B------:R-:W-:Y:S01]  /*08e0*/  STS.128 [R73.X16+0xe000], R60 ;  /* 0x00e0003c49007388 */ /* 0x000fe2000000cc00 */
[----:B------:R-:W-:Y:S02]  /*08f0*/  ISETP.GE.AND P0, PT, R4, c[0x0][0x194], PT ;  /* 0x0000650004007a0c */ /* 0x000fe40003f06270 */
[----:B------:R-:W-:Y:S01]  /*0900*/  IADD3 R74, R32, R74, R33 ;  /* 0x0000004a204a7210 */ /* 0x000fe20007ffe021 */
[----:B------:R-:W-:Y:S04]  /*0910*/  STS.128 [R73.X16+0xf000], R64 ;  /* 0x00f0004049007388 */ /* 0x000fe8000000cc00 */
[----:B------:R-:W-:Y:S06]  /*0920*/  BAR.SYNC.DEFER_BLOCKING 0x0 ;  /* 0x0000000000007b1d */ /* 0x000fec0000010000 */
[----:B------:R-:W0:Y:S04]  /*0930*/  LDS R5, [R73.X4] ;  /* 0x0000000049057984 */ /* 0x000e280000004800 */
        /* <DEDUP_REMOVED lines=10> */
[----:B0-----:R-:W-:-:S02]  /*09e0*/  FMUL.FTZ R6, R5, c[0x0][0x1b8] ;  /* 0x00006e0005067a20 */ /* 0x001fc40000410000 */
[----:B------:R-:W-:Y:S01]  /*09f0*/  IMAD.IADD R5, R30, 0x1, R31 ;  /* 0x000000011e057824 */ /* 0x000fe200078e021f */
[----:B------:R-:W0:Y:S01]  /*0a00*/  LDS R17, [R73.X4+0x2c00] ;  /* 0x002c000049117984 */ /* 0x000e220000004800 */
[----:B-1----:R-:W-:-:S03]  /*0a10*/  FMUL.FTZ R7, R7, c[0x0][0x1b8] ;  /* 0x00006e0007077a20 */ /* 0x002fc60000410000 */
[----:B------:R-:W1:Y:S01]  /*0a20*/  LDS R24, [R73.X4+0x4800] ;  /* 0x0048000049187984 */ /* 0x000e620000004800 */
[----:B--2---:R-:W-:Y:S01]  /*0a30*/  FMUL.FTZ R8, R8, c[0x0][0x1b8] ;  /* 0x00006e0008087a20 */ /* 0x004fe20000410000 */
[----:B------:R-:W-:Y:S02]  /*0a40*/  F2FP.PACK_AB R6, R7, R6 ;  /* 0x000000060706723e */ /* 0x000fe400000000ff */
[----:B------:R-:W2:Y:S01]  /*0a50*/  LDS R25, [R73.X4+0x4c00] ;  /* 0x004c000049197984 */ /* 0x000ea20000004800 */
[----:B---3--:R-:W-:-:S03]  /*0a60*/  FMUL.FTZ R9, R9, c[0x0][0x1b8] ;  /* 0x00006e0009097a20 */ /* 0x008fc60000410000 */
[----:B------:R-:W3:Y:S02]  /*0a70*/  LDS R26, [R73.X4+0x5000] ;  /* 0x00500000491a7984 */ /* 0x000ee40000004800 */
[----:B------:R-:W-:Y:S01]  /*0a80*/  F2FP.PACK_AB R7, R9, R8 ;  /* 0x000000080907723e */ /* 0x000fe200000000ff */
[----:B----4-:R-:W-:Y:S01]  /*0a90*/  FMUL.FTZ R8, R10, c[0x0][0x1b8] ;  /* 0x00006e000a087a20 */ /* 0x010fe20000410000 */
[----:B------:R-:W4:Y:S01]  /*0aa0*/  LDS R27, [R73.X4+0x5400] ;  /* 0x00540000491b7984 */ /* 0x000f220000004800 */
[----:B-----5:R-:W-:-:S03]  /*0ab0*/  FMUL.FTZ R11, R11, c[0x0][0x1b8] ;  /* 0x00006e000b0b7a20 */ /* 0x020fc60000410000 */
[----:B------:R-:W5:Y:S01]  /*0ac0*/  LDS R28, [R73.X4+0x5800] ;  /* 0x00580000491c7984 */ /* 0x000f620000004800 */
[----:B------:R-:W-:Y:S01]  /*0ad0*/  FMUL.FTZ R9, R12, c[0x0][0x1b8] ;  /* 0x00006e000c097a20 */ /* 0x000fe20000410000 */
[----:B------:R-:W-:Y:S01]  /*0ae0*/  F2FP.PACK_AB R8, R11, R8 ;  /* 0x000000080b08723e */ /* 0x000fe200000000ff */
[----:B------:R-:W-:Y:S01]  /*0af0*/  FMUL.FTZ R10, R13, c[0x0][0x1b8] ;  /* 0x00006e000d0a7a20 */ /* 0x000fe20000410000 */
[----:B------:R-:W5:Y:S01]  /*0b00*/  LDS R18, [R73.X4+0x3000] ;  /* 0x0030000049127984 */ /* 0x000f620000004800 */
[----:B------:R-:W-:-:S03]  /*0b10*/  FMUL.FTZ R14, R14, c[0x0][0x1b8] ;  /* 0x00006e000e0e7a20 */ /* 0x000fc60000410000 */
[----:B------:R-:W5:Y:S01]  /*0b20*/  LDS R19, [R73.X4+0x3400] ;  /* 0x0034000049137984 */ /* 0x000f620000004800 */
[----:B------:R-:W-:Y:S01]  /*0b30*/  F2FP.PACK_AB R9, R10, R9 ;  /* 0x000000090a09723e */ /* 0x000fe200000000ff */
[----:B------:R-:W-:Y:S02]  /*0b40*/  FMUL.FTZ R15, R15, c[0x0][0x1b8] ;  /* 0x00006e000f0f7a20 */ /* 0x000fe40000410000 */
[----:B------:R-:W5:Y:S01]  /*0b50*/  LDS R20, [R73.X4+0x3800] ;  /* 0x0038000049147984 */ /* 0x000f620000004800 */
[----:B------:R-:W-:-:S03]  /*0b60*/  FMUL.FTZ R16, R16, c[0x0][0x1b8] ;  /* 0x00006e0010107a20 */ /* 0x000fc60000410000 */
[----:B------:R-:W5:Y:S01]  /*0b70*/  LDS R21, [R73.X4+0x3c00] ;  /* 0x003c000049157984 */ /* 0x000f620000004800 */
[----:B------:R-:W-:Y:S01]  /*0b80*/  F2FP.PACK_AB R10, R15, R14 ;  /* 0x0000000e0f0a723e */ /* 0x000fe200000000ff */
[----:B0-----:R-:W-:Y:S02]  /*0b90*/  FMUL.FTZ R17, R17, c[0x0][0x1b8] ;  /* 0x00006e0011117a20 */ /* 0x001fe40000410000 */
[----:B------:R-:W0:Y:S01]  /*0ba0*/  LDS R29, [R73.X4+0x5c00] ;  /* 0x005c0000491d7984 */ /* 0x000e220000004800 */
[----:B-1----:R-:W-:-:S03]  /*0bb0*/  FMUL.FTZ R15, R24, c[0x0][0x1b8] ;  /* 0x00006e00180f7a20 */ /* 0x002fc60000410000 */
[----:B------:R-:W1:Y:S01]  /*0bc0*/  LDS R22, [R73.X4+0x4000] ;  /* 0x0040000049167984 */ /* 0x000e620000004800 */
[----:B------:R-:W-:Y:S01]  /*0bd0*/  F2FP.PACK_AB R11, R17, R16 ;  /* 0x00000010110b723e */ /* 0x000fe200000000ff */
[----:B--2---:R-:W-:Y:S02]  /*0be0*/  FMUL.FTZ R16, R25, c[0x0][0x1b8] ;  /* 0x00006e0019107a20 */ /* 0x004fe40000410000 */
[----:B------:R-:W2:Y:S01]  /*0bf0*/  LDS R23, [R73.X4+0x4400] ;  /* 0x0044000049177984 */ /* 0x000ea20000004800 */
[----:B---3--:R-:W-:-:S03]  /*0c00*/  FMUL.FTZ R26, R26, c[0x0][0x1b8] ;  /* 0x00006e001a1a7a20 */ /* 0x008fc60000410000 */
[----:B------:R-:W3:Y:S01]  /*0c10*/  LDS R30, [R73.X4+0x6000] ;  /* 0x00600000491e7984 */ /* 0x000ee20000004800 */
[----:B------:R-:W-:Y:S01]  /*0c20*/  F2FP.PACK_AB R15, R16, R15 ;  /* 0x0000000f100f723e */ /* 0x000fe200000000ff */
[----:B----4-:R-:W-:Y:S02]  /*0c30*/  FMUL.FTZ R27, R27, c[0x0][0x1b8] ;  /* 0x00006e001b1b7a20 */ /* 0x010fe40000410000 */
[----:B------:R-:W4:Y:S01]  /*0c40*/  LDS R31, [R73.X4+0x6400] ;  /* 0x00640000491f7984 */ /* 0x000f220000004800 */
[----:B-----5:R-:W-:-:S03]  /*0c50*/  FMUL.FTZ R17, R28, c[0x0][0x1b8] ;  /* 0x00006e001c117a20 */ /* 0x020fc60000410000 */
[----:B------:R-:W5:Y:S01]  /*0c60*/  LDS R32, [R73.X4+0x6800] ;  /* 0x0068000049207984 */ /* 0x000f620000004800 */
[----:B------:R-:W-:-:S03]  /*0c70*/  F2FP.PACK_AB R16, R27, R26 ;  /* 0x0000001a1b10723e */ /* 0x000fc600000000ff */
        /* <DEDUP_REMOVED lines=18> */
[----:B---3--:R-:W-:Y:S01]  /*0da0*/  FMUL.FTZ R18, R30, c[0x0][0x1b8] ;  /* 0x00006e001e127a20 */ /* 0x008fe20000410000 */
[----:B------:R-:W-:Y:S01]  /*0db0*/  F2FP.PACK_AB R14, R23, R22 ;  /* 0x00000016170e723e */ /* 0x000fe200000000ff */
[----:B----4-:R-:W-:Y:S01]  /*0dc0*/  FMUL.FTZ R31, R31, c[0x0][0x1b8] ;  /* 0x00006e001f1f7a20 */ /* 0x010fe20000410000 */
[----:B------:R-:W3:Y:S01]  /*0dd0*/  LDS R47, [R73.X4+0xb400] ;  /* 0x00b40000492f7984 */ /* 0x000ee20000004800 */
[----:B-----5:R-:W-:-:S03]  /*0de0*/  FMUL.FTZ R19, R32, c[0x0][0x1b8] ;  /* 0x00006e0020137a20 */ /* 0x020fc60000410000 */
[----:B------:R-:W-:Y:S01]  /*0df0*/  F2FP.PACK_AB R18, R31, R18 ;  /* 0x000000121f12723e */ /* 0x000fe200000000ff */
[----:B------:R-:W4:Y:S01]  /*0e00*/  LDS R38, [R73.X4+0x8c00] ;  /* 0x008c000049267984 */ /* 0x000f220000004800 */
        /* <DEDUP_REMOVED lines=15> */
[----:B-1----:R-:W-:-:S03]  /*0f00*/  FMUL.FTZ R32, R26, c[0x0][0x1b8] ;  /* 0x00006e001a207a20 */ /* 0x002fc60000410000 */
[----:B------:R-:W1:Y:S01]  /*0f10*/  LDS R44, [R73.X4+0xa400] ;  /* 0x00a40000492c7984 */ /* 0x000e620000004800 */
[----:B--2---:R-:W-:Y:S01]  /*0f20*/  FMUL.FTZ R31, R28, c[0x0][0x1b8] ;  /* 0x00006e001c1f7a20 */ /* 0x004fe20000410000 */
[----:B------:R-:W-:Y:S02]  /*0f30*/  F2FP.PACK_AB R27, R32, R27 ;  /* 0x0000001b201b723e */ /* 0x000fe400000000ff */
[----:B------:R-:W2:Y:S01]  /*0f40*/  LDS R45, [R73.X4+0xa800] ;  /* 0x00a80000492d7984 */ /* 0x000ea20000004800 */
[----:B---3--:R-:W-:-:S03]  /*0f50*/  FMUL.FTZ R32, R47, c[0x0][0x1b8] ;  /* 0x00006e002f207a20 */ /* 0x008fc60000410000 */
[----:B------:R-:W3:Y:S04]  /*0f60*/  LDS R46, [R73.X4+0xac00] ;  /* 0x00ac0000492e7984 */ /* 0x000ee80000004800 */
[----:B------:R-:W3:Y:S01]  /*0f70*/  LDS R34, [R73.X4+0xb800] ;  /* 0x00b8000049227984 */ /* 0x000ee20000004800 */
[----:B----4-:R-:W-:-:S03]  /*0f80*/  FMUL.FTZ R38, R38, c[0x0][0x1b8] ;  /* 0x00006e0026267a20 */ /* 0x010fc60000410000 */
[----:B------:R-:W4:Y:S01]  /*0f90*/  LDS R35, [R73.X4+0xbc00] ;  /* 0x00bc000049237984 */ /* 0x000f220000004800 */
[----:B-----5:R-:W-:Y:S01]  /*0fa0*/  FMUL.FTZ R33, R33, c[0x0][0x1b8] ;  /* 0x00006e0021217a20 */ /* 0x020fe20000410000 */
[----:B------:R-:W-:Y:S02]  /*0fb0*/  F2FP.PACK_AB R31, R38, R31 ;  /* 0x0000001f261f723e */ /* 0x000fe400000000ff */
        /* <DEDUP_REMOVED lines=21> */
[----:B------:R-:W-:Y:S01]  /*1110*/  FMUL.FTZ R34, R34, c[0x0][0x1b8] ;  /* 0x00006e0022227a20 */ /* 0x000fe20000410000 */
        /* <DEDUP_REMOVED lines=17> */
[----:B0-----:R-:W-:Y:S02]  /*1230*/  FMUL.FTZ R37, R37, c[0x0][0x1b8] ;  /* 0x00006e0025257a20 */ /* 0x001fe40000410000 */
[----:B-1----:R-:W-:-:S03]  /*1240*/  FMUL.FTZ R52, R52, c[0x0][0x1b8] ;  /* 0x00006e0034347a20 */ /* 0x002fc60000410000 */
[----:B------:R-:W-:Y:S01]  /*1250*/  F2FP.PACK_AB R36, R37, R36 ;  /* 0x000000242524723e */ /* 0x000fe200000000ff */
[----:B--2---:R-:W-:Y:S02]  /*1260*/  FMUL.FTZ R53, R53, c[0x0][0x1b8] ;  /* 0x00006e0035357a20 */ /* 0x004fe40000410000 */
[----:B---3--:R-:W-:-:S03]  /*1270*/  FMUL.FTZ R30, R30, c[0x0][0x1b8] ;  /* 0x00006e001e1e7a20 */ /* 0x008fc60000410000 */
[----:B------:R-:W-:Y:S01]  /*1280*/  F2FP.PACK_AB R52, R53, R52 ;  /* 0x000000343534723e */ /* 0x000fe200000000ff */
[----:B------:R-:W-:Y:S02]  /*1290*/  FMUL.FTZ R29, R29, c[0x0][0x1b8] ;  /* 0x00006e001d1d7a20 */ /* 0x000fe40000410000 */
[----:B----4-:R-:W-:-:S03]  /*12a0*/  FMUL.FTZ R24, R24, c[0x0][0x1b8] ;  /* 0x00006e0018187a20 */ /* 0x010fc60000410000 */
[----:B------:R-:W-:Y:S01]  /*12b0*/  F2FP.PACK_AB R29, R29, R30 ;  /* 0x0000001e1d1d723e */ /* 0x000fe200000000ff */
[----:B-----5:R-:W-:Y:S02]  /*12c0*/  FMUL.FTZ R23, R23, c[0x0][0x1b8] ;  /* 0x00006e0017177a20 */ /* 0x020fe40000410000 */
[----:B------:R-:W-:-:S03]  /*12d0*/  FMUL.FTZ R22, R22, c[0x0][0x1b8] ;  /* 0x00006e0016167a20 */ /* 0x000fc60000410000 */
[----:B------:R-:W-:Y:S01]  /*12e0*/  F2FP.PACK_AB R23, R23, R24 ;  /* 0x000000181717723e */ /* 0x000fe200000000ff */
[----:B------:R-:W-:Y:S01]  /*12f0*/  FMUL.FTZ R33, R28, c[0x0][0x1b8] ;  /* 0x00006e001c217a20 */ /* 0x000fe20000410000 */
[----:B------:R-:W-:Y:S02]  /*1300*/  SHF.L.U32 R28, R5, 0x1, RZ ;  /* 0x00000001051c7819 */ /* 0x000fe400000006ff */
[----:B------:R-:W-:Y:S01]  /*1310*/  IADD3 R5, R68, 0x10, RZ ;  /* 0x0000001044057810 */ /* 0x000fe20007ffe0ff */
[----:B------:R-:W-:Y:S01]  /*1320*/  FMUL.FTZ R25, R25, c[0x0][0x1b8] ;  /* 0x00006e0019197a20 */ /* 0x000fe20000410000 */
[----:B------:R-:W-:Y:S01]  /*1330*/  F2FP.PACK_AB R22, R33, R22 ;  /* 0x000000162116723e */ /* 0x000fe200000000ff */
[----:B------:R0:W-:Y:S01]  /*1340*/  STS [R28+0x10000], R6 ;  /* 0x010000061c007388 */ /* 0x0001e20000000800 */
[----:B------:R-:W-:Y:S01]  /*1350*/  ISETP.GE.OR P4, PT, R5, R72, P0 ;  /* 0x000000480500720c */ /* 0x000fe20000786670 */
[----:B------:R-:W-:Y:S01]  /*1360*/  FMUL.FTZ R26, R26, c[0x0][0x1b8] ;  /* 0x00006e001a1a7a20 */ /* 0x000fe20000410000 */
[----:B------:R-:W-:Y:S01]  /*1370*/  SHF.R.S32.HI R5, RZ, 0x1f, R4 ;  /* 0x0000001fff057819 */ /* 0x000fe20000011404 */
[----:B------:R1:W-:Y:S03]  /*1380*/  STS [R28+0x10100], R7 ;  /* 0x010100071c007388 */ /* 0x0003e60000000800 */
[----:B------:R-:W-:Y:S01]  /*1390*/  F2FP.PACK_AB R25, R26, R25 ;  /* 0x000000191a19723e */ /* 0x000fe200000000ff */
[----:B------:R2:W-:Y:S01]  /*13a0*/  STS [R28+0x12000], R14 ;  /* 0x0120000e1c007388 */ /* 0x0005e20000000800 */
[----:B0-----:R-:W-:-:S03]  /*13b0*/  IMAD.SHL.U32 R6, R74, 0x2, RZ ;  /* 0x000000024a067824 */ /* 0x001fc600078e00ff */
[----:B------:R0:W-:Y:S01]  /*13c0*/  STS [R28+0x12100], R15 ;  /* 0x0121000f1c007388 */ /* 0x0001e20000000800 */
[----:B-1----:R-:W-:-:S03]  /*13d0*/  IADD3 R7, R68, 0x20, RZ ;  /* 0x0000002044077810 */ /* 0x002fc60007ffe0ff */
[----:B------:R-:W-:Y:S01]  /*13e0*/  STS [R28+0x10400], R8 ;  /* 0x010400081c007388 */ /* 0x000fe20000000800 */
[----:B--2---:R-:W-:Y:S01]  /*13f0*/  IMAD R14, R3, c[0x0][0x1a8], RZ ;  /* 0x00006a00030e7a24 */ /* 0x004fe200078e02ff */
[-C--:B------:R-:W-:Y:S02]  /*1400*/  ISETP.GE.OR P3, PT, R7, R72.reuse, P0 ;  /* 0x000000480700720c */ /* 0x080fe40000766670 */
[----:B------:R-:W-:Y:S01]  /*1410*/  STS [R28+0x10500], R9 ;  /* 0x010500091c007388 */ /* 0x000fe20000000800 */
[----:B------:R-:W-:Y:S01]  /*1420*/  IADD3 R3, R68, 0x30, RZ ;  /* 0x0000003044037810 */ /* 0x000fe20007ffe0ff */
[C---:B------:R-:W-:Y:S02]  /*1430*/  IMAD R7, R69.reuse, c[0x0][0x1ac], R14 ;  /* 0x00006b0045077a24 */ /* 0x040fe400078e020e */
[----:B------:R-:W-:Y:S01]  /*1440*/  STS [R28+0x12400], R16 ;  /* 0x012400101c007388 */ /* 0x000fe20000000800 */
[----:B0-----:R-:W-:Y:S01]  /*1450*/  IMAD.WIDE.U32 R14, R69, c[0x0][0x1a8], R4 ;  /* 0x00006a00450e7a25 */ /* 0x001fe200078e0004 */
[----:B------:R-:W-:-:S02]  /*1460*/  ISETP.GE.OR P2, PT, R3, R72, P0 ;  /* 0x000000480300720c */ /* 0x000fc40000746670 */
[----:B------:R-:W-:Y:S01]  /*1470*/  STS [R28+0x12500], R17 ;  /* 0x012500111c007388 */ /* 0x000fe20000000800 */
[----:B------:R-:W-:Y:S01]  /*1480*/  IADD3 R3, R68, 0x50, RZ ;  /* 0x0000005044037810 */ /* 0x000fe20007ffe0ff */
[----:B------:R-:W-:Y:S02]  /*1490*/  IMAD.IADD R15, R15, 0x1, R7 ;  /* 0x000000010f0f7824 */ /* 0x000fe400078e0207 */
[----:B------:R-:W-:Y:S01]  /*14a0*/  STS [R28+0x10800], R10 ;  /* 0x0108000a1c007388 */ /* 0x000fe20000000800 */
[----:B------:R-:W-:Y:S01]  /*14b0*/  ISETP.GE.OR P5, PT, R3, R72, P0 ;  /* 0x000000480300720c */ /* 0x000fe200007a6670 */
[C---:B------:R-:W-:Y:S02]  /*14c0*/  IMAD R7, R71.reuse, c[0x0][0x1b4], R2 ;  /* 0x00006d0047077a24 */ /* 0x040fe400078e0202 */
[----:B------:R-:W-:Y:S01]  /*14d0*/  STS [R28+0x10900], R11 ;  /* 0x0109000b1c007388 */ /* 0x000fe20000000800 */
[----:B------:R-:W-:-:S03]  /*14e0*/  IMAD.WIDE.U32 R2, R71, c[0x0][0x1b0], R14 ;  /* 0x00006c0047027a25 */ /* 0x000fc600078e000e */
[----:B------:R-:W-:Y:S04]  /*14f0*/  STS [R28+0x12800], R18 ;  /* 0x012800121c007388 */ /* 0x000fe80000000800 */
[----:B------:R-:W-:Y:S04]  /*1500*/  STS [R28+0x12900], R19 ;  /* 0x012900131c007388 */ /* 0x000fe80000000800 */
[----:B------:R-:W-:Y:S04]  /*1510*/  STS [R28+0x10c00], R12 ;  /* 0x010c000c1c007388 */ /* 0x000fe80000000800 */
[----:B------:R0:W-:Y:S04]  /*1520*/  STS [R28+0x10d00], R13 ;  /* 0x010d000d1c007388 */ /* 0x0001e80000000800 */
[----:B------:R1:W-:Y:S04]  /*1530*/  STS [R28+0x12c00], R20 ;  /* 0x012c00141c007388 */ /* 0x0003e80000000800 */
[----:B------:R1:W-:Y:S01]  /*1540*/  STS [R28+0x12d00], R21 ;  /* 0x012d00151c007388 */ /* 0x0003e20000000800 */
[----:B0-----:R-:W-:-:S03]  /*1550*/  CS2R R12, SRZ ;  /* 0x00000000000c7805 */ /* 0x001fc6000001ff00 */
[----:B------:R1:W-:Y:S01]  /*1560*/  STS [R28+0x14000], R27 ;  /* 0x0140001b1c007388 */ /* 0x0003e20000000800 */
[--C-:B------:R-:W-:Y:S01]  /*1570*/  @P1 IMAD.MOV.U32 R12, RZ, RZ, R0.reuse ;  /* 0x000000ffff0c1224 */ /* 0x100fe200078e0000 */
[----:B------:R-:W-:Y:S02]  /*1580*/  @P1 SHF.R.S32.HI R13, RZ, 0x1f, R0 ;  /* 0x0000001fff0d1819 */ /* 0x000fe40000011400 */
[----:B------:R1:W-:Y:S01]  /*1590*/  STS [R28+0x14100], R31 ;  /* 0x0141001f1c007388 */ /* 0x0003e20000000800 */
[C---:B------:R-:W-:Y:S02]  /*15a0*/  IADD3 R0, R68.reuse, 0x40, RZ ;  /* 0x0000004044007810 */ /* 0x040fe40007ffe0ff */
[----:B------:R-:W-:Y:S01]  /*15b0*/  IADD3 R4, P1, R68, R12, RZ ;  /* 0x0000000c44047210 */ /* 0x000fe20007f3e0ff */
[----:B------:R1:W-:Y:S01]  /*15c0*/  STS [R28+0x16000], R48 ;  /* 0x016000301c007388 */ /* 0x0003e20000000800 */
[-C--:B------:R-:W-:Y:S02]  /*15d0*/  ISETP.GE.OR P6, PT, R0, R72.reuse, P0 ;  /* 0x000000480000720c */ /* 0x080fe400007c6670 */
[C---:B------:R-:W-:Y:S01]  /*15e0*/  LEA.HI.X.SX32 R5, R68.reuse, R13, 0x1, P1 ;  /* 0x0000000d44057211 */ /* 0x040fe200008f0eff */
[----:B------:R1:W-:Y:S01]  /*15f0*/  STS [R28+0x16100], R50 ;  /* 0x016100321c007388 */ /* 0x0003e20000000800 */
[----:B------:R-:W-:-:S02]  /*1600*/  ISETP.GE.OR P1, PT, R68, R72, P0 ;  /* 0x000000484400720c */ /* 0x000fc40000726670 */
[----:B------:R-:W-:Y:S01]  /*1610*/  IADD3 R0, R68, 0x60, RZ ;  /* 0x0000006044007810 */ /* 0x000fe20007ffe0ff */
[----:B------:R1:W-:Y:S01]  /*1620*/  STS [R28+0x14400], R39 ;  /* 0x014400271c007388 */ /* 0x0003e20000000800 */
[----:B------:R-:W-:Y:S01]  /*1630*/  IMAD.WIDE R70, R70, 0x80, R4 ;  /* 0x0000008046467825 */ /* 0x000fe200078e0204 */
[----:B------:R-:W-:Y:S02]  /*1640*/  IADD3 R68, R68, 0x70, RZ ;  /* 0x0000007044447810 */ /* 0x000fe40007ffe0ff */
[----:B------:R1:W-:Y:S01]  /*1650*/  STS [R28+0x14500], R41 ;  /* 0x014500291c007388 */ /* 0x0003e20000000800 */
[----:B------:R-:W-:Y:S02]  /*1660*/  IADD3 R5, R3, R7, RZ ;  /* 0x0000000703057210 */ /* 0x000fe40007ffe0ff */
[----:B------:R-:W-:Y:S01]  /*1670*/  LEA R12, R74, 0x10000, 0x1 ;  /* 0x000100004a0c7811 */ /* 0x000fe200078e08ff */
[----:B------:R1:W-:Y:S04]  /*1680*/  STS [R28+0x16400], R36 ;  /* 0x016400241c007388 */ /* 0x0003e80000000800 */
        /* <DEDUP_REMOVED lines=9> */
[----:B------:R-:W-:Y:S06]  /*1720*/  BAR.SYNC.DEFER_BLOCKING 0x0 ;  /* 0x0000000000007b1d */ /* 0x000fec0000010000 */
[----:B------:R1:W0:Y:S01]  /*1730*/  LDS.128 R8, [R6+0x10e00] ;  /* 0x010e000006087984 */ /* 0x0002220000000c00 */
[----:B------:R-:W-:Y:S05]  /*1740*/  @P1 BRA `(.L_x_2223) ;  /* 0x0000009000001947 */ /* 0x000fea0003800000 */
[----:B------:R-:W2:Y:S01]  /*1750*/  LDS.128 R12, [R12] ;  /* 0x000000000c0c7984 */ /* 0x000ea20000000c00 */
[----:B------:R-:W-:-:S02]  /*1760*/  IMAD R7, R71, c[0x0][0x1a0], RZ ;  /* 0x0000680047077a24 */ /* 0x000fc400078e02ff */
[----:B------:R-:W-:Y:S02]  /*1770*/  IMAD.MOV.U32 R4, RZ, RZ, R2 ;  /* 0x000000ffff047224 */ /* 0x000fe400078e0002 */
[C---:B------:R-:W-:Y:S02]  /*1780*/  IMAD R7, R70.reuse, c[0x0][0x1a4], R7 ;  /* 0x0000690046077a24 */ /* 0x040fe400078e0207 */
[----:B------:R-:W-:-:S04]  /*1790*/  IMAD.WIDE.U32 R16, R70, c[0x0][0x1a0], R4 ;  /* 0x0000680046107a25 */ /* 0x000fc800078e0004 */
[----:B------:R-:W-:Y:S01]  /*17a0*/  IMAD.IADD R7, R17, 0x1, R7 ;  /* 0x0000000111077824 */ /* 0x000fe200078e0207 */
[----:B------:R-:W-:-:S04]  /*17b0*/  LEA R18, P1, R16, c[0x0][0x188], 0x1 ;  /* 0x0000620010127a11 */ /* 0x000fc800078208ff */
[----:B------:R-:W-:-:S05]  /*17c0*/  LEA.HI.X R19, R16, c[0x0][0x18c], R7, 0x1, P1 ;  /* 0x0000630010137a11 */ /* 0x000fca00008f0c07 */
[----:B--2---:R2:W-:Y:S04]  /*17d0*/  STG.E.128 [R18.64], R12 ;  /* 0x0000000c12007986 */ /* 0x0045e8000c101d04 */
.L_x_2223:
[----:B------:R-:W-:Y:S05]  /*17e0*/  BSYNC B0 ;  /* 0x0000000000007941 */ /* 0x000fea0003800000 */
.L_x_2222:
[----:B--2---:R2:W3:Y:S01]  /*17f0*/  LDS.128 R12, [R6+0x10200] ;  /* 0x01020000060c7984 */ /* 0x0044e20000000c00 */
[----:B------:R-:W-:Y:S01]  /*1800*/  BSSY B0, `(.L_x_2224) ;  /* 0x000000f000007945 */ /* 0x000fe20003800000 */
[-C--:B------:R-:W-:Y:S02]  /*1810*/  ISETP.GE.OR P1, PT, R0, R72.reuse, P0 ;  /* 0x000000480000720c */ /* 0x080fe40000726670 */
[----:B------:R-:W-:Y:S01]  /*1820*/  ISETP.GE.OR P0, PT, R68, R72, P0 ;  /* 0x000000484400720c */ /* 0x000fe20000706670 */
[----:B------:R-:W-:Y:S07]  /*1830*/  @P4 BRA `(.L_x_2225) ;  /* 0x000000b000004947 */ /* 0x000fee0003800000 */
        /* <DEDUP_REMOVED lines=10> */
[----:B---3--:R3:W-:Y:S02]  /*18e0*/  STG.E.128 [R18.64], R12 ;  /* 0x0000000c12007986 */ /* 0x0087e4000c101d04 */
.L_x_2225:
[----:B------:R-:W-:Y:S05]  /*18f0*/  BSYNC B0 ;  /* 0x0000000000007941 */ /* 0x000fea0003800000 */
.L_x_2224:
[----:B---3--:R3:W4:Y:S01]  /*1900*/  LDS.128 R12, [R6+0x10400] ;  /* 0x01040000060c7984 */ /* 0x0087220000000c00 */
        /* <DEDUP_REMOVED lines=12> */
[----:B----4-:R4:W-:Y:S02]  /*19d0*/  STG.E.128 [R18.64], R12 ;  /* 0x0000000c12007986 */ /* 0x0109e4000c101d04 */
.L_x_2227:
[----:B------:R-:W-:Y:S05]  /*19e0*/  BSYNC B0 ;  /* 0x0000000000007941 */ /* 0x000fea0003800000 */
.L_x_2226:
[----:B----4-:R4:W1:Y:S01]  /*19f0*/  LDS.128 R12, [R6+0x10600] ;  /* 0x01060000060c7984 */ /* 0x0108620000000c00 */
        /* <DEDUP_REMOVED lines=13> */
.L_x_2229:
[----:B------:R-:W-:Y:S05]  /*1ad0*/  BSYNC B0 ;  /* 0x0000000000007941 */ /* 0x000fea0003800000 */
.L_x_2228:
[----:B-1----:R1:W2:Y:S01]  /*1ae0*/  LDS.128 R12, [R6+0x10800] ;  /* 0x01080000060c7984 */ /* 0x0022a20000000c00 */
        /* <DEDUP_REMOVED lines=12> */
[----:B--2---:R2:W-:Y:S02]  /*1bb0*/  STG.E.128 [R18.64], R12 ;  /* 0x0000000c12007986 */ /* 0x0045e4000c101d04 */
.L_x_2231:
[----:B------:R-:W-:Y:S05]  /*1bc0*/  BSYNC B0 ;  /* 0x0000000000007941 */ /* 0x000fea0003800000 */
.L_x_2230:
[----:B--2---:R2:W1:Y:S01]  /*1bd0*/  LDS.128 R12, [R6+0x10a00] ;  /* 0x010a0000060c7984 */ /* 0x0044620000000c00 */
        /* <DEDUP_REMOVED lines=13> */
.L_x_2233:
[----:B------:R-:W-:Y:S05]  /*1cb0*/  BSYNC B0 ;  /* 0x0000000000007941 */ /* 0x000fea0003800000 */
.L_x_2232:
[----:B-1----:R1:W2:Y:S01]  /*1cc0*/  LDS.128 R12, [R6+0x10c00] ;  /* 0x010c0000060c7984 */ /* 0x0022a20000000c00 */
[----:B------:R-:W-:Y:S01]  /*1cd0*/  BSSY B0, `(.L_x_2234) ;  /* 0x000000d000007945 */ /* 0x000fe20003800000 */
[----:B------:R-:W-:Y:S05]  /*1ce0*/  @P1 BRA `(.L_x_2235) ;  /* 0x000000b000001947 */ /* 0x000fea0003800000 */
[----:B------:R-:W-:Y:S01]  /*1cf0*/  IADD3 R17, P1, R70, 0x60, RZ ;  /* 0x0000006046117810 */ /* 0x000fe20007f3e0ff */
[----:B-1234-:R-:W-:Y:S01]  /*1d00*/  IMAD.MOV.U32 R6, RZ, RZ, R2 ;  /* 0x000000ffff067224 */ /* 0x01efe200078e0002 */
        /* <DEDUP_REMOVED lines=8> */
[----:B------:R1:W-:Y:S02]  /*1d90*/  STG.E.128 [R16.64], R12 ;  /* 0x0000000c10007986 */ /* 0x0003e4000c101d04 */
.L_x_2235:
[----:B------:R-:W-:Y:S05]  /*1da0*/  BSYNC B0 ;  /* 0x0000000000007941 */ /* 0x000fea0003800000 */
.L_x_2234:
        /* <DEDUP_REMOVED lines=12> */
.L_x_2236:
        /* <DEDUP_REMOVED lines=9> */
.L_x_2345:


//--------------------- .text._ZN7cutlass13device_kernelIN5flash32FlashAttnBwdPostprocessConvertdQIN4cute5tupleIJNS3_1CILi64EEENS5_ILi128EEEEEENS_6half_tEfNS_4arch4Sm80ELi256ENS3_8TiledMMAINS3_8MMA_AtomIJNS3_28SM80_16x8x16_F32F16F16F32_TNEEEENS3_6LayoutINS4_IJNS5_ILi2EEENS5_ILi4EEENS5_ILi1EEEEEENS4_IJSJ_SH_NS5_ILi0EEEEEEEENS4_IJNS5_ILi32EEES6_NS5_ILi16EEEEEEEELb0EEEEEvNT_6ParamsE --------------------------
	.section	.text._ZN7cutlass13device_kernelIN5flash32FlashAttnBwdPostprocessConvertdQIN4cute5tupleIJNS3_1CILi64EEENS5_ILi128EEEEEENS_6half_tEfNS_4arch4Sm80ELi256ENS3_8TiledMMAINS3_8MMA_AtomIJNS3_28SM80_16x8x16_F32F16F16F32_TNEEEENS3_6LayoutINS4_IJNS5_ILi2EEENS5_ILi4EEENS5_ILi1EEEEEENS4_IJSJ_SH_NS5_ILi0EEEEEEEENS4_IJNS5_ILi32EEES6_NS5_ILi16EEEEEEEELb0EEEEEvNT_6ParamsE,"ax",@progbits
	.sectioninfo	@"SHI_REGISTERS=55"
	.align	128
.text._ZN7cutlass13device_kernelIN5flash32FlashAttnBwdPostprocessConvertdQIN4cute5tupleIJNS3_1CILi64EEENS5_ILi128EEEEEENS_6half_tEfNS_4arch4Sm80ELi256ENS3_8TiledMMAINS3_8MMA_AtomIJNS3_28SM80_16x8x16_F32F16F16F32_TNEEEENS3_6LayoutINS4_IJNS5_ILi2EEENS5_ILi4EEENS5_ILi1EEEEEENS4_IJSJ_SH_NS5_ILi0EEEEEEEENS4_IJNS5_ILi32EEES6_NS5_ILi16EEEEEEEELb0EEEEEvNT_6ParamsE:
        .type           _ZN7cutlass13device_kernelIN5flash32FlashAttnBwdPostprocessConvertdQIN4cute5tupleIJNS3_1CILi64EEENS5_ILi128EEEEEENS_6half_tEfNS_4arch4Sm80ELi256ENS3_8TiledMMAINS3_8MMA_AtomIJNS3_28SM80_16x8x16_F32F16F16F32_TNEEEENS3_6LayoutINS4_IJNS5_ILi2EEENS5_ILi4EEENS5_ILi1EEEEEENS4_IJSJ_SH_NS5_ILi0EEEEEEEENS4_IJNS5_ILi32EEES6_NS5_ILi16EEEEEEEELb0EEEEEvNT_6ParamsE,@function
        .size           _ZN7cutlass13device_kernelIN5flash32FlashAttnBwdPostprocessConvertdQIN4cute5tupleIJNS3_1CILi64EEENS5_ILi128EEEEEENS_6half_tEfNS_4arch4Sm80ELi256ENS3_8TiledMMAINS3_8MMA_AtomIJNS3_28SM80_16x8x16_F32F16F16F32_TNEEEENS3_6LayoutINS4_IJNS5_ILi2EEENS5_ILi4EEENS5_ILi1EEEEEENS4_IJSJ_SH_NS5_ILi0EEEEEEEENS4_IJNS5_ILi32EEES6_NS5_ILi16EEEEEEEELb0EEEEEvNT_6ParamsE,(.L_x_2346 - _ZN7cutlass13device_kernelIN5flash32FlashAttnBwdPostprocessConvertdQIN4cute5tupleIJNS3_1CILi64EEENS5_ILi128EEEEEENS_6half_tEfNS_4arch4Sm80ELi256ENS3_8TiledMMAINS3_8MMA_AtomIJNS3_28SM80_16x8x16_F32F16F16F32_TNEEEENS3_6LayoutINS4_IJNS5_ILi2EEENS5_ILi4EEENS5_ILi1EEEEEENS4_IJSJ_SH_NS5_ILi0EEEEEEEENS4_IJNS5_ILi32EEES6_NS5_ILi16EEEEEEEELb0EEEEEvNT_6ParamsE)
        .other          _ZN7cutlass13device_kernelIN5flash32FlashAttnBwdPostprocessConvertdQIN4cute5tupleIJNS3_1CILi64EEENS5_ILi128EEEEEENS_6half_tEfNS_4arch4Sm80ELi256ENS3_8TiledMMAINS3_8MMA_AtomIJNS3_28SM80_16x8x16_F32F16F16F32_TNEEEENS3_6LayoutINS4_IJNS5_ILi2EEENS5_ILi4EEENS5_ILi1EEEEEENS4_IJSJ_SH_NS5_ILi0EEEEEEEENS4_IJNS5_ILi32EEES6_NS5_ILi16EEEEEEEELb0EEEEEvNT_6ParamsE,@"STO_CUDA_ENTRY STV_DEFAULT"
_ZN7cutlass13device_kernelIN5flash32FlashAttnBwdPostprocessConvertdQIN4cute5tupleIJNS3_1CILi64EEENS5_ILi128EEEEEENS_6half_tEfNS_4arch4Sm80ELi256ENS3_8TiledMMAINS3_8MMA_AtomIJNS3_28SM80_16x8x16_F32F16F16F32_TNEEEENS3_6LayoutINS4_IJNS5_ILi2EEENS5_ILi4EEENS5_ILi1EEEEEENS4_IJSJ_SH_NS5_ILi0EEEEEEEENS4_IJNS5_ILi32EEES6_NS5_ILi16EEEEEEEELb0EEEEEvNT_6ParamsE:
        /* <DEDUP_REMOVED lines=15> */
[----:B-1----:R-:W-:Y:S01]  /*00f0*/  IMAD.SHL.U32 R2, R36, 0x40, RZ ;  /* 0x0000004024027824 */ /* 0x002fe200078e00ff */
[----:B------:R-:W-:Y:S05]  /*0100*/  @P1 BRA `(.L_x_2237) ;  /* 0x0000004000001947 */ /* 0x000fea0003800000 */
[----:B0-----:R-:W-:Y:S05]  /*0110*/  @!P0 BRA `(.L_x_2237) ;  /* 0x0000003000008947 */ /* 0x001fea0003800000 */
[----:B------:R-:W2:Y:S04]  /*0120*/  LDG.E R0, [R4.64] ;  /* 0x0000000404007981 */ /* 0x000ea8000c1e1900 */
[----:B-----5:R-:W2:Y:S02]  /*0130*/  LDG.E R37, [R4.64+0x4] ;  /* 0x0000040404257981 */ /* 0x020ea4000c1e1900 */
[----:B--2---:R-:W-:-:S03]  /*0140*/  IMAD.IADD R37, R37, 0x1, -R0 ;  /* 0x0000000125257824 */ /* 0x004fc600078e0a00 */
.L_x_2237:
[----:B0-----:R-:W-:Y:S01]  /*0150*/  ISETP.NE.AND.EX P1, PT, RZ, c[0x0][0x1c4], PT, P2 ;  /* 0x00007100ff007a0c */ /* 0x001fe20003f25320 */
[----:B-----5:R-:W-:Y:S01]  /*0160*/  @P0 IMAD R0, R38, 0x40, R41 ;  /* 0x0000004026000824 */ /* 0x020fe200078e0229 */
[----:B------:R-:W-:-:S13]  /*0170*/  ISETP.LE.AND P2, PT, R37, R2, PT ;  /* 0x000000022500720c */ /* 0x000fda0003f43270 */
[----:B------:R-:W-:Y:S05]  /*0180*/  @P1 EXIT P2 ;  /* 0x000000000000194d */ /* 0x000fea0001000000 */
[----:B------:R-:W0:Y:S01]  /*0190*/  S2R R43, SR_TID.X ;  /* 0x00000000002b7919 */ /* 0x000e220000002100 */
[----:B------:R-:W-:Y:S01]  /*01a0*/  @P0 SHF.R.S32.HI R3, RZ, 0x1f, R0 ;  /* 0x0000001fff030819 */ /* 0x000fe20000011400 */
[----:B------:R-:W-:Y:S01]  /*01b0*/  CS2R R4, SRZ ;  /* 0x0000000000047805 */ /* 0x000fe2000001ff00 */
[----:B------:R-:W-:Y:S01]  /*01c0*/  IMAD.SHL.U32 R7, R36, 0x2000, RZ ;  /* 0x0000200024077824 */ /* 0x000fe200078e00ff */
[----:B------:R-:W1:Y:S01]  /*01d0*/  S2R R42, SR_CTAID.Y ;  /* 0x00000000002a7919 */ /* 0x000e620000002600 */
[----:B------:R-:W-:-:S03]  /*01e0*/  @P0 LEA.HI R3, R3, R0, RZ, 0x6 ;  /* 0x0000000003030211 */ /* 0x000fc600078f30ff */
[----:B------:R-:W-:Y:S02]  /*01f0*/  SHF.R.S32.HI R9, RZ, 0x1f, R7 ;  /* 0x0000001fff097819 */ /* 0x000fe40000011407 */
[----:B------:R-:W-:-:S05]  /*0200*/  @P0 IMAD.SHL.U32 R3, R3, 0x80, RZ ;  /* 0x0000008003030824 */ /* 0x000fca00078e00ff */
[----:B------:R-:W-:-:S04]  /*0210*/  @P0 LOP3.LUT R3, R3, 0xffffe000, RZ, 0xc0, !PT ;  /* 0xffffe00003030812 */ /* 0x000fc800078ec0ff */
[----:B------:R-:W-:Y:S02]  /*0220*/  @P0 MOV R4, R3 ;  /* 0x0000000300040202 */ /* 0x000fe40000000f00 */
[----:B------:R-:W-:Y:S02]  /*0230*/  @P0 SHF.R.S32.HI R5, RZ, 0x1f, R3 ;  /* 0x0000001fff050819 */ /* 0x000fe40000011403 */
[----:B------:R-:W-:Y:S01]  /*0240*/  SHF.R.S32.HI R3, RZ, 0x1f, R38 ;  /* 0x0000001fff037819 */ /* 0x000fe20000011426 */
[----:B0-----:R-:W-:Y:S01]  /*0250*/  IMAD.SHL.U32 R6, R43, 0x4, RZ ;  /* 0x000000042b067824 */ /* 0x001fe200078e00ff */
[----:B------:R-:W-:Y:S02]  /*0260*/  SEL R38, R38, RZ, !P1 ;  /* 0x000000ff26267207 */ /* 0x000fe40004800000 */
[----:B------:R-:W-:Y:S02]  /*0270*/  SEL R3, R3, RZ, !P1 ;  /* 0x000000ff03037207 */ /* 0x000fe40004800000 */
[----:B------:R-:W-:-:S02]  /*0280*/  IADD3 R4, P2, P3, R4, R6, R7 ;  /* 0x0000000604047210 */ /* 0x000fc40007b5e007 */
[----:B-1----:R-:W-:Y:S02]  /*0290*/  SHF.R.S32.HI R0, RZ, 0x1f, R42 ;  /* 0x0000001fff007819 */ /* 0x002fe4000001142a */
        /* <DEDUP_REMOVED lines=8> */
[----:B------:R-:W-:-:S04]  /*0320*/  IMAD.WIDE.U32 R4, R38, c[0x0][0x180], R4 ;  /* 0x0000600026047a25 */ /* 0x000fc800078e0004 */
[----:B------:R-:W-:Y:S01]  /*0330*/  IMAD.IADD R5, R5, 0x1, R9 ;  /* 0x0000000105057824 */ /* 0x000fe200078e0209 */
        /* <DEDUP_REMOVED lines=9> */
[----:B------:R0:W5:Y:S01]  /*03d0*/  LDG.E.128 R32, [R46.64+0x7000] ;  /* 0x007000042e207981 */ /* 0x000162000c1e1d00 */
[----:B------:R-:W-:Y:S01]  /*03e0*/  SHF.R.S32.HI R50, RZ, 0x1f, R43 ;  /* 0x0000001fff327819 */ /* 0x000fe2000001142b */
[----:B------:R-:W-:Y:S01]  /*03f0*/  IMAD.IADD R2, R37, 0x1, -R2 ;  /* 0x0000000125027824 */ /* 0x000fe200078e0a02 */
[----:B------:R-:W-:Y:S02]  /*0400*/  BSSY B0, `(.L_x_2238) ;  /* 0x00000c8000007945 */ /* 0x000fe40003800000 */
[----:B------:R-:W-:-:S02]  /*0410*/  LEA.HI R48, R50, R43, RZ, 0x7 ;  /* 0x0000002b32307211 */ /* 0x000fc400078f38ff */
[CC--:B------:R-:W-:Y:S02]  /*0420*/  LEA.HI R45, R50.reuse, R43.reuse, RZ, 0x2 ;  /* 0x0000002b322d7211 */ /* 0x0c0fe400078f10ff */
[----:B------:R-:W-:Y:S01]  /*0430*/  LEA.HI R49, R50, R43, RZ, 0x5 ;  /* 0x0000002b32317211 */ /* 0x000fe200078f28ff */
[----:B------:R-:W-:Y:S01]  /*0440*/  IMAD.SHL.U32 R44, R48, 0x8, RZ ;  /* 0x00000008302c7824 */ /* 0x000fe200078e00ff */
[----:B------:R-:W-:Y:S02]  /*0450*/  LOP3.LUT R40, R45, 0x7ffffffc, RZ, 0xc0, !PT ;  /* 0x7ffffffc2d287812 */ /* 0x000fe400078ec0ff */
[--C-:B0-----:R-:W-:Y:S02]  /*0460*/  SHF.R.S32.HI R47, RZ, 0x2, R45.reuse ;  /* 0x00000002ff2f7819 */ /* 0x101fe4000001142d */
[----:B------:R-:W-:Y:S01]  /*0470*/  LOP3.LUT R44, R44, 0xfffffc00, RZ, 0xc0, !PT ;  /* 0xfffffc002c2c7812 */ /* 0x000fe200078ec0ff */
[----:B------:R-:W-:Y:S01]  /*0480*/  IMAD.IADD R39, R43, 0x1, -R40 ;  /* 0x000000012b277824 */ /* 0x000fe200078e0a28 */
[----:B------:R-:W-:-:S02]  /*0490*/  SHF.R.S32.HI R52, RZ, 0x1f, R45 ;  /* 0x0000001fff347819 */ /* 0x000fc4000001142d */
[----:B------:R-:W-:Y:S01]  /*04a0*/  SHF.R.S32.HI R46, RZ, 0x5, R49 ;  /* 0x00000005ff2e7819 */ /* 0x000fe20000011431 */
[----:B------:R-:W-:Y:S01]  /*04b0*/  IMAD R39, R39, 0x2, R44 ;  /* 0x0000000227277824 */ /* 0x000fe200078e022c */
[CC--:B------:R-:W-:Y:S02]  /*04c0*/  LEA.HI R44, R50.reuse, R43.reuse, RZ, 0x4 ;  /* 0x0000002b322c7211 */ /* 0x0c0fe400078f20ff */
[----:B------:R-:W-:Y:S02]  /*04d0*/  LEA.HI R50, R50, R43, RZ, 0x6 ;  /* 0x0000002b32327211 */ /* 0x000fe400078f30ff */
[----:B------:R-:W-:Y:S02]  /*04e0*/  LEA.HI R52, R52, R47, RZ, 0x3 ;  /* 0x0000002f34347211 */ /* 0x000fe400078f18ff */
[----:B------:R-:W-:Y:S02]  /*04f0*/  SHF.R.S32.HI R45, RZ, 0x6, R50 ;  /* 0x00000006ff2d7819 */ /* 0x000fe40000011432 */
[----:B------:R-:W-:-:S02]  /*0500*/  LEA.HI R51, R49, R46, RZ, 0x1 ;  /* 0x0000002e31337211 */ /* 0x000fc400078f08ff */
[----:B------:R-:W-:Y:S02]  /*0510*/  LEA.HI R50, R50, R45, RZ, 0x1 ;  /* 0x0000002d32327211 */ /* 0x000fe400078f08ff */
[----:B------:R-:W-:Y:S02]  /*0520*/  LOP3.LUT R52, R52, 0xfffffff8, RZ, 0xc0, !PT ;  /* 0xfffffff834347812 */ /* 0x000fe400078ec0ff */
[--C-:B------:R-:W-:Y:S02]  /*0530*/  SHF.R.S32.HI R40, RZ, 0x4, R44.reuse ;  /* 0x00000004ff287819 */ /* 0x100fe4000001142c */
[----:B------:R-:W-:Y:S01]  /*0540*/  SHF.R.S32.HI R49, RZ, 0x1f, R44 ;  /* 0x0000001fff317819 */ /* 0x000fe2000001142c */
[----:B------:R-:W-:Y:S01]  /*0550*/  IMAD.IADD R52, R47, 0x1, -R52 ;  /* 0x000000012f347824 */ /* 0x000fe200078e0a34 */
[----:B------:R-:W-:Y:S02]  /*0560*/  LOP3.LUT R50, R50, 0xfffffffe, RZ, 0xc0, !PT ;  /* 0xfffffffe32327812 */ /* 0x000fe400078ec0ff */
[----:B------:R-:W-:-:S02]  /*0570*/  LOP3.LUT R44, R44, 0xfffffff0, RZ, 0xc0, !PT ;  /* 0xfffffff02c2c7812 */ /* 0x000fc400078ec0ff */
[----:B------:R-:W-:Y:S02]  /*0580*/  IADD3 R50, R45, -R50, RZ ;  /* 0x800000322d327210 */ /* 0x000fe40007ffe0ff */
[----:B------:R-:W-:Y:S01]  /*0590*/  SHF.R.S32.HI R45, RZ, 0x1f, R52 ;  /* 0x0000001fff2d7819 */ /* 0x000fe20000011434 */
[----:B------:R-:W-:Y:S01]  /*05a0*/  IMAD.IADD R44, R43, 0x1, -R44 ;  /* 0x000000012b2c7824 */ /* 0x000fe200078e0a2c */
[----:B------:R-:W-:Y:S02]  /*05b0*/  LEA.HI R49, R49, R40, RZ, 0x2 ;  /* 0x0000002831317211 */ /* 0x000fe400078f10ff */
[----:B------:R-:W-:Y:S02]  /*05c0*/  LEA.HI R45, R45, R52, RZ, 0x2 ;  /* 0x000000342d2d7211 */ /* 0x000fe400078f10ff */
[----:B------:R-:W-:Y:S02]  /*05d0*/  LOP3.LUT R51, R51, 0xfffffe, RZ, 0xc0, !PT ;  /* 0x00fffffe33337812 */ /* 0x000fe400078ec0ff */
[----:B------:R-:W-:-:S02]  /*05e0*/  LOP3.LUT R49, R49, 0xffffffc, RZ, 0xc0, !PT ;  /* 0x0ffffffc31317812 */ /* 0x000fc400078ec0ff */
[----:B------:R-:W-:Y:S01]  /*05f0*/  LOP3.LUT R48, R48, 0xffffff80, RZ, 0xc0, !PT ;  /* 0xffffff8030307812 */ /* 0x000fe200078ec0ff */
[----:B------:R-:W-:Y:S02]  /*0600*/  IMAD.IADD R46, R46, 0x1, -R51 ;  /* 0x000000012e2e7824 */ /* 0x000fe400078e0a33 */
[----:B------:R-:W-:Y:S02]  /*0610*/  IMAD.IADD R49, R40, 0x1, -R49 ;  /* 0x0000000128317824 */ /* 0x000fe400078e0a31 */
[----:B------:R-:W-:Y:S02]  /*0620*/  IMAD R39, R46, 0x100, R39 ;  /* 0x000001002e277824 */ /* 0x000fe400078e0227 */
[----:B------:R-:W-:Y:S01]  /*0630*/  IMAD R48, R49, 0x10, R48 ;  /* 0x0000001031307824 */ /* 0x000fe200078e0230 */
[----:B--2---:R0:W-:Y:S04]  /*0640*/  STS.128 [R43.X16], R4 ;  /* 0x000000042b007388 */ /* 0x0041e8000000cc00 */
[----:B---3--:R1:W-:Y:S04]  /*0650*/  STS.128 [R43.X16+0x1000], R8 ;  /* 0x001000082b007388 */ /* 0x0083e8000000cc00 */
[----:B----4-:R-:W-:Y:S04]  /*0660*/  STS.128 [R43.X16+0x2000], R12 ;  /* 0x0020000c2b007388 */ /* 0x010fe8000000cc00 */
[----:B-----5:R-:W-:Y:S04]  /*0670*/  STS.128 [R43.X16+0x3000], R16 ;  /* 0x003000102b007388 */ /* 0x020fe8000000cc00 */
[----:B------:R-:W-:Y:S01]  /*0680*/  STS.128 [R43.X16+0x4000], R20 ;  /* 0x004000142b007388 */ /* 0x000fe2000000cc00 */
[----:B0-----:R-:W-:Y:S01]  /*0690*/  IMAD.SHL.U32 R6, R50, 0x40, RZ ;  /* 0x0000004032067824 */ /* 0x001fe200078e00ff */
[C---:B------:R-:W-:Y:S01]  /*06a0*/  LEA.HI R5, R44.reuse, R44, RZ, 0x1 ;  /* 0x0000002c2c057211 */ /* 0x040fe200078f08ff */
[----:B------:R-:W-:Y:S01]  /*06b0*/  IMAD.SHL.U32 R4, R44, 0x8, RZ ;  /* 0x000000082c047824 */ /* 0x000fe200078e00ff */
[----:B------:R-:W-:Y:S01]  /*06c0*/  STS.128 [R43.X16+0x5000], R24 ;  /* 0x005000182b007388 */ /* 0x000fe2000000cc00 */
[----:B------:R-:W-:Y:S01]  /*06d0*/  IMAD.SHL.U32 R50, R50, 0x8, RZ ;  /* 0x0000000832327824 */ /* 0x000fe200078e00ff */
[----:B------:R-:W-:Y:S01]  /*06e0*/  LOP3.LUT R7, R6, 0x40, RZ, 0xc0, !PT ;  /* 0x0000004006077812 */ /* 0x000fe200078ec0ff */
[----:B-1----:R-:W-:Y:S01]  /*06f0*/  IMAD.SHL.U32 R8, R5, 0x200, RZ ;  /* 0x0000020005087824 */ /* 0x002fe200078e00ff */
[----:B------:R-:W-:Y:S01]  /*0700*/  STS.128 [R43.X16+0x6000], R28 ;  /* 0x0060001c2b007388 */ /* 0x000fe2000000cc00 */
[----:B------:R-:W-:-:S02]  /*0710*/  LOP3.LUT R5, R45, 0x7fffffc, RZ, 0xc0, !PT ;  /* 0x07fffffc2d057812 */ /* 0x000fc400078ec0ff */
[----:B------:R-:W-:Y:S01]  /*0720*/  LOP3.LUT R6, R7, 0x8, R4, 0xf8, !PT ;  /* 0x0000000807067812 */ /* 0x000fe200078ef804 */
[----:B------:R-:W-:Y:S01]  /*0730*/  STS.128 [R43.X16+0x7000], R32 ;  /* 0x007000202b007388 */ /* 0x000fe2000000cc00 */
[----:B------:R-:W-:Y:S01]  /*0740*/  SHF.R.U32.HI R7, RZ, 0x3, R7 ;  /* 0x00000003ff077819 */ /* 0x000fe20000011607 */
[----:B------:R-:W-:Y:S01]  /*0750*/  IMAD.IADD R52, R52, 0x1, -R5 ;  /* 0x0000000134347824 */ /* 0x000fe200078e0a05 */
[----:B------:R-:W-:Y:S01]  /*0760*/  LOP3.LUT R5, R8, 0x7ffffc00, RZ, 0xc0, !PT ;  /* 0x7ffffc0008057812 */ /* 0x000fe200078ec0ff */
[----:B------:R-:W-:Y:S01]  /*0770*/  BAR.SYNC.DEFER_BLOCKING 0x0 ;  /* 0x0000000000007b1d */ /* 0x000fe20000010000 */
[----:B------:R-:W-:Y:S01]  /*0780*/  LOP3.LUT R6, R6, R7, RZ, 0x3c, !PT ;  /* 0x0000000706067212 */ /* 0x000fe200078e3cff */
[----:B------:R-:W-:Y:S01]  /*0790*/  IMAD R52, R52, 0x10, R39 ;  /* 0x0000001034347824 */ /* 0x000fe200078e0227 */
[----:B------:R-:W-:Y:S02]  /*07a0*/  SHF.L.U32 R45, R45, 0x4, RZ ;  /* 0x000000042d2d7819 */ /* 0x000fe400000006ff */
[----:B------:R-:W-:-:S02]  /*07b0*/  IADD3 R48, R6, R48, R5 ;  /* 0x0000003006307210 */ /* 0x000fc40007ffe005 */
[----:B------:R-:W-:Y:S02]  /*07c0*/  LOP3.LUT R45, R45, 0x40, RZ, 0xc0, !PT ;  /* 0x000000402d2d7812 */ /* 0x000fe400078ec0ff */
[----:B------:R-:W-:Y:S02]  /*07d0*/  ISETP.GE.AND P1, PT, R4, c[0x0][0x194], PT ;  /* 0x0000650004007a0c */ /* 0x000fe40003f26270 */
[----:B------:R-:W-:Y:S02]  /*07e0*/  LOP3.LUT R50, R45, 0x8, R50, 0xf8, !PT ;  /* 0x000000082d327812 */ /* 0x000fe400078ef832 */
[----:B------:R-:W-:-:S04]  /*07f0*/  SHF.R.U32.HI R45, RZ, 0x3, R45 ;  /* 0x00000003ff2d7819 */ /* 0x000fc8000001162d */
[----:B------:R-:W-:-:S05]  /*0800*/  LOP3.LUT R7, R50, R45, RZ, 0x3c, !PT ;  /* 0x0000002d32077212 */ /* 0x000fca00078e3cff */
[----:B------:R-:W-:Y:S01]  /*0810*/  IMAD.IADD R7, R7, 0x1, R52 ;  /* 0x0000000107077824 */ /* 0x000fe200078e0234 */
[----:B------:R-:W0:Y:S04]  /*0820*/  LDS R33, [R43.X4+0x400] ;  /* 0x000400002b217984 */ /* 0x000e280000004800 */
[----:B------:R-:W1:Y:S04]  /*0830*/  LDS R32, [R43.X4+0x800] ;  /* 0x000800002b207984 */ /* 0x000e680000004800 */
[----:B------:R-:W2:Y:S04]  /*0840*/  LDS R31, [R43.X4+0xc00] ;  /* 0x000c00002b1f7984 */ /* 0x000ea80000004800 */
[----:B------:R-:W3:Y:S04]  /*0850*/  LDS R34, [R43.X4] ;  /* 0x000000002b227984 */ /* 0x000ee80000004800 */
[----:B------:R-:W4:Y:S04]  /*0860*/  LDS R25, [R43.X4+0x1000] ;  /* 0x001000002b197984 */ /* 0x000f280000004800 */
[----:B------:R-:W5:Y:S04]  /*0870*/  LDS R30, [R43.X4+0x1400] ;  /* 0x001400002b1e7984 */ /* 0x000f680000004800 */
[----:B------:R-:W5:Y:S04]  /*0880*/  LDS R27, [R43.X4+0x2c00] ;  /* 0x002c00002b1b7984 */ /* 0x000f680000004800 */
[----:B------:R-:W5:Y:S04]  /*0890*/  LDS R24, [R43.X4+0x3000] ;  /* 0x003000002b187984 */ /* 0x000f680000004800 */
[----:B------:R-:W5:Y:S04]  /*08a0*/  LDS R26, [R43.X4+0x3400] ;  /* 0x003400002b1a7984 */ /* 0x000f680000004800 */
[----:B------:R-:W5:Y:S04]  /*08b0*/  LDS R21, [R43.X4+0x2800] ;  /* 0x002800002b157984 */ /* 0x000f680000004800 */
[----:B------:R-:W5:Y:S01]  /*08c0*/  LDS R18, [R43.X4+0x4c00] ;  /* 0x004c00002b127984 */ /* 0x000f620000004800 */
[----:B0-----:R-:W-:-:S03]  /*08d0*/  FMUL.FTZ R35, R33, c[0x0][0x1b8] ;  /* 0x00006e0021237a20 */ /* 0x001fc60000410000 */
[----:B------:R-:W0:Y:S01]  /*08e0*/  LDS R23, [R43.X4+0x1800] ;  /* 0x001800002b177984 */ /* 0x000e220000004800 */
[----:B-1----:R-:W-:-:S03]  /*08f0*/  FMUL.FTZ R39, R32, c[0x0][0x1b8] ;  /* 0x00006e0020277a20 */ /* 0x002fc60000410000 */
        /* <DEDUP_REMOVED lines=20> */
[----:B------:R-:W-:Y:S01]  /*0a40*/  F2FP.PACK_AB R25, R26, R27 ;  /* 0x0000001b1a19723e */ /* 0x000fe200000000ff */
[----:B------:R-:W-:Y:S01]  /*0a50*/  FMUL.FTZ R27, R18, c[0x0][0x1b8] ;  /* 0x00006e00121b7a20 */ /* 0x000fe20000410000 */
[----:B------:R-:W-:Y:S01]  /*0a60*/  F2FP.PACK_AB R24, R46, R39 ;  /* 0x000000272e18723e */ /* 0x000fe200000000ff */
        /* <DEDUP_REMOVED lines=19> */
[----:B------:R-:W-:Y:S01]  /*0ba0*/  FMUL.FTZ R19, R19, c[0x0][0x1b8] ;  /* 0x00006e0013137a20 */ /* 0x000fe20000410000 */
[----:B------:R-:W-:Y:S02]  /*0bb0*/  F2FP.PACK_AB R23, R28, R29 ;  /* 0x0000001d1c17723e */ /* 0x000fe400000000ff */
[----:B------:R-:W5:Y:S01]  /*0bc0*/  LDS R32, [R43.X4+0x7800] ;  /* 0x007800002b207984 */ /* 0x000f620000004800 */
[----:B------:R-:W-:Y:S01]  /*0bd0*/  FMUL.FTZ R14, R14, c[0x0][0x1b8] ;  /* 0x00006e000e0e7a20 */ /* 0x000fe20000410000 */
[----:B------:R-:W-:-:S02]  /*0be0*/  F2FP.PACK_AB R19, R19, R26 ;  /* 0x0000001a1313723e */ /* 0x000fc400000000ff */
[----:B------:R1:W5:Y:S01]  /*0bf0*/  LDS R33, [R43.X4+0x7c00] ;  /* 0x007c00002b217984 */ /* 0x0003620000004800 */
[----:B------:R-:W-:Y:S01]  /*0c00*/  FMUL.FTZ R13, R13, c[0x0][0x1b8] ;  /* 0x00006e000d0d7a20 */ /* 0x000fe20000410000 */
[----:B------:R-:W-:Y:S01]  /*0c10*/  F2FP.PACK_AB R14, R27, R14 ;  /* 0x0000000e1b0e723e */ /* 0x000fe200000000ff */
[----:B0-----:R-:W-:-:S03]  /*0c20*/  FMUL.FTZ R12, R12, c[0x0][0x1b8] ;  /* 0x00006e000c0c7a20 */ /* 0x001fc60000410000 */
[----:B------:R-:W-:Y:S01]  /*0c30*/  F2FP.PACK_AB R13, R18, R13 ;  /* 0x0000000d120d723e */ /* 0x000fe200000000ff */
[----:B-1----:R-:W-:Y:S02]  /*0c40*/  FMUL.FTZ R17, R16, c[0x0][0x1b8] ;  /* 0x00006e0010117a20 */ /* 0x002fe40000410000 */
[----:B------:R-:W-:Y:S02]  /*0c50*/  IMAD.SHL.U32 R16, R7, 0x2, RZ ;  /* 0x0000000207107824 */ /* 0x000fe400078e00ff */
[----:B--2---:R-:W-:Y:S01]  /*0c60*/  FMUL.FTZ R5, R5, c[0x0][0x1b8] ;  /* 0x00006e0005057a20 */ /* 0x004fe20000410000 */
[----:B------:R-:W-:Y:S01]  /*0c70*/  F2FP.PACK_AB R12, R17, R12 ;  /* 0x0000000c110c723e */ /* 0x000fe200000000ff */
[----:B------:R-:W-:Y:S01]  /*0c80*/  IMAD R17, R0, c[0x0][0x1a8], RZ ;  /* 0x00006a0000117a24 */ /* 0x000fe200078e02ff */
[----:B------:R-:W-:Y:S01]  /*0c90*/  STS [R16+0x8000], R34 ;  /* 0x0080002210007388 */ /* 0x000fe20000000800 */
[----:B---3--:R-:W-:Y:S01]  /*0ca0*/  FMUL.FTZ R10, R10, c[0x0][0x1b8] ;  /* 0x00006e000a0a7a20 */ /* 0x008fe20000410000 */
[----:B------:R-:W-:Y:S01]  /*0cb0*/  IADD3 R0, R40, 0x10, RZ ;  /* 0x0000001028007810 */ /* 0x000fe20007ffe0ff */
[----:B------:R-:W-:Y:S01]  /*0cc0*/  IMAD R17, R42, c[0x0][0x1ac], R17 ;  /* 0x00006b002a117a24 */ /* 0x000fe200078e0211 */
[----:B------:R-:W-:Y:S01]  /*0cd0*/  STS [R16+0x8100], R35 ;  /* 0x0081002310007388 */ /* 0x000fe20000000800 */
[----:B----4-:R-:W-:Y:S01]  /*0ce0*/  FMUL.FTZ R6, R6, c[0x0][0x1b8] ;  /* 0x00006e0006067a20 */ /* 0x010fe20000410000 */
[----:B------:R-:W-:-:S02]  /*0cf0*/  F2FP.PACK_AB R7, R10, R5 ;  /* 0x000000050a07723e */ /* 0x000fc400000000ff */
[----:B------:R-:W-:Y:S01]  /*0d00*/  STS [R16+0x9000], R23 ;  /* 0x0090001710007388 */ /* 0x000fe20000000800 */
[----:B-----5:R-:W-:Y:S01]  /*0d10*/  FMUL.FTZ R9, R9, c[0x0][0x1b8] ;  /* 0x00006e0009097a20 */ /* 0x020fe20000410000 */
[--C-:B------:R-:W-:Y:S02]  /*0d20*/  SHF.R.S32.HI R5, RZ, 0x1f, R4.reuse ;  /* 0x0000001fff057819 */ /* 0x100fe40000011404 */
[----:B------:R-:W-:Y:S01]  /*0d30*/  STS [R16+0x9100], R24 ;  /* 0x0091001810007388 */ /* 0x000fe20000000800 */
[----:B------:R-:W-:Y:S01]  /*0d40*/  FMUL.FTZ R8, R8, c[0x0][0x1b8] ;  /* 0x00006e0008087a20 */ /* 0x000fe20000410000 */
[----:B------:R-:W-:Y:S01]  /*0d50*/  F2FP.PACK_AB R15, R9, R6 ;  /* 0x00000006090f723e */ /* 0x000fe200000000ff */
[----:B------:R-:W-:Y:S01]  /*0d60*/  IMAD.SHL.U32 R6, R48, 0x2, RZ ;  /* 0x0000000230067824 */ /* 0x000fe200078e00ff */
[----:B------:R-:W-:Y:S01]  /*0d70*/  STS [R16+0x8400], R21 ;  /* 0x0084001510007388 */ /* 0x000fe20000000800 */
[----:B------:R-:W-:Y:S02]  /*0d80*/  FMUL.FTZ R31, R31, c[0x0][0x1b8] ;  /* 0x00006e001f1f7a20 */ /* 0x000fe40000410000 */
[----:B------:R-:W-:Y:S01]  /*0d90*/  IMAD.WIDE.U32 R42, R42, c[0x0][0x1a8], R4 ;  /* 0x00006a002a2a7a25 */ /* 0x000fe200078e0004 */
[----:B------:R-:W-:Y:S01]  /*0da0*/  STS [R16+0x8500], R22 ;  /* 0x0085001610007388 */ /* 0x000fe20000000800 */
[----:B------:R-:W-:Y:S01]  /*0db0*/  CS2R R4, SRZ ;  /* 0x0000000000047805 */ /* 0x000fe2000001ff00 */
[----:B------:R-:W-:Y:S01]  /*0dc0*/  F2FP.PACK_AB R31, R31, R8 ;  /* 0x000000081f1f723e */ /* 0x000fe200000000ff */
[----:B------:R-:W-:Y:S01]  /*0dd0*/  FMUL.FTZ R32, R32, c[0x0][0x1b8] ;  /* 0x00006e0020207a20 */ /* 0x000fe20000410000 */
[----:B------:R-:W-:Y:S01]  /*0de0*/  STS [R16+0x9400], R25 ;  /* 0x0094001910007388 */ /* 0x000fe20000000800 */
[----:B------:R-:W-:Y:S01]  /*0df0*/  FMUL.FTZ R33, R33, c[0x0][0x1b8] ;  /* 0x00006e0021217a20 */ /* 0x000fe20000410000 */
[----:B------:R-:W-:Y:S01]  /*0e00*/  @P0 MOV R4, R41 ;  /* 0x0000002900040202 */ /* 0x000fe20000000f00 */
[----:B------:R-:W-:Y:S01]  /*0e10*/  IMAD.IADD R43, R43, 0x1, R17 ;  /* 0x000000012b2b7824 */ /* 0x000fe200078e0211 */
[----:B------:R-:W-:Y:S01]  /*0e20*/  STS [R16+0x9500], R11 ;  /* 0x0095000b10007388 */ /* 0x000fe20000000800 */
[----:B------:R-:W-:-:S02]  /*0e30*/  @P0 SHF.R.S32.HI R5, RZ, 0x1f, R41 ;  /* 0x0000001fff050819 */ /* 0x000fc40000011429 */
[----:B------:R-:W-:Y:S01]  /*0e40*/  F2FP.PACK_AB R32, R33, R32 ;  /* 0x000000202120723e */ /* 0x000fe200000000ff */
[----:B------:R-:W-:Y:S04]  /*0e50*/  STS [R16+0xa000], R19 ;  /* 0x00a0001310007388 */ /* 0x000fe80000000800 */
[----:B------:R-:W-:Y:S04]  /*0e60*/  STS [R16+0xa100], R14 ;  /* 0x00a1000e10007388 */ /* 0x000fe80000000800 */
[----:B------:R0:W-:Y:S04]  /*0e70*/  STS [R16+0xb000], R7 ;  /* 0x00b0000710007388 */ /* 0x0001e80000000800 */
[----:B------:R-:W-:Y:S04]  /*0e80*/  STS [R16+0xb100], R15 ;  /* 0x00b1000f10007388 */ /* 0x000fe80000000800 */
[----:B------:R1:W-:Y:S01]  /*0e90*/  STS [R16+0xa400], R13 ;  /* 0x00a4000d10007388 */ /* 0x0003e20000000800 */
[----:B0-----:R-:W-:-:S03]  /*0ea0*/  IADD3 R7, R40, 0x30, RZ ;  /* 0x0000003028077810 */ /* 0x001fc60007ffe0ff */
[----:B------:R0:W-:Y:S04]  /*0eb0*/  STS [R16+0xa500], R12 ;  /* 0x00a5000c10007388 */ /* 0x0001e80000000800 */
[----:B------:R2:W-:Y:S01]  /*0ec0*/  STS [R16+0xb400], R31 ;  /* 0x00b4001f10007388 */ /* 0x0005e20000000800 */
[----:B-1----:R-:W-:-:S03]  /*0ed0*/  IMNMX R13, R2, 0x40, PT ;  /* 0x00000040020d7817 */ /* 0x002fc60003800200 */
[----:B------:R2:W-:Y:S01]  /*0ee0*/  STS [R16+0xb500], R32 ;  /* 0x00b5002010007388 */ /* 0x0005e20000000800 */
[----:B------:R-:W-:-:S03]  /*0ef0*/  IADD3 R2, R40, 0x20, RZ ;  /* 0x0000002028027810 */ /* 0x000fc60007ffe0ff */
[----:B------:R-:W-:Y:S01]  /*0f00*/  BAR.SYNC.DEFER_BLOCKING 0x0 ;  /* 0x0000000000007b1d */ /* 0x000fe20000010000 */
[-C--:B------:R-:W-:Y:S02]  /*0f10*/  ISETP.GE.OR P2, PT, R0, R13.reuse, P1 ;  /* 0x0000000d0000720c */ /* 0x080fe40000f46670 */
[-C--:B------:R-:W-:Y:S02]  /*0f20*/  ISETP.GE.OR P3, PT, R2, R13.reuse, P1 ;  /* 0x0000000d0200720c */ /* 0x080fe40000f66670 */
[-C--:B------:R-:W-:Y:S01]  /*0f30*/  ISETP.GE.OR P4, PT, R7, R13.reuse, P1 ;  /* 0x0000000d0700720c */ /* 0x080fe20000f86670 */
[----:B------:R-:W-:Y:S01]  /*0f40*/  IMAD R7, R3, c[0x0][0x1b0], RZ ;  /* 0x00006c0003077a24 */ /* 0x000fe200078e02ff */
[C---:B------:R-:W-:Y:S02]  /*0f50*/  ISETP.GE.OR P1, PT, R40.reuse, R13, P1 ;  /* 0x0000000d2800720c */ /* 0x040fe40000f26670 */
[----:B------:R-:W-:Y:S01]  /*0f60*/  IADD3 R2, P0, R40, R4, RZ ;  /* 0x0000000428027210 */ /* 0x000fe20007f1e0ff */
[----:B------:R-:W-:Y:S01]  /*0f70*/  IMAD R7, R38, c[0x0][0x1b4], R7 ;  /* 0x00006d0026077a24 */ /* 0x000fe200078e0207 */
[----:B0-----:R-:W-:Y:S01]  /*0f80*/  LEA R12, R48, 0x8000, 0x1 ;  /* 0x00008000300c7811 */ /* 0x001fe200078e08ff */
[----:B------:R-:W-:Y:S01]  /*0f90*/  IMAD.WIDE.U32 R38, R38, c[0x0][0x1b0], R42 ;  /* 0x00006c0026267a25 */ /* 0x000fe200078e002a */
[----:B------:R-:W-:-:S05]  /*0fa0*/  LEA.HI.X.SX32 R3, R40, R5, 0x1, P0 ;  /* 0x0000000528037211 */ /* 0x000fca00000f0eff */
[----:B------:R-:W-:-:S04]  /*0fb0*/  IMAD.WIDE R36, R36, 0x40, R2 ;  /* 0x0000004024247825 */ /* 0x000fc800078e0202 */
[----:B------:R-:W-:Y:S01]  /*0fc0*/  IMAD.IADD R3, R39, 0x1, R7 ;  /* 0x0000000127037824 */ /* 0x000fe200078e0207 */
[----:B------:R2:W0:Y:S01]  /*0fd0*/  LDS.128 R8, [R6+0x8600] ;  /* 0x0086000006087984 */ /* 0x0004220000000c00 */
[----:B------:R-:W-:Y:S05]  /*0fe0*/  @P1 BRA `(.L_x_2239) ;  /* 0x0000009000001947 */ /* 0x000fea0003800000 */
[----:B------:R-:W1:Y:S01]  /*0ff0*/  LDS.128 R12, [R12] ;  /* 0x000000000c0c7984 */ /* 0x000e620000000c00 */
[----:B------:R-:W-:Y:S02]  /*1000*/  IMAD R7, R37, c[0x0][0x1a0], RZ ;  /* 0x0000680025077a24 */ /* 0x000fe400078e02ff */
[----:B------:R-:W-:Y:S02]  /*1010*/  IMAD.MOV.U32 R2, RZ, RZ, R38 ;  /* 0x000000ffff027224 */ /* 0x000fe400078e0026 */
[C---:B------:R-:W-:Y:S02]  /*1020*/  IMAD R7, R36.reuse, c[0x0][0x1a4], R7 ;  /* 0x0000690024077a24 */ /* 0x040fe400078e0207 */
[----:B------:R-:W-:-:S04]  /*1030*/  IMAD.WIDE.U32 R4, R36, c[0x0][0x1a0], R2 ;  /* 0x0000680024047a25 */ /* 0x000fc800078e0002 */
[----:B------:R-:W-:Y:S01]  /*1040*/  IMAD.IADD R5, R5, 0x1, R7 ;  /* 0x0000000105057824 */ /* 0x000fe200078e0207 */
[----:B--2---:R-:W-:-:S04]  /*1050*/  LEA R16, P0, R4, c[0x0][0x188], 0x1 ;  /* 0x0000620004107a11 */ /* 0x004fc800078008ff */
[----:B------:R-:W-:-:S05]  /*1060*/  LEA.HI.X R17, R4, c[0x0][0x18c], R5, 0x1, P0 ;  /* 0x0000630004117a11 */ /* 0x000fca00000f0c05 */
[----:B-1----:R1:W-:Y:S04]  /*1070*/  STG.E.128 [R16.64], R12 ;  /* 0x0000000c10007986 */ /* 0x0023e8000c101d04 */
.L_x_2239:
[----:B------:R-:W-:Y:S05]  /*1080*/  BSYNC B0 ;  /* 0x0000000000007941 */ /* 0x000fea0003800000 */
.L_x_2238:
[----:B-1----:R1:W3:Y:S01]  /*1090*/  LDS.128 R12, [R6+0x8200] ;  /* 0x00820000060c7984 */ /* 0x0022e20000000c00 */
[----:B------:R-:W-:Y:S01]  /*10a0*/  BSSY B0, `(.L_x_2240) ;  /* 0x000000d000007945 */ /* 0x000fe20003800000 */
[----:B------:R-:W-:Y:S05]  /*10b0*/  @P2 BRA `(.L_x_2241) ;  /* 0x000000b000002947 */ /* 0x000fea0003800000 */
[----:B------:R-:W-:Y:S01]  /*10c0*/  IADD3 R7, P0, R36, 0x10, RZ ;  /* 0x0000001024077810 */ /* 0x000fe20007f1e0ff */
[----:B------:R-:W-:Y:S02]  /*10d0*/  IMAD.MOV.U32 R4, RZ, RZ, R38 ;  /* 0x000000ffff047224 */ /* 0x000fe400078e0026 */
[----:B------:R-:W-:Y:S02]  /*10e0*/  IMAD.MOV.U32 R5, RZ, RZ, R3 ;  /* 0x000000ffff057224 */ /* 0x000fe400078e0003 */
[----:B------:R-:W-:Y:S02]  /*10f0*/  IMAD.X R0, RZ, RZ, R37, P0 ;  /* 0x000000ffff007224 */ /* 0x000fe400000e0625 */
[----:B------:R-:W-:-:S04]  /*1100*/  IMAD.WIDE.U32 R4, R7, c[0x0][0x1a0], R4 ;  /* 0x0000680007047a25 */ /* 0x000fc800078e0004 */
[----:B------:R-:W-:Y:S01]  /*1110*/  IMAD R0, R0, c[0x0][0x1a0], RZ ;  /* 0x0000680000007a24 */ /* 0x000fe200078e02ff */
[----:B--2---:R-:W-:-:S03]  /*1120*/  LEA R16, P0, R4, c[0x0][0x188], 0x1 ;  /* 0x0000620004107a11 */ /* 0x004fc600078008ff */
[----:B------:R-:W-:-:S04]  /*1130*/  IMAD R7, R7, c[0x0][0x1a4], R0 ;  /* 0x0000690007077a24 */ /* 0x000fc800078e0200 */
[----:B------:R-:W-:-:S05]  /*1140*/  IMAD.IADD R5, R5, 0x1, R7 ;  /* 0x0000000105057824 */ /* 0x000fca00078e0207 */
[----:B------:R-:W-:-:S05]  /*1150*/  LEA.HI.X R17, R4, c[0x0][0x18c], R5, 0x1, P0 ;  /* 0x0000630004117a11 */ /* 0x000fca00000f0c05 */
[----:B---3--:R2:W-:Y:S02]  /*1160*/  STG.E.128 [R16.64], R12 ;  /* 0x0000000c10007986 */ /* 0x0085e4000c101d04 */
.L_x_2241:
[----:B------:R-:W-:Y:S05]  /*1170*/  BSYNC B0 ;  /* 0x0000000000007941 */ /* 0x000fea0003800000 */
.L_x_2240:
[----:B-12---:R-:W1:Y:S01]  /*1180*/  LDS.128 R4, [R6+0x8400] ;  /* 0x0084000006047984 */ /* 0x006e620000000c00 */
[----:B------:R-:W-:Y:S01]  /*1190*/  BSSY B0, `(.L_x_2242) ;  /* 0x000000d000007945 */ /* 0x000fe20003800000 */
[----:B------:R-:W-:Y:S05]  /*11a0*/  @P3 BRA `(.L_x_2243) ;  /* 0x000000b000003947 */ /* 0x000fea0003800000 */
[----:B---3--:R-:W-:Y:S01]  /*11b0*/  IADD3 R15, P0, R36, 0x20, RZ ;  /* 0x00000020240f7810 */ /* 0x008fe20007f1e0ff */
        /* <DEDUP_REMOVED lines=9> */
[----:B-1----:R1:W-:Y:S02]  /*1250*/  STG.E.128 [R14.64], R4 ;  /* 0x000000040e007986 */ /* 0x0023e4000c101d04 */
.L_x_2243:
[----:B------:R-:W-:Y:S05]  /*1260*/  BSYNC B0 ;  /* 0x0000000000007941 */ /* 0x000fea0003800000 */
.L_x_2242:
[----:B------:R-:W-:Y:S05]  /*1270*/  @P4 EXIT ;  /* 0x000000000000494d */ /* 0x000fea0003800000 */
[----:B-1----:R-:W-:Y:S01]  /*1280*/  IADD3 R5, P0, R36, 0x30, RZ ;  /* 0x0000003024057810 */ /* 0x002fe20007f1e0ff */
[----:B------:R-:W-:-:S04]  /*1290*/  IMAD.MOV.U32 R2, RZ, RZ, R38 ;  /* 0x000000ffff027224 */ /* 0x000fc800078e0026 */
        /* <DEDUP_REMOVED lines=9> */
.L_x_2244:
        /* <DEDUP_REMOVED lines=13> */
.L_x_2346:


//--------------------- .text._ZN7cutlass13device_kernelIN5flash19enable_sm80_to_sm89INS1_16FlashAttnBwdSm80INS1_25CollectiveMainloopBwdSm80ILi2ELi2EN4cute5tupleIJNS5_1CILi64EEENS7_ILi128EEES9_EEENS_6half_tEfNS_4arch4Sm80ELb1ELb0ELb0ELb1ELb1ELb0ELb0ELb0ELi2ELi2ELi2ELi2ELb0EEENS1_24CollectiveEpilogueBwdGQAISA_fSD_Li256ELb1ELb1EEENS1_25SingleTileBwdLPTSchedulerILb1ELi128ELb1EEEEEEEEEvNT_6ParamsE --------------------------
	.section	.text._ZN7cutlass13device_kernelIN5flash19enable_sm80_to_sm89INS1_16FlashAttnBwdSm80INS1_25CollectiveMainloopBwdSm80ILi2ELi2EN4cute5tupleIJNS5_1CILi64EEENS7_ILi128EEES9_EEENS_6half_tEfNS_4arch4Sm80ELb1ELb0ELb0ELb1ELb1ELb0ELb0ELb0ELi2ELi2ELi2ELi2ELb0EEENS1_24CollectiveEpilogueBwdGQAISA_fSD_Li256ELb1ELb1EEENS1_25SingleTileBwdLPTSchedulerILb1ELi128ELb1EEEEEEEEEvNT_6ParamsE,"ax",@progbits
	.sectioninfo	@"SHI_REGISTERS=255"
	.align	128
.text._ZN7cutlass13device_kernelIN5flash19enable_sm80_to_sm89INS1_16FlashAttnBwdSm80INS1_25CollectiveMainloopBwdSm80ILi2ELi2EN4cute5tupleIJNS5_1CILi64EEENS7_ILi128EEES9_EEENS_6half_tEfNS_4arch4Sm80ELb1ELb0ELb0ELb1ELb1ELb0ELb0ELb0ELi2ELi2ELi2ELi2ELb0EEENS1_24CollectiveEpilogueBwdGQAISA_fSD_Li256ELb1ELb1EEENS1_25SingleTileBwdLPTSchedulerILb1ELi128ELb1EEEEEEEEEvNT_6ParamsE:
        .type           _ZN7cutlass13device_kernelIN5flash19enable_sm80_to_sm89INS1_16FlashAttnBwdSm80INS1_25CollectiveMainloopBwdSm80ILi2ELi2EN4cute5tupleIJNS5_1CILi64EEENS7_ILi128EEES9_EEENS_6half_tEfNS_4arch4Sm80ELb1ELb0ELb0ELb1ELb1ELb0ELb0ELb0ELi2ELi2ELi2ELi2ELb0EEENS1_24CollectiveEpilogueBwdGQAISA_fSD_Li256ELb1ELb1EEENS1_25SingleTileBwdLPTSchedulerILb1ELi128ELb1EEEEEEEEEvNT_6ParamsE,@function
        .size           _ZN7cutlass13device_kernelIN5flash19enable_sm80_to_sm89INS1_16FlashAttnBwdSm80INS1_25CollectiveMainloopBwdSm80ILi2ELi2EN4cute5tupleIJNS5_1CILi64EEENS7_ILi128EEES9_EEENS_6half_tEfNS_4arch4Sm80ELb1ELb0ELb0ELb1ELb1ELb0ELb0ELb0ELi2ELi2ELi2ELi2ELb0EEENS1_24CollectiveEpilogueBwdGQAISA_fSD_Li256ELb1ELb1EEENS1_25SingleTileBwdLPTSchedulerILb1ELi128ELb1EEEEEEEEEvNT_6ParamsE,(.L_x_2347 - _ZN7cutlass13device_kernelIN5flash19enable_sm80_to_sm89INS1_16FlashAttnBwdSm80INS1_25CollectiveMainloopBwdSm80ILi2ELi2EN4cute5tupleIJNS5_1CILi64EEENS7_ILi128EEES9_EEENS_6half_tEfNS_4arch4Sm80ELb1ELb0ELb0ELb1ELb1ELb0ELb0ELb0ELi2ELi2ELi2ELi2ELb0EEENS1_24CollectiveEpilogueBwdGQAISA_fSD_Li256ELb1ELb1EEENS1_25SingleTileBwdLPTSchedulerILb1ELi128ELb1EEEEEEEEEvNT_6ParamsE)
        .other          _ZN7cutlass13device_kernelIN5flash19enable_sm80_to_sm89INS1_16FlashAttnBwdSm80INS1_25CollectiveMainloopBwdSm80ILi2ELi2EN4cute5tupleIJNS5_1CILi64EEENS7_ILi128EEES9_EEENS_6half_tEfNS_4arch4Sm80ELb1ELb0ELb0ELb1ELb1ELb0ELb0ELb0ELi2ELi2ELi2ELi2ELb0EEENS1_24CollectiveEpilogueBwdGQAISA_fSD_Li256ELb1ELb1EEENS1_25SingleTileBwdLPTSchedulerILb1ELi128ELb1EEEEEEEEEvNT_6ParamsE,@"STO_CUDA_ENTRY STV_DEFAULT"
_ZN7cutlass13device_kernelIN5flash19enable_sm80_to_sm89INS1_16FlashAttnBwdSm80INS1_25CollectiveMainloopBwdSm80ILi2ELi2EN4cute5tupleIJNS5_1CILi64EEENS7_ILi128EEES9_EEENS_6half_tEfNS_4arch4Sm80ELb1ELb0ELb0ELb1ELb1ELb0ELb0ELb0ELi2ELi2ELi2ELi2ELb0EEENS1_24CollectiveEpilogueBwdGQAISA_fSD_Li256ELb1ELb1EEENS1_25SingleTileBwdLPTSchedulerILb1ELi128ELb1EEEEEEEEEvNT_6ParamsE:
        /* <DEDUP_REMOVED lines=30> */
.L_x_2246:
[----:B------:R-:W-:Y:S02]  /*01e0*/  ULDC UR9, c[0x0][0x3b4] ;  /* 0x0000ed0000097ab9 */ /* 0x000fe40000000800 */
[----:B------:R-:W-:Y:S02]  /*01f0*/  UISETP.NE.AND UP0, UPT, UR9, 0x1, UPT ;  /* 0x000000010900788c */ /* 0x000fe4000bf05270 */
[----:B------:R-:W-:Y:S02]  /*0200*/  ULDC.64 UR4, c[0x0][0x3b8] ;  /* 0x0000ee0000047ab9 */ /* 0x000fe40000000a00 */
[----:B------:R-:W-:Y:S02]  /*0210*/  UIMAD.WIDE.U32 UR10, UR8, UR4, URZ ;  /* 0x00000004080a72a5 */ /* 0x000fe4000f8e003f */
[----:B------:R-:W-:-:S05]  /*0220*/  UMOV UR6, UR8 ;  /* 0x0000000800067c82 */ /* 0x000fca0008000000 */
[----:B------:R-:W-:-:S04]  /*0230*/  @UP0 USHF.R.U32.HI UR6, URZ, UR5, UR11 ;  /* 0x000000053f060299 */ /* 0x000fc8000801160b */
[----:B------:R-:W-:-:S04]  /*0240*/  UIMAD UR9, UR6, UR9, URZ ;  /* 0x00000009060972a4 */ /* 0x000fc8000f8e023f */
.L_x_2247:
        /* <DEDUP_REMOVED lines=22> */
.L_x_2248:
        /* <DEDUP_REMOVED lines=14> */
.L_x_2250:
[----:B------:R-:W-:Y:S02]  /*0490*/  ULDC UR5, c[0x0][0x3dc] ;  /* 0x0000f70000057ab9 */ /* 0x000fe40000000800 */
.L_x_2249:
        /* <DEDUP_REMOVED lines=9> */
.L_x_2245:
        /* <DEDUP_REMOVED lines=21> */
.L_x_2252:
[----:B------:R-:W-:Y:S02]  /*0680*/  ULDC UR9, c[0x0][0x3b4] ;  /* 0x0000ed0000097ab9 */ /* 0x000fe40000000800 */
[----:B------:R-:W-:Y:S02]  /*0690*/  UISETP.NE.AND UP0, UPT, UR9, 0x1, UPT ;  /* 0x000000010900788c */ /* 0x000fe4000bf05270 */
[----:B------:R-:W-:Y:S02]  /*06a0*/  ULDC.64 UR4, c[0x0][0x3b8] ;  /* 0x0000ee0000047ab9 */ /* 0x000fe40000000a00 */
[----:B------:R-:W-:Y:S02]  /*06b0*/  UIMAD.WIDE.U32 UR10, UR8, UR4, URZ ;  /* 0x00000004080a72a5 */ /* 0x000fe4000f8e003f */
[----:B------:R-:W-:-:S05]  /*06c0*/  UMOV UR6, UR8 ;  /* 0x0000000800067c82 */ /* 0x000fca0008000000 */
[----:B------:R-:W-:-:S04]  /*06d0*/  @UP0 USHF.R.U32.HI UR6, URZ, UR5, UR11 ;  /* 0x000000053f060299 */ /* 0x000fc8000801160b */
[----:B------:R-:W-:-:S04]  /*06e0*/  UIMAD UR9, UR6, UR9, URZ ;  /* 0x00000009060972a4 */ /* 0x000fc8000f8e023f */
.L_x_2253:
        /* <DEDUP_REMOVED lines=22> */
.L_x_2254:
        /* <DEDUP_REMOVED lines=14> */
.L_x_2256:
[----:B------:R-:W-:Y:S02]  /*0930*/  ULDC UR5, c[0x0][0x3dc] ;  /* 0x0000f70000057ab9 */ /* 0x000fe40000000800 */
.L_x_2255:
        /* <DEDUP_REMOVED lines=8> */
.L_x_2251:
[----:B------:R-:W-:-:S13]  /*09c0*/  ISETP.LE.AND P0, PT, RZ, UR14, PT ;  /* 0x0000000eff007c0c */ /* 0x000fda000bf03270 */
[----:B------:R-:W-:Y:S05]  /*09d0*/  @!P0 EXIT ;  /* 0x000000000000894d */ /* 0x000fea0003800000 */
[----:B------:R-:W-:Y:S02]  /*09e0*/  ULDC.64 UR4, c[0x0][0x2c8] ;  /* 0x0000b20000047ab9 */ /* 0x000fe40000000a00 */
[----:B------:R-:W-:Y:S02]  /*09f0*/  UISETP.NE.U32.AND UP2, UPT, URZ, UR4, UPT ;  /* 0x000000043f00728c */ /* 0x000fe4000bf45070 */
[----:B------:R-:W-:Y:S02]  /*0a00*/  ULDC.64 UR6, c[0x0][0x2d0] ;  /* 0x0000b40000067ab9 */ /* 0x000fe40000000a00 */
[----:B------:R-:W-:Y:S02]  /*0a10*/  UISETP.NE.AND.EX UP2, UPT, URZ, UR5, UPT, UP2 ;  /* 0x000000053f00728c */ /* 0x000fe4000bf45320 */
[----:B------:R-:W-:Y:S02]  /*0a20*/  UISETP.NE.U32.AND UP1, UPT, URZ, UR6, UPT ;  /* 0x000000063f00728c */ /* 0x000fe4000bf25070 */
[----:B------:R-:W-:-:S02]  /*0a30*/  UMOV UR4, 0x4 ;  /* 0x0000000400047882 */ /* 0x000fc40000000000 */
[----:B------:R-:W-:Y:S01]  /*0a40*/  ULDC.64 UR8, c[0x0][0x2c8] ;  /* 0x0000b20000087ab9 */ /* 0x000fe20000000a00 */
[----:B------:R-:W-:Y:S01]  /*0a50*/  PLOP3.LUT P0, PT, PT, PT, UP2, 0x80, 0x0 ;  /* 0x000000000000781c */ /* 0x000fe20003f0f028 */
[----:B------:R-:W-:Y:S02]  /*0a60*/  UIMAD.WIDE UR8, UR14, UR4, UR8 ;  /* 0x000000040e0872a5 */ /* 0x000fe4000f8e0208 */
[----:B------:R-:W-:Y:S02]  /*0a70*/  UISETP.NE.AND.EX UP1, UPT, URZ, UR7, UPT, UP1 ;  /* 0x000000073f00728c */ /* 0x000fe4000bf25310 */
[----:B------:R-:W-:Y:S02]  /*0a80*/  ULDC.64 UR10, c[0x0][0x2d0] ;  /* 0x0000b400000a7ab9 */ /* 0x000fe40000000a00 */
[----:B------:R-:W-:Y:S01]  /*0a90*/  IMAD.U32 R8, RZ, RZ, UR8 ;  /* 0x00000008ff087e24 */ /* 0x000fe2000f8e00ff */
[----:B------:R-:W-:Y:S01]  /*0aa0*/  UIMAD.WIDE UR10, UR14, UR4, UR10 ;  /* 0x000000040e0a72a5 */ /* 0x000fe2000f8e020a */
[----:B------:R-:W-:Y:S01]  /*0ab0*/  IMAD.U32 R9, RZ, RZ, UR9 ;  /* 0x00000009ff097e24 */ /* 0x000fe2000f8e00ff */
[----:B------:R-:W-:Y:S01]  /*0ac0*/  PLOP3.LUT P2, PT, PT, PT, UP1, 0x80, 0x0 ;  /* 0x000000000000781c */ /* 0x000fe20003f4f018 */
[----:B------:R-:W-:-:S02]  /*0ad0*/  ULDC.64 UR6, c[0x0][0x2d8] ;  /* 0x0000b60000067ab9 */ /* 0x000fc40000000a00 */
[----:B------:R-:W-:Y:S01]  /*0ae0*/  UISETP.NE.U32.AND UP0, UPT, URZ, UR6, UPT ;  /* 0x000000063f00728c */ /* 0x000fe2000bf05070 */
[----:B------:R-:W2:Y:S01]  /*0af0*/  @P0 LDG.E R0, [R8.64] ;  /* 0x0000001208000981 */ /* 0x000ea2000c1e1900 */
[----:B------:R-:W-:Y:S01]  /*0b00*/  MOV R2, UR10 ;  /* 0x0000000a00027c02 */ /* 0x000fe20008000f00 */
[----:B------:R-:W-:Y:S01]  /*0b10*/  IMAD.U32 R3, RZ, RZ, UR11 ;  /* 0x0000000bff037e24 */ /* 0x000fe2000f8e00ff */
[----:B------:R-:W-:Y:S01]  /*0b20*/  UISETP.NE.AND.EX UP0, UPT, URZ, UR7, UPT, UP0 ;  /* 0x000000073f00728c */ /* 0x000fe2000bf05300 */
[----:B------:R-:W3:Y:S02]  /*0b30*/  @P0 LDG.E R5, [R8.64] ;  /* 0x0000001208050981 */ /* 0x000ee4000c1e1900 */
[----:B------:R-:W-:-:S03]  /*0b40*/  ULDC.64 UR6, c[0x0][0x2d8] ;  /* 0x0000b60000067ab9 */ /* 0x000fc60000000a00 */
[----:B------:R-:W4:Y:S01]  /*0b50*/  @P2 LDG.E R4, [R2.64] ;  /* 0x0000001202042981 */ /* 0x000f22000c1e1900 */
[----:B------:R-:W-:-:S04]  /*0b60*/  PLOP3.LUT P1, PT, PT, PT, UP0, 0x80, 0x0 ;  /* 0x000000000000781c */ /* 0x000fc80003f2f008 */
        /* <DEDUP_REMOVED lines=19> */
[----:B-----5:R1:W2:Y:S02]  /*0ca0*/  @P1 R2UR UR13, R6 ;  /* 0x00000000060d13c2 */ /* 0x0202a400000e0000 */
[----:B------:R-:W-:Y:S02]  /*0cb0*/  @UP2 UMOV UR9, UR6 ;  /* 0x0000000600092c82 */ /* 0x000fe40008000000 */
[----:B------:R-:W-:-:S02]  /*0cc0*/  UMOV UR8, URZ ;  /* 0x0000003f00087c82 */ /* 0x000fc40008000000 */
        /* <DEDUP_REMOVED lines=10> */
.L_x_2257:
        /* <DEDUP_REMOVED lines=8> */
[----:B---3--:R3:W4:Y:S01]  /*0df0*/  R2UR UR12, R2 ;  /* 0x00000000020c73c2 */ /* 0x00872200000e0000 */
[----:B------:R-:W-:Y:S05]  /*0e00*/  BRA `(.L_x_2259) ;  /* 0x0000006000007947 */ /* 0x000fea0003800000 */
.L_x_2258:
[----:B------:R-:W-:Y:S05]  /*0e10*/  @!P2 BRA `(.L_x_2259) ;  /* 0x000000500000a947 */ /* 0x000fea0003800000 */
[----:B------:R3:W4:Y:S04]  /*0e20*/  LDG.E R0, [R2.64] ;  /* 0x0000001202007981 */ /* 0x000728000c1e1900 */
[----:B---3--:R-:W3:Y:S01]  /*0e30*/  LDG.E R2, [R2.64+0x4] ;  /* 0x0000041202027981 */ /* 0x008ee2000c1e1900 */
[----:B----4-:R-:W4:Y:S08]  /*0e40*/  R2UR UR12, R0 ;  /* 0x00000000000c73c2 */ /* 0x010f3000000e0000 */
[----:B---3--:R-:W4:Y:S02]  /*0e50*/  R2UR UR4, R2 ;  /* 0x00000000020473c2 */ /* 0x008f2400000e0000 */
[----:B----4-:R-:W-:-:S06]  /*0e60*/  UIADD3 UR12, -UR12, UR4, URZ ;  /* 0x000000040c0c7290 */ /* 0x010fcc000fffe13f */
.L_x_2259:
[----:B------:R-:W-:Y:S01]  /*0e70*/  USHF.L.U32 UR10, UR15, 0x7, URZ ;  /* 0x000000070f0a7899 */ /* 0x000fe2000800063f */
[----:B------:R-:W-:Y:S01]  /*0e80*/  PLOP3.LUT P0, PT, PT, PT, PT, 0x80, 0x0 ;  /* 0x000000000000781c */ /* 0x000fe20003f0f070 */
[----:B------:R-:W-:Y:S01]  /*0e90*/  ULDC UR4, c[0x0][0x2a4] ;  /* 0x0000a90000047ab9 */ /* 0x000fe20000000800 */
[----:B------:R-:W-:Y:S01]  /*0ea0*/  CS2R R150, SRZ ;  /* 0x0000000000967805 */ /* 0x000fe2000001ff00 */
[----:B--2-4-:R-:W-:Y:S01]  /*0eb0*/  UIADD3 UR6, UR10, UR13, -UR12 ;  /* 0x0000000d0a067290 */ /* 0x014fe2000fffe80c */
        /* <DEDUP_REMOVED lines=77> */
[--C-:B------:R-:W-:Y:S01]  /*1390*/  SHF.R.S32.HI R32, RZ, 0x1f, R31.reuse ;  /* 0x0000001fff207819 */ /* 0x100fe2000001141f */
[----:B------:R-:W-:Y:S01]  /*13a0*/  ULDC.64 UR4, c[0x0][0x270] ;  /* 0x00009c0000047ab9 */ /* 0x000fe20000000a00 */
[----:B---3--:R-:W-:Y:S01]  /*13b0*/  SHF.R.S32.HI R2, RZ, 0x1f, R31 ;  /* 0x0000001fff027819 */ /* 0x008fe2000001141f */
[----:B------:R-:W-:Y:S01]  /*13c0*/  UIMAD UR4, UR22, UR4, URZ ;  /* 0x00000004160472a4 */ /* 0x000fe2000f8e023f */
[-C--:B------:R-:W-:Y:S01]  /*13d0*/  LEA.HI R28, R32, R31.reuse, RZ, 0x3 ;  /* 0x0000001f201c7211 */ /* 0x080fe200078f18ff */
[----:B------:R-:W-:Y:S01]  /*13e0*/  ULDC.64 UR6, c[0x0][0x248] ;  /* 0x0000920000067ab9 */ /* 0x000fe20000000a00 */
[C---:B------:R-:W-:Y:S01]  /*13f0*/  IMAD.SHL.U32 R4, R31.reuse, 0x4, RZ ;  /* 0x000000041f047824 */ /* 0x040fe200078e00ff */
[----:B------:R-:W-:Y:S01]  /*1400*/  UIMAD UR21, UR16, UR5, UR4 ;  /* 0x00000005101572a4 */ /* 0x000fe2000f8e0204 */
[----:B-1----:R-:W-:Y:S01]  /*1410*/  IMAD.U32 R6, RZ, RZ, UR16 ;  /* 0x00000010ff067e24 */ /* 0x002fe2000f8e00ff */
[----:B------:R-:W-:Y:S01]  /*1420*/  USHF.L.U32 UR5, UR17, 0x7, URZ ;  /* 0x0000000711057899 */ /* 0x000fe2000800063f */
[----:B------:R-:W-:Y:S01]  /*1430*/  SHF.R.S32.HI R36, RZ, 0x3, R28 ;  /* 0x00000003ff247819 */ /* 0x000fe2000001141c */
[----:B------:R-:W-:Y:S01]  /*1440*/  UISETP.NE.AND UP0, UPT, UR6, 0x1, UPT ;  /* 0x000000010600788c */ /* 0x000fe2000bf05270 */
[----:B------:R-:W-:Y:S01]  /*1450*/  IMAD.U32 R8, RZ, RZ, UR15 ;  /* 0x0000000fff087e24 */ /* 0x000fe2000f8e00ff */
[----:B------:R-:W-:Y:S01]  /*1460*/  UIMAD.WIDE.U32 UR6, UR16, UR7, URZ ;  /* 0x00000007100672a5 */ /* 0x000fe2000f8e003f */
[----:B------:R-:W-:Y:S01]  /*1470*/  SHF.R.S32.HI R14, RZ, 0x1f, R36 ;  /* 0x0000001fff0e7819 */ /* 0x000fe20000011424 */
[----:B------:R-:W-:Y:S01]  /*1480*/  IMAD.U32 R0, RZ, RZ, UR5 ;  /* 0x00000005ff007e24 */ /* 0x000fe2000f8e00ff */
[C---:B------:R-:W-:Y:S01]  /*1490*/  IADD3 R26, P0, R31.reuse, UR5, RZ ;  /* 0x000000051f1a7c10 */ /* 0x040fe2000ff1e0ff */
[----:B------:R-:W-:Y:S01]  /*14a0*/  ULDC UR4, c[0x0][0x250] ;  /* 0x0000940000047ab9 */ /* 0x000fe20000000800 */
[----:B------:R-:W-:Y:S01]  /*14b0*/  STL [R1+0x28], R36 ;  /* 0x0000282401007387 */ /* 0x000fe20000100800 */
[----:B------:R-:W-:Y:S01]  /*14c0*/  UMOV UR28, UR16 ;  /* 0x00000010001c7c82 */ /* 0x000fe20008000000 */
[----:B------:R-:W-:Y:S01]  /*14d0*/  LEA.HI.X.SX32 R27, R0, R2, 0x1, P0 ;  /* 0x00000002001b7211 */ /* 0x000fe200000f0eff */
[----:B------:R-:W-:Y:S01]  /*14e0*/  USHF.R.S32.HI UR27, URZ, 0x1f, UR17 ;  /* 0x0000001f3f1b7899 */ /* 0x000fe20008011411 */
[----:B------:R-:W-:Y:S01]  /*14f0*/  LOP3.LUT R0, R28, 0xfffffff8, RZ, 0xc0, !PT ;  /* 0xfffffff81c007812 */ /* 0x000fe200078ec0ff */
[----:B------:R-:W-:Y:S01]  /*1500*/  @UP0 USHF.R.U32.HI UR28, URZ, UR4, UR7 ;  /* 0x000000043f1c0299 */ /* 0x000fe20008011607 */
[C---:B------:R-:W-:Y:S01]  /*1510*/  IADD3 R2, P0, R4.reuse, UR17, RZ ;  /* 0x0000001104027c10 */ /* 0x040fe2000ff1e0ff */
[----:B------:R-:W-:Y:S01]  /*1520*/  IMAD.MOV.U32 R215, RZ, RZ, 0x10 ;  /* 0x00000010ffd77424 */ /* 0x000fe200078e00ff */
[----:B------:R-:W-:Y:S01]  /*1530*/  ULDC.64 UR6, c[0x0][0x1e0] ;  /* 0x0000780000067ab9 */ /* 0x000fe20000000a00 */
[----:B------:R-:W-:Y:S01]  /*1540*/  IMAD.IADD R18, R31, 0x1, -R0 ;  /* 0x000000011f127824 */ /* 0x000fe200078e0a00 */
[----:B------:R-:W-:Y:S01]  /*1550*/  USHF.R.S32.HI UR20, URZ, 0x1f, UR28 ;  /* 0x0000001f3f147899 */ /* 0x000fe2000801141c */
[----:B------:R-:W-:Y:S01]  /*1560*/  LEA.HI.X.SX32 R3, R4, UR27, 0x1, P0 ;  /* 0x0000001b04037c11 */ /* 0x000fe200080f0eff */
[----:B------:R-:W-:Y:S01]  /*1570*/  ULDC.64 UR4, c[0x0][0x1b0] ;  /* 0x00006c0000047ab9 */ /* 0x000fe20000000a00 */
[----:B------:R-:W-:Y:S01]  /*1580*/  IMAD.SHL.U32 R16, R18, 0x8, RZ ;  /* 0x0000000812107824 */ /* 0x000fe200078e00ff */
[----:B------:R-:W-:Y:S01]  /*1590*/  UIMAD UR6, UR20, UR6, URZ ;  /* 0x00000006140672a4 */ /* 0x000fe2000f8e023f */
[----:B------:R-:W-:Y:S01]  /*15a0*/  IMAD.U32 R4, RZ, RZ, UR16 ;  /* 0x00000010ff047e24 */ /* 0x000fe2000f8e00ff */
[----:B------:R-:W-:Y:S01]  /*15b0*/  UIMAD UR4, UR20, UR4, URZ ;  /* 0x00000004140472a4 */ /* 0x000fe2000f8e023f */
[----:B------:R-:W-:Y:S01]  /*15c0*/  IMAD.U32 R0, RZ, RZ, UR28 ;  /* 0x0000001cff007e24 */ /* 0x000fe2000f8e00ff */
[----:B------:R-:W-:Y:S01]  /*15d0*/  SHF.R.S32.HI R17, RZ, 0x1f, R16 ;  /* 0x0000001fff117819 */ /* 0x000fe20000011410 */
[----:B------:R-:W-:Y:S01]  /*15e0*/  UIMAD UR26, UR28, UR7, UR6 ;  /* 0x000000071c1a72a4 */ /* 0x000fe2000f8e0206 */
[--C-:B------:R-:W-:Y:S01]  /*15f0*/  IMAD.WIDE.U32 R6, R6, c[0x0][0x270], R2.reuse ;  /* 0x00009c0006067a25 */ /* 0x100fe200078e0002 */
[----:B------:R-:W-:Y:S01]  /*1600*/  UIMAD UR17, UR28, UR5, UR4 ;  /* 0x000000051c1172a4 */ /* 0x000fe2000f8e0204 */
[----:B------:R-:W-:Y:S01]  /*1610*/  IADD3 R30, R16, 0x40, RZ ;  /* 0x00000040101e7810 */ /* 0x000fe20007ffe0ff */
[----:B------:R-:W-:Y:S01]  /*1620*/  USEL UR27, UR14, URZ, !UP1 ;  /* 0x0000003f0e1b7287 */ /* 0x000fe2000c800000 */
[----:B------:R-:W-:Y:S01]  /*1630*/  IMAD.WIDE.U32 R22, R4, c[0x0][0x288], R2 ;  /* 0x0000a20004167a25 */ /* 0x000fe200078e0002 */
[----:B------:R-:W-:Y:S01]  /*1640*/  USHF.R.S32.HI UR20, URZ, 0x1f, UR14 ;  /* 0x0000001f3f147899 */ /* 0x000fe2000801140e */
[----:B------:R-:W-:Y:S01]  /*1650*/  IADD3 R21, R7, UR21, RZ ;  /* 0x0000001507157c10 */ /* 0x000fe2000fffe0ff */
[----:B------:R-:W-:Y:S01]  /*1660*/  ULDC.64 UR6, c[0x0][0x1e8] ;  /* 0x00007a0000067ab9 */ /* 0x000fe20000000a00 */
[--C-:B------:R-:W-:Y:S01]  /*1670*/  IMAD.WIDE.U32 R4, R0, c[0x0][0x1e0], R16.reuse ;  /* 0x0000780000047a25 */ /* 0x100fe200078e0010 */
[----:B------:R-:W-:Y:S01]  /*1680*/  USEL UR21, UR20, URZ, !UP1 ;  /* 0x0000003f14157287 */ /* 0x000fe2000c800000 */
[----:B------:R-:W-:Y:S01]  /*1690*/  ISETP.GE.AND P2, PT, R16, c[0x0][0x1cc], PT ;  /* 0x0000730010007a0c */ /* 0x000fe20003f46270 */
[----:B------:R-:W-:Y:S01]  /*16a0*/  ULDC.64 UR4, c[0x0][0x1b8] ;  /* 0x00006e0000047ab9 */ /* 0x000fe20000000a00 */
[----:B------:R-:W-:Y:S01]  /*16b0*/  IMAD.WIDE.U32 R2, R0, c[0x0][0x1b0], R16 ;  /* 0x00006c0000027a25 */ /* 0x000fe200078e0010 */
[----:B------:R-:W-:Y:S01]  /*16c0*/  IADD3 R5, R5, UR26, RZ ;  /* 0x0000001a05057c10 */ /* 0x000fe2000fffe0ff */
[----:B------:R-:W-:Y:S01]  /*16d0*/  UIMAD UR6, UR21, UR6, URZ ;  /* 0x00000006150672a4 */ /* 0x000fe2000f8e023f */
[----:B------:R-:W-:Y:S01]  /*16e0*/  ISETP.GE.AND P1, PT, R30, c[0x0][0x1cc], PT ;  /* 0x000073001e007a0c */ /* 0x000fe20003f26270 */
[----:B------:R-:W-:Y:S01]  /*16f0*/  IMAD.U32 R0, RZ, RZ, UR27 ;  /* 0x0000001bff007e24 */ /* 0x000fe2000f8e00ff */
[----:B------:R-:W-:Y:S01]  /*1700*/  IADD3 R3, R3, UR17, RZ ;  /* 0x0000001103037c10 */ /* 0x000fe2000fffe0ff */
[----:B------:R-:W-:Y:S01]  /*1710*/  IMAD.MOV.U32 R20, RZ, RZ, R6 ;  /* 0x000000ffff147224 */ /* 0x000fe200078e0006 */
[----:B------:R-:W-:Y:S01]  /*1720*/  LEA.HI R6, R32, R31, RZ, 0x6 ;  /* 0x0000001f20067211 */ /* 0x000fe200078f30ff */
[----:B------:R-:W-:Y:S01]  /*1730*/  IMAD.WIDE.U32 R4, R0, c[0x0][0x1e8], R4 ;  /* 0x00007a0000047a25 */ /* 0x000fe200078e0004 */
[----:B------:R-:W-:-:S02]  /*1740*/  UIMAD UR4, UR21, UR4, URZ ;  /* 0x00000004150472a4 */ /* 0x000fc4000f8e023f */
[----:B------:R-:W-:Y:S01]  /*1750*/  SHF.R.S32.HI R24, RZ, 0x6, R6 ;  /* 0x00000006ff187819 */ /* 0x000fe20000011406 */
[----:B------:R-:W-:Y:S01]  /*1760*/  IMAD.WIDE.U32 R2, R0, c[0x0][0x1b8], R2 ;  /* 0x00006e0000027a25 */ /* 0x000fe200078e0002 */
[C---:B------:R-:W-:Y:S01]  /*1770*/  IADD3 R6, P0, R36.reuse, UR24, RZ ;  /* 0x0000001824067c10 */ /* 0x040fe2000ff1e0ff */
[----:B------:R-:W-:Y:S02]  /*1780*/  UIMAD UR6, UR27, UR7, UR6 ;  /* 0x000000071b0672a4 */ /* 0x000fe4000f8e0206 */
[----:B------:R-:W-:Y:S01]  /*1790*/  IMAD.SHL.U32 R0, R36, 0x40, RZ ;  /* 0x0000004024007824 */ /* 0x000fe200078e00ff */
[----:B------:R-:W-:Y:S01]  /*17a0*/  IADD3.X R7, R14, UR25, RZ, P0, !PT ;  /* 0x000000190e077c10 */ /* 0x000fe200087fe4ff */
[----:B------:R-:W-:Y:S01]  /*17b0*/  IMAD.SHL.U32 R29, R24, 0x200, RZ ;  /* 0x00000200181d7824 */ /* 0x000fe200078e00ff */
[----:B------:R-:W-:Y:S01]  /*17c0*/  UIMAD UR4, UR27, UR5, UR4 ;  /* 0x000000051b0472a4 */ /* 0x000fe2000f8e0204 */
[----:B------:R-:W-:Y:S01]  /*17d0*/  IADD3 R5, R5, UR6, RZ ;  /* 0x0000000605057c10 */ /* 0x000fe2000fffe0ff */
[----:B------:R-:W-:Y:S01]  /*17e0*/  UIADD3 UR17, -UR10, UR12, URZ ;  /* 0x0000000c0a117290 */ /* 0x000fe2000fffe13f */
[----:B------:R-:W-:Y:S01]  /*17f0*/  LOP3.LUT R0, R0, 0x1c0, RZ, 0xc0, !PT ;  /* 0x000001c000007812 */ /* 0x000fe200078ec0ff */
[----:B------:R-:W-:Y:S01]  /*1800*/  IMAD.WIDE R6, R8, 0x80, R6 ;  /* 0x0000008008067825 */ /* 0x000fe200078e0206 */
[----:B------:R-:W-:Y:S01]  /*1810*/  UMOV UR24, 0x6 ;  /* 0x0000000600187882 */ /* 0x000fe20000000000 */
[----:B------:R-:W-:Y:S01]  /*1820*/  IADD3 R3, R3, UR4, RZ ;  /* 0x0000000403037c10 */ /* 0x000fe2000fffe0ff */
[----:B------:R-:W-:Y:S01]  /*1830*/  ULDC.64 UR4, c[0x0][0x1d8] ;  /* 0x0000760000047ab9 */ /* 0x000fe20000000a00 */
[----:B------:R-:W-:Y:S01]  /*1840*/  LOP3.LUT R9, R0, 0x38, R16, 0xf8, !PT ;  /* 0x0000003800097812 */ /* 0x000fe200078ef810 */
[----:B------:R-:W-:Y:S01]  /*1850*/  USHF.L.U32 UR6, UR4, 0x6, URZ ;  /* 0x0000000604067899 */ /* 0x000fe2000800063f */
[----:B------:R-:W-:Y:S01]  /*1860*/  SHF.R.U32.HI R0, RZ, 0x3, R0 ;  /* 0x00000003ff007819 */ /* 0x000fe20000011600 */
[----:B------:R-:W-:Y:S01]  /*1870*/  IMAD.WIDE.U32 R4, R6, c[0x0][0x1d8], R4 ;  /* 0x0000760006047a25 */ /* 0x000fe200078e0004 */
[----:B------:R-:W-:Y:S01]  /*1880*/  IADD3 R13, -R36, UR17, RZ ;  /* 0x00000011240d7c10 */ /* 0x000fe2000fffe1ff */
[----:B------:R-:W-:Y:S01]  /*1890*/  USHF.L.U64.HI UR5, UR4, UR24, UR5 ;  /* 0x0000001804057299 */ /* 0x000fe20008010205 */
[----:B------:R-:W-:Y:S01]  /*18a0*/  LOP3.LUT R12, R29, R9, R0, 0xf6, !PT ;  /* 0x000000091d0c7212 */ /* 0x000fe200078ef600 */
[----:B------:R-:W-:Y:S01]  /*18b0*/  IMAD R0, R7, c[0x0][0x1d8], RZ ;  /* 0x0000760007007a24 */ /* 0x000fe200078e02ff */
[C---:B------:R-:W-:Y:S01]  /*18c0*/  ISETP.LT.OR P3, PT, R13.reuse, 0x1, P2 ;  /* 0x000000010d00780c */ /* 0x040fe20001761670 */
[----:B------:R-:W-:Y:S01]  /*18d0*/  IMAD.WIDE.U32 R8, R6, c[0x0][0x1a8], R2 ;  /* 0x00006a0006087a25 */ /* 0x000fe200078e0002 */
[----:B------:R-:W-:Y:S01]  /*18e0*/  LEA R2, P0, R4, c[0x0][0x1c0], 0x1 ;  /* 0x0000700004027a11 */ /* 0x000fe200078008ff */
[----:B------:R-:W-:Y:S01]  /*18f0*/  UIADD3 UR4, UP0, UR6, 0x80, URZ ;  /* 0x0000008006047890 */ /* 0x000fe2000ff1e03f */
[C---:B------:R-:W-:Y:S01]  /*1900*/  ISETP.LT.OR P6, PT, R13.reuse, 0x1, P1 ;  /* 0x000000010d00780c */ /* 0x040fe20000fc1670 */
[C---:B------:R-:W-:Y:S01]  /*1910*/  IMAD R0, R6.reuse, c[0x0][0x1dc], R0 ;  /* 0x0000770006007a24 */ /* 0x040fe200078e0200 */
[----:B------:R-:W-:Y:S01]  /*1920*/  ISETP.LT.OR P5, PT, R13, 0x21, P2 ;  /* 0x000000210d00780c */ /* 0x000fe200017a1670 */
[----:B------:R-:W-:Y:S01]  /*1930*/  IMAD R7, R7, c[0x0][0x1a8], RZ ;  /* 0x00006a0007077a24 */ /* 0x000fe200078e02ff */
[----:B------:R-:W-:Y:S01]  /*1940*/  UIADD3.X UR7, URZ, UR5, URZ, UP0, !UPT ;  /* 0x000000053f077290 */ /* 0x000fe200087fe43f */
[----:B------:R-:W-:Y:S01]  /*1950*/  IMAD.IADD R0, R5, 0x1, R0 ;  /* 0x0000000105007824 */ /* 0x000fe200078e0200 */
[----:B------:R-:W-:Y:S01]  /*1960*/  USEL UR20, UR20, URZ, !UP2 ;  /* 0x0000003f14147287 */ /* 0x000fe2000d000000 */
[----:B------:R-:W-:Y:S01]  /*1970*/  IMAD R7, R6, c[0x0][0x1ac], R7 ;  /* 0x00006b0006077a24 */ /* 0x000fe200078e0207 */
[----:B------:R-:W-:Y:S01]  /*1980*/  USEL UR21, UR14, URZ, !UP2 ;  /* 0x0000003f0e157287 */ /* 0x000fe2000d000000 */
[----:B------:R-:W-:Y:S01]  /*1990*/  IMAD.SHL.U32 R12, R12, 0x2, RZ ;  /* 0x000000020c0c7824 */ /* 0x000fe200078e00ff */
[----:B------:R-:W-:Y:S01]  /*19a0*/  LEA.HI.X R3, R4, c[0x0][0x1c4], R0, 0x1, P0 ;  /* 0x0000710004037a11 */ /* 0x000fe200000f0c00 */
[----:B------:R-:W-:Y:S01]  /*19b0*/  IMAD.U32 R10, RZ, RZ, UR6 ;  /* 0x00000006ff0a7e24 */ /* 0x000fe2000f8e00ff */
[----:B------:R-:W-:Y:S01]  /*19c0*/  IADD3 R4, P0, R2, UR6, RZ ;  /* 0x0000000602047c10 */ /* 0x000fe2000ff1e0ff */
[----:B------:R-:W-:-:S02]  /*19d0*/  IMAD.IADD R0, R9, 0x1, R7 ;  /* 0x0000000109007824 */ /* 0x000fc400078e0207 */
[----:B------:R-:W-:Y:S01]  /*19e0*/  @!PT LDS RZ, [RZ] ;  /* 0x00000000fffff984 */ /* 0x000fe20000000800 */
[----:B------:R-:W-:Y:S01]  /*19f0*/  @!PT LDS RZ, [RZ] ;  /* 0x00000000fffff984 */ /* 0x000fe20000000800 */
[----:B------:R-:W-:Y:S01]  /*1a00*/  @!PT LDS RZ, [RZ] ;  /* 0x00000000fffff984 */ /* 0x000fe20000000800 */
[----:B------:R1:W-:Y:S01]  /*1a10*/  LDGSTS.E.BYPASS.LTC128B.128 [R12+0x8080], [R2.64], !P3 ;  /* 0x08080000020c7fae */ /* 0x0003e2000d901d52 */
[----:B------:R-:W-:Y:S01]  /*1a20*/  IADD3.X R5, R3, UR5, RZ, P0, !PT ;  /* 0x0000000503057c10 */ /* 0x000fe200087fe4ff */
[----:B------:R-:W-:Y:S01]  /*1a30*/  IMAD.MOV.U32 R216, RZ, RZ, 0x20 ;  /* 0x00000020ffd87424 */ /* 0x000fe200078e00ff */
[----:B------:R-:W-:Y:S01]  /*1a40*/  LEA R6, P0, R8, c[0x0][0x190], 0x1 ;  /* 0x0000640008067a11 */ /* 0x000fe200078008ff */
[----:B------:R1:W-:Y:S01]  /*1a50*/  LDGSTS.E.BYPASS.LTC128B.128 [R12+0xc080], [R2.64+0x80], !P6 ;  /* 0x0c080080020c7fae */ /* 0x0003e2000f101d52 */
[----:B------:R-:W-:Y:S02]  /*1a60*/  IADD3 R10, P4, P3, R10, 0x80, R2 ;  /* 0x000000800a0a7810 */ /* 0x000fe40007b9e002 */
[C---:B------:R-:W-:Y:S01]  /*1a70*/  ISETP.LT.OR P6, PT, R13.reuse, 0x21, P1 ;  /* 0x000000210d00780c */ /* 0x040fe20000fc1670 */
[----:B------:R2:W-:Y:S01]  /*1a80*/  LDGSTS.E.BYPASS.LTC128B.128 [R12+0x9080], [R4.64], !P5 ;  /* 0x09080000040c7fae */ /* 0x0005e2000e901d52 */
[----:B------:R-:W-:Y:S02]  /*1a90*/  LEA.HI.X R7, R8, c[0x0][0x194], R0, 0x1, P0 ;  /* 0x0000650008077a11 */ /* 0x000fe400000f0c00 */
[----:B------:R-:W-:-:S02]  /*1aa0*/  ISETP.LT.OR P5, PT, R13, 0x41, P2 ;  /* 0x000000410d00780c */ /* 0x000fc400017a1670 */
[----:B------:R-:W-:Y:S02]  /*1ab0*/  IADD3.X R11, RZ, UR5, R3, P4, P3 ;  /* 0x00000005ff0b7c10 */ /* 0x000fe4000a7e6403 */
[C---:B------:R-:W-:Y:S02]  /*1ac0*/  ISETP.LT.OR P4, PT, R13.reuse, 0x41, P1 ;  /* 0x000000410d00780c */ /* 0x040fe40000f81670 */
[C---:B------:R-:W-:Y:S02]  /*1ad0*/  ISETP.LT.OR P3, PT, R13.reuse, 0x61, P2 ;  /* 0x000000610d00780c */ /* 0x040fe40001761670 */
[----:B------:R-:W-:Y:S01]  /*1ae0*/  ISETP.LT.OR P2, PT, R13, 0x61, P1 ;  /* 0x000000610d00780c */ /* 0x000fe20000f41670 */
[----:B------:R3:W-:Y:S01]  /*1af0*/  LDGSTS.E.BYPASS.LTC128B.128 [R12+0xd080], [R10.64], !P6 ;  /* 0x0d0800000a0c7fae */ /* 0x0007e2000f101d52 */
[----:B------:R-:W-:Y:S02]  /*1b00*/  ISETP.GE.AND P6, PT, R16, c[0x0][0x16c], PT ;  /* 0x00005b0010007a0c */ /* 0x000fe40003fc6270 */
[----:B-1----:R-:W-:-:S04]  /*1b10*/  IADD3 R2, P0, R4, UR6, RZ ;  /* 0x0000000604027c10 */ /* 0x002fc8000ff1e0ff */
[----:B------:R-:W-:Y:S02]  /*1b20*/  IADD3.X R3, R5, UR5, RZ, P0, !PT ;  /* 0x0000000505037c10 */ /* 0x000fe400087fe4ff */
[----:B------:R-:W-:-:S03]  /*1b30*/  IADD3 R8, P0, R4, UR4, RZ ;  /* 0x0000000404087c10 */ /* 0x000fc6000ff1e0ff */
[----:B------:R1:W-:Y:S01]  /*1b40*/  LDGSTS.E.BYPASS.LTC128B.128 [R12+0xa080], [R2.64], !P5 ;  /* 0x0a080000020c7fae */ /* 0x0003e2000e901d52 */
[----:B------:R-:W-:Y:S02]  /*1b50*/  IADD3.X R9, R5, UR7, RZ, P0, !PT ;  /* 0x0000000705097c10 */ /* 0x000fe400087fe4ff */
[----:B--2---:R-:W-:-:S03]  /*1b60*/  IADD3 R4, P0, R2, UR6, RZ ;  /* 0x0000000602047c10 */ /* 0x004fc6000ff1e0ff */
[----:B------:R2:W-:Y:S01]  /*1b70*/  LDGSTS.E.BYPASS.LTC128B.128 [R12+0xe080], [R8.64], !P4 ;  /* 0x0e080000080c7fae */ /* 0x0005e2000e101d52 */
[----:B------:R-:W-:Y:S02]  /*1b80*/  IADD3.X R5, R3, UR5, RZ, P0, !PT ;  /* 0x0000000503057c10 */ /* 0x000fe400087fe4ff */
[----:B---3--:R-:W-:-:S03]  /*1b90*/  IADD3 R10, P0, R36, UR8, RZ ;  /* 0x00000008240a7c10 */ /* 0x008fc6000ff1e0ff */
[----:B------:R3:W-:Y:S01]  /*1ba0*/  LDGSTS.E.BYPASS.LTC128B.128 [R12+0xb080], [R4.64], !P3 ;  /* 0x0b080000040c7fae */ /* 0x0007e2000d901d52 */
[----:B------:R-:W-:Y:S02]  /*1bb0*/  IADD3.X R0, R14, UR9, RZ, P0, !PT ;  /* 0x000000090e007c10 */ /* 0x000fe400087fe4ff */
[----:B------:R-:W-:-:S04]  /*1bc0*/  ISETP.GE.AND P0, PT, R30, c[0x0][0x19c], PT ;  /* 0x000067001e007a0c */ /* 0x000fc80003f06270 */
[----:B------:R-:W-:Y:S02]  /*1bd0*/  ISETP.LT.OR P5, PT, R13, 0x1, P0 ;  /* 0x000000010d00780c */ /* 0x000fe400007a1670 */
[----:B-1----:R-:W-:Y:S01]  /*1be0*/  IADD3 R2, P1, R2, UR4, RZ ;  /* 0x0000000402027c10 */ /* 0x002fe2000ff3e0ff */
[----:B------:R-:W-:Y:S02]  /*1bf0*/  ULDC.64 UR4, c[0x0][0x1a8] ;  /* 0x00006a0000047ab9 */ /* 0x000fe40000000a00 */
[----:B------:R-:W-:Y:S01]  /*1c00*/  USHF.L.U32 UR26, UR4, 0x6, URZ ;  /* 0x00000006041a7899 */ /* 0x000fe2000800063f */
[----:B------:R-:W-:Y:S01]  /*1c10*/  IADD3.X R3, R3, UR7, RZ, P1, !PT ;  /* 0x0000000703037c10 */ /* 0x000fe20008ffe4ff */
[----:B------:R-:W-:Y:S01]  /*1c20*/  USHF.L.U64.HI UR8, UR4, UR24, UR5 ;  /* 0x0000001804087299 */ /* 0x000fe20008010205 */
[----:B------:R-:W-:Y:S01]  /*1c30*/  ISETP.GE.AND P1, PT, R16, c[0x0][0x19c], PT ;  /* 0x0000670010007a0c */ /* 0x000fe20003f26270 */
[----:B------:R-:W-:Y:S01]  /*1c40*/  UIADD3 UR27, UP0, UR26, 0x80, URZ ;  /* 0x000000801a1b7890 */ /* 0x000fe2000ff1e03f */
[----:B--2---:R-:W-:Y:S01]  /*1c50*/  IMAD.WIDE.U32 R8, R10, c[0x0][0x178], R16 ;  /* 0x00005e000a087a25 */ /* 0x004fe200078e0010 */
[----:B------:R1:W-:Y:S01]  /*1c60*/  LDGSTS.E.BYPASS.LTC128B.128 [R12+0xf080], [R2.64], !P2 ;  /* 0x0f080000020c7fae */ /* 0x0003e2000d101d52 */
[C---:B------:R-:W-:Y:S01]  /*1c70*/  ISETP.LT.OR P3, PT, R13.reuse, 0x1, P1 ;  /* 0x000000010d00780c */ /* 0x040fe20000f61670 */
[----:B------:R-:W-:Y:S01]  /*1c80*/  ULDC.64 UR4, c[0x0][0x180] ;  /* 0x0000600000047ab9 */ /* 0x000fe20000000a00 */
[----:B------:R-:W-:Y:S01]  /*1c90*/  ISETP.LT.OR P4, PT, R13, 0x21, P1 ;  /* 0x000000210d00780c */ /* 0x000fe20000f81670 */
[----:B------:R-:W-:Y:S01]  /*1ca0*/  ULDC.64 UR6, c[0x0][0x210] ;  /* 0x0000840000067ab9 */ /* 0x000fe20000000a00 */
[----:B---3--:R-:W-:Y:S01]  /*1cb0*/  IADD3 R4, P2, R6, UR26, RZ ;  /* 0x0000001a06047c10 */ /* 0x008fe2000ff5e0ff */
[----:B------:R-:W-:-:S02]  /*1cc0*/  UIMAD UR4, UR22, UR4, URZ ;  /* 0x00000004160472a4 */ /* 0x000fc4000f8e023f */
[----:B------:R-:W-:Y:S01]  /*1cd0*/  UIMAD UR25, UR22, UR6, URZ ;  /* 0x00000006161972a4 */ /* 0x000fe2000f8e023f */
[----:B------:R-:W-:Y:S01]  /*1ce0*/  IADD3.X R5, R7, UR8, RZ, P2, !PT ;  /* 0x0000000807057c10 */ /* 0x000fe200097fe4ff */
[----:B------:R-:W-:Y:S02]  /*1cf0*/  UIADD3.X UR6, URZ, UR8, URZ, UP0, !UPT ;  /* 0x000000083f067290 */ /* 0x000fe400087fe43f */
[----:B------:R-:W-:Y:S02]  /*1d00*/  UIMAD UR9, UR16, UR5, UR4 ;  /* 0x00000005100972a4 */ /* 0x000fe4000f8e0204 */
[----:B------:R2:W-:Y:S01]  /*1d10*/  LDGSTS.E.BYPASS.LTC128B.128 [R12+0x80], [R6.64], !P3 ;  /* 0x00080000060c7fae */ /* 0x0005e2000d901d52 */
[----:B------:R-:W-:Y:S02]  /*1d20*/  ULDC.64 UR4, c[0x0][0x188] ;  /* 0x0000620000047ab9 */ /* 0x000fe40000000a00 */
[----:B------:R-:W-:Y:S01]  /*1d30*/  UIMAD UR4, UR20, UR4, URZ ;  /* 0x00000004140472a4 */ /* 0x000fe2000f8e023f */
[----:B------:R2:W-:Y:S01]  /*1d40*/  LDGSTS.E.BYPASS.LTC128B.128 [R12+0x4080], [R6.64+0x80], !P5 ;  /* 0x04080080060c7fae */ /* 0x0005e2000e901d52 */
[----:B------:R-:W-:Y:S01]  /*1d50*/  ISETP.GE.AND P5, PT, R30, c[0x0][0x16c], PT ;  /* 0x00005b001e007a0c */ /* 0x000fe20003fa6270 */
[----:B------:R-:W-:-:S02]  /*1d60*/  UIMAD UR25, UR16, UR7, UR25 ;  /* 0x00000007101972a4 */ /* 0x000fc4000f8e0219 */
[----:B------:R3:W-:Y:S01]  /*1d70*/  LDGSTS.E.BYPASS.LTC128B.128 [R12+0x1080], [R4.64], !P4 ;  /* 0x01080000040c7fae */ /* 0x0007e2000e101d52 */
[C---:B------:R-:W-:Y:S01]  /*1d80*/  ISETP.LT.OR P4, PT, R13.reuse, 0x21, P0 ;  /* 0x000000210d00780c */ /* 0x040fe20000781670 */
[----:B------:R-:W-:Y:S01]  /*1d90*/  UIMAD UR28, UR21, UR5, UR4 ;  /* 0x00000005151c72a4 */ /* 0x000fe2000f8e0204 */
[----:B------:R-:W-:Y:S01]  /*1da0*/  P2R R19, PR, RZ, 0x20 ;  /* 0x00000020ff137803 */ /* 0x000fe20000000000 */
[C---:B-1----:R-:W-:Y:S01]  /*1db0*/  IMAD R2, R0.reuse, c[0x0][0x178], RZ ;  /* 0x00005e0000027a24 */ /* 0x042fe200078e02ff */
[----:B------:R-:W-:Y:S01]  /*1dc0*/  ISETP.LT.OR P5, PT, R13, 0x61, P1 ;  /* 0x000000610d00780c */ /* 0x000fe20000fa1670 */
[----:B------:R-:W-:Y:S01]  /*1dd0*/  IMAD R0, R0, c[0x0][0x208], RZ ;  /* 0x0000820000007a24 */ /* 0x000fe200078e02ff */
[----:B------:R-:W-:Y:S01]  /*1de0*/  ULDC.64 UR4, c[0x0][0x178] ;  /* 0x00005e0000047ab9 */ /* 0x000fe20000000a00 */
[C---:B------:R-:W-:Y:S01]  /*1df0*/  IMAD R14, R10.reuse, c[0x0][0x17c], R2 ;  /* 0x00005f000a0e7a24 */ /* 0x040fe200078e0202 */
[----:B------:R1:W-:Y:S01]  /*1e00*/  STL [R1+0x2c], R19 ;  /* 0x00002c1301007387 */ /* 0x0003e20000100800 */
[----:B------:R-:W-:Y:S01]  /*1e10*/  IMAD.U32 R2, RZ, RZ, UR26 ;  /* 0x0000001aff027e24 */ /* 0x000fe2000f8e00ff */
[----:B------:R-:W-:Y:S01]  /*1e20*/  UIMAD.WIDE.U32 UR30, UR23, UR4, URZ ;  /* 0x00000004171e72a5 */ /* 0x000fe2000f8e003f */
[C---:B------:R-:W-:Y:S01]  /*1e30*/  IMAD R15, R10.reuse, c[0x0][0x20c], R0 ;  /* 0x000083000a0f7a24 */ /* 0x040fe200078e0200 */
[----:B------:R-:W-:Y:S01]  /*1e40*/  SEL R0, RZ, 0x1, P6 ;  /* 0x00000001ff007807 */ /* 0x000fe20003000000 */
[----:B------:R-:W-:Y:S01]  /*1e50*/  IMAD.WIDE.U32 R10, R10, c[0x0][0x208], R16 ;  /* 0x000082000a0a7a25 */ /* 0x000fe200078e0010 */
[----:B------:R-:W-:-:S04]  /*1e60*/  IADD3 R2, P3, P2, R2, 0x80, R6 ;  /* 0x0000008002027810 */ /* 0x000fc80007a7e006 */
[----:B------:R-:W-:Y:S02]  /*1e70*/  IADD3.X R3, RZ, UR8, R7, P3, P2 ;  /* 0x00000008ff037c10 */ /* 0x000fe40009fe4407 */
[----:B------:R-:W-:Y:S01]  /*1e80*/  ISETP.NE.AND P3, PT, R19, RZ, PT ;  /* 0x000000ff1300720c */ /* 0x000fe20003f65270 */
[----:B--2---:R-:W-:Y:S01]  /*1e90*/  IMAD.IADD R7, R9, 0x1, R14 ;  /* 0x0000000109077824 */ /* 0x004fe200078e020e */
[----:B------:R-:W-:Y:S01]  /*1ea0*/  ISETP.LT.OR P2, PT, R13, 0x41, P1 ;  /* 0x000000410d00780c */ /* 0x000fe20000f41670 */
[----:B------:R2:W-:Y:S01]  /*1eb0*/  LDGSTS.E.BYPASS.LTC128B.128 [R12+0x5080], [R2.64], !P4 ;  /* 0x05080000020c7fae */ /* 0x0005e2000e101d52 */
[----:B------:R-:W-:Y:S01]  /*1ec0*/  SEL R6, RZ, 0x2, P3 ;  /* 0x00000002ff067807 */ /* 0x000fe20001800000 */
[----:B------:R-:W-:Y:S01]  /*1ed0*/  IMAD.IADD R9, R11, 0x1, R15 ;  /* 0x000000010b097824 */ /* 0x000fe200078e020f */
[C---:B------:R-:W-:Y:S02]  /*1ee0*/  ISETP.LT.OR P1, PT, R13.reuse, 0x41, P0 ;  /* 0x000000410d00780c */ /* 0x040fe40000721670 */
[----:B------:R-:W-:Y:S01]  /*1ef0*/  ISETP.LT.OR P3, PT, R13, 0x61, P0 ;  /* 0x000000610d00780c */ /* 0x000fe20000761670 */
[----:B------:R-:W-:-:S02]  /*1f00*/  IMAD.IADD R0, R6, 0x1, R0 ;  /* 0x0000000106007824 */ /* 0x000fc400078e0200 */
[----:B------:R-:W-:Y:S02]  /*1f10*/  IMAD.MOV.U32 R6, RZ, RZ, R8 ;  /* 0x000000ffff067224 */ /* 0x000fe400078e0008 */
[----:B------:R-:W-:Y:S01]  /*1f20*/  IMAD.MOV.U32 R8, RZ, RZ, R10 ;  /* 0x000000ffff087224 */ /* 0x000fe200078e000a */
[----:B------:R-:W-:Y:S01]  /*1f30*/  LOP3.LUT P4, RZ, R0, 0x2, RZ, 0xc0, !PT ;  /* 0x0000000200ff7812 */ /* 0x000fe2000788c0ff */
[----:B-1----:R-:W-:-:S04]  /*1f40*/  IMAD.U32 R19, RZ, RZ, UR21 ;  /* 0x00000015ff137e24 */ /* 0x002fc8000f8e00ff */
[----:B------:R-:W-:Y:S01]  /*1f50*/  IMAD.WIDE.U32 R20, R19, c[0x0][0x278], R20 ;  /* 0x00009e0013147a25 */ /* 0x000fe200078e0014 */
[----:B--2---:R-:W-:-:S04]  /*1f60*/  IADD3 R2, P0, R4, UR26, RZ ;  /* 0x0000001a04027c10 */ /* 0x004fc8000ff1e0ff */
[----:B------:R-:W-:Y:S02]  /*1f70*/  IADD3.X R3, R5, UR8, RZ, P0, !PT ;  /* 0x0000000805037c10 */ /* 0x000fe400087fe4ff */
[----:B---3--:R-:W-:-:S03]  /*1f80*/  IADD3 R4, P0, R4, UR27, RZ ;  /* 0x0000001b04047c10 */ /* 0x008fc6000ff1e0ff */
[----:B------:R1:W-:Y:S01]  /*1f90*/  LDGSTS.E.BYPASS.LTC128B.128 [R12+0x2080], [R2.64], !P2 ;  /* 0x02080000020c7fae */ /* 0x0003e2000d101d52 */
[----:B------:R-:W-:Y:S02]  /*1fa0*/  IADD3.X R5, R5, UR6, RZ, P0, !PT ;  /* 0x0000000605057c10 */ /* 0x000fe400087fe4ff */
[----:B------:R-:W-:Y:S01]  /*1fb0*/  IADD3 R14, P0, R2, UR26, RZ ;  /* 0x0000001a020e7c10 */ /* 0x000fe2000ff1e0ff */
[----:B------:R-:W-:Y:S01]  /*1fc0*/  USHF.R.S32.HI UR26, URZ, 0x1f, UR23 ;  /* 0x0000001f3f1a7899 */ /* 0x000fe20008011417 */
[----:B------:R-:W-:Y:S01]  /*1fd0*/  LOP3.LUT P2, RZ, R0, 0x1, RZ, 0xc0, !PT ;  /* 0x0000000100ff7812 */ /* 0x000fe2000784c0ff */
[----:B------:R2:W-:Y:S01]  /*1fe0*/  LDGSTS.E.BYPASS.LTC128B.128 [R12+0x6080], [R4.64], !P1 ;  /* 0x06080000040c7fae */ /* 0x0005e2000c901d52 */
[----:B------:R-:W-:Y:S01]  /*1ff0*/  IADD3.X R15, R3, UR8, RZ, P0, !PT ;  /* 0x00000008030f7c10 */ /* 0x000fe200087fe4ff */
[----:B------:R-:W-:Y:S01]  /*2000*/  UIMAD UR8, UR26, UR4, URZ ;  /* 0x000000041a0872a4 */ /* 0x000fe2000f8e023f */
[----:B------:R-:W-:Y:S01]  /*2010*/  IADD3 R10, P0, R2, UR27, RZ ;  /* 0x0000001b020a7c10 */ /* 0x000fe2000ff1e0ff */
[----:B------:R-:W-:-:S02]  /*2020*/  USHF.L.U32 UR27, UR23, 0x6, URZ ;  /* 0x00000006171b7899 */ /* 0x000fc4000800063f */
[----:B------:R-:W-:Y:S01]  /*2030*/  UIMAD UR8, UR23, UR5, UR8 ;  /* 0x00000005170872a4 */ /* 0x000fe2000f8e0208 */
[----:B------:R-:W-:Y:S01]  /*2040*/  IADD3.X R11, R3, UR6, RZ, P0, !PT ;  /* 0x00000006030b7c10 */ /* 0x000fe200087fe4ff */
[----:B------:R3:W-:Y:S01]  /*2050*/  LDGSTS.E.BYPASS.LTC128B.128 [R12+0x3080], [R14.64], !P5 ;  /* 0x030800000e0c7fae */ /* 0x0007e2000e901d52 */
[----:B------:R-:W-:Y:S01]  /*2060*/  ISETP.GE.AND P0, PT, R16, c[0x0][0x1fc], PT ;  /* 0x00007f0010007a0c */ /* 0x000fe20003f06270 */
[----:B------:R-:W-:Y:S02]  /*2070*/  UIADD3 UR8, UR31, UR8, URZ ;  /* 0x000000081f087290 */ /* 0x000fe4000fffe03f */
[----:B------:R4:W-:Y:S01]  /*2080*/  LDGSTS.E.BYPASS.LTC128B.128 [R12+0x7080], [R10.64], !P3 ;  /* 0x070800000a0c7fae */ /* 0x0009e2000d901d52 */
[----:B------:R-:W-:Y:S01]  /*2090*/  ULDC.64 UR6, c[0x0][0x218] ;  /* 0x0000860000067ab9 */ /* 0x000fe20000000a00 */
[----:B------:R-:W-:Y:S01]  /*20a0*/  ISETP.GT.AND P3, PT, R31, 0xf, PT ;  /* 0x0000000f1f00780c */ /* 0x000fe20003f64270 */
[----:B------:R-:W-:Y:S01]  /*20b0*/  UIMAD UR6, UR20, UR6, URZ ;  /* 0x00000006140672a4 */ /* 0x000fe2000f8e023f */
[----:B------:R-:W0:Y:S01]  /*20c0*/  LDGDEPBAR ;  /* 0x00000000000079af */ /* 0x000e220000000000 */
[----:B------:R-:W-:Y:S01]  /*20d0*/  USHF.R.S32.HI UR29, URZ, 0x1f, UR27 ;  /* 0x0000001f3f1d7899 */ /* 0x000fe2000801141b */
[----:B--2---:R-:W-:-:S04]  /*20e0*/  IMAD.U32 R4, RZ, RZ, UR16 ;  /* 0x00000010ff047e24 */ /* 0x004fc8000f8e00ff */
[----:B------:R-:W-:-:S04]  /*20f0*/  IMAD.WIDE.U32 R4, R4, c[0x0][0x180], R6 ;  /* 0x0000600004047a25 */ /* 0x000fc800078e0006 */
[----:B-1----:R-:W-:Y:S01]  /*2100*/  IMAD.MOV.U32 R2, RZ, RZ, R4 ;  /* 0x000000ffff027224 */ /* 0x002fe200078e0004 */
[----:B------:R-:W-:Y:S01]  /*2110*/  IADD3 R3, R5, UR9, RZ ;  /* 0x0000000905037c10 */ /* 0x000fe2000fffe0ff */
[----:B------:R-:W-:Y:S01]  /*2120*/  IMAD.U32 R7, RZ, RZ, UR4 ;  /* 0x00000004ff077e24 */ /* 0x000fe2000f8e00ff */
[----:B------:R-:W-:Y:S02]  /*2130*/  SEL R5, RZ, 0x1, P0 ;  /* 0x00000001ff057807 */ /* 0x000fe40000000000 */
[----:B------:R-:W-:Y:S01]  /*2140*/  ISETP.GE.AND P0, PT, R30, c[0x0][0x1fc], PT ;  /* 0x00007f001e007a0c */ /* 0x000fe20003f06270 */
[----:B------:R-:W-:Y:S01]  /*2150*/  IMAD.WIDE.U32 R34, R19, c[0x0][0x188], R2 ;  /* 0x0000620013227a25 */ /* 0x000fe200078e0002 */
[----:B----4-:R-:W-:Y:S02]  /*2160*/  LEA.HI R11, R32, R31, RZ, 0x2 ;  /* 0x0000001f200b7211 */ /* 0x010fe400078f10ff */
[----:B------:R-:W-:Y:S01]  /*2170*/  SEL R4, RZ, 0xffffffff, P0 ;  /* 0xffffffffff047807 */ /* 0x000fe20000000000 */
[----:B------:R-:W-:Y:S01]  /*2180*/  IMAD.U32 R2, RZ, RZ, UR30 ;  /* 0x0000001eff027e24 */ /* 0x000fe2000f8e00ff */
[----:B------:R-:W-:Y:S01]  /*2190*/  IADD3 R25, R35, UR28, RZ ;  /* 0x0000001c23197c10 */ /* 0x000fe2000fffe0ff */
[----:B------:R-:W-:Y:S01]  /*21a0*/  IMAD.U32 R3, RZ, RZ, UR31 ;  /* 0x0000001fff037e24 */ /* 0x000fe2000f8e00ff */
[----:B------:R-:W-:Y:S01]  /*21b0*/  UIMAD UR28, UR21, UR7, UR6 ;  /* 0x00000007151c72a4 */ /* 0x000fe2000f8e0206 */
[----:B------:R-:W-:Y:S01]  /*21c0*/  IMAD.U32 R3, RZ, RZ, UR8 ;  /* 0x00000008ff037e24 */ /* 0x000fe2000f8e00ff */
[----:B------:R-:W-:Y:S01]  /*21d0*/  LEA R0, P0, R2, R34, 0x6 ;  /* 0x0000002202007211 */ /* 0x000fe200078030ff */
[----:B------:R-:W-:Y:S01]  /*21e0*/  IMAD.SHL.U32 R4, R4, 0x2, RZ ;  /* 0x0000000204047824 */ /* 0x000fe200078e00ff */
[----:B------:R-:W-:Y:S01]  /*21f0*/  ULDC.64 UR6, c[0x0][0x278] ;  /* 0x00009e0000067ab9 */ /* 0x000fe20000000a00 */
[----:B------:R1:W-:Y:S01]  /*2200*/  STL.64 [R1+0x18], R34 ;  /* 0x0000182201007387 */ /* 0x0003e20000100a00 */
[----:B------:R-:W-:Y:S01]  /*2210*/  LEA.HI.X R3, R2, R25, R3, 0x6, P0 ;  /* 0x0000001902037211 */ /* 0x000fe200000f3403 */
[----:B------:R-:W-:Y:S01]  /*2220*/  UIMAD UR6, UR20, UR6, URZ ;  /* 0x00000006140672a4 */ /* 0x000fe2000f8e023f */
[----:B------:R-:W-:Y:S01]  /*2230*/  LEA R2, P0, R0, c[0x0][0x160], 0x1 ;  /* 0x0000580000027a11 */ /* 0x000fe200078008ff */
[----:B------:R-:W-:Y:S01]  /*2240*/  ULDC.64 UR8, c[0x0][0x208] ;  /* 0x0000820000087ab9 */ /* 0x000fe20000000a00 */
[----:B------:R-:W-:Y:S01]  /*2250*/  LOP3.LUT R13, R4, 0x2, R5, 0xe2, !PT ;  /* 0x00000002040d7812 */ /* 0x000fe200078ee205 */
[----:B------:R-:W-:Y:S01]  /*2260*/  IMAD.U32 R4, RZ, RZ, UR16 ;  /* 0x00000010ff047e24 */ /* 0x000fe2000f8e00ff */
[----:B------:R-:W-:Y:S01]  /*2270*/  LEA.HI.X R3, R0, c[0x0][0x164], R3, 0x1, P0 ;  /* 0x0000590000037a11 */ /* 0x000fe200000f0c03 */
[----:B------:R-:W-:Y:S01]  /*2280*/  IMAD.U32 R0, RZ, RZ, UR27 ;  /* 0x0000001bff007e24 */ /* 0x000fe2000f8e00ff */
[----:B------:R-:W-:Y:S01]  /*2290*/  LEA R6, P0, R7, R2, 0x6 ;  /* 0x0000000207067211 */ /* 0x000fe200078030ff */
[----:B------:R-:W-:Y:S01]  /*22a0*/  IMAD.WIDE.U32 R4, R4, c[0x0][0x210], R8 ;  /* 0x0000840004047a25 */ /* 0x000fe200078e0008 */
[----:B------:R-:W-:Y:S01]  /*22b0*/  UIMAD UR30, UR21, UR7, UR6 ;  /* 0x00000007151e72a4 */ /* 0x000fe2000f8e0206 */
[----:B------:R2:W-:Y:S01]  /*22c0*/  STL [R1+0x24], R25 ;  /* 0x0000241901007387 */ /* 0x0005e20000100800 */
[----:B------:R-:W-:Y:S01]  /*22d0*/  IADD3 R0, -R36, UR13, -R0 ;  /* 0x0000000d24007c10 */ /* 0x000fe2000fffe900 */
[----:B------:R-:W-:Y:S01]  /*22e0*/  USHF.L.U64.HI UR9, UR8, UR24, UR9 ;  /* 0x0000001808097299 */ /* 0x000fe20008010209 */
[----:B------:R-:W-:Y:S01]  /*22f0*/  IADD3 R5, R5, UR25, RZ ;  /* 0x0000001905057c10 */ /* 0x000fe2000fffe0ff */
[----:B------:R-:W-:Y:S01]  /*2300*/  IMAD.U32 R8, RZ, RZ, UR5 ;  /* 0x00000005ff087e24 */ /* 0x000fe2000f8e00ff */
[C---:B------:R-:W-:Y:S01]  /*2310*/  ISETP.LT.OR P1, PT, R0.reuse, 0x1, !P2 ;  /* 0x000000010000780c */ /* 0x040fe20005721670 */
[----:B------:R-:W-:Y:S01]  /*2320*/  USHF.L.U32 UR24, UR8, 0x6, URZ ;  /* 0x0000000608187899 */ /* 0x000fe2000800063f */
[----:B------:R-:W-:Y:S01]  /*2330*/  ISETP.LT.OR P2, PT, R0, 0x21, !P2 ;  /* 0x000000210000780c */ /* 0x000fe20005741670 */
[----:B------:R-:W-:Y:S01]  /*2340*/  UIMAD UR25, UR9, UR23, URZ ;  /* 0x00000017091972a4 */ /* 0x000fe2000f8e023f */
[----:B------:R-:W-:Y:S01]  /*2350*/  LEA.HI.X R7, R7, R3, R8, 0x6, P0 ;  /* 0x0000000307077211 */ /* 0x000fe200000f3408 */
[----:B------:R-:W-:Y:S01]  /*2360*/  ULDC.64 UR6, c[0x0][0x288] ;  /* 0x0000a20000067ab9 */ /* 0x000fe20000000a00 */
[----:B------:R-:W-:Y:S01]  /*2370*/  IADD3 R33, R21, UR30, RZ ;  /* 0x0000001e15217c10 */ /* 0x000fe2000fffe0ff */
[----:B------:R-:W-:Y:S01]  /*2380*/  UIMAD UR25, UR26, UR24, UR25 ;  /* 0x000000181a1972a4 */ /* 0x000fe2000f8e0219 */
[----:B------:R-:W-:Y:S01]  /*2390*/  @!P3 IADD3 R9, P0, R20, UR27, RZ ;  /* 0x0000001b1409bc10 */ /* 0x000fe2000ff1e0ff */
[----:B------:R-:W-:Y:S01]  /*23a0*/  UIMAD UR6, UR22, UR6, URZ ;  /* 0x00000006160672a4 */ /* 0x000fe2000f8e023f */
[----:B-1----:R-:W-:Y:S01]  /*23b0*/  IMAD.WIDE.U32 R34, R19, c[0x0][0x218], R4 ;  /* 0x0000860013227a25 */ /* 0x002fe200078e0004 */
[----:B------:R-:W-:Y:S01]  /*23c0*/  LOP3.LUT P5, RZ, R13, 0x2, RZ, 0xc0, !PT ;  /* 0x000000020dff7812 */ /* 0x000fe200078ac0ff */
[----:B------:R-:W-:Y:S01]  /*23d0*/  STL.64 [R1+0x38], R20 ;  /* 0x0000381401007387 */ /* 0x000fe20000100a00 */
[----:B------:R-:W-:Y:S01]  /*23e0*/  @!P3 IADD3.X R10, R33, UR29, RZ, P0, !PT ;  /* 0x0000001d210abc10 */ /* 0x000fe200087fe4ff */
[----:B------:R-:W-:Y:S01]  /*23f0*/  IMAD.MOV.U32 R38, RZ, RZ, R34 ;  /* 0x000000ffff267224 */ /* 0x000fe200078e0022 */
[----:B------:R-:W-:Y:S01]  /*2400*/  IADD3 R39, R35, UR28, RZ ;  /* 0x0000001c23277c10 */ /* 0x000fe2000fffe0ff */
[----:B------:R1:W-:Y:S01]  /*2410*/  LDGSTS.E.BYPASS.LTC128B.128 [R12+0x10080], [R2.64], !P1 ;  /* 0x10080000020c7fae */ /* 0x0003e2000c901d52 */
[C---:B------:R-:W-:Y:S01]  /*2420*/  ISETP.LT.OR P1, PT, R0.reuse, 0x1, !P4 ;  /* 0x000000010000780c */ /* 0x040fe20006721670 */
[----:B------:R-:W-:Y:S01]  /*2430*/  UIMAD UR6, UR16, UR7, UR6 ;  /* 0x00000007100672a4 */ /* 0x000fe2000f8e0206 */
[----:B------:R-:W-:Y:S01]  /*2440*/  ISETP.LT.OR P4, PT, R0, 0x21, !P4 ;  /* 0x000000210000780c */ /* 0x000fe20006781670 */
[----:B--2---:R-:W-:Y:S01]  /*2450*/  IMAD.U32 R25, RZ, RZ, UR24 ;  /* 0x00000018ff197e24 */ /* 0x004fe2000f8e00ff */
[----:B------:R-:W-:Y:S01]  /*2460*/  @!P3 LEA R8, P0, R9, c[0x0][0x258], 0x2 ;  /* 0x000096000908ba11 */ /* 0x000fe200078010ff */
[----:B------:R-:W-:Y:S01]  /*2470*/  UMOV UR7, 0x5 ;  /* 0x0000000500077882 */ /* 0x000fe20000000000 */
[----:B------:R2:W-:Y:S01]  /*2480*/  STL.64 [R1+0x10], R34 ;  /* 0x0000102201007387 */ /* 0x0005e20000100a00 */
[----:B------:R-:W-:Y:S01]  /*2490*/  IMAD.WIDE.U32 R4, R25, UR23, R38 ;  /* 0x0000001719047c25 */ /* 0x000fe2000f8e0026 */
[----:B------:R-:W-:-:S02]  /*24a0*/  @!P3 LEA.HI.X R9, R9, c[0x0][0x25c], R10, 0x2, P0 ;  /* 0x000097000909ba11 */ /* 0x000fc400000f140a */
[----:B------:R4:W-:Y:S04]  /*24b0*/  STL [R1+0x50], R33 ;  /* 0x0000502101007387 */ /* 0x0009e80000100800 */
[----:B------:R1:W-:Y:S04]  /*24c0*/  LDGSTS.E.BYPASS.LTC128B.128 [R12+0x12080], [R2.64+0x80], !P1 ;  /* 0x12080080020c7fae */ /* 0x0003e8000c901d52 */
[----:B------:R5:W-:Y:S04]  /*24d0*/  LDGSTS.E.BYPASS.LTC128B.128 [R12+0x11080], [R6.64], !P2 ;  /* 0x11080000060c7fae */ /* 0x000be8000d101d52 */
[----:B------:R-:W-:Y:S01]  /*24e0*/  STL.64 [R1+0x8], R38 ;  /* 0x0000082601007387 */ /* 0x000fe20000100a00 */
[----:B-1----:R-:W-:-:S02]  /*24f0*/  P2R R2, PR, RZ, 0x10 ;  /* 0x00000010ff027803 */ /* 0x002fc40000000000 */
[----:B------:R-:W-:Y:S02]  /*2500*/  LOP3.LUT P4, RZ, R13, 0x1, RZ, 0xc0, !PT ;  /* 0x000000010dff7812 */ /* 0x000fe4000788c0ff */
[----:B------:R-:W-:Y:S02]  /*2510*/  ISETP.NE.AND P1, PT, R2, RZ, PT ;  /* 0x000000ff0200720c */ /* 0x000fe40003f25270 */
[----:B------:R-:W-:Y:S01]  /*2520*/  IADD3 R3, R5, UR25, RZ ;  /* 0x0000001905037c10 */ /* 0x000fe2000fffe0ff */
[----:B------:R-:W-:Y:S01]  /*2530*/  ULDC UR25, c[0x0][0x20c] ;  /* 0x0000830000197ab9 */ /* 0x000fe20000000800 */
[C---:B------:R-:W-:Y:S01]  /*2540*/  LEA R2, P0, R4.reuse, c[0x0][0x1f0], 0x1 ;  /* 0x00007c0004027a11 */ /* 0x040fe200078008ff */
[----:B------:R-:W-:Y:S01]  /*2550*/  USHF.L.U64.HI UR25, UR8, UR7, UR25 ;  /* 0x0000000708197299 */ /* 0x000fe20008010219 */
[----:B------:R-:W-:Y:S01]  /*2560*/  IADD3 R5, R23, UR6, RZ ;  /* 0x0000000617057c10 */ /* 0x000fe2000fffe0ff */
[----:B------:R-:W-:Y:S01]  /*2570*/  USHF.L.U32 UR8, UR8, 0x5, URZ ;  /* 0x0000000508087899 */ /* 0x000fe2000800063f */
[----:B------:R-:W-:Y:S01]  /*2580*/  LEA.HI.X R3, R4, c[0x0][0x1f4], R3, 0x1, P0 ;  /* 0x00007d0004037a11 */ /* 0x000fe200000f0c03 */
[----:B------:R-:W-:Y:S01]  /*2590*/  ULDC.64 UR6, c[0x0][0x290] ;  /* 0x0000a40000067ab9 */ /* 0x000fe20000000a00 */
[C---:B------:R-:W-:Y:S01]  /*25a0*/  ISETP.LT.OR P0, PT, R0.reuse, 0x1, !P5 ;  /* 0x000000010000780c */ /* 0x040fe20006f01670 */
[----:B------:R-:W-:Y:S01]  /*25b0*/  USHF.L.U32 UR28, UR8, 0x1, URZ ;  /* 0x00000001081c7899 */ /* 0x000fe2000800063f */
[----:B------:R-:W-:Y:S01]  /*25c0*/  IMAD.MOV.U32 R4, RZ, RZ, R22 ;  /* 0x000000ffff047224 */ /* 0x000fe200078e0016 */
[----:B------:R5:W-:Y:S01]  /*25d0*/  LDGSTS.E.BYPASS.LTC128B.128 [R12+0x13080], [R6.64+0x80], !P1 ;  /* 0x13080080060c7fae */ /* 0x000be2000c901d52 */
[C---:B------:R-:W-:Y:S01]  /*25e0*/  ISETP.LT.OR P1, PT, R0.reuse, 0x1, !P4 ;  /* 0x000000010000780c */ /* 0x040fe20006721670 */
[----:B------:R-:W-:Y:S01]  /*25f0*/  UIMAD UR6, UR20, UR6, URZ ;  /* 0x00000006140672a4 */ /* 0x000fe2000f8e023f */
[----:B------:R-:W-:Y:S01]  /*2600*/  ISETP.LT.OR P2, PT, R0, 0x21, !P4 ;  /* 0x000000210000780c */ /* 0x000fe20006741670 */
[----:B------:R-:W-:Y:S01]  /*2610*/  USHF.L.U64.HI UR26, UR8, 0x1, UR25 ;  /* 0x00000001081a7899 */ /* 0x000fe20008010219 */
[----:B--2---:R-:W-:Y:S01]  /*2620*/  IMAD.WIDE.U32 R34, R19, c[0x0][0x290], R4 ;  /* 0x0000a40013227a25 */ /* 0x004fe200078e0004 */
[----:B------:R-:W-:Y:S01]  /*2630*/  UIMAD UR6, UR21, UR7, UR6 ;  /* 0x00000007150672a4 */ /* 0x000fe2000f8e0206 */
[----:B------:R-:W-:-:S02]  /*2640*/  LEA.HI R23, R32, R31, RZ, 0x5 ;  /* 0x0000001f20177211 */ /* 0x000fc400078f28ff */
[----:B------:R-:W-:Y:S01]  /*2650*/  IMAD.U32 R4, RZ, RZ, UR16 ;  /* 0x00000010ff047e24 */ /* 0x000fe2000f8e00ff */
[----:B------:R-:W-:Y:S01]  /*2660*/  SHF.R.S32.HI R22, RZ, 0x2, R11 ;  /* 0x00000002ff167819 */ /* 0x000fe2000001140b */
[----:B------:R-:W-:Y:S01]  /*2670*/  STL.64 [R1+0x30], R34 ;  /* 0x0000302201007387 */ /* 0x000fe20000100a00 */
[----:B----4-:R-:W-:Y:S01]  /*2680*/  IADD3 R33, R35, UR6, RZ ;  /* 0x0000000623217c10 */ /* 0x010fe2000fffe0ff */
[----:B------:R-:W-:Y:S02]  /*2690*/  ULDC.64 UR6, c[0x0][0x238] ;  /* 0x00008e0000067ab9 */ /* 0x000fe40000000a00 */
[----:B------:R-:W-:Y:S02]  /*26a0*/  UIMAD UR6, UR22, UR6, URZ ;  /* 0x00000006160672a4 */ /* 0x000fe4000f8e023f */
[----:B------:R-:W-:Y:S01]  /*26b0*/  STL [R1+0x40], R33 ;  /* 0x0000402101007387 */ /* 0x000fe20000100800 */
[----:B------:R-:W-:Y:S02]  /*26c0*/  UIADD3 UR22, UR23, 0x1, URZ ;  /* 0x0000000117167890 */ /* 0x000fe4000fffe03f */
[----:B------:R-:W-:-:S02]  /*26d0*/  UIMAD UR6, UR16, UR7, UR6 ;  /* 0x00000007100672a4 */ /* 0x000fc4000f8e0206 */
[----:B------:R-:W-:Y:S01]  /*26e0*/  UISETP.GE.AND UP0, UPT, UR22, UR11, UPT ;  /* 0x0000000b1600728c */ /* 0x000fe2000bf06270 */
[----:B-----5:R-:W-:Y:S01]  /*26f0*/  @!P3 IMAD.SHL.U32 R6, R31, 0x10, RZ ;  /* 0x000000101f06b824 */ /* 0x020fe200078e00ff */
[----:B------:R-:W-:-:S04]  /*2700*/  SHF.R.S32.HI R7, RZ, 0x5, R23 ;  /* 0x00000005ff077819 */ /* 0x000fc80000011417 */
[----:B------:R1:W-:Y:S04]  /*2710*/  @!P3 LDGSTS.E.BYPASS.LTC128B.128 [R6+0x20080], [R8.64] ;  /* 0x200800000806bfae */ /* 0x0003e8000b901d52 */
[----:B------:R-:W0:Y:S04]  /*2720*/  LDGDEPBAR ;  /* 0x00000000000079af */ /* 0x000e280000000000 */
[----:B------:R2:W-:Y:S01]  /*2730*/  LDGSTS.E.BYPASS.LTC128B.128 [R12+0x18080], [R2.64], !P1 ;  /* 0x18080000020c7fae */ /* 0x0005e2000c901d52 */
[----:B------:R-:W-:-:S03]  /*2740*/  ISETP.LT.OR P1, PT, R0, 0x21, !P5 ;  /* 0x000000210000780c */ /* 0x000fc60006f21670 */
[----:B------:R2:W-:Y:S01]  /*2750*/  LDGSTS.E.BYPASS.LTC128B.128 [R12+0x1a080], [R2.64+0x80], !P0 ;  /* 0x1a080080020c7fae */ /* 0x0005e2000c101d52 */
[----:B-1----:R-:W-:Y:S01]  /*2760*/  IMAD.WIDE.U32 R8, R4, c[0x0][0x238], R26 ;  /* 0x00008e0004087a25 */ /* 0x002fe200078e001a */
[----:B------:R-:W-:Y:S02]  /*2770*/  SHF.R.S32.HI R4, RZ, 0x1f, R11 ;  /* 0x0000001fff047819 */ /* 0x000fe4000001140b */
[----:B------:R-:W-:-:S04]  /*2780*/  LEA.HI R6, R23, R7, RZ, 0x1 ;  /* 0x0000000717067211 */ /* 0x000fc800078f08ff */
[----:B------:R-:W-:Y:S02]  /*2790*/  LOP3.LUT R6, R6, 0xfffffffe, RZ, 0xc0, !PT ;  /* 0xfffffffe06067812 */ /* 0x000fe400078ec0ff */
[----:B--2---:R-:W-:-:S03]  /*27a0*/  IADD3 R2, P0, R2, UR28, RZ ;  /* 0x0000001c02027c10 */ /* 0x004fc6000ff1e0ff */
[----:B---3--:R-:W-:Y:S01]  /*27b0*/  IMAD.IADD R15, R7, 0x1, -R6 ;  /* 0x00000001070f7824 */ /* 0x008fe200078e0a06 */
[----:B------:R-:W-:Y:S02]  /*27c0*/  IADD3.X R3, R3, UR26, RZ, P0, !PT ;  /* 0x0000001a03037c10 */ /* 0x000fe400087fe4ff */
[----:B------:R-:W-:-:S03]  /*27d0*/  IADD3 R0, P0, R34, UR27, RZ ;  /* 0x0000001b22007c10 */ /* 0x000fc6000ff1e0ff */
[----:B------:R1:W-:Y:S01]  /*27e0*/  LDGSTS.E.BYPASS.LTC128B.128 [R12+0x19080], [R2.64], !P2 ;  /* 0x19080000020c7fae */ /* 0x0003e2000d101d52 */
[----:B------:R-:W-:Y:S02]  /*27f0*/  IADD3.X R5, R33, UR29, RZ, P0, !PT ;  /* 0x0000001d21057c10 */ /* 0x000fe400087fe4ff */
[C---:B------:R-:W-:Y:S01]  /*2800*/  LEA R20, P0, R0.reuse, c[0x0][0x280], 0x2 ;  /* 0x0000a00000147a11 */ /* 0x040fe200078010ff */
[----:B------:R1:W-:Y:S03]  /*2810*/  LDGSTS.E.BYPASS.LTC128B.128 [R12+0x1b080], [R2.64+0x80], !P1 ;  /* 0x1b080080020c7fae */ /* 0x0003e6000c901d52 */
[----:B------:R-:W-:Y:S02]  /*2820*/  LEA.HI.X R21, R0, c[0x0][0x284], R5, 0x2, P0 ;  /* 0x0000a10000157a11 */ /* 0x000fe400000f1405 */
[----:B------:R-:W-:Y:S02]  /*2830*/  R2P PR, R18, 0x6 ;  /* 0x0000000612007804 */ /* 0x000fe40000000000 */
[----:B------:R-:W-:-:S03]  /*2840*/  PLOP3.LUT P0, PT, PT, PT, UP0, 0x80, 0x0 ;  /* 0x000000000000781c */ /* 0x000fc60003f0f008 */
[----:B------:R-:W-:Y:S02]  /*2850*/  SEL R215, R215, 0xfffffff0, !P1 ;  /* 0xfffffff0d7d77807 */ /* 0x000fe40004800000 */
[----:B------:R-:W-:Y:S02]  /*2860*/  SEL R216, R216, 0xffffffe0, !P2 ;  /* 0xffffffe0d8d87807 */ /* 0x000fe40005000000 */
[----:B-1----:R-:W-:-:S04]  /*2870*/  LEA.HI R2, R32, R31, RZ, 0x4 ;  /* 0x0000001f20027211 */ /* 0x002fc800078f20ff */
[----:B------:R-:W-:Y:S02]  /*2880*/  SHF.R.S32.HI R5, RZ, 0x4, R2 ;  /* 0x00000004ff057819 */ /* 0x000fe40000011402 */
[C---:B------:R-:W-:Y:S02]  /*2890*/  LOP3.LUT R0, R2.reuse, 0xfffffff0, RZ, 0xc0, !PT ;  /* 0xfffffff002007812 */ /* 0x040fe400078ec0ff */
[----:B------:R-:W-:Y:S02]  /*28a0*/  LEA.HI R3, R2, R5, RZ, 0x1 ;  /* 0x0000000502037211 */ /* 0x000fe400078f08ff */
[----:B------:R-:W-:Y:S01]  /*28b0*/  LEA.HI R2, R4, R22, RZ, 0x3 ;  /* 0x0000001604027211 */ /* 0x000fe200078f18ff */
[----:B------:R-:W-:Y:S01]  /*28c0*/  IMAD.IADD R0, R31, 0x1, -R0 ;  /* 0x000000011f007824 */ /* 0x000fe200078e0a00 */
[----:B------:R-:W-:Y:S01]  /*28d0*/  LOP3.LUT R6, R3, 0xfffffffe, RZ, 0xc0, !PT ;  /* 0xfffffffe03067812 */ /* 0x000fe200078ec0ff */
[----:B------:R-:W-:Y:S01]  /*28e0*/  IMAD.SHL.U32 R4, R18, 0x40, RZ ;  /* 0x0000004012047824 */ /* 0x000fe200078e00ff */
[----:B------:R-:W-:Y:S01]  /*28f0*/  LOP3.LUT R2, R2, 0xfffffff8, RZ, 0xc0, !PT ;  /* 0xfffffff802027812 */ /* 0x000fe200078ec0ff */
[----:B------:R-:W-:Y:S01]  /*2900*/  IMAD.SHL.U32 R18, R15, 0x10, RZ ;  /* 0x000000100f127824 */ /* 0x000fe200078e00ff */
[----:B------:R-:W-:-:S02]  /*2910*/  SHF.R.S32.HI R10, RZ, 0x1f, R0 ;  /* 0x0000001fff0a7819 */ /* 0x000fc40000011400 */
[----:B------:R-:W-:Y:S01]  /*2920*/  IADD3 R3, R9, UR6, RZ ;  /* 0x0000000609037c10 */ /* 0x000fe2000fffe0ff */
[----:B------:R-:W-:Y:S01]  /*2930*/  IMAD.IADD R22, R22, 0x1, -R2 ;  /* 0x0000000116167824 */ /* 0x000fe200078e0a02 */
[----:B------:R-:W-:Y:S01]  /*2940*/  LEA.HI R10, R10, R0, RZ, 0x3 ;  /* 0x000000000a0a7211 */ /* 0x000fe200078f18ff */
[----:B------:R-:W-:Y:S01]  /*2950*/  IMAD.MOV.U32 R2, RZ, RZ, R8 ;  /* 0x000000ffff027224 */ /* 0x000fe200078e0008 */
[----:B------:R-:W-:Y:S01]  /*2960*/  LOP3.LUT R4, R4, 0x1c0, RZ, 0xc0, !PT ;  /* 0x000001c004047812 */ /* 0x000fe200078ec0ff */
[----:B------:R-:W-:Y:S01]  /*2970*/  IMAD.IADD R9, R5, 0x1, -R6 ;  /* 0x0000000105097824 */ /* 0x000fe200078e0a06 */
[----:B------:R-:W-:Y:S01]  /*2980*/  LOP3.LUT R7, R10, 0xfffffff8, RZ, 0xc0, !PT ;  /* 0xfffffff80a077812 */ /* 0x000fe200078ec0ff */
[----:B------:R-:W-:Y:S01]  /*2990*/  IMAD.WIDE.U32 R40, R19, c[0x0][0x240], R2 ;  /* 0x0000900013287a25 */ /* 0x000fe200078e0002 */
[C---:B------:R-:W-:Y:S01]  /*29a0*/  LOP3.LUT R5, R4.reuse, 0x10, R18, 0xf8, !PT ;  /* 0x0000001004057812 */ /* 0x040fe200078ef812 */
[----:B------:R-:W-:Y:S01]  /*29b0*/  ULDC.64 UR6, c[0x0][0x240] ;  /* 0x0000900000067ab9 */ /* 0x000fe20000000a00 */
        /* <DEDUP_REMOVED lines=8> */
[----:B------:R-:W-:Y:S01]  /*2a40*/  LOP3.LUT R5, R3, R8, RZ, 0x3c, !PT ;  /* 0x0000000803057212 */ /* 0x000fe200078e3cff */
[----:B------:R-:W-:Y:S01]  /*2a50*/  IMAD.SHL.U32 R3, R9, 0x20, RZ ;  /* 0x0000002009037824 */ /* 0x000fe200078e00ff */
[----:B------:R-:W-:Y:S01]  /*2a60*/  LOP3.LUT R0, R0, 0x18, RZ, 0xc0, !PT ;  /* 0x0000001800007812 */ /* 0x000fe200078ec0ff */
[----:B------:R-:W-:Y:S01]  /*2a70*/  IMAD.SHL.U32 R10, R10, 0x40, RZ ;  /* 0x000000400a0a7824 */ /* 0x000fe200078e00ff */
[----:B------:R-:W-:Y:S01]  /*2a80*/  SHF.R.U32.HI R4, RZ, 0x3, R2 ;  /* 0x00000003ff047819 */ /* 0x000fe20000011602 */
[----:B------:R-:W-:Y:S01]  /*2a90*/  IMAD.IADD R5, R6, 0x1, R5 ;  /* 0x0000000106057824 */ /* 0x000fe200078e0205 */
[----:B------:R-:W-:Y:S01]  /*2aa0*/  LOP3.LUT R6, R11, 0x3ffffffc, RZ, 0xc0, !PT ;  /* 0x3ffffffc0b067812 */ /* 0x000fe200078ec0ff */
[----:B------:R-:W-:Y:S01]  /*2ab0*/  UIMAD UR6, UR20, UR6, URZ ;  /* 0x00000006140672a4 */ /* 0x000fe2000f8e023f */
[----:B------:R-:W-:Y:S01]  /*2ac0*/  LOP3.LUT R11, R4, R2, R0, 0x1e, !PT ;  /* 0x00000002040b7212 */ /* 0x000fe200078e1e00 */
[----:B------:R-:W-:Y:S01]  /*2ad0*/  IMAD.SHL.U32 R4, R7, 0x40, RZ ;  /* 0x0000004007047824 */ /* 0x000fe200078e00ff */
[----:B------:R-:W-:Y:S01]  /*2ae0*/  LOP3.LUT R14, R0, 0x20, R3, 0xf8, !PT ;  /* 0x00000020000e7812 */ /* 0x000fe200078ef803 */
[----:B------:R-:W-:Y:S01]  /*2af0*/  IMAD.IADD R3, R31, 0x1, -R6 ;  /* 0x000000011f037824 */ /* 0x000fe200078e0a06 */
[----:B------:R-:W-:Y:S01]  /*2b00*/  LOP3.LUT R0, R13, R8, RZ, 0x3c, !PT ;  /* 0x000000080d007212 */ /* 0x000fe200078e3cff */
[----:B------:R-:W-:Y:S01]  /*2b10*/  IMAD.SHL.U32 R2, R15, 0x400, RZ ;  /* 0x000004000f027824 */ /* 0x000fe200078e00ff */
[----:B------:R-:W-:Y:S01]  /*2b20*/  LOP3.LUT R4, R4, 0x1c0, RZ, 0xc0, !PT ;  /* 0x000001c004047812 */ /* 0x000fe200078ec0ff */
[----:B------:R-:W-:Y:S01]  /*2b30*/  IMAD.SHL.U32 R6, R9, 0x8, RZ ;  /* 0x0000000809067824 */ /* 0x000fe200078e00ff */
[----:B------:R-:W-:Y:S01]  /*2b40*/  UIMAD UR6, UR21, UR7, UR6 ;  /* 0x00000007150672a4 */ /* 0x000fe2000f8e0206 */
[----:B------:R-:W-:Y:S01]  /*2b50*/  IMAD R3, R3, 0x2, R2 ;  /* 0x0000000203037824 */ /* 0x000fe200078e0202 */
[----:B------:R-:W-:Y:S01]  /*2b60*/  SHF.R.U32.HI R8, RZ, 0x3, R4 ;  /* 0x00000003ff087819 */ /* 0x000fe20000011604 */
[----:B------:R-:W-:Y:S01]  /*2b70*/  STL.64 [R1+0x48], R40 ;  /* 0x0000482801007387 */ /* 0x000fe20000100a00 */
[----:B------:R-:W-:Y:S01]  /*2b80*/  LOP3.LUT R6, R4, 0x8, R6, 0xf8, !PT ;  /* 0x0000000804067812 */ /* 0x000fe200078ef806 */
[----:B------:R-:W-:Y:S01]  /*2b90*/  IMAD.IADD R11, R3, 0x1, R11 ;  /* 0x00000001030b7824 */ /* 0x000fe200078e020b */
[----:B------:R-:W-:Y:S01]  /*2ba0*/  LOP3.LUT R3, R10, 0xfffffe00, RZ, 0xc0, !PT ;  /* 0xfffffe000a037812 */ /* 0x000fe200078ec0ff */
[----:B------:R-:W-:Y:S01]  /*2bb0*/  IMAD R0, R9, 0x200, R0 ;  /* 0x0000020009007824 */ /* 0x000fe200078e0200 */
[----:B------:R-:W-:Y:S01]  /*2bc0*/  LOP3.LUT R6, R6, R8, RZ, 0x3c, !PT ;  /* 0x0000000806067212 */ /* 0x000fe200078e3cff */
[----:B------:R-:W-:Y:S01]  /*2bd0*/  IMAD.SHL.U32 R231, R11, 0x2, RZ ;  /* 0x000000020be77824 */ /* 0x000fe200078e00ff */
[----:B------:R-:W-:Y:S01]  /*2be0*/  LOP3.LUT R4, R8, R14, R4, 0x1e, !PT ;  /* 0x0000000e08047212 */ /* 0x000fe200078e1e04 */
[----:B------:R-:W-:Y:S01]  /*2bf0*/  @!P3 IMAD.SHL.U32 R8, R31, 0x10, RZ ;  /* 0x000000101f08b824 */ /* 0x000fe200078e00ff */
[----:B------:R-:W-:-:S02]  /*2c00*/  IADD3 R214, R6, R3, R2 ;  /* 0x0000000306d67210 */ /* 0x000fc40007ffe002 */
[----:B------:R-:W-:Y:S02]  /*2c10*/  LOP3.LUT R2, R23, 0xffffffe0, RZ, 0xc0, !PT ;  /* 0xffffffe017027812 */ /* 0x000fe400078ec0ff */
[----:B------:R-:W-:Y:S01]  /*2c20*/  LOP3.LUT R220, R4, R3, RZ, 0xfc, !PT ;  /* 0x0000000304dc7212 */ /* 0x000fe200078efcff */
[----:B------:R1:W-:Y:S01]  /*2c30*/  @!P3 LDGSTS.E.BYPASS.LTC128B.128 [R8+0x20280], [R20.64] ;  /* 0x202800001408bfae */ /* 0x0003e2000b901d52 */
[----:B------:R-:W-:Y:S01]  /*2c40*/  IADD3 R4, R41, UR6, RZ ;  /* 0x0000000629047c10 */ /* 0x000fe2000fffe0ff */
[----:B------:R-:W-:Y:S01]  /*2c50*/  IMAD.IADD R6, R31, 0x1, -R2 ;  /* 0x000000011f067824 */ /* 0x000fe200078e0a02 */
[----:B------:R-:W-:Y:S01]  /*2c60*/  IADD3 R3, R12, 0x10080, RZ ;  /* 0x000100800c037810 */ /* 0x000fe20007ffe0ff */
[----:B------:R-:W0:Y:S01]  /*2c70*/  LDGDEPBAR ;  /* 0x00000000000079af */ /* 0x000e220000000000 */
[----:B------:R-:W-:Y:S02]  /*2c80*/  IADD3 R13, R231, 0x20480, RZ ;  /* 0x00020480e70d7810 */ /* 0x000fe40007ffe0ff */
        /* <DEDUP_REMOVED lines=40> */
.L_x_2262:
[----:B--2---:R-:W-:Y:S05]  /*2f10*/  BSYNC B0 ;  /* 0x0000000000007941 */ /* 0x004fea0003800000 */
.L_x_2261:
        /* <DEDUP_REMOVED lines=102> */
.L_x_2265:
        /* <DEDUP_REMOVED lines=201> */
.L_x_2263:
        /* <DEDUP_REMOVED lines=538> */
.L_x_2264:
        /* <DEDUP_REMOVED lines=298> */
.L_x_2260:
[----:B------:R-:W-:Y:S05]  /*7650*/  @P0 EXIT ;  /* 0x000000000000094d */ /* 0x000fea0003800000 */
[----:B------:R-:W-:Y:S02]  /*7660*/  ULDC.64 UR4, c[0x0][0x360] ;  /* 0x0000d80000047ab9 */ /* 0x000fe40000000a00 */
[----:B------:R-:W-:Y:S02]  /*7670*/  UISETP.NE.U32.AND UP2, UPT, URZ, UR4, UPT ;  /* 0x000000043f00728c */ /* 0x000fe4000bf45070 */
[----:B------:R-:W-:Y:S02]  /*7680*/  ULDC.64 UR6, c[0x0][0x360] ;  /* 0x0000d80000067ab9 */ /* 0x000fe40000000a00 */
[----:B------:R-:W-:Y:S02]  /*7690*/  UISETP.NE.AND.EX UP2, UPT, URZ, UR5, UPT, UP2 ;  /* 0x000000053f00728c */ /* 0x000fe4000bf45320 */
[----:B------:R-:W-:-:S04]  /*76a0*/  ULDC.64 UR10, c[0x0][0x338] ;  /* 0x0000ce00000a7ab9 */ /* 0x000fc80000000a00 */
[----:B------:R-:W-:-:S05]  /*76b0*/  PLOP3.LUT P0, PT, PT, PT, UP2, 0x80, 0x0 ;  /* 0x000000000000781c */ /* 0x000fca0003f0f028 */
[----:B------:R-:W-:Y:S02]  /*76c0*/  @UP2 UMOV UR4, 0x4 ;  /* 0x0000000400042882 */ /* 0x000fe40000000000 */
[----:B------:R-:W-:-:S06]  /*76d0*/  @UP2 UIMAD.WIDE UR4, UR14, UR4, UR6 ;  /* 0x000000040e0422a5 */ /* 0x000fcc000f8e0206 */
[----:B---3--:R-:W-:Y:S02]  /*76e0*/  IMAD.U32 R2, RZ, RZ, UR4 ;  /* 0x00000004ff027e24 */ /* 0x008fe4000f8e00ff */
[----:B------:R-:W-:-:S05]  /*76f0*/  IMAD.U32 R3, RZ, RZ, UR5 ;  /* 0x00000005ff037e24 */ /* 0x000fca000f8e00ff */
[----:B------:R-:W2:Y:S01]  /*7700*/  @P0 LDG.E R0, [R2.64] ;  /* 0x0000001202000981 */ /* 0x000ea2000c1e1900 */
[----:B------:R-:W-:Y:S01]  /*7710*/  UISETP.NE.AND UP0, UPT, UR10, 0x1, UPT ;  /* 0x000000010a00788c */ /* 0x000fe2000bf05270 */
[----:B------:R-:W-:Y:S01]  /*7720*/  BSSY B0, `(.L_x_2266) ;  /* 0x000002e000007945 */ /* 0x000fe20003800000 */
[----:B------:R-:W-:Y:S01]  /*7730*/  UIMAD.WIDE.U32 UR8, UR16, UR11, URZ ;  /* 0x0000000b100872a5 */ /* 0x000fe2000f8e003f */
[----:B------:R-:W3:Y:S01]  /*7740*/  S2R R9, SR_TID.X ;  /* 0x0000000000097919 */ /* 0x000ee20000002100 */
[----:B------:R-:W-:Y:S02]  /*7750*/  ULDC UR4, c[0x0][0x340] ;  /* 0x0000d00000047ab9 */ /* 0x000fe40000000800 */
[----:B------:R-:W-:Y:S02]  /*7760*/  UMOV UR6, UR16 ;  /* 0x0000001000067c82 */ /* 0x000fe40008000000 */
[----:B------:R-:W-:Y:S02]  /*7770*/  ULDC UR13, c[0x0][0x358] ;  /* 0x0000d600000d7ab9 */ /* 0x000fe40000000800 */
[----:B------:R-:W-:-:S02]  /*7780*/  UIMAD UR13, UR15, UR13, URZ ;  /* 0x0000000d0f0d72a4 */ /* 0x000fc4000f8e023f */
[----:B------:R-:W-:Y:S02]  /*7790*/  @UP0 UMOV UR5, UR9 ;  /* 0x0000000900050c82 */ /* 0x000fe40008000000 */
[----:B------:R-:W-:-:S04]  /*77a0*/  @UP0 USHF.R.U32.HI UR6, URZ, UR4, UR5 ;  /* 0x000000043f060299 */ /* 0x000fc80008011605 */
[----:B------:R-:W-:Y:S02]  /*77b0*/  UIADD3 UR4, -UR6, URZ, URZ ;  /* 0x0000003f06047290 */ /* 0x000fe4000fffe13f */
[----:B------:R-:W-:Y:S02]  /*77c0*/  USHF.R.S32.HI UR9, URZ, 0x1f, UR6 ;  /* 0x0000001f3f097899 */ /* 0x000fe40008011406 */
[----:B------:R-:W-:-:S03]  /*77d0*/  UIMAD UR10, UR4, UR10, UR16 ;  /* 0x0000000a040a72a4 */ /* 0x000fc6000f8e0210 */
[----:B------:R-:W-:Y:S02]  /*77e0*/  ULDC UR4, c[0x0][0x2f4] ;  /* 0x0000bd0000047ab9 */ /* 0x000fe40000000800 */
[----:B------:R-:W-:Y:S01]  /*77f0*/  UIMAD UR13, UR13, UR4, URZ ;  /* 0x000000040d0d72a4 */ /* 0x000fe2000f8e023f */
[----:B------:R-:W-:Y:S01]  /*7800*/  BAR.SYNC.DEFER_BLOCKING 0x1, 0x100 ;  /* 0x0044000000007b1d */ /* 0x000fe20000010000 */
[----:B------:R-:W-:Y:S01]  /*7810*/  UIMAD UR11, UR14, UR4, URZ ;  /* 0x000000040e0b72a4 */ /* 0x000fe2000f8e023f */
[----:B---3--:R-:W-:Y:S01]  /*7820*/  ISETP.NE.AND P2, PT, R9, RZ, PT ;  /* 0x000000ff0900720c */ /* 0x008fe20003f45270 */
[----:B------:R-:W-:Y:S02]  /*7830*/  USHF.R.S32.HI UR8, URZ, 0x1f, UR13 ;  /* 0x0000001f3f087899 */ /* 0x000fe4000801140d */
[----:B------:R-:W-:Y:S02]  /*7840*/  USHF.R.S32.HI UR7, URZ, 0x1f, UR11 ;  /* 0x0000001f3f077899 */ /* 0x000fe4000801140b */
[----:B------:R-:W-:-:S02]  /*7850*/  UIADD3 UR13, UP1, UP0, UR13, UR11, UR6 ;  /* 0x0000000b0d0d7290 */ /* 0x000fc4000f83e006 */
[----:B------:R-:W-:Y:S02]  /*7860*/  ULDC.64 UR4, c[0x0][0x350] ;  /* 0x0000d40000047ab9 */ /* 0x000fe40000000a00 */
[----:B------:R-:W-:Y:S02]  /*7870*/  UIADD3.X UR8, UR8, UR7, UR9, UP1, UP0 ;  /* 0x0000000708087290 */ /* 0x000fe40008fe0409 */
[----:B------:R-:W-:Y:S02]  /*7880*/  USHF.L.U32 UR7, UR13, 0x2, URZ ;  /* 0x000000020d077899 */ /* 0x000fe4000800063f */
[----:B------:R-:W-:Y:S02]  /*7890*/  USHF.L.U64.HI UR8, UR13, 0x2, UR8 ;  /* 0x000000020d087899 */ /* 0x000fe40008010208 */
[----:B------:R-:W-:-:S04]  /*78a0*/  UIADD3 UR4, UP0, UR7, UR4, URZ ;  /* 0x0000000407047290 */ /* 0x000fc8000ff1e03f */
[----:B------:R-:W-:Y:S02]  /*78b0*/  UIADD3.X UR5, UR8, UR5, URZ, UP0, !UPT ;  /* 0x0000000508057290 */ /* 0x000fe400087fe43f */
[----:B------:R-:W-:-:S04]  /*78c0*/  MOV R4, UR4 ;  /* 0x0000000400047c02 */ /* 0x000fc80008000f00 */
[----:B------:R-:W-:Y:S01]  /*78d0*/  IMAD.U32 R5, RZ, RZ, UR5 ;  /* 0x00000005ff057e24 */ /* 0x000fe2000f8e00ff */
[----:B--2---:R-:W2:Y:S02]  /*78e0*/  @P0 R2UR UR12, R0 ;  /* 0x00000000000c03c2 */ /* 0x004ea400000e0000 */
[----:B--2---:R-:W-:-:S04]  /*78f0*/  @UP2 ULEA UR12, UR14, UR12, 0x7 ;  /* 0x0000000c0e0c2291 */ /* 0x004fc8000f8e383f */
[----:B------:R-:W-:-:S04]  /*7900*/  @UP2 USHF.R.S32.HI UR11, URZ, 0x1f, UR12 ;  /* 0x0000001f3f0b2899 */ /* 0x000fc8000801140c */
[----:B------:R-:W-:Y:S02]  /*7910*/  @UP2 ULEA.HI UR12, UR11, UR12, URZ, 0x7 ;  /* 0x0000000c0b0c2291 */ /* 0x000fe4000f8f383f */
[----:B------:R-:W-:Y:S02]  /*7920*/  USHF.R.S32.HI UR11, URZ, 0x1f, UR14 ;  /* 0x0000001f3f0b7899 */ /* 0x000fe4000801140e */
[----:B------:R-:W-:Y:S02]  /*7930*/  @UP2 USHF.L.U32 UR12, UR12, 0x7, URZ ;  /* 0x000000070c0c2899 */ /* 0x000fe4000800063f */
[----:B------:R-:W-:Y:S02]  /*7940*/  USEL UR14, UR14, URZ, !UP2 ;  /* 0x0000003f0e0e7287 */ /* 0x000fe4000d000000 */
[----:B------:R-:W-:Y:S02]  /*7950*/  @UP2 ULOP3.LUT UR12, UR12, 0xffffc000, URZ, 0xc0, !UPT ;  /* 0xffffc0000c0c2892 */ /* 0x000fe4000f8ec03f */
[----:B------:R-:W-:-:S02]  /*7960*/  USEL UR11, UR11, URZ, !UP2 ;  /* 0x0000003f0b0b7287 */ /* 0x000fc4000d000000 */
[----:B------:R-:W-:-:S03]  /*7970*/  @UP2 USHF.R.S32.HI UR13, URZ, 0x1f, UR12 ;  /* 0x0000001f3f0d2899 */ /* 0x000fc6000801140c */
[----:B------:R-:W-:-:S04]  /*7980*/  @!UP2 UMOV UR12, URZ ;  /* 0x0000003f000cac82 */ /* 0x000fc80008000000 */
[----:B------:R-:W-:Y:S01]  /*7990*/  @!UP2 UMOV UR13, URZ ;  /* 0x0000003f000dac82 */ /* 0x000fe20008000000 */
[----:B------:R-:W-:Y:S05]  /*79a0*/  @P2 BRA `(.L_x_2267) ;  /* 0x0000005000002947 */ /* 0x000fea0003800000 */
.L_x_2268:
[----:B------:R-:W2:Y:S01]  /*79b0*/  LDG.E.STRONG.GPU R0, [R4.64] ;  /* 0x0000001204007981 */ /* 0x000ea2000c1ef900 */
[----:B------:R-:W-:Y:S01]  /*79c0*/  YIELD ;  /* 0x0000000000007946 */ /* 0x000fe20003800000 */
[----:B--2---:R-:W-:Y:S01]  /*79d0*/  ISETP.NE.AND P0, PT, R0, UR10, PT ;  /* 0x0000000a00007c0c */ /* 0x004fe2000bf05270 */
[----:B------:R-:W-:-:S12]  /*79e0*/  CCTL.IVALL ;  /* 0x00000000ff00798f */ /* 0x000fd80002000000 */
[----:B------:R-:W-:Y:S05]  /*79f0*/  @P0 BRA `(.L_x_2268) ;  /* 0xffffffb000000947 */ /* 0x000fea000383ffff */
.L_x_2267:
[----:B------:R-:W-:Y:S05]  /*7a00*/  BSYNC B0 ;  /* 0x0000000000007941 */ /* 0x000fea0003800000 */
.L_x_2266:
[----:B------:R-:W-:Y:S01]  /*7a10*/  MOV R11, 0xffffffff ;  /* 0xffffffff000b7802 */ /* 0x000fe20000000f00 */
[----:B------:R-:W-:Y:S05]  /*7a20*/  BRA.CONV ~URZ, `(.L_x_2269) ;  /* 0x000000237f007947 */ /* 0x000fea000b800000 */
[----:B------:R-:W-:Y:S02]  /*7a30*/  MOV R2, 0x7a50 ;  /* 0x00007a5000027802 */ /* 0x000fe40000000f00 */
[----:B-1----:R-:W-:Y:S05]  /*7a40*/  CALL.REL.NOINC `($__internal_11_$__cuda_sm70_warpsync) ;  /* 0x00000d5000007944 */ /* 0x002fea0003c00000 */
.L_x_2269:
[----:B------:R-:W-:Y:S01]  /*7a50*/  USHF.L.U32 UR5, UR15, 0xe, URZ ;  /* 0x0000000e0f057899 */ /* 0x000fe2000800063f */
[----:B------:R-:W-:Y:S01]  /*7a60*/  SHF.R.S32.HI R2, RZ, 0x1f, R9 ;  /* 0x0000001fff027819 */ /* 0x000fe20000011409 */
[----:B------:R-:W-:Y:S01]  /*7a70*/  IMAD.U32 R10, RZ, RZ, UR14 ;  /* 0x0000000eff0a7e24 */ /* 0x000fe2000f8e00ff */
[----:B------:R-:W-:-:S06]  /*7a80*/  NOP ;  /* 0x0000000000007918 */ /* 0x000fcc0000000000 */
[----:B------:R-:W-:Y:S01]  /*7a90*/  USHF.R.S32.HI UR4, URZ, 0x1f, UR5 ;  /* 0x0000001f3f047899 */ /* 0x000fe20008011405 */
[----:B------:R-:W-:-:S05]  /*7aa0*/  IMAD.U32 R8, RZ, RZ, UR5 ;  /* 0x00000005ff087e24 */ /* 0x000fca000f8e00ff */
[----:B------:R-:W-:Y:S01]  /*7ab0*/  IMAD.U32 R0, RZ, RZ, UR4 ;  /* 0x00000004ff007e24 */ /* 0x000fe2000f8e00ff */
[----:B------:R-:W-:Y:S01]  /*7ac0*/  IADD3 R8, P1, P0, R8, UR12, R9 ;  /* 0x0000000c08087c10 */ /* 0x000fe2000f83e009 */
[----:B------:R-:W-:Y:S02]  /*7ad0*/  ULDC.64 UR4, c[0x0][0x328] ;  /* 0x0000ca0000047ab9 */ /* 0x000fe40000000a00 */
[----:B------:R-:W-:Y:S01]  /*7ae0*/  UIMAD UR4, UR9, UR4, URZ ;  /* 0x00000004090472a4 */ /* 0x000fe2000f8e023f */
[----:B------:R-:W-:Y:S01]  /*7af0*/  IADD3.X R9, R0, UR13, R2, P1, P0 ;  /* 0x0000000d00097c10 */ /* 0x000fe20008fe0402 */
        /* <DEDUP_REMOVED lines=77> */
[----:B------:R-:W-:Y:S05]  /*7fd0*/  CALL.REL.NOINC `($__internal_11_$__cuda_sm70_warpsync) ;  /* 0x000007c000007944 */ /* 0x000fea0003c00000 */
.L_x_2270:
        /* <DEDUP_REMOVED lines=12> */
.L_x_2272:
[----:B------:R-:W-:Y:S05]  /*80a0*/  BSYNC B0 ;  /* 0x0000000000007941 */ /* 0x000fea0003800000 */
.L_x_2271:
[----:B------:R-:W-:Y:S01]  /*80b0*/  ULDC.64 UR4, c[0x0][0x348] ;  /* 0x0000d20000047ab9 */ /* 0x000fe20000000a00 */
[----:B------:R-:W-:Y:S01]  /*80c0*/  BSSY B0, `(.L_x_2273) ;  /* 0x000000b000007945 */ /* 0x000fe20003800000 */
[----:B------:R-:W-:-:S04]  /*80d0*/  UIADD3 UR4, UP0, UR7, UR4, URZ ;  /* 0x0000000407047290 */ /* 0x000fc8000ff1e03f */
[----:B------:R-:W-:Y:S02]  /*80e0*/  UIADD3.X UR5, UR8, UR5, URZ, UP0, !UPT ;  /* 0x0000000508057290 */ /* 0x000fe400087fe43f */
[----:B--2---:R-:W-:-:S04]  /*80f0*/  MOV R4, UR4 ;  /* 0x0000000400047c02 */ /* 0x004fc80008000f00 */
[----:B------:R-:W-:Y:S01]  /*8100*/  MOV R5, UR5 ;  /* 0x0000000500057c02 */ /* 0x000fe20008000f00 */
[----:B------:R-:W-:Y:S05]  /*8110*/  @P2 BRA `(.L_x_2274) ;  /* 0x0000005000002947 */ /* 0x000fea0003800000 */
.L_x_2275:
[----:B------:R-:W2:Y:S01]  /*8120*/  LDG.E.STRONG.GPU R0, [R4.64] ;  /* 0x0000001204007981 */ /* 0x000ea2000c1ef900 */
[----:B------:R-:W-:Y:S01]  /*8130*/  YIELD ;  /* 0x0000000000007946 */ /* 0x000fe20003800000 */
[----:B--2---:R-:W-:Y:S01]  /*8140*/  ISETP.NE.AND P0, PT, R0, UR10, PT ;  /* 0x0000000a00007c0c */ /* 0x004fe2000bf05270 */
[----:B------:R-:W-:-:S12]  /*8150*/  CCTL.IVALL ;  /* 0x00000000ff00798f */ /* 0x000fd80002000000 */
[----:B------:R-:W-:Y:S05]  /*8160*/  @P0 BRA `(.L_x_2275) ;  /* 0xffffffb000000947 */ /* 0x000fea000383ffff */
.L_x_2274:
[----:B------:R-:W-:Y:S05]  /*8170*/  BSYNC B0 ;  /* 0x0000000000007941 */ /* 0x000fea0003800000 */
.L_x_2273:
[----:B------:R-:W-:Y:S05]  /*8180*/  BRA.CONV ~URZ, `(.L_x_2276) ;  /* 0x000000237f007947 */ /* 0x000fea000b800000 */
[----:B-1----:R-:W-:Y:S02]  /*8190*/  MOV R2, 0x81b0 ;  /* 0x000081b000027802 */ /* 0x002fe40000000f00 */
[----:B------:R-:W-:Y:S05]  /*81a0*/  CALL.REL.NOINC `($__internal_11_$__cuda_sm70_warpsync) ;  /* 0x000005f000007944 */ /* 0x000fea0003c00000 */
.L_x_2276:
        /* <DEDUP_REMOVED lines=82> */
[----:B-1----:R-:W-:Y:S05]  /*86d0*/  CALL.REL.NOINC `($__internal_11_$__cuda_sm70_warpsync) ;  /* 0x000000c000007944 */ /* 0x002fea0003c00000 */
.L_x_2277:
        /* <DEDUP_REMOVED lines=12> */
        .weak           $__internal_11_$__cuda_sm70_warpsync
        .type           $__internal_11_$__cuda_sm70_warpsync,@function
        .size           $__internal_11_$__cuda_sm70_warpsync,(.L_x_2347 - $__internal_11_$__cuda_sm70_warpsync)
$__internal_11_$__cuda_sm70_warpsync:
[----:B------:R-:W-:Y:S01]  /*87a0*/  MOV R3, 0x0 ;  /* 0x0000000000037802 */ /* 0x000fe20000000f00 */
[----:B------:R-:W-:Y:S04]  /*87b0*/  WARPSYNC R11 ;  /* 0x0000000b00007348 */ /* 0x000fe80003800000 */
[----:B------:R-:W-:Y:S05]  /*87c0*/  RET.REL.NODEC R2 `(_ZN7cutlass13device_kernelIN5flash19enable_sm80_to_sm89INS1_16FlashAttnBwdSm80INS1_25CollectiveMainloopBwdSm80ILi2ELi2EN4cute5tupleIJNS5_1CILi64EEENS7_ILi128EEES9_EEENS_6half_tEfNS_4arch4Sm80ELb1ELb0ELb0ELb1ELb1ELb0ELb0ELb0ELi2ELi2ELi2ELi2ELb0EEENS1_24CollectiveEpilogueBwdGQAISA_fSD_Li256ELb1ELb1EEENS1_25SingleTileBwdLPTSchedulerILb1ELi128ELb1EEEEEEEEEvNT_6ParamsE) ;  /* 0xffff783002007950 */ /* 0x000fea0003c3ffff */
.L_x_2278:
        /* <DEDUP_REMOVED lines=11> */
.L_x_2347:


//--------------------- .text._ZN7cutlass13device_kernelIN5flash22FlashAttnBwdPreprocessIN4cute5tupleIJNS3_1CILi64EEENS5_ILi128EEEEEENS_6half_tEfNS_4arch4Sm80ELb1ELb1EEEEEvNT_6ParamsE --------------------------
	.section	.text._ZN7cutlass13device_kernelIN5flash22FlashAttnBwdPreprocessIN4cute5tupleIJNS3_1CILi64EEENS5_ILi128EEEEEENS_6half_tEfNS_4arch4Sm80ELb1ELb1EEEEEvNT_6ParamsE,"ax",@progbits
	.sectioninfo	@"SHI_REGISTERS=64"
	.align	128
.text._ZN7cutlass13device_kernelIN5flash22FlashAttnBwdPreprocessIN4cute5tupleIJNS3_1CILi64EEENS5_ILi128EEEEEENS_6half_tEfNS_4arch4Sm80ELb1ELb1EEEEEvNT_6ParamsE:
        .type           _ZN7cutlass13device_kernelIN5flash22FlashAttnBwdPreprocessIN4cute5tupleIJNS3_1CILi64EEENS5_ILi128EEEEEENS_6half_tEfNS_4arch4Sm80ELb1ELb1EEEEEvNT_6ParamsE,@function
        .size           _ZN7cutlass13device_kernelIN5flash22FlashAttnBwdPreprocessIN4cute5tupleIJNS3_1CILi64EEENS5_ILi128EEEEEENS_6half_tEfNS_4arch4Sm80ELb1ELb1EEEEEvNT_6ParamsE,(.L_x_2349 - _ZN7cutlass13device_kernelIN5flash22FlashAttnBwdPreprocessIN4cute5tupleIJNS3_1CILi64EEENS5_ILi128EEEEEENS_6half_tEfNS_4arch4Sm80ELb1ELb1EEEEEvNT_6ParamsE)
        .other          _ZN7cutlass13device_kernelIN5flash22FlashAttnBwdPreprocessIN4cute5tupleIJNS3_1CILi64EEENS5_ILi128EEEEEENS_6half_tEfNS_4arch4Sm80ELb1ELb1EEEEEvNT_6ParamsE,@"STO_CUDA_ENTRY STV_DEFAULT"
_ZN7cutlass13device_kernelIN5flash22FlashAttnBwdPreprocessIN4cute5tupleIJNS3_1CILi64EEENS5_ILi128EEEEEENS_6half_tEfNS_4arch4Sm80ELb1ELb1EEEEEvNT_6ParamsE:
[----:B------:R-:W-:Y:S02]  /*0000*/  MOV R1, c[0x0][0x28] ;  /* 0x00000a0000017a02 */ /* 0x000fe40000000f00 */
[----:B------:R-:W0:Y:S01]  /*0010*/  S2R R0, SR_CTAID.Z ;  /* 0x0000000000007919 */ /* 0x000e220000002700 */
[----:B------:R-:W-:Y:S01]  /*0020*/  ISETP.NE.U32.AND P1, PT, RZ, c[0x0][0x248], PT ;  /* 0x00009200ff007a0c */ /* 0x000fe20003f25070 */
[----:B------:R-:W-:Y:S01]  /*0030*/  IMAD.MOV.U32 R3, RZ, RZ, 0x4 ;  /* 0x00000004ff037424 */ /* 0x000fe200078e00ff */
[----:B------:R-:W-:Y:S01]  /*0040*/  ISETP.NE.U32.AND P0, PT, RZ, c[0x0][0x240], PT ;  /* 0x00009000ff007a0c */ /* 0x000fe20003f05070 */
[----:B------:R-:W-:Y:S01]  /*0050*/  ULDC.64 UR4, c[0x0][0x118] ;  /* 0x0000460000047ab9 */ /* 0x000fe20000000a00 */
[----:B------:R-:W-:Y:S02]  /*0060*/  ISETP.NE.AND.EX P1, PT, RZ, c[0x0][0x24c], PT, P1 ;  /* 0x00009300ff007a0c */ /* 0x000fe40003f25310 */
[----:B------:R-:W-:Y:S02]  /*0070*/  ISETP.NE.AND.EX P0, PT, RZ, c[0x0][0x244], PT, P0 ;  /* 0x00009100ff007a0c */ /* 0x000fe40003f05300 */
[----:B------:R-:W-:Y:S01]  /*0080*/  MOV R2, c[0x0][0x168] ;  /* 0x00005a0000027a02 */ /* 0x000fe20000000f00 */
        /* <DEDUP_REMOVED lines=11> */
[----:B--2---:R-:W-:-:S02]  /*0140*/  IADD3 R2, -R11, R2, RZ ;  /* 0x000000020b027210 */ /* 0x004fc40007ffe1ff */
.L_x_2279:
[----:B0-----:R-:W0:Y:S01]  /*0150*/  S2R R4, SR_TID.X ;  /* 0x0000000000047919 */ /* 0x001e220000002100 */
[----:B------:R-:W-:-:S02]  /*0160*/  ISETP.NE.AND.EX P3, PT, RZ, c[0x0][0x244], PT, P3 ;  /* 0x00009100ff007a0c */ /* 0x000fc40003f65330 */
[----:B-----5:R-:W-:-:S13]  /*0170*/  ISETP.LE.AND P1, PT, R2, R7, PT ;  /* 0x000000070200720c */ /* 0x020fda0003f23270 */
[----:B------:R-:W-:Y:S05]  /*0180*/  @P3 EXIT P1 ;  /* 0x000000000000394d */ /* 0x000fea0000800000 */
[----:B------:R-:W1:Y:S01]  /*0190*/  S2R R6, SR_CTAID.Y ;  /* 0x0000000000067919 */ /* 0x000e620000002600 */
[----:B0-----:R-:W-:Y:S01]  /*01a0*/  SHF.R.S32.HI R9, RZ, 0x1f, R4 ;  /* 0x0000001fff097819 */ /* 0x001fe20000011404 */
[----:B------:R-:W-:Y:S01]  /*01b0*/  CS2R R44, SRZ ;  /* 0x00000000002c7805 */ /* 0x000fe2000001ff00 */
[----:B------:R-:W-:Y:S01]  /*01c0*/  IMAD.IADD R51, R2, 0x1, -R7 ;  /* 0x0000000102337824 */ /* 0x000fe200078e0a07 */
[----:B------:R-:W-:Y:S02]  /*01d0*/  @P0 MOV R44, R57 ;  /* 0x00000039002c0202 */ /* 0x000fe40000000f00 */
[----:B------:R-:W-:Y:S02]  /*01e0*/  LEA.HI R9, R9, R4, RZ, 0x4 ;  /* 0x0000000409097211 */ /* 0x000fe400078f20ff */
[----:B------:R-:W-:Y:S02]  /*01f0*/  @P0 SHF.R.S32.HI R45, RZ, 0x1f, R57 ;  /* 0x0000001fff2d0819 */ /* 0x000fe40000011439 */
[----:B------:R-:W-:-:S02]  /*0200*/  LOP3.LUT R55, R9, 0xfffffff0, RZ, 0xc0, !PT ;  /* 0xfffffff009377812 */ /* 0x000fc400078ec0ff */
[----:B------:R-:W-:Y:S02]  /*0210*/  SHF.R.S32.HI R41, RZ, 0x4, R9 ;  /* 0x00000004ff297819 */ /* 0x000fe40000011409 */
[----:B------:R-:W-:Y:S01]  /*0220*/  SHF.R.S32.HI R43, RZ, 0x1f, R0 ;  /* 0x0000001fff2b7819 */ /* 0x000fe20000011400 */
[----:B------:R-:W-:Y:S01]  /*0230*/  IMAD.IADD R55, R4, 0x1, -R55 ;  /* 0x0000000104377824 */ /* 0x000fe200078e0a37 */
[----:B------:R-:W-:Y:S02]  /*0240*/  IADD3 R58, R41, 0x10, RZ ;  /* 0x00000010293a7810 */ /* 0x000fe40007ffe0ff */
[----:B------:R-:W-:Y:S02]  /*0250*/  SHF.R.S32.HI R42, RZ, 0x1f, R41 ;  /* 0x0000001fff2a7819 */ /* 0x000fe40000011429 */
[----:B------:R-:W-:Y:S02]  /*0260*/  SHF.L.U32 R10, R55, 0x3, RZ ;  /* 0x00000003370a7819 */ /* 0x000fe400000006ff */
[----:B------:R-:W-:-:S02]  /*0270*/  IADD3 R8, P5, R41, R44, RZ ;  /* 0x0000002c29087210 */ /* 0x000fc40007fbe0ff */
[----:B-1----:R-:W-:Y:S02]  /*0280*/  SHF.R.S32.HI R40, RZ, 0x1f, R6 ;  /* 0x0000001fff287819 */ /* 0x002fe40000011406 */
[----:B------:R-:W-:Y:S02]  /*0290*/  ISETP.GE.AND P1, PT, R10, c[0x0][0x16c], PT ;  /* 0x00005b000a007a0c */ /* 0x000fe40003f26270 */
[--C-:B------:R-:W-:Y:S01]  /*02a0*/  SHF.R.S32.HI R11, RZ, 0x1f, R10.reuse ;  /* 0x0000001fff0b7819 */ /* 0x100fe2000001140a */
[----:B------:R-:W-:Y:S01]  /*02b0*/  IMAD R9, R40, c[0x0][0x1a0], RZ ;  /* 0x0000680028097a24 */ /* 0x000fe200078e02ff */
[-C--:B------:R-:W-:Y:S01]  /*02c0*/  ISETP.LT.AND P4, PT, R58, R51.reuse, !P1 ;  /* 0x000000333a00720c */ /* 0x080fe20004f81270 */
[----:B------:R-:W-:Y:S01]  /*02d0*/  IMAD R13, R40, c[0x0][0x180], RZ ;  /* 0x00006000280d7a24 */ /* 0x000fe200078e02ff */
[----:B------:R-:W-:Y:S01]  /*02e0*/  ISETP.GE.AND P2, PT, R41, R51, PT ;  /* 0x000000332900720c */ /* 0x000fe20003f46270 */
[----:B------:R-:W-:Y:S01]  /*02f0*/  IMAD R15, R6, c[0x0][0x1a4], R9 ;  /* 0x00006900060f7a24 */ /* 0x000fe200078e0209 */
[----:B------:R-:W-:Y:S01]  /*0300*/  IADD3.X R9, R42, R45, RZ, P5, !PT ;  /* 0x0000002d2a097210 */ /* 0x000fe20002ffe4ff */
[C---:B------:R-:W-:Y:S01]  /*0310*/  IMAD R13, R6.reuse, c[0x0][0x184], R13 ;  /* 0x00006100060d7a24 */ /* 0x040fe200078e020d */
[----:B------:R-:W-:Y:S01]  /*0320*/  SEL R43, R43, RZ, !P3 ;  /* 0x000000ff2b2b7207 */ /* 0x000fe20005800000 */
[----:B------:R-:W-:Y:S01]  /*0330*/  IMAD.WIDE.U32 R28, R6, c[0x0][0x180], R10 ;  /* 0x00006000061c7a25 */ /* 0x000fe200078e000a */
[----:B------:R-:W-:-:S02]  /*0340*/  ISETP.LT.AND P5, PT, R10, c[0x0][0x16c], !P2 ;  /* 0x00005b000a007a0c */ /* 0x000fc400057a1270 */
[----:B------:R-:W-:Y:S01]  /*0350*/  SEL R50, R0, RZ, !P3 ;  /* 0x000000ff00327207 */ /* 0x000fe20005800000 */
[----:B------:R-:W-:Y:S01]  /*0360*/  IMAD.IADD R29, R29, 0x1, R13 ;  /* 0x000000011d1d7824 */ /* 0x000fe200078e020d */
[----:B------:R-:W-:Y:S01]  /*0370*/  IADD3 R56, R41, 0x20, RZ ;  /* 0x0000002029387810 */ /* 0x000fe20007ffe0ff */
[----:B------:R-:W-:Y:S01]  /*0380*/  IMAD.WIDE R8, R5, 0x40, R8 ;  /* 0x0000004005087825 */ /* 0x000fe200078e0208 */
[----:B------:R-:W-:-:S03]  /*0390*/  IADD3 R54, R41, 0x30, RZ ;  /* 0x0000003029367810 */ /* 0x000fc60007ffe0ff */
[----:B------:R-:W-:Y:S01]  /*03a0*/  IMAD.WIDE.U32 R12, R6, c[0x0][0x1a0], R10 ;  /* 0x00006800060c7a25 */ /* 0x000fe200078e000a */
[----:B------:R-:W-:-:S03]  /*03b0*/  @P4 IADD3 R17, P3, R8, 0x10, RZ ;  /* 0x0000001008114810 */ /* 0x000fc60007f7e0ff */
[----:B------:R-:W-:Y:S01]  /*03c0*/  IMAD R11, R43, c[0x0][0x188], RZ ;  /* 0x000062002b0b7a24 */ /* 0x000fe200078e02ff */
[----:B------:R-:W-:Y:S01]  /*03d0*/  IADD3 R13, R13, R15, RZ ;  /* 0x0000000f0d0d7210 */ /* 0x000fe20007ffe0ff */
[----:B------:R-:W-:Y:S02]  /*03e0*/  IMAD R15, R43, c[0x0][0x1a8], RZ ;  /* 0x00006a002b0f7a24 */ /* 0x000fe400078e02ff */
[C---:B------:R-:W-:Y:S02]  /*03f0*/  IMAD R11, R50.reuse, c[0x0][0x18c], R11 ;  /* 0x00006300320b7a24 */ /* 0x040fe400078e020b */
[----:B------:R-:W-:-:S04]  /*0400*/  IMAD.WIDE.U32 R28, R50, c[0x0][0x188], R28 ;  /* 0x00006200321c7a25 */ /* 0x000fc800078e001c */
[----:B------:R-:W-:Y:S01]  /*0410*/  @P4 IMAD.X R10, RZ, RZ, R9, P3 ;  /* 0x000000ffff0a4224 */ /* 0x000fe200018e0609 */
[----:B------:R-:W-:Y:S01]  /*0420*/  IADD3 R29, R29, R11, RZ ;  /* 0x0000000b1d1d7210 */ /* 0x000fe20007ffe0ff */
[----:B------:R-:W-:Y:S01]  /*0430*/  IMAD R19, R50, c[0x0][0x1ac], R15 ;  /* 0x00006b0032137a24 */ /* 0x000fe200078e020f */
[----:B------:R-:W-:Y:S01]  /*0440*/  @P4 IADD3 R16, P3, R8, 0x10, RZ ;  /* 0x0000001008104810 */ /* 0x000fe20007f7e0ff */
[----:B------:R-:W-:Y:S01]  /*0450*/  IMAD.WIDE.U32 R30, R50, c[0x0][0x1a8], R12 ;  /* 0x00006a00321e7a25 */ /* 0x000fe200078e000c */
[----:B------:R-:W-:Y:S02]  /*0460*/  @P4 MOV R11, R29 ;  /* 0x0000001d000b4202 */ /* 0x000fe40000000f00 */
[----:B------:R-:W-:Y:S01]  /*0470*/  @P4 IADD3.X R18, RZ, R9, RZ, P3, !PT ;  /* 0x00000009ff124210 */ /* 0x000fe20001ffe4ff */
[----:B------:R-:W-:Y:S01]  /*0480*/  @P4 IMAD R10, R10, c[0x0][0x178], RZ ;  /* 0x00005e000a0a4a24 */ /* 0x000fe200078e02ff */
[----:B------:R-:W-:Y:S01]  /*0490*/  IADD3 R31, R31, R19, RZ ;  /* 0x000000131f1f7210 */ /* 0x000fe20007ffe0ff */
[----:B------:R-:W-:-:S02]  /*04a0*/  @P5 IMAD R13, R9, c[0x0][0x198], RZ ;  /* 0x00006600090d5a24 */ /* 0x000fc400078e02ff */
[----:B------:R-:W-:Y:S02]  /*04b0*/  @P5 IMAD R15, R9, c[0x0][0x178], RZ ;  /* 0x00005e00090f5a24 */ /* 0x000fe400078e02ff */
[----:B------:R-:W-:Y:S02]  /*04c0*/  @P4 IMAD R21, R17, c[0x0][0x17c], R10 ;  /* 0x00005f0011154a24 */ /* 0x000fe400078e020a */
[C---:B------:R-:W-:Y:S02]  /*04d0*/  @P5 IMAD R23, R8.reuse, c[0x0][0x19c], R13 ;  /* 0x0000670008175a24 */ /* 0x040fe400078e020d */
[--C-:B------:R-:W-:Y:S02]  /*04e0*/  @P4 IMAD.MOV.U32 R10, RZ, RZ, R28.reuse ;  /* 0x000000ffff0a4224 */ /* 0x100fe400078e001c */
[C---:B------:R-:W-:Y:S02]  /*04f0*/  @P5 IMAD R19, R8.reuse, c[0x0][0x17c], R15 ;  /* 0x00005f0008135a24 */ /* 0x040fe400078e020f */
[----:B------:R-:W-:-:S04]  /*0500*/  @P5 IMAD.WIDE.U32 R12, R8, c[0x0][0x178], R28 ;  /* 0x00005e00080c5a25 */ /* 0x000fc800078e001c */
[----:B------:R-:W-:Y:S01]  /*0510*/  @P5 IMAD.WIDE.U32 R14, R8, c[0x0][0x198], R30 ;  /* 0x00006600080e5a25 */ /* 0x000fe200078e001e */
[----:B------:R-:W-:-:S03]  /*0520*/  @P5 LEA R26, P3, R12, c[0x0][0x160], 0x1 ;  /* 0x000058000c1a5a11 */ /* 0x000fc600078608ff */
[----:B------:R-:W-:Y:S01]  /*0530*/  @P4 IMAD.WIDE.U32 R10, R17, c[0x0][0x178], R10 ;  /* 0x00005e00110a4a25 */ /* 0x000fe200078e000a */
[----:B------:R-:W-:-:S03]  /*0540*/  @P5 LEA R24, P6, R14, c[0x0][0x190], 0x1 ;  /* 0x000064000e185a11 */ /* 0x000fc600078c08ff */
[----:B------:R-:W-:Y:S01]  /*0550*/  @P5 IMAD.IADD R17, R13, 0x1, R19 ;  /* 0x000000010d115824 */ /* 0x000fe200078e0213 */
[----:B------:R-:W-:Y:S01]  /*0560*/  @P5 IADD3 R13, R15, R23, RZ ;  /* 0x000000170f0d5210 */ /* 0x000fe20007ffe0ff */
[----:B------:R-:W-:Y:S01]  /*0570*/  @P4 IMAD R15, R18, c[0x0][0x198], RZ ;  /* 0x00006600120f4a24 */ /* 0x000fe200078e02ff */
[----:B------:R-:W-:Y:S02]  /*0580*/  @P4 IADD3 R11, R11, R21, RZ ;  /* 0x000000150b0b4210 */ /* 0x000fe40007ffe0ff */
[----:B------:R-:W-:Y:S01]  /*0590*/  @P5 LEA.HI.X R27, R12, c[0x0][0x164], R17, 0x1, P3 ;  /* 0x000059000c1b5a11 */ /* 0x000fe200018f0c11 */
[----:B------:R-:W-:Y:S01]  /*05a0*/  @P4 IMAD R15, R16, c[0x0][0x19c], R15 ;  /* 0x00006700100f4a24 */ /* 0x000fe200078e020f */
[----:B------:R-:W-:Y:S01]  /*05b0*/  @P5 LEA.HI.X R25, R14, c[0x0][0x194], R13, 0x1, P6 ;  /* 0x000065000e195a11 */ /* 0x000fe200030f0c0d */
[----:B------:R-:W-:Y:S01]  /*05c0*/  @P4 IMAD.MOV.U32 R13, RZ, RZ, R31 ;  /* 0x000000ffff0d4224 */ /* 0x000fe200078e001f */
[----:B------:R-:W-:Y:S02]  /*05d0*/  @P4 MOV R12, R30 ;  /* 0x0000001e000c4202 */ /* 0x000fe40000000f00 */
[----:B------:R-:W-:-:S02]  /*05e0*/  ISETP.LT.AND P3, PT, R56, R51, !P1 ;  /* 0x000000333800720c */ /* 0x000fc40004f61270 */
[----:B------:R-:W-:Y:S01]  /*05f0*/  @P4 LEA R34, P6, R10, c[0x0][0x160], 0x1 ;  /* 0x000058000a224a11 */ /* 0x000fe200078c08ff */
[----:B------:R-:W-:Y:S01]  /*0600*/  @P4 IMAD.WIDE.U32 R12, R16, c[0x0][0x198], R12 ;  /* 0x00006600100c4a25 */ /* 0x000fe200078e000c */
[----:B------:R-:W-:Y:S02]  /*0610*/  ISETP.LT.AND P1, PT, R54, R51, !P1 ;  /* 0x000000333600720c */ /* 0x000fe40004f21270 */
[----:B------:R-:W-:Y:S02]  /*0620*/  @P4 LEA.HI.X R35, R10, c[0x0][0x164], R11, 0x1, P6 ;  /* 0x000059000a234a11 */ /* 0x000fe400030f0c0b */
[----:B------:R-:W-:Y:S02]  /*0630*/  @P4 IADD3 R11, R13, R15, RZ ;  /* 0x0000000f0d0b4210 */ /* 0x000fe40007ffe0ff */
[----:B------:R-:W-:Y:S01]  /*0640*/  @P4 LEA R32, P6, R12, c[0x0][0x190], 0x1 ;  /* 0x000064000c204a11 */ /* 0x000fe200078c08ff */
[----:B------:R-:W-:-:S03]  /*0650*/  CS2R R14, SRZ ;  /* 0x00000000000e7805 */ /* 0x000fc6000001ff00 */
[----:B------:R-:W-:Y:S02]  /*0660*/  @P4 LEA.HI.X R33, R12, c[0x0][0x194], R11, 0x1, P6 ;  /* 0x000065000c214a11 */ /* 0x000fe400030f0c0b */
[----:B------:R-:W-:Y:S01]  /*0670*/  @P3 IADD3 R47, P6, R8, 0x20, RZ ;  /* 0x00000020082f3810 */ /* 0x000fe20007fde0ff */
[----:B------:R-:W-:Y:S01]  /*0680*/  CS2R R10, SRZ ;  /* 0x00000000000a7805 */ /* 0x000fe2000001ff00 */
[----:B------:R-:W-:-:S03]  /*0690*/  CS2R R12, SRZ ;  /* 0x00000000000c7805 */ /* 0x000fc6000001ff00 */
[----:B------:R-:W-:Y:S01]  /*06a0*/  @P3 IMAD.X R48, RZ, RZ, R9, P6 ;  /* 0x000000ffff303224 */ /* 0x000fe200030e0609 */
[C---:B------:R-:W-:Y:S01]  /*06b0*/  @P3 IADD3 R39, P6, R8.reuse, 0x20, RZ ;  /* 0x0000002008273810 */ /* 0x040fe20007fde0ff */
[----:B------:R-:W-:Y:S01]  /*06c0*/  CS2R R16, SRZ ;  /* 0x0000000000107805 */ /* 0x000fe2000001ff00 */
[----:B------:R-:W-:Y:S01]  /*06d0*/  CS2R R18, SRZ ;  /* 0x0000000000127805 */ /* 0x000fe2000001ff00 */
[----:B------:R-:W-:Y:S01]  /*06e0*/  CS2R R20, SRZ ;  /* 0x0000000000147805 */ /* 0x000fe2000001ff00 */
[-C--:B------:R-:W-:Y:S01]  /*06f0*/  @P3 IADD3.X R49, RZ, R9.reuse, RZ, P6, !PT ;  /* 0x00000009ff313210 */ /* 0x080fe200037fe4ff */
[----:B------:R-:W-:Y:S01]  /*0700*/  CS2R R22, SRZ ;  /* 0x0000000000167805 */ /* 0x000fe2000001ff00 */
[C---:B------:R-:W-:Y:S01]  /*0710*/  @P1 IADD3 R37, P6, R8.reuse, 0x30, RZ ;  /* 0x0000003008251810 */ /* 0x040fe20007fde0ff */
[----:B------:R0:W2:Y:S03]  /*0720*/  @P5 LDG.E.128 R12, [R24.64] ;  /* 0x00000004180c5981 */ /* 0x0000a6000c1e1d00 */
[----:B------:R-:W-:Y:S01]  /*0730*/  @P1 IADD3.X R46, RZ, R9, RZ, P6, !PT ;  /* 0x00000009ff2e1210 */ /* 0x000fe200037fe4ff */
[----:B------:R1:W3:Y:S01]  /*0740*/  @P4 LDG.E.128 R16, [R34.64] ;  /* 0x0000000422104981 */ /* 0x0002e2000c1e1d00 */
[----:B------:R-:W-:-:S03]  /*0750*/  @P1 IADD3 R36, P6, R8, 0x30, RZ ;  /* 0x0000003008241810 */ /* 0x000fc60007fde0ff */
[----:B------:R4:W3:Y:S02]  /*0760*/  @P4 LDG.E.128 R20, [R32.64] ;  /* 0x0000000420144981 */ /* 0x0008e4000c1e1d00 */
[----:B------:R-:W-:Y:S02]  /*0770*/  @P1 IMAD.X R38, RZ, RZ, R9, P6 ;  /* 0x000000ffff261224 */ /* 0x000fe400030e0609 */
[----:B------:R-:W-:-:S06]  /*0780*/  CS2R R8, SRZ ;  /* 0x0000000000087805 */ /* 0x000fcc000001ff00 */
[----:B------:R1:W3:Y:S01]  /*0790*/  @P5 LDG.E.128 R8, [R26.64] ;  /* 0x000000041a085981 */ /* 0x0002e2000c1e1d00 */
[----:B------:R-:W-:Y:S02]  /*07a0*/  @P3 IMAD R48, R48, c[0x0][0x178], RZ ;  /* 0x00005e0030303a24 */ /* 0x000fe400078e02ff */
[----:B0-----:R-:W-:Y:S01]  /*07b0*/  @P3 IMAD R24, R49, c[0x0][0x198], RZ ;  /* 0x0000660031183a24 */ /* 0x001fe200078e02ff */
[----:B------:R-:W-:Y:S01]  /*07c0*/  @P3 MOV R25, R31 ;  /* 0x0000001f00193202 */ /* 0x000fe20000000f00 */
[----:B------:R-:W-:Y:S01]  /*07d0*/  @P3 IMAD R49, R47, c[0x0][0x17c], R48 ;  /* 0x00005f002f313a24 */ /* 0x000fe200078e0230 */
[----:B-1----:R-:W-:Y:S02]  /*07e0*/  @P3 MOV R26, R28 ;  /* 0x0000001c001a3202 */ /* 0x002fe40000000f00 */
[----:B------:R-:W-:Y:S01]  /*07f0*/  @P3 MOV R27, R29 ;  /* 0x0000001d001b3202 */ /* 0x000fe20000000f00 */
[----:B------:R-:W-:-:S04]  /*0800*/  @P1 IMAD R46, R46, c[0x0][0x178], RZ ;  /* 0x00005e002e2e1a24 */ /* 0x000fc800078e02ff */
[----:B------:R-:W-:-:S04]  /*0810*/  @P3 IMAD.WIDE.U32 R26, R47, c[0x0][0x178], R26 ;  /* 0x00005e002f1a3a25 */ /* 0x000fc800078e001a */
[C---:B------:R-:W-:Y:S02]  /*0820*/  @P3 IMAD R47, R39.reuse, c[0x0][0x19c], R24 ;  /* 0x00006700272f3a24 */ /* 0x040fe400078e0218 */
[----:B------:R-:W-:Y:S02]  /*0830*/  @P3 IMAD.MOV.U32 R24, RZ, RZ, R30 ;  /* 0x000000ffff183224 */ /* 0x000fe400078e001e */
[----:B------:R-:W-:Y:S02]  /*0840*/  @P1 IMAD R53, R38, c[0x0][0x198], RZ ;  /* 0x0000660026351a24 */ /* 0x000fe400078e02ff */
[----:B------:R-:W-:Y:S01]  /*0850*/  @P3 IMAD.WIDE.U32 R24, R39, c[0x0][0x198], R24 ;  /* 0x0000660027183a25 */ /* 0x000fe200078e0018 */
[----:B------:R-:W-:-:S03]  /*0860*/  @P3 IADD3 R49, R27, R49, RZ ;  /* 0x000000311b313210 */ /* 0x000fc60007ffe0ff */
[C---:B------:R-:W-:Y:S02]  /*0870*/  @P1 IMAD R39, R37.reuse, c[0x0][0x17c], R46 ;  /* 0x00005f0025271a24 */ /* 0x040fe400078e022e */
[----:B------:R-:W-:Y:S01]  /*0880*/  @P1 IMAD.WIDE.U32 R28, R37, c[0x0][0x178], R28 ;  /* 0x00005e00251c1a25 */ /* 0x000fe200078e001c */
[----:B------:R-:W-:Y:S02]  /*0890*/  @P3 LEA R60, P4, R26, c[0x0][0x160], 0x1 ;  /* 0x000058001a3c3a11 */ /* 0x000fe400078808ff */
[----:B------:R-:W-:Y:S01]  /*08a0*/  @P3 LEA R52, P6, R24, c[0x0][0x190], 0x1 ;  /* 0x0000640018343a11 */ /* 0x000fe200078c08ff */
[C---:B------:R-:W-:Y:S02]  /*08b0*/  @P1 IMAD R35, R36.reuse, c[0x0][0x19c], R53 ;  /* 0x0000670024231a24 */ /* 0x040fe400078e0235 */
[----:B------:R-:W-:Y:S02]  /*08c0*/  @P3 IMAD.IADD R47, R25, 0x1, R47 ;  /* 0x00000001192f3824 */ /* 0x000fe400078e022f */
[----:B----4-:R-:W-:Y:S01]  /*08d0*/  @P1 IMAD.WIDE.U32 R32, R36, c[0x0][0x198], R30 ;  /* 0x0000660024201a25 */ /* 0x010fe200078e001e */
[----:B------:R-:W-:-:S02]  /*08e0*/  @P1 IADD3 R25, R29, R39, RZ ;  /* 0x000000271d191210 */ /* 0x000fc40007ffe0ff */
[----:B------:R-:W-:Y:S02]  /*08f0*/  @P1 LEA R46, P5, R28, c[0x0][0x160], 0x1 ;  /* 0x000058001c2e1a11 */ /* 0x000fe400078a08ff */
[----:B------:R-:W-:Y:S02]  /*0900*/  @P3 LEA.HI.X R61, R26, c[0x0][0x164], R49, 0x1, P4 ;  /* 0x000059001a3d3a11 */ /* 0x000fe400020f0c31 */
[----:B------:R-:W-:Y:S02]  /*0910*/  @P3 LEA.HI.X R53, R24, c[0x0][0x194], R47, 0x1, P6 ;  /* 0x0000650018353a11 */ /* 0x000fe400030f0c2f */
[----:B------:R-:W-:Y:S02]  /*0920*/  @P1 IADD3 R35, R33, R35, RZ ;  /* 0x0000002321231210 */ /* 0x000fe40007ffe0ff */
[----:B------:R-:W-:Y:S01]  /*0930*/  @P1 LEA R48, P4, R32, c[0x0][0x190], 0x1 ;  /* 0x0000640020301a11 */ /* 0x000fe200078808ff */
[----:B------:R-:W-:Y:S01]  /*0940*/  CS2R R26, SRZ ;  /* 0x00000000001a7805 */ /* 0x000fe2000001ff00 */
[----:B------:R-:W-:Y:S01]  /*0950*/  @P1 LEA.HI.X R47, R28, c[0x0][0x164], R25, 0x1, P5 ;  /* 0x000059001c2f1a11 */ /* 0x000fe200028f0c19 */
[----:B------:R-:W-:Y:S01]  /*0960*/  CS2R R30, SRZ ;  /* 0x00000000001e7805 */ /* 0x000fe2000001ff00 */
[----:B------:R-:W-:Y:S01]  /*0970*/  CS2R R24, SRZ ;  /* 0x0000000000187805 */ /* 0x000fe2000001ff00 */
[----:B------:R-:W-:Y:S01]  /*0980*/  CS2R R28, SRZ ;  /* 0x00000000001c7805 */ /* 0x000fe2000001ff00 */
[----:B------:R-:W-:Y:S01]  /*0990*/  @P1 LEA.HI.X R49, R32, c[0x0][0x194], R35, 0x1, P4 ;  /* 0x0000650020311a11 */ /* 0x000fe200020f0c23 */
[----:B------:R-:W-:Y:S01]  /*09a0*/  CS2R R36, SRZ ;  /* 0x0000000000247805 */ /* 0x000fe2000001ff00 */
        /* <DEDUP_REMOVED lines=10> */
[--C-:B------:R-:W-:Y:S02]  /*0a50*/  @!P3 SHF.R.S32.HI R52, RZ, 0x1f, R4.reuse ;  /* 0x0000001fff34b819 */ /* 0x100fe40000011404 */
[----:B------:R-:W-:-:S04]  /*0a60*/  @!P3 IADD3 R44, P4, P5, R44, R7, R4 ;  /* 0x000000072c2cb210 */ /* 0x000fc80007d9e004 */
[----:B------:R-:W-:Y:S01]  /*0a70*/  @!P3 IADD3.X R45, R45, R53, R52, P4, P5 ;  /* 0x000000352d2db210 */ /* 0x000fe200027ea434 */
[----:B------:R-:W-:-:S04]  /*0a80*/  @!P3 IMAD R53, R40, c[0x0][0x1e0], RZ ;  /* 0x000078002835ba24 */ /* 0x000fc800078e02ff */
[----:B------:R-:W-:-:S04]  /*0a90*/  @!P3 IMAD.WIDE.U32 R44, R6, c[0x0][0x1e0], R44 ;  /* 0x00007800062cba25 */ /* 0x000fc800078e002c */
[----:B------:R-:W-:Y:S01]  /*0aa0*/  @!P3 IMAD R53, R6, c[0x0][0x1e4], R53 ;  /* 0x000079000635ba24 */ /* 0x000fe200078e0235 */
[----:B-1----:R-:W-:-:S03]  /*0ab0*/  @!P3 MOV R46, R44 ;  /* 0x0000002c002eb202 */ /* 0x002fc60000000f00 */
[----:B------:R-:W-:Y:S02]  /*0ac0*/  @!P3 IMAD.IADD R47, R45, 0x1, R53 ;  /* 0x000000012d2fb824 */ /* 0x000fe400078e0235 */
[----:B------:R-:W-:Y:S02]  /*0ad0*/  @!P3 IMAD R45, R43, c[0x0][0x1e8], RZ ;  /* 0x00007a002b2dba24 */ /* 0x000fe400078e02ff */
[----:B------:R-:W-:-:S04]  /*0ae0*/  @!P3 IMAD.WIDE.U32 R46, R50, c[0x0][0x1e8], R46 ;  /* 0x00007a00322eba25 */ /* 0x000fc800078e002e */
[----:B------:R-:W-:Y:S01]  /*0af0*/  @!P3 IMAD R45, R50, c[0x0][0x1ec], R45 ;  /* 0x00007b00322dba24 */ /* 0x000fe200078e022d */
[----:B------:R-:W-:-:S04]  /*0b00*/  @!P3 LEA R44, P4, R46, c[0x0][0x1d8], 0x2 ;  /* 0x000076002e2cba11 */ /* 0x000fc800078810ff */
[----:B------:R-:W-:-:S04]  /*0b10*/  @!P3 IADD3 R45, R47, R45, RZ ;  /* 0x0000002d2f2db210 */ /* 0x000fc80007ffe0ff */
[----:B------:R-:W-:Y:S01]  /*0b20*/  @!P3 LEA.HI.X R45, R46, c[0x0][0x1dc], R45, 0x2, P4 ;  /* 0x000077002e2dba11 */ /* 0x000fe200020f142d */
[----:B------:R-:W-:-:S06]  /*0b30*/  IMAD.MOV.U32 R52, RZ, RZ, 0x7f800000 ;  /* 0x7f800000ff347424 */ /* 0x000fcc00078e00ff */
[----:B------:R0:W5:Y:S01]  /*0b40*/  @!P3 LDG.E R52, [R44.64] ;  /* 0x000000042c34b981 */ /* 0x000162000c1e1900 */
[--C-:B--2---:R-:W-:Y:S02]  /*0b50*/  HADD2.F32 R59, -RZ, R12.reuse.H1_H1 ;  /* 0x3000000cff3b7230 */ /* 0x104fe40000004100 */
[----:B------:R-:W-:Y:S02]  /*0b60*/  HADD2.F32 R53, -RZ, R12.H0_H0 ;  /* 0x2000000cff357230 */ /* 0x000fe40000004100 */
[----:B---3--:R-:W-:Y:S02]  /*0b70*/  HADD2.F32 R61, -RZ, R16.H1_H1 ;  /* 0x30000010ff3d7230 */ /* 0x008fe40000004100 */
[----:B------:R-:W-:Y:S02]  /*0b80*/  HADD2.F32 R60, -RZ, R20.H1_H1 ;  /* 0x30000014ff3c7230 */ /* 0x000fe40000004100 */
[----:B------:R-:W-:Y:S02]  /*0b90*/  HADD2.F32 R16, -RZ, R16.H0_H0 ;  /* 0x20000010ff107230 */ /* 0x000fe40000004100 */
[----:B------:R-:W-:-:S02]  /*0ba0*/  HADD2.F32 R46, -RZ, R8.H0_H0 ;  /* 0x20000008ff2e7230 */ /* 0x000fc40000004100 */
[----:B------:R-:W-:Y:S01]  /*0bb0*/  HADD2.F32 R8, -RZ, R8.H1_H1 ;  /* 0x30000008ff087230 */ /* 0x000fe20000004100 */
[----:B------:R-:W-:Y:S01]  /*0bc0*/  FMUL.FTZ R60, R61, R60 ;  /* 0x0000003c3d3c7220 */ /* 0x000fe20000410000 */
[----:B------:R-:W-:-:S03]  /*0bd0*/  HADD2.F32 R47, -RZ, R9.H0_H0 ;  /* 0x20000009ff2f7230 */ /* 0x000fc60000004100 */
[----:B------:R-:W-:Y:S01]  /*0be0*/  FMUL.FTZ R8, R8, R59 ;  /* 0x0000003b08087220 */ /* 0x000fe20000410000 */
[----:B------:R-:W-:Y:S02]  /*0bf0*/  HADD2.F32 R59, -RZ, R20.H0_H0 ;  /* 0x20000014ff3b7230 */ /* 0x000fe40000004100 */
[----:B------:R-:W-:Y:S01]  /*0c00*/  HADD2.F32 R12, -RZ, R13.H0_H0 ;  /* 0x2000000dff0c7230 */ /* 0x000fe20000004100 */
[----:B------:R-:W-:Y:S01]  /*0c10*/  FFMA.FTZ R46, R46, R53, R8 ;  /* 0x000000352e2e7223 */ /* 0x000fe20000010008 */
[----:B------:R-:W-:Y:S01]  /*0c20*/  HADD2.F32 R8, -RZ, R17.H0_H0 ;  /* 0x20000011ff087230 */ /* 0x000fe20000004100 */
[----:B------:R-:W-:Y:S01]  /*0c30*/  FFMA.FTZ R16, R16, R59, R60 ;  /* 0x0000003b10107223 */ /* 0x000fe2000001003c */
[----:B------:R-:W-:Y:S01]  /*0c40*/  HADD2.F32 R53, -RZ, R21.H0_H0 ;  /* 0x20000015ff357230 */ /* 0x000fe20000004100 */
[----:B------:R-:W-:Y:S01]  /*0c50*/  FFMA.FTZ R46, R47, R12, R46 ;  /* 0x0000000c2f2e7223 */ /* 0x000fe2000001002e */
[----:B------:R-:W-:Y:S02]  /*0c60*/  HADD2.F32 R48, -RZ, R9.H1_H1 ;  /* 0x30000009ff307230 */ /* 0x000fe40000004100 */
[----:B------:R-:W-:Y:S01]  /*0c70*/  HADD2.F32 R13, -RZ, R13.H1_H1 ;  /* 0x3000000dff0d7230 */ /* 0x000fe20000004100 */
[----:B------:R-:W-:Y:S01]  /*0c80*/  FFMA.FTZ R16, R8, R53, R16 ;  /* 0x0000003508107223 */ /* 0x000fe20000010010 */
[----:B------:R-:W-:-:S02]  /*0c90*/  HADD2.F32 R17, -RZ, R17.H1_H1 ;  /* 0x30000011ff117230 */ /* 0x000fc40000004100 */
[----:B------:R-:W-:Y:S01]  /*0ca0*/  HADD2.F32 R12, -RZ, R21.H1_H1 ;  /* 0x30000015ff0c7230 */ /* 0x000fe20000004100 */
[----:B------:R-:W-:Y:S01]  /*0cb0*/  FFMA.FTZ R46, R48, R13, R46 ;  /* 0x0000000d302e7223 */ /* 0x000fe2000001002e */
[----:B------:R-:W-:Y:S02]  /*0cc0*/  HADD2.F32 R9, -RZ, R10.H0_H0 ;  /* 0x2000000aff097230 */ /* 0x000fe40000004100 */
[----:B0-----:R-:W-:Y:S01]  /*0cd0*/  HADD2.F32 R44, -RZ, R14.H0_H0 ;  /* 0x2000000eff2c7230 */ /* 0x001fe20000004100 */
[----:B------:R-:W-:Y:S01]  /*0ce0*/  FFMA.FTZ R12, R17, R12, R16 ;  /* 0x0000000c110c7223 */ /* 0x000fe20000010010 */
[----:B------:R-:W-:Y:S02]  /*0cf0*/  HADD2.F32 R8, -RZ, R18.H0_H0 ;  /* 0x20000012ff087230 */ /* 0x000fe40000004100 */
[----:B------:R-:W-:Y:S01]  /*0d00*/  HADD2.F32 R13, -RZ, R22.H0_H0 ;  /* 0x20000016ff0d7230 */ /* 0x000fe20000004100 */
[----:B------:R-:W-:Y:S01]  /*0d10*/  FFMA.FTZ R44, R9, R44, R46 ;  /* 0x0000002c092c7223 */ /* 0x000fe2000001002e */
[----:B------:R-:W-:-:S02]  /*0d20*/  HADD2.F32 R49, -RZ, R10.H1_H1 ;  /* 0x3000000aff317230 */ /* 0x000fc40000004100 */
[----:B------:R-:W-:Y:S01]  /*0d30*/  HADD2.F32 R14, -RZ, R14.H1_H1 ;  /* 0x3000000eff0e7230 */ /* 0x000fe20000004100 */
[----:B------:R-:W-:Y:S01]  /*0d40*/  FFMA.FTZ R12, R8, R13, R12 ;  /* 0x0000000d080c7223 */ /* 0x000fe2000001000c */
[----:B------:R-:W-:Y:S02]  /*0d50*/  HADD2.F32 R18, -RZ, R18.H1_H1 ;  /* 0x30000012ff127230 */ /* 0x000fe40000004100 */
[----:B------:R-:W-:Y:S01]  /*0d60*/  HADD2.F32 R9, -RZ, R22.H1_H1 ;  /* 0x30000016ff097230 */ /* 0x000fe20000004100 */
[----:B------:R-:W-:Y:S01]  /*0d70*/  FFMA.FTZ R14, R49, R14, R44 ;  /* 0x0000000e310e7223 */ /* 0x000fe2000001002c */
[----:B------:R-:W-:Y:S02]  /*0d80*/  HADD2.F32 R10, -RZ, R11.H0_H0 ;  /* 0x2000000bff0a7230 */ /* 0x000fe40000004100 */
[----:B------:R-:W-:Y:S01]  /*0d90*/  HADD2.F32 R45, -RZ, R15.H0_H0 ;  /* 0x2000000fff2d7230 */ /* 0x000fe20000004100 */
[----:B------:R-:W-:Y:S01]  /*0da0*/  FFMA.FTZ R9, R18, R9, R12 ;  /* 0x0000000912097223 */ /* 0x000fe2000001000c */
[----:B------:R-:W-:-:S02]  /*0db0*/  HADD2.F32 R8, -RZ, R19.H0_H0 ;  /* 0x20000013ff087230 */ /* 0x000fc40000004100 */
[----:B------:R-:W-:Y:S01]  /*0dc0*/  HADD2.F32 R13, -RZ, R23.H0_H0 ;  /* 0x20000017ff0d7230 */ /* 0x000fe20000004100 */
[----:B------:R-:W-:Y:S01]  /*0dd0*/  FFMA.FTZ R14, R10, R45, R14 ;  /* 0x0000002d0a0e7223 */ /* 0x000fe2000001000e */
[----:B------:R-:W-:Y:S02]  /*0de0*/  HADD2.F32 R19, -RZ, R19.H1_H1 ;  /* 0x30000013ff137230 */ /* 0x000fe40000004100 */
[----:B------:R-:W-:Y:S01]  /*0df0*/  HADD2.F32 R10, -RZ, R23.H1_H1 ;  /* 0x30000017ff0a7230 */ /* 0x000fe20000004100 */
[----:B------:R-:W-:-:S04]  /*0e00*/  FFMA.FTZ R8, R8, R13, R9 ;  /* 0x0000000d08087223 */ /* 0x000fc80000010009 */
[----:B------:R-:W-:Y:S01]  /*0e10*/  FFMA.FTZ R8, R19, R10, R8 ;  /* 0x0000000a13087223 */ /* 0x000fe20000010008 */
[--C-:B----4-:R-:W-:Y:S02]  /*0e20*/  HADD2.F32 R17, -RZ, R24.reuse.H0_H0 ;  /* 0x20000018ff117230 */ /* 0x110fe40000004100 */
[----:B------:R-:W-:Y:S02]  /*0e30*/  HADD2.F32 R24, -RZ, R24.H1_H1 ;  /* 0x30000018ff187230 */ /* 0x000fe40000004100 */
[--C-:B------:R-:W-:Y:S02]  /*0e40*/  HADD2.F32 R19, -RZ, R28.reuse.H1_H1 ;  /* 0x3000001cff137230 */ /* 0x100fe40000004100 */
[----:B------:R-:W-:Y:S02]  /*0e50*/  HADD2.F32 R20, -RZ, R28.H0_H0 ;  /* 0x2000001cff147230 */ /* 0x000fe40000004100 */
[----:B------:R-:W-:Y:S01]  /*0e60*/  HADD2.F32 R18, -RZ, R32.H1_H1 ;  /* 0x30000020ff127230 */ /* 0x000fe20000004100 */
[----:B------:R-:W-:Y:S01]  /*0e70*/  FMUL.FTZ R24, R24, R19 ;  /* 0x0000001318187220 */ /* 0x000fe20000410000 */
[----:B------:R-:W-:-:S02]  /*0e80*/  HADD2.F32 R21, -RZ, R36.H1_H1 ;  /* 0x30000024ff157230 */ /* 0x000fc40000004100 */
[----:B------:R-:W-:Y:S02]  /*0e90*/  HADD2.F32 R32, -RZ, R32.H0_H0 ;  /* 0x20000020ff207230 */ /* 0x000fe40000004100 */
[----:B------:R-:W-:Y:S01]  /*0ea0*/  HADD2.F32 R19, -RZ, R36.H0_H0 ;  /* 0x20000024ff137230 */ /* 0x000fe20000004100 */
[----:B------:R-:W-:Y:S01]  /*0eb0*/  FMUL.FTZ R21, R18, R21 ;  /* 0x0000001512157220 */ /* 0x000fe20000410000 */
[----:B------:R-:W-:Y:S01]  /*0ec0*/  HADD2.F32 R16, -RZ, R25.H0_H0 ;  /* 0x20000019ff107230 */ /* 0x000fe20000004100 */
[----:B------:R-:W-:Y:S01]  /*0ed0*/  FFMA.FTZ R20, R17, R20, R24 ;  /* 0x0000001411147223 */ /* 0x000fe20000010018 */
[----:B------:R-:W-:Y:S01]  /*0ee0*/  HADD2.F32 R23, -RZ, R29.H0_H0 ;  /* 0x2000001dff177230 */ /* 0x000fe20000004100 */
[----:B------:R-:W-:Y:S01]  /*0ef0*/  FFMA.FTZ R19, R32, R19, R21 ;  /* 0x0000001320137223 */ /* 0x000fe20000010015 */
[----:B------:R-:W-:Y:S02]  /*0f00*/  HADD2.F32 R11, -RZ, R11.H1_H1 ;  /* 0x3000000bff0b7230 */ /* 0x000fe40000004100 */
[----:B------:R-:W-:-:S02]  /*0f10*/  HADD2.F32 R15, -RZ, R15.H1_H1 ;  /* 0x3000000fff0f7230 */ /* 0x000fc40000004100 */
        /* <DEDUP_REMOVED lines=23> */
[----:B------:R-:W-:Y:S01]  /*1090*/  HADD2.F32 R14, -RZ, R31.H0_H0 ;  /* 0x2000001fff0e7230 */ /* 0x000fe20000004100 */
        /* <DEDUP_REMOVED lines=9> */
[----:B------:R-:W-:Y:S02]  /*1130*/  FFMA.FTZ R27, R27, R10, R9 ;  /* 0x0000000a1b1b7223 */ /* 0x000fe40000010009 */
[----:B------:R-:W0:Y:S02]  /*1140*/  SHFL.BFLY PT, R10, R11, 0x8, 0x1f ;  /* 0x0d001f000b0a7f89 */ /* 0x000e2400000e0000 */
[----:B------:R-:W-:Y:S02]  /*1150*/  FFMA.FTZ R35, R35, R14, R12 ;  /* 0x0000000e23237223 */ /* 0x000fe4000001000c */
[----:B------:R-:W1:Y:S04]  /*1160*/  SHFL.BFLY PT, R9, R8, 0x8, 0x1f ;  /* 0x0d001f0008097f89 */ /* 0x000e6800000e0000 */
[----:B------:R-:W2:Y:S04]  /*1170*/  SHFL.BFLY PT, R12, R27, 0x8, 0x1f ;  /* 0x0d001f001b0c7f89 */ /* 0x000ea800000e0000 */
[----:B------:R-:W3:Y:S01]  /*1180*/  SHFL.BFLY PT, R14, R35, 0x8, 0x1f ;  /* 0x0d001f00230e7f89 */ /* 0x000ee200000e0000 */
[----:B0-----:R-:W-:-:S02]  /*1190*/  FADD.FTZ R10, R11, R10 ;  /* 0x0000000a0b0a7221 */ /* 0x001fc40000010000 */
[----:B-1----:R-:W-:-:S03]  /*11a0*/  FADD.FTZ R13, R8, R9 ;  /* 0x00000009080d7221 */ /* 0x002fc60000010000 */
[----:B------:R-:W0:Y:S01]  /*11b0*/  SHFL.BFLY PT, R9, R10, 0x4, 0x1f ;  /* 0x0c801f000a097f89 */ /* 0x000e2200000e0000 */
[----:B--2---:R-:W-:Y:S02]  /*11c0*/  FADD.FTZ R15, R27, R12 ;  /* 0x0000000c1b0f7221 */ /* 0x004fe40000010000 */
[----:B---3--:R-:W-:Y:S01]  /*11d0*/  FADD.FTZ R18, R35, R14 ;  /* 0x0000000e23127221 */ /* 0x008fe20000010000 */
        /* <DEDUP_REMOVED lines=11> */
[----:B------:R-:W-:-:S04]  /*1290*/  @P0 LEA R57, R0, R57, 0x6 ;  /* 0x0000003900390211 */ /* 0x000fc800078e30ff */
[----:B------:R-:W-:Y:S01]  /*12a0*/  @P0 SHF.R.S32.HI R8, RZ, 0x1f, R57 ;  /* 0x0000001fff080819 */ /* 0x000fe20000011439 */
[----:B0-----:R-:W-:-:S03]  /*12b0*/  FADD.FTZ R12, R9, R12 ;  /* 0x0000000c090c7221 */ /* 0x001fc60000010000 */
[----:B------:R-:W-:Y:S01]  /*12c0*/  @P0 LEA.HI R57, R8, R57, RZ, 0x6 ;  /* 0x0000003908390211 */ /* 0x000fe200078f30ff */
[----:B------:R-:W-:Y:S01]  /*12d0*/  HFMA2.MMA R8, -RZ, RZ, 0, 0 ;  /* 0x00000000ff087435 */ /* 0x000fe200000001ff */
[----:B------:R-:W0:Y:S01]  /*12e0*/  SHFL.BFLY PT, R9, R12, 0x1, 0x1f ;  /* 0x0c201f000c097f89 */ /* 0x000e2200000e0000 */
[----:B-1----:R-:W-:Y:S02]  /*12f0*/  FADD.FTZ R14, R11, R14 ;  /* 0x0000000e0b0e7221 */ /* 0x002fe40000010000 */
[----:B--2---:R-:W-:Y:S02]  /*1300*/  FADD.FTZ R17, R16, R17 ;  /* 0x0000001110117221 */ /* 0x004fe40000010000 */
[----:B---3--:R-:W-:Y:S01]  /*1310*/  FADD.FTZ R15, R19, R10 ;  /* 0x0000000a130f7221 */ /* 0x008fe20000010000 */
[----:B------:R-:W1:Y:S01]  /*1320*/  SHFL.BFLY PT, R13, R14, 0x1, 0x1f ;  /* 0x0c201f000e0d7f89 */ /* 0x000e6200000e0000 */
[----:B------:R-:W-:-:S03]  /*1330*/  @P0 LOP3.LUT R8, R57, 0xffffffc0, RZ, 0xc0, !PT ;  /* 0xffffffc039080812 */ /* 0x000fc600078ec0ff */
[----:B------:R-:W2:Y:S04]  /*1340*/  SHFL.BFLY PT, R16, R17, 0x1, 0x1f ;  /* 0x0c201f0011107f89 */ /* 0x000ea800000e0000 */
[----:B------:R-:W3:Y:S01]  /*1350*/  SHFL.BFLY PT, R18, R15, 0x1, 0x1f ;  /* 0x0c201f000f127f89 */ /* 0x000ee200000e0000 */
[----:B------:R-:W-:Y:S01]  /*1360*/  IMAD.SHL.U32 R10, R8, 0x80, RZ ;  /* 0x00000080080a7824 */ /* 0x000fe200078e00ff */
[----:B------:R-:W-:Y:S02]  /*1370*/  SHF.L.U32 R11, R5, 0xd, RZ ;  /* 0x0000000d050b7819 */ /* 0x000fe400000006ff */
[----:B------:R-:W-:Y:S02]  /*1380*/  SHF.L.U32 R19, R4, 0x2, RZ ;  /* 0x0000000204137819 */ /* 0x000fe400000006ff */
[----:B------:R-:W-:-:S02]  /*1390*/  ISETP.NE.AND P5, PT, R55, RZ, PT ;  /* 0x000000ff3700720c */ /* 0x000fc40003fa5270 */
[----:B------:R-:W-:Y:S02]  /*13a0*/  SHF.R.S32.HI R20, RZ, 0x1f, R10 ;  /* 0x0000001fff147819 */ /* 0x000fe4000001140a */
[--C-:B------:R-:W-:Y:S02]  /*13b0*/  IADD3 R10, P0, P3, R10, R19, R11.reuse ;  /* 0x000000130a0a7210 */ /* 0x100fe40007b1e00b */
[----:B------:R-:W-:Y:S02]  /*13c0*/  SHF.R.S32.HI R11, RZ, 0x1f, R11 ;  /* 0x0000001fff0b7819 */ /* 0x000fe4000001140b */
[----:B------:R-:W-:Y:S01]  /*13d0*/  SHF.R.S32.HI R19, RZ, 0x1f, R19 ;  /* 0x0000001fff137819 */ /* 0x000fe20000011413 */
[----:B------:R-:W-:Y:S03]  /*13e0*/  BSSY B0, `(.L_x_2280) ;  /* 0x0000023000007945 */ /* 0x000fe60003800000 */
[----:B------:R-:W-:Y:S01]  /*13f0*/  IADD3.X R11, R20, R19, R11, P0, P3 ;  /* 0x00000013140b7210 */ /* 0x000fe200007e640b */
[----:B0-----:R-:W-:-:S02]  /*1400*/  FADD.FTZ R19, R12, R9 ;  /* 0x000000090c137221 */ /* 0x001fc40000010000 */
[----:B------:R-:W-:Y:S01]  /*1410*/  IMAD R9, R40, c[0x0][0x220], RZ ;  /* 0x0000880028097a24 */ /* 0x000fe200078e02ff */
[-C--:B------:R-:W-:Y:S01]  /*1420*/  ISETP.GE.AND P4, PT, R58, R51.reuse, PT ;  /* 0x000000333a00720c */ /* 0x080fe20003f86270 */
[----:B-1----:R-:W-:Y:S01]  /*1430*/  FADD.FTZ R20, R14, R13 ;  /* 0x0000000d0e147221 */ /* 0x002fe20000010000 */
[-C--:B------:R-:W-:Y:S01]  /*1440*/  ISETP.GE.AND P3, PT, R56, R51.reuse, PT ;  /* 0x000000333800720c */ /* 0x080fe20003f66270 */
[----:B--2---:R-:W-:Y:S01]  /*1450*/  FADD.FTZ R17, R17, R16 ;  /* 0x0000001011117221 */ /* 0x004fe20000010000 */
[----:B------:R-:W-:Y:S01]  /*1460*/  ISETP.GE.AND P0, PT, R54, R51, PT ;  /* 0x000000333600720c */ /* 0x000fe20003f06270 */
[C---:B------:R-:W-:Y:S02]  /*1470*/  IMAD R21, R6.reuse, c[0x0][0x224], R9 ;  /* 0x0000890006157a24 */ /* 0x040fe400078e0209 */
[----:B------:R-:W-:-:S04]  /*1480*/  IMAD.WIDE.U32 R10, R6, c[0x0][0x220], R10 ;  /* 0x00008800060a7a25 */ /* 0x000fc800078e000a */
[----:B---3--:R-:W-:Y:S01]  /*1490*/  FADD.FTZ R18, R15, R18 ;  /* 0x000000120f127221 */ /* 0x008fe20000010000 */
[----:B------:R-:W-:Y:S05]  /*14a0*/  @P5 BRA `(.L_x_2281) ;  /* 0x0000016000005947 */ /* 0x000fea0003800000 */
[----:B------:R-:W-:Y:S01]  /*14b0*/  SHF.R.S32.HI R14, RZ, 0x1f, R8 ;  /* 0x0000001fff0e7819 */ /* 0x000fe20000011408 */
[----:B------:R-:W-:Y:S01]  /*14c0*/  IMAD R9, R40, c[0x0][0x1c8], RZ ;  /* 0x0000720028097a24 */ /* 0x000fe200078e02ff */
[C---:B------:R-:W-:Y:S02]  /*14d0*/  IADD3 R12, P5, R7.reuse, R8, RZ ;  /* 0x00000008070c7210 */ /* 0x040fe40007fbe0ff */
[----:B------:R-:W-:Y:S01]  /*14e0*/  FSEL R15, R20, RZ, !P4 ;  /* 0x000000ff140f7208 */ /* 0x000fe20006000000 */
[----:B------:R-:W-:Y:S01]  /*14f0*/  IMAD R9, R6, c[0x0][0x1cc], R9 ;  /* 0x0000730006097a24 */ /* 0x000fe200078e0209 */
[----:B------:R-:W-:Y:S02]  /*1500*/  LEA.HI.X.SX32 R13, R7, R14, 0x1, P5 ;  /* 0x0000000e070d7211 */ /* 0x000fe400028f0eff */
[----:B------:R-:W-:-:S03]  /*1510*/  FSEL R17, R17, RZ, !P3 ;  /* 0x000000ff11117208 */ /* 0x000fc60005800000 */
[----:B------:R-:W-:-:S04]  /*1520*/  IMAD.WIDE.U32 R12, R6, c[0x0][0x1c8], R12 ;  /* 0x00007200060c7a25 */ /* 0x000fc800078e000c */
[----:B------:R-:W-:Y:S02]  /*1530*/  IMAD.IADD R13, R13, 0x1, R9 ;  /* 0x000000010d0d7824 */ /* 0x000fe400078e0209 */
[----:B------:R-:W-:Y:S02]  /*1540*/  IMAD R9, R43, c[0x0][0x1d0], RZ ;  /* 0x000074002b097a24 */ /* 0x000fe400078e02ff */
[----:B------:R-:W-:-:S04]  /*1550*/  IMAD.WIDE.U32 R12, R50, c[0x0][0x1d0], R12 ;  /* 0x00007400320c7a25 */ /* 0x000fc800078e000c */
[----:B------:R-:W-:Y:S01]  /*1560*/  IMAD R9, R50, c[0x0][0x1d4], R9 ;  /* 0x0000750032097a24 */ /* 0x000fe200078e0209 */
[----:B------:R-:W-:-:S04]  /*1570*/  IADD3 R41, P5, R41, R12, RZ ;  /* 0x0000000c29297210 */ /* 0x000fc80007fbe0ff */
[----:B------:R-:W-:Y:S02]  /*1580*/  IADD3.X R42, R42, R13, R9, P5, !PT ;  /* 0x0000000d2a2a7210 */ /* 0x000fe40002ffe409 */
[----:B------:R-:W-:Y:S02]  /*1590*/  LEA R12, P5, R41, c[0x0][0x1b0], 0x2 ;  /* 0x00006c00290c7a11 */ /* 0x000fe400078a10ff */
[----:B------:R-:W-:Y:S02]  /*15a0*/  FSEL R9, R19, RZ, !P2 ;  /* 0x000000ff13097208 */ /* 0x000fe40005000000 */
[----:B------:R-:W-:Y:S02]  /*15b0*/  LEA.HI.X R13, R41, c[0x0][0x1b4], R42, 0x2, P5 ;  /* 0x00006d00290d7a11 */ /* 0x000fe400028f142a */
[----:B------:R-:W-:-:S03]  /*15c0*/  FSEL R19, R18, RZ, !P0 ;  /* 0x000000ff12137208 */ /* 0x000fc60004000000 */
[----:B------:R0:W-:Y:S04]  /*15d0*/  STG.E [R12.64], R9 ;  /* 0x000000090c007986 */ /* 0x0001e8000c101904 */
[----:B------:R0:W-:Y:S04]  /*15e0*/  STG.E [R12.64+0x40], R15 ;  /* 0x0000400f0c007986 */ /* 0x0001e8000c101904 */
[----:B------:R0:W-:Y:S04]  /*15f0*/  STG.E [R12.64+0x80], R17 ;  /* 0x000080110c007986 */ /* 0x0001e8000c101904 */
[----:B------:R0:W-:Y:S02]  /*1600*/  STG.E [R12.64+0xc0], R19 ;  /* 0x0000c0130c007986 */ /* 0x0001e4000c101904 */
.L_x_2281:
[----:B------:R-:W-:Y:S05]  /*1610*/  BSYNC B0 ;  /* 0x0000000000007941 */ /* 0x000fea0003800000 */
.L_x_2280:
[----:B------:R-:W-:Y:S01]  /*1620*/  IADD3 R2, R2, 0x3f, RZ ;  /* 0x0000003f02027810 */ /* 0x000fe20007ffe0ff */
[----:B0-----:R-:W-:Y:S01]  /*1630*/  IMAD R13, R43, c[0x0][0x228], RZ ;  /* 0x00008a002b0d7a24 */ /* 0x001fe200078e02ff */
[----:B------:R-:W-:Y:S01]  /*1640*/  IADD3 R11, R11, R21, RZ ;  /* 0x000000150b0b7210 */ /* 0x000fe20007ffe0ff */
[----:B------:R-:W-:Y:S01]  /*1650*/  BSSY B0, `(.L_x_2282) ;  /* 0x0000022000007945 */ /* 0x000fe20003800000 */
[----:B------:R-:W-:Y:S01]  /*1660*/  SHF.R.S32.HI R9, RZ, 0x1f, R2 ;  /* 0x0000001fff097819 */ /* 0x000fe20000011402 */
[C---:B------:R-:W-:Y:S01]  /*1670*/  IMAD R13, R50.reuse, c[0x0][0x22c], R13 ;  /* 0x00008b00320d7a24 */ /* 0x040fe200078e020d */
[----:B------:R-:W-:Y:S01]  /*1680*/  ISETP.NE.U32.AND P0, PT, RZ, c[0x0][0x238], PT ;  /* 0x00008e00ff007a0c */ /* 0x000fe20003f05070 */
[----:B------:R-:W-:Y:S01]  /*1690*/  IMAD.WIDE.U32 R10, R50, c[0x0][0x228], R10 ;  /* 0x00008a00320a7a25 */ /* 0x000fe200078e000a */
[----:B------:R-:W-:-:S02]  /*16a0*/  LEA.HI R9, R9, R2, RZ, 0x6 ;  /* 0x0000000209097211 */ /* 0x000fc400078f30ff */
[----:B------:R-:W-:Y:S01]  /*16b0*/  ISETP.NE.AND.EX P0, PT, RZ, c[0x0][0x23c], PT, P0 ;  /* 0x00008f00ff007a0c */ /* 0x000fe20003f05300 */
[----:B------:R-:W-:Y:S01]  /*16c0*/  IMAD.IADD R11, R11, 0x1, R13 ;  /* 0x000000010b0b7824 */ /* 0x000fe200078e020d */
[----:B------:R-:W-:Y:S02]  /*16d0*/  LOP3.LUT R2, R9, 0xffffffc0, RZ, 0xc0, !PT ;  /* 0xffffffc009027812 */ /* 0x000fe400078ec0ff */
[----:B------:R-:W-:Y:S02]  /*16e0*/  LEA R12, P2, R10, c[0x0][0x208], 0x2 ;  /* 0x000082000a0c7a11 */ /* 0x000fe400078410ff */
[----:B------:R-:W-:Y:S02]  /*16f0*/  IADD3 R9, -R7, R2, RZ ;  /* 0x0000000207097210 */ /* 0x000fe40007ffe1ff */
[C---:B------:R-:W-:Y:S02]  /*1700*/  ISETP.NE.OR P0, PT, R4.reuse, RZ, !P0 ;  /* 0x000000ff0400720c */ /* 0x040fe40004705670 */
[----:B------:R-:W-:-:S02]  /*1710*/  ISETP.GE.OR P1, PT, R4, R9, P1 ;  /* 0x000000090400720c */ /* 0x000fc40000f26670 */
[----:B------:R-:W-:-:S11]  /*1720*/  LEA.HI.X R13, R10, c[0x0][0x20c], R11, 0x2, P2 ;  /* 0x000083000a0d7a11 */ /* 0x000fd600010f140b */
[----:B------:R-:W-:Y:S05]  /*1730*/  @P1 BRA `(.L_x_2283) ;  /* 0x0000013000001947 */ /* 0x000fea0003800000 */
[--C-:B------:R-:W-:Y:S01]  /*1740*/  IADD3 R10, P1, P2, R8, R7, R4.reuse ;  /* 0x00000007080a7210 */ /* 0x100fe20007a3e004 */
[----:B------:R-:W-:Y:S01]  /*1750*/  IMAD R43, R43, c[0x0][0x200], RZ ;  /* 0x000080002b2b7a24 */ /* 0x000fe200078e02ff */
[----:B------:R-:W-:Y:S01]  /*1760*/  SHF.R.S32.HI R2, RZ, 0x1f, R7 ;  /* 0x0000001fff027819 */ /* 0x000fe20000011407 */
[----:B------:R-:W-:Y:S01]  /*1770*/  IMAD R7, R40, c[0x0][0x1f8], RZ ;  /* 0x00007e0028077a24 */ /* 0x000fe200078e02ff */
[----:B------:R-:W-:Y:S02]  /*1780*/  SHF.R.S32.HI R9, RZ, 0x1f, R4 ;  /* 0x0000001fff097819 */ /* 0x000fe40000011404 */
[----:B------:R-:W-:Y:S01]  /*1790*/  SHF.R.S32.HI R8, RZ, 0x1f, R8 ;  /* 0x0000001fff087819 */ /* 0x000fe20000011408 */
[----:B------:R-:W-:-:S03]  /*17a0*/  IMAD R7, R6, c[0x0][0x1fc], R7 ;  /* 0x00007f0006077a24 */ /* 0x000fc600078e0207 */
[----:B------:R-:W-:Y:S01]  /*17b0*/  IADD3.X R11, R8, R2, R9, P1, P2 ;  /* 0x00000002080b7210 */ /* 0x000fe20000fe4409 */
[C---:B-----5:R-:W-:Y:S01]  /*17c0*/  FMUL.FTZ R2, R52.reuse, 1.4426950216293334961 ;  /* 0x3fb8aa3b34027820 */ /* 0x060fe20000410000 */
[----:B------:R-:W-:-:S03]  /*17d0*/  FSETP.NEU.FTZ.AND P1, PT, R52, -INF , PT ;  /* 0xff8000003400780b */ /* 0x000fc60003f3d000 */
[----:B------:R-:W-:-:S05]  /*17e0*/  IMAD.WIDE.U32 R8, R6, c[0x0][0x1f8], R10 ;  /* 0x00007e0006087a25 */ /* 0x000fca00078e000a */
[----:B------:R-:W-:Y:S01]  /*17f0*/  IADD3 R9, R9, R7, RZ ;  /* 0x0000000709097210 */ /* 0x000fe20007ffe0ff */
[----:B------:R-:W-:-:S04]  /*1800*/  IMAD R7, R50, c[0x0][0x204], R43 ;  /* 0x0000810032077a24 */ /* 0x000fc800078e022b */
[----:B------:R-:W-:-:S05]  /*1810*/  IMAD.WIDE.U32 R50, R50, c[0x0][0x200], R8 ;  /* 0x0000800032327a25 */ /* 0x000fca00078e0008 */
[----:B------:R-:W-:Y:S02]  /*1820*/  IADD3 R7, R51, R7, RZ ;  /* 0x0000000733077210 */ /* 0x000fe40007ffe0ff */
[----:B------:R-:W-:-:S04]  /*1830*/  LEA R8, P2, R50, c[0x0][0x1f0], 0x2 ;  /* 0x00007c0032087a11 */ /* 0x000fc800078410ff */
[----:B------:R-:W-:Y:S02]  /*1840*/  LEA.HI.X R9, R50, c[0x0][0x1f4], R7, 0x2, P2 ;  /* 0x00007d0032097a11 */ /* 0x000fe400010f1407 */
[----:B------:R-:W-:-:S05]  /*1850*/  FSEL R7, R2, RZ, P1 ;  /* 0x000000ff02077208 */ /* 0x000fca0000800000 */
[----:B------:R0:W-:Y:S02]  /*1860*/  STG.E [R8.64], R7 ;  /* 0x0000000708007986 */ /* 0x0001e4000c101904 */
.L_x_2283:
[----:B------:R-:W-:Y:S05]  /*1870*/  BSYNC B0 ;  /* 0x0000000000007941 */ /* 0x000fea0003800000 */
.L_x_2282:
        /* <DEDUP_REMOVED lines=9> */
[----:B------:R-:W-:-:S04]  /*1910*/  IMAD R5, R5, c[0x0][0x230], R0 ;  /* 0x00008c0005057a24 */ /* 0x000fc800078e0200 */
[----:B------:R-:W-:-:S04]  /*1920*/  IMAD R2, R5, c[0x0][0x170], R6 ;  /* 0x00005c0005027a24 */ /* 0x000fc800078e0206 */
[----:B------:R-:W-:-:S05]  /*1930*/  IMAD.WIDE R2, R2, R3, c[0x0][0x238] ;  /* 0x00008e0002027625 */ /* 0x000fca00078e0203 */
[----:B------:R-:W-:Y:S01]  /*1940*/  STG.E [R2.64], RZ ;  /* 0x000000ff02007986 */ /* 0x000fe2000c101904 */
[----:B------:R-:W-:Y:S05]  /*1950*/  EXIT ;  /* 0x000000000000794d */ /* 0x000fea0003800000 */
.L_x_2284:
        /* <DEDUP_REMOVED lines=10> */
.L_x_2349:


//--------------------- .nv.shared._ZN7cutlass13device_kernelIN5flash19enable_sm80_to_sm89INS1_16FlashAttnBwdSm80INS1_25CollectiveMainloopBwdSm80ILi2ELi1EN4cute5tupleIJNS5_1CILi64EEENS7_ILi96EEENS7_ILi128EEEEEENS_6half_tEfNS_4arch4Sm80ELb0ELb0ELb0ELb0ELb0ELb0ELb0ELb0ELi2ELi2ELi2ELi2ELb1EEENS1_21CollectiveEpilogueBwdISB_SC_SE_Li256ELb0ELb0ELi4EEENS1_19SingleTileSchedulerILb0ELb0ELb0ELi96EEEEEEEEEvNT_6ParamsE --------------------------
	.section	.nv.shared._ZN7cutlass13device_kernelIN5flash19enable_sm80_to_sm89INS1_16FlashAttnBwdSm80INS1_25CollectiveMainloopBwdSm80ILi2ELi1EN4cute5tupleIJNS5_1CILi64EEENS7_ILi96EEENS7_ILi128EEEEEENS_6half_tEfNS_4arch4Sm80ELb0ELb0ELb0ELb0ELb0ELb0ELb0ELb0ELi2ELi2ELi2ELi2ELb1EEENS1_21CollectiveEpilogueBwdISB_SC_SE_Li256ELb0ELb0ELi4EEENS1_19SingleTileSchedulerILb0ELb0ELb0ELi96EEEEEEEEEvNT_6ParamsE,"aw",@nobits
	.sectionflags	@""
	.align	16


//--------------------- .nv.global                --------------------------
	.section	.nv.global,"aw",@nobits
.nv.global:
	.type		_ZN66_INTERNAL_6fb7e682_30_flash_bwd_hdim128_fp16_sm80_cu_ef95aea4_32534cute1_E,@object
	.size		_ZN66_INTERNAL_6fb7e682_30_flash_bwd_hdim128_fp16_sm80_cu_ef95aea4_32534cute1_E,(_ZN66_INTERNAL_6fb7e682_30_flash_bwd_hdim128_fp16_sm80_cu_ef95aea4_32534cuda3std3__45__cpo6cbeginE - _ZN66_INTERNAL_6fb7e682_30_flash_bwd_hdim128_fp16_sm80_cu_ef95aea4_32534cute1_E)
_ZN66_INTERNAL_6fb7e682_30_flash_bwd_hdim128_fp16_sm80_cu_ef95aea4_32534cute1_E:
	.zero		1
	.type		_ZN66_INTERNAL_6fb7e682_30_flash_bwd_hdim128_fp16_sm80_cu_ef95aea4_32534cuda3std3__45__cpo6cbeginE,@object
	.size		_ZN66_INTERNAL_6fb7e682_30_flash_bwd_hdim128_fp16_sm80_cu_ef95aea4_32534cuda3std3__45__cpo6cbeginE,(_ZN66_INTERNAL_6fb7e682_30_flash_bwd_hdim128_fp16_sm80_cu_ef95aea4_32534cuda3std3__48in_placeE - _ZN66_INTERNAL_6fb7e682_30_flash_bwd_hdim128_fp16_sm80_cu_ef95aea4_32534cuda3std3__45__cpo6cbeginE)
_ZN66_INTERNAL_6fb7e682_30_flash_bwd_hdim128_fp16_sm80_cu_ef95aea4_32534cuda3std3__45__cpo6cbeginE:
	.zero		1
	.type		_ZN66_INTERNAL_6fb7e682_30_flash_bwd_hdim128_fp16_sm80_cu_ef95aea4_32534cuda3std3__48in_placeE,@object
	.size		_ZN66_INTERNAL_6fb7e682_30_flash_bwd_hdim128_fp16_sm80_cu_ef95aea4_32534cuda3std3__48in_placeE,(_ZN66_INTERNAL_6fb7e682_30_flash_bwd_hdim128_fp16_sm80_cu_ef95aea4_32534cuda3std6ranges3__45__cpo9iter_moveE - _ZN66_INTERNAL_6fb7e682_30_flash_bwd_hdim128_fp16_sm80_cu_ef95aea4_32534cuda3std3__48in_placeE)
_ZN66_INTERNAL_6fb7e682_30_flash_bwd_hdim128_fp16_sm80_cu_ef95aea4_32534cuda3std3__48in_placeE:
	.zero		1
	.type		_ZN66_INTERNAL_6fb7e682_30_flash_bwd_hdim128_fp16_sm80_cu_ef95aea4_32534cuda3std6ranges3__45__cpo9iter_moveE,@object
	.size		_ZN66_INTERNAL_6fb7e682_30_flash_bwd_hdim128_fp16_sm80_cu_ef95aea4_32534cuda3std6ranges3__45__cpo9iter_moveE,(_ZN66_INTERNAL_6fb7e682_30_flash_bwd_hdim128_fp16_sm80_cu_ef95aea4_32534cuda3std3__45__cpo5beginE - _ZN66_INTERNAL_6fb7e682_30_flash_bwd_hdim128_fp16_sm80_cu_ef95aea4_32534cuda3std6ranges3__45__cpo9iter_moveE)
_ZN66_INTERNAL_6fb7e682_30_flash_bwd_hdim128_fp16_sm80_cu_ef95aea4_32534cuda3std6ranges3__45__cpo9iter_moveE:
	.zero		1
	.type		_ZN66_INTERNAL_6fb7e682_30_flash_bwd_hdim128_fp16_sm80_cu_ef95aea4_32534cuda3std3__45__cpo5beginE,@object
	.size		_ZN66_INTERNAL_6fb7e682_30_flash_bwd_hdim128_fp16_sm80_cu_ef95aea4_32534cuda3std3__45__cpo5beginE,(_ZN66_INTERNAL_6fb7e682_30_flash_bwd_hdim128_fp16_sm80_cu_ef95aea4_32534cuda3std3__468_GLOBAL__N__6fb7e682_30_flash_bwd_hdim128_fp16_sm80_cu_ef95aea4_32536ignoreE - _ZN66_INTERNAL_6fb7e682_30_flash_bwd_hdim128_fp16_sm80_cu_ef95aea4_32534cuda3std3__45__cpo5beginE)
_ZN66_INTERNAL_6fb7e682_30_flash_bwd_hdim128_fp16_sm80_cu_ef95aea4_32534cuda3std3__45__cpo5beginE:
	.zero		1
	.type		_ZN66_INTERNAL_6fb7e682_30_flash_bwd_hdim128_fp16_sm80_cu_ef95aea4_32534cuda3std3__468_GLOBAL__N__6fb7e682_30_flash_bwd_hdim128_fp16_sm80_cu_ef95aea4_32536ignoreE,@object
	.size		_ZN66_INTERNAL_6fb7e682_30_flash_bwd_hdim128_fp16_sm80_cu_ef95aea4_32534cuda3std3__468_GLOBAL__N__6fb7e682_30_flash_bwd_hdim128_fp16_sm80_cu_ef95aea4_32536ignoreE,(_ZN66_INTERNAL_6fb7e682_30_flash_bwd_hdim128_fp16_sm80_cu_ef95aea4_32534cute7productE - _ZN66_INTERNAL_6fb7e682_30_flash_bwd_hdim128_fp16_sm80_cu_ef95aea4_32534cuda3std3__468_GLOBAL__N__6fb7e682_30_flash_bwd_hdim128_fp16_sm80_cu_ef95aea4_32536ignoreE)
_ZN66_INTERNAL_6fb7e682_30_flash_bwd_hdim128_fp16_sm80_cu_ef95aea4_32534cuda3std3__468_GLOBAL__N__6fb7e682_30_flash_bwd_hdim128_fp16_sm80_cu_ef95aea4_32536ignoreE:
	.zero		1
	.type		_ZN66_INTERNAL_6fb7e682_30_flash_bwd_hdim128_fp16_sm80_cu_ef95aea4_32534cute7productE,@object
	.size		_ZN66_INTERNAL_6fb7e682_30_flash_bwd_hdim128_fp16_sm80_cu_ef95aea4_32534cute7productE,(_ZN66_INTERNAL_6fb7e682_30_flash_bwd_hdim128_fp16_sm80_cu_ef95aea4_32534cuda3std3__45__cpo3endE - _ZN66_INTERNAL_6fb7e682_30_flash_bwd_hdim128_fp16_sm80_cu_ef95aea4_32534cute7productE)
_ZN66_INTERNAL_6fb7e682_30_flash_bwd_hdim128_fp16_sm80_cu_ef95aea4_32534cute7productE:
	.zero		1
	.type		_ZN66_INTERNAL_6fb7e682_30_flash_bwd_hdim128_fp16_sm80_cu_ef95aea4_32534cuda3std3__45__cpo3endE,@object
	.size		_ZN66_INTERNAL_6fb7e682_30_flash_bwd_hdim128_fp16_sm80_cu_ef95aea4_32534cuda3std3__45__cpo3endE,(_ZN66_INTERNAL_6fb7e682_30_flash_bwd_hdim128_fp16_sm80_cu_ef95aea4_32534cuda3std3__419piecewise_constructE - _ZN66_INTERNAL_6fb7e682_30_flash_bwd_hdim128_fp16_sm80_cu_ef95aea4_32534cuda3std3__45__cpo3endE)
_ZN66_INTERNAL_6fb7e682_30_flash_bwd_hdim128_fp16_sm80_cu_ef95aea4_32534cuda3std3__45__cpo3endE:
	.zero		1
	.type		_ZN66_INTERNAL_6fb7e682_30_flash_bwd_hdim128_fp16_sm80_cu_ef95aea4_32534cuda3std3__419piecewise_constructE,@object
	.size		_ZN66_INTERNAL_6fb7e682_30_flash_bwd_hdim128_fp16_sm80_cu_ef95aea4_32534cuda3std3__419piecewise_constructE,(_ZN66_INTERNAL_6fb7e682_30_flash_bwd_hdim128_fp16_sm80_cu_ef95aea4_32534cuda3std3__45__cpo4cendE - _ZN66_INTERNAL_6fb7e682_30_flash_bwd_hdim128_fp16_sm80_cu_ef95aea4_32534cuda3std3__419piecewise_constructE)
_ZN66_INTERNAL_6fb7e682_30_flash_bwd_hdim128_fp16_sm80_cu_ef95aea4_32534cuda3std3__419piecewise_constructE:
	.zero		1
	.type		_ZN66_INTERNAL_6fb7e682_30_flash_bwd_hdim128_fp16_sm80_cu_ef95aea4_32534cuda3std3__45__cpo4cendE,@object
	.size		_ZN66_INTERNAL_6fb7e682_30_flash_bwd_hdim128_fp16_sm80_cu_ef95aea4_32534cuda3std3__45__cpo4cendE,(_ZN66_INTERNAL_6fb7e682_30_flash_bwd_hdim128_fp16_sm80_cu_ef95aea4_32534cuda3std6ranges3__45__cpo4swapE - _ZN66_INTERNAL_6fb7e682_30_flash_bwd_hdim128_fp16_sm80_cu_ef95aea4_32534cuda3std3__45__cpo4cendE)
_ZN66_INTERNAL_6fb7e682_30_flash_bwd_hdim128_fp16_sm80_cu_ef95aea4_32534cuda3std3__45__cpo4cendE:
	.zero		1
	.type		_ZN66_INTERNAL_6fb7e682_30_flash_bwd_hdim128_fp16_sm80_cu_ef95aea4_32534cuda3std6ranges3__45__cpo4swapE,@object
	.size		_ZN66_INTERNAL_6fb7e682_30_flash_bwd_hdim128_fp16_sm80_cu_ef95aea4_32534cuda3std6ranges3__45__cpo4swapE,(.L_7 - _ZN66_INTERNAL_6fb7e682_30_flash_bwd_hdim128_fp16_sm80_cu_ef95aea4_32534cuda3std6ranges3__45__cpo4swapE)
_ZN66_INTERNAL_6fb7e682_30_flash_bwd_hdim128_fp16_sm80_cu_ef95aea4_32534cuda3std6ranges3__45__cpo4swapE:
	.zero		1
.L_7:


//--------------------- .nv.shared._ZN7cutlass13device_kernelIN5flash19enable_sm80_to_sm89INS1_16FlashAttnBwdSm80INS1_25CollectiveMainloopBwdSm80ILi2ELi1EN4cute5tupleIJNS5_1CILi64EEENS7_ILi96EEENS7_ILi128EEEEEENS_6half_tEfNS_4arch4Sm80ELb0ELb0ELb0ELb0ELb1ELb0ELb0ELb0ELi2ELi2ELi2ELi2ELb1EEENS1_21CollectiveEpilogueBwdISB_SC_SE_Li256ELb0ELb0ELi4EEENS1_19SingleTileSchedulerILb0ELb0ELb0ELi96EEEEEEEEEvNT_6ParamsE --------------------------
	.section	.nv.shared._ZN7cutlass13device_kernelIN5flash19enable_sm80_to_sm89INS1_16FlashAttnBwdSm80INS1_25CollectiveMainloopBwdSm80ILi2ELi1EN4cute5tupleIJNS5_1CILi64EEENS7_ILi96EEENS7_ILi128EEEEEENS_6half_tEfNS_4arch4Sm80ELb0ELb0ELb0ELb0ELb1ELb0ELb0ELb0ELi2ELi2ELi2ELi2ELb1EEENS1_21CollectiveEpilogueBwdISB_SC_SE_Li256ELb0ELb0ELi4EEENS1_19SingleTileSchedulerILb0ELb0ELb0ELi96EEEEEEEEEvNT_6ParamsE,"aw",@nobits
	.sectionflags	@""
	.align	16


//--------------------- .nv.shared._ZN7cutlass13device_kernelIN5flash19enable_sm80_to_sm89INS1_16FlashAttnBwdSm80INS1_25CollectiveMainloopBwdSm80ILi2ELi1EN4cute5tupleIJNS5_1CILi64EEENS7_ILi96EEENS7_ILi128EEEEEENS_6half_tEfNS_4arch4Sm80ELb0ELb0ELb0ELb0ELb0ELb0ELb0ELb0ELi2ELi2ELi2ELi2ELb1EEENS1_24CollectiveEpilogueBwdGQAISB_fSE_Li256ELb0ELb0EEENS1_19SingleTileSchedulerILb0ELb0ELb0ELi96EEEEEEEEEvNT_6ParamsE --------------------------
	.section	.nv.shared._ZN7cutlass13device_kernelIN5flash19enable_sm80_to_sm89INS1_16FlashAttnBwdSm80INS1_25CollectiveMainloopBwdSm80ILi2ELi1EN4cute5tupleIJNS5_1CILi64EEENS7_ILi96EEENS7_ILi128EEEEEENS_6half_tEfNS_4arch4Sm80ELb0ELb0ELb0ELb0ELb0ELb0ELb0ELb0ELi2ELi2ELi2ELi2ELb1EEENS1_24CollectiveEpilogueBwdGQAISB_fSE_Li256ELb0ELb0EEENS1_19SingleTileSchedulerILb0ELb0ELb0ELi96EEEEEEEEEvNT_6ParamsE,"aw",@nobits
	.sectionflags	@""
	.align	16


//--------------------- .nv.shared._ZN7cutlass13device_kernelIN5flash19enable_sm80_to_sm89INS1_16FlashAttnBwdSm80INS1_25CollectiveMainloopBwdSm80ILi2ELi1EN4cute5tupleIJNS5_1CILi64EEENS7_ILi96EEENS7_ILi128EEEEEENS_6half_tEfNS_4arch4Sm80ELb0ELb0ELb0ELb0ELb1ELb0ELb0ELb0ELi2ELi2ELi2ELi2ELb1EEENS1_24CollectiveEpilogueBwdGQAISB_fSE_Li256ELb0ELb1EEENS1_19SingleTileSchedulerILb0ELb0ELb0ELi96EEEEEEEEEvNT_6ParamsE --------------------------
	.section	.nv.shared._ZN7cutlass13device_kernelIN5flash19enable_sm80_to_sm89INS1_16FlashAttnBwdSm80INS1_25CollectiveMainloopBwdSm80ILi2ELi1EN4cute5tupleIJNS5_1CILi64EEENS7_ILi96EEENS7_ILi128EEEEEENS_6half_tEfNS_4arch4Sm80ELb0ELb0ELb0ELb0ELb1ELb0ELb0ELb0ELi2ELi2ELi2ELi2ELb1EEENS1_24CollectiveEpilogueBwdGQAISB_fSE_Li256ELb0ELb1EEENS1_19SingleTileSchedulerILb0ELb0ELb0ELi96EEEEEEEEEvNT_6ParamsE,"aw",@nobits
	.sectionflags	@""
	.align	16


//--------------------- .nv.shared._ZN7cutlass13device_kernelIN5flash19enable_sm80_to_sm89INS1_16FlashAttnBwdSm80INS1_25CollectiveMainloopBwdSm80ILi2ELi1EN4cute5tupleIJNS5_1CILi64EEENS7_ILi96EEENS7_ILi128EEEEEENS_6half_tEfNS_4arch4Sm80ELb0ELb0ELb0ELb1ELb0ELb0ELb0ELb0ELi2ELi2ELi2ELi2ELb1EEENS1_21CollectiveEpilogueBwdISB_SC_SE_Li256ELb1ELb0ELi4EEENS1_19SingleTileSchedulerILb1ELb0ELb0ELi96EEEEEEEEEvNT_6ParamsE --------------------------
	.section	.nv.shared._ZN7cutlass13device_kernelIN5flash19enable_sm80_to_sm89INS1_16FlashAttnBwdSm80INS1_25CollectiveMainloopBwdSm80ILi2ELi1EN4cute5tupleIJNS5_1CILi64EEENS7_ILi96EEENS7_ILi128EEEEEENS_6half_tEfNS_4arch4Sm80ELb0ELb0ELb0ELb1ELb0ELb0ELb0ELb0ELi2ELi2ELi2ELi2ELb1EEENS1_21CollectiveEpilogueBwdISB_SC_SE_Li256ELb1ELb0ELi4EEENS1_19SingleTileSchedulerILb1ELb0ELb0ELi96EEEEEEEEEvNT_6ParamsE,"aw",@nobits
	.sectionflags	@""
	.align	16


//--------------------- .nv.shared._ZN7cutlass13device_kernelIN5flash19enable_sm80_to_sm89INS1_16FlashAttnBwdSm80INS1_25CollectiveMainloopBwdSm80ILi2ELi1EN4cute5tupleIJNS5_1CILi64EEENS7_ILi96EEENS7_ILi128EEEEEENS_6half_tEfNS_4arch4Sm80ELb0ELb0ELb0ELb1ELb1ELb0ELb0ELb0ELi2ELi2ELi2ELi2ELb1EEENS1_21CollectiveEpilogueBwdISB_SC_SE_Li256ELb1ELb0ELi4EEENS1_19SingleTileSchedulerILb1ELb0ELb0ELi96EEEEEEEEEvNT_6ParamsE --------------------------
	.section	.nv.shared._ZN7cutlass13device_kernelIN5flash19enable_sm80_to_sm89INS1_16FlashAttnBwdSm80INS1_25CollectiveMainloopBwdSm80ILi2ELi1EN4cute5tupleIJNS5_1CILi64EEENS7_ILi96EEENS7_ILi128EEEEEENS_6half_tEfNS_4arch4Sm80ELb0ELb0ELb0ELb1ELb1ELb0ELb0ELb0ELi2ELi2ELi2ELi2ELb1EEENS1_21CollectiveEpilogueBwdISB_SC_SE_Li256ELb1ELb0ELi4EEENS1_19SingleTileSchedulerILb1ELb0ELb0ELi96EEEEEEEEEvNT_6ParamsE,"aw",@nobits
	.sectionflags	@""
	.align	16


//--------------------- .nv.shared._ZN7cutlass13device_kernelIN5flash19enable_sm80_to_sm89INS1_16FlashAttnBwdSm80INS1_25CollectiveMainloopBwdSm80ILi2ELi1EN4cute5tupleIJNS5_1CILi64EEENS7_ILi96EEENS7_ILi128EEEEEENS_6half_tEfNS_4arch4Sm80ELb0ELb0ELb0ELb1ELb0ELb0ELb0ELb0ELi2ELi2ELi2ELi2ELb1EEENS1_24CollectiveEpilogueBwdGQAISB_fSE_Li256ELb1ELb0EEENS1_19SingleTileSchedulerILb1ELb0ELb0ELi96EEEEEEEEEvNT_6ParamsE --------------------------
	.section	.nv.shared._ZN7cutlass13device_kernelIN5flash19enable_sm80_to_sm89INS1_16FlashAttnBwdSm80INS1_25CollectiveMainloopBwdSm80ILi2ELi1EN4cute5tupleIJNS5_1CILi64EEENS7_ILi96EEENS7_ILi128EEEEEENS_6half_tEfNS_4arch4Sm80ELb0ELb0ELb0ELb1ELb0ELb0ELb0ELb0ELi2ELi2ELi2ELi2ELb1EEENS1_24CollectiveEpilogueBwdGQAISB_fSE_Li256ELb1ELb0EEENS1_19SingleTileSchedulerILb1ELb0ELb0ELi96EEEEEEEEEvNT_6ParamsE,"aw",@nobits
	.sectionflags	@""
	.align	16


//--------------------- .nv.shared._ZN7cutlass13device_kernelIN5flash19enable_sm80_to_sm89INS1_16FlashAttnBwdSm80INS1_25CollectiveMainloopBwdSm80ILi2ELi1EN4cute5tupleIJNS5_1CILi64EEENS7_ILi96EEENS7_ILi128EEEEEENS_6half_tEfNS_4arch4Sm80ELb0ELb0ELb0ELb1ELb1ELb0ELb0ELb0ELi2ELi2ELi2ELi2ELb1EEENS1_24CollectiveEpilogueBwdGQAISB_fSE_Li256ELb1ELb1EEENS1_19SingleTileSchedulerILb1ELb0ELb0ELi96EEEEEEEEEvNT_6ParamsE --------------------------
	.section	.nv.shared._ZN7cutlass13device_kernelIN5flash19enable_sm80_to_sm89INS1_16FlashAttnBwdSm80INS1_25CollectiveMainloopBwdSm80ILi2ELi1EN4cute5tupleIJNS5_1CILi64EEENS7_ILi96EEENS7_ILi128EEEEEENS_6half_tEfNS_4arch4Sm80ELb0ELb0ELb0ELb1ELb1ELb0ELb0ELb0ELi2ELi2ELi2ELi2ELb1EEENS1_24CollectiveEpilogueBwdGQAISB_fSE_Li256ELb1ELb1EEENS1_19SingleTileSchedulerILb1ELb0ELb0ELi96EEEEEEEEEvNT_6ParamsE,"aw",@nobits
	.sectionflags	@""
	.align	16


//--------------------- .nv.shared._ZN7cutlass13device_kernelIN5flash19enable_sm80_to_sm89INS1_16FlashAttnBwdSm80INS1_25CollectiveMainloopBwdSm80ILi2ELi1EN4cute5tupleIJNS5_1CILi64EEENS7_ILi96EEENS7_ILi128EEEEEENS_6half_tEfNS_4arch4Sm80ELb0ELb1ELb0ELb0ELb0ELb0ELb0ELb0ELi2ELi2ELi2ELi2ELb1EEENS1_21CollectiveEpilogueBwdISB_SC_SE_Li256ELb0ELb0ELi4EEENS1_19SingleTileSchedulerILb0ELb0ELb0ELi96EEEEEEEEEvNT_6ParamsE --------------------------
	.section	.nv.shared._ZN7cutlass13device_kernelIN5flash19enable_sm80_to_sm89INS1_16FlashAttnBwdSm80INS1_25CollectiveMainloopBwdSm80ILi2ELi1EN4cute5tupleIJNS5_1CILi64EEENS7_ILi96EEENS7_ILi128EEEEEENS_6half_tEfNS_4arch4Sm80ELb0ELb1ELb0ELb0ELb0ELb0ELb0ELb0ELi2ELi2ELi2ELi2ELb1EEENS1_21CollectiveEpilogueBwdISB_SC_SE_Li256ELb0ELb0ELi4EEENS1_19SingleTileSchedulerILb0ELb0ELb0ELi96EEEEEEEEEvNT_6ParamsE,"aw",@nobits
	.sectionflags	@""
	.align	16


//--------------------- .nv.shared._ZN7cutlass13device_kernelIN5flash19enable_sm80_to_sm89INS1_16FlashAttnBwdSm80INS1_25CollectiveMainloopBwdSm80ILi2ELi1EN4cute5tupleIJNS5_1CILi64EEENS7_ILi96EEENS7_ILi128EEEEEENS_6half_tEfNS_4arch4Sm80ELb0ELb1ELb0ELb0ELb1ELb0ELb0ELb0ELi2ELi2ELi2ELi2ELb1EEENS1_21CollectiveEpilogueBwdISB_SC_SE_Li256ELb0ELb0ELi4EEENS1_19SingleTileSchedulerILb0ELb0ELb0ELi96EEEEEEEEEvNT_6ParamsE --------------------------
	.section	.nv.shared._ZN7cutlass13device_kernelIN5flash19enable_sm80_to_sm89INS1_16FlashAttnBwdSm80INS1_25CollectiveMainloopBwdSm80ILi2ELi1EN4cute5tupleIJNS5_1CILi64EEENS7_ILi96EEENS7_ILi128EEEEEENS_6half_tEfNS_4arch4Sm80ELb0ELb1ELb0ELb0ELb1ELb0ELb0ELb0ELi2ELi2ELi2ELi2ELb1EEENS1_21CollectiveEpilogueBwdISB_SC_SE_Li256ELb0ELb0ELi4EEENS1_19SingleTileSchedulerILb0ELb0ELb0ELi96EEEEEEEEEvNT_6ParamsE,"aw",@nobits
	.sectionflags	@""
	.align	16


//--------------------- .nv.shared._ZN7cutlass13device_kernelIN5flash19enable_sm80_to_sm89INS1_16FlashAttnBwdSm80INS1_25CollectiveMainloopBwdSm80ILi2ELi1EN4cute5tupleIJNS5_1CILi64EEENS7_ILi96EEENS7_ILi128EEEEEENS_6half_tEfNS_4arch4Sm80ELb0ELb1ELb0ELb0ELb0ELb0ELb0ELb0ELi2ELi2ELi2ELi2ELb1EEENS1_24CollectiveEpilogueBwdGQAISB_fSE_Li256ELb0ELb0EEENS1_19SingleTileSchedulerILb0ELb0ELb0ELi96EEEEEEEEEvNT_6ParamsE --------------------------
	.section	.nv.shared._ZN7cutlass13device_kernelIN5flash19enable_sm80_to_sm89INS1_16FlashAttnBwdSm80INS1_25CollectiveMainloopBwdSm80ILi2ELi1EN4cute5tupleIJNS5_1CILi64EEENS7_ILi96EEENS7_ILi128EEEEEENS_6half_tEfNS_4arch4Sm80ELb0ELb1ELb0ELb0ELb0ELb0ELb0ELb0ELi2ELi2ELi2ELi2ELb1EEENS1_24CollectiveEpilogueBwdGQAISB_fSE_Li256ELb0ELb0EEENS1_19SingleTileSchedulerILb0ELb0ELb0ELi96EEEEEEEEEvNT_6ParamsE,"aw",@nobits
	.sectionflags	@""
	.align	16


//--------------------- .nv.shared._ZN7cutlass13device_kernelIN5flash19enable_sm80_to_sm89INS1_16FlashAttnBwdSm80INS1_25CollectiveMainloopBwdSm80ILi2ELi1EN4cute5tupleIJNS5_1CILi64EEENS7_ILi96EEENS7_ILi128EEEEEENS_6half_tEfNS_4arch4Sm80ELb0ELb1ELb0ELb0ELb1ELb0ELb0ELb0ELi2ELi2ELi2ELi2ELb1EEENS1_24CollectiveEpilogueBwdGQAISB_fSE_Li256ELb0ELb1EEENS1_19SingleTileSchedulerILb0ELb0ELb0ELi96EEEEEEEEEvNT_6ParamsE --------------------------
	.section	.nv.shared._ZN7cutlass13device_kernelIN5flash19enable_sm80_to_sm89INS1_16FlashAttnBwdSm80INS1_25CollectiveMainloopBwdSm80ILi2ELi1EN4cute5tupleIJNS5_1CILi64EEENS7_ILi96EEENS7_ILi128EEEEEENS_6half_tEfNS_4arch4Sm80ELb0ELb1ELb0ELb0ELb1ELb0ELb0ELb0ELi2ELi2ELi2ELi2ELb1EEENS1_24CollectiveEpilogueBwdGQAISB_fSE_Li256ELb0ELb1EEENS1_19SingleTileSchedulerILb0ELb0ELb0ELi96EEEEEEEEEvNT_6ParamsE,"aw",@nobits
	.sectionflags	@""
	.align	16


//--------------------- .nv.shared._ZN7cutlass13device_kernelIN5flash19enable_sm80_to_sm89INS1_16FlashAttnBwdSm80INS1_25CollectiveMainloopBwdSm80ILi2ELi1EN4cute5tupleIJNS5_1CILi64EEENS7_ILi96EEENS7_ILi128EEEEEENS_6half_tEfNS_4arch4Sm80ELb0ELb1ELb0ELb1ELb0ELb0ELb0ELb0ELi2ELi2ELi2ELi2ELb1EEENS1_21CollectiveEpilogueBwdISB_SC_SE_Li256ELb1ELb0ELi4EEENS1_19SingleTileSchedulerILb1ELb0ELb0ELi96EEEEEEEEEvNT_6ParamsE --------------------------
	.section	.nv.shared._ZN7cutlass13device_kernelIN5flash19enable_sm80_to_sm89INS1_16FlashAttnBwdSm80INS1_25CollectiveMainloopBwdSm80ILi2ELi1EN4cute5tupleIJNS5_1CILi64EEENS7_ILi96EEENS7_ILi128EEEEEENS_6half_tEfNS_4arch4Sm80ELb0ELb1ELb0ELb1ELb0ELb0ELb0ELb0ELi2ELi2ELi2ELi2ELb1EEENS1_21CollectiveEpilogueBwdISB_SC_SE_Li256ELb1ELb0ELi4EEENS1_19SingleTileSchedulerILb1ELb0ELb0ELi96EEEEEEEEEvNT_6ParamsE,"aw",@nobits
	.sectionflags	@""
	.align	16


//--------------------- .nv.shared._ZN7cutlass13device_kernelIN5flash19enable_sm80_to_sm89INS1_16FlashAttnBwdSm80INS1_25CollectiveMainloopBwdSm80ILi2ELi1EN4cute5tupleIJNS5_1CILi64EEENS7_ILi96EEENS7_ILi128EEEEEENS_6half_tEfNS_4arch4Sm80ELb0ELb1ELb0ELb1ELb1ELb0ELb0ELb0ELi2ELi2ELi2ELi2ELb1EEENS1_21CollectiveEpilogueBwdISB_SC_SE_Li256ELb1ELb0ELi4EEENS1_19SingleTileSchedulerILb1ELb0ELb0ELi96EEEEEEEEEvNT_6ParamsE --------------------------
	.section	.nv.shared._ZN7cutlass13device_kernelIN5flash19enable_sm80_to_sm89INS1_16FlashAttnBwdSm80INS1_25CollectiveMainloopBwdSm80ILi2ELi1EN4cute5tupleIJNS5_1CILi64EEENS7_ILi96EEENS7_ILi128EEEEEENS_6half_tEfNS_4arch4Sm80ELb0ELb1ELb0ELb1ELb1ELb0ELb0ELb0ELi2ELi2ELi2ELi2ELb1EEENS1_21CollectiveEpilogueBwdISB_SC_SE_Li256ELb1ELb0ELi4EEENS1_19SingleTileSchedulerILb1ELb0ELb0ELi96EEEEEEEEEvNT_6ParamsE,"aw",@nobits
	.sectionflags	@""
	.align	16


//--------------------- .nv.shared._ZN7cutlass13device_kernelIN5flash19enable_sm80_to_sm89INS1_16FlashAttnBwdSm80INS1_25CollectiveMainloopBwdSm80ILi2ELi1EN4cute5tupleIJNS5_1CILi64EEENS7_ILi96EEENS7_ILi128EEEEEENS_6half_tEfNS_4arch4Sm80ELb0ELb1ELb0ELb1ELb0ELb0ELb0ELb0ELi2ELi2ELi2ELi2ELb1EEENS1_24CollectiveEpilogueBwdGQAISB_fSE_Li256ELb1ELb0EEENS1_19SingleTileSchedulerILb1ELb0ELb0ELi96EEEEEEEEEvNT_6ParamsE --------------------------
	.section	.nv.shared._ZN7cutlass13device_kernelIN5flash19enable_sm80_to_sm89INS1_16FlashAttnBwdSm80INS1_25CollectiveMainloopBwdSm80ILi2ELi1EN4cute5tupleIJNS5_1CILi64EEENS7_ILi96EEENS7_ILi128EEEEEENS_6half_tEfNS_4arch4Sm80ELb0ELb1ELb0ELb1ELb0ELb0ELb0ELb0ELi2ELi2ELi2ELi2ELb1EEENS1_24CollectiveEpilogueBwdGQAISB_fSE_Li256ELb1ELb0EEENS1_19SingleTileSchedulerILb1ELb0ELb0ELi96EEEEEEEEEvNT_6ParamsE,"aw",@nobits
	.sectionflags	@""
	.align	16


//--------------------- .nv.shared._ZN7cutlass13device_kernelIN5flash19enable_sm80_to_sm89INS1_16FlashAttnBwdSm80INS1_25CollectiveMainloopBwdSm80ILi2ELi1EN4cute5tupleIJNS5_1CILi64EEENS7_ILi96EEENS7_ILi128EEEEEENS_6half_tEfNS_4arch4Sm80ELb0ELb1ELb0ELb1ELb1ELb0ELb0ELb0ELi2ELi2ELi2ELi2ELb1EEENS1_24CollectiveEpilogueBwdGQAISB_fSE_Li256ELb1ELb1EEENS1_19SingleTileSchedulerILb1ELb0ELb0ELi96EEEEEEEEEvNT_6ParamsE --------------------------
	.section	.nv.shared._ZN7cutlass13device_kernelIN5flash19enable_sm80_to_sm89INS1_16FlashAttnBwdSm80INS1_25CollectiveMainloopBwdSm80ILi2ELi1EN4cute5tupleIJNS5_1CILi64EEENS7_ILi96EEENS7_ILi128EEEEEENS_6half_tEfNS_4arch4Sm80ELb0ELb1ELb0ELb1ELb1ELb0ELb0ELb0ELi2ELi2ELi2ELi2ELb1EEENS1_24CollectiveEpilogueBwdGQAISB_fSE_Li256ELb1ELb1EEENS1_19SingleTileSchedulerILb1ELb0ELb0ELi96EEEEEEEEEvNT_6ParamsE,"aw",@nobits
	.sectionflags	@""
	.align	16


//--------------------- .nv.shared._ZN7cutlass13device_kernelIN5flash19enable_sm80_to_sm89INS1_16FlashAttnBwdSm80INS1_25CollectiveMainloopBwdSm80ILi2ELi1EN4cute5tupleIJNS5_1CILi64EEENS7_ILi96EEENS7_ILi128EEEEEENS_6half_tEfNS_4arch4Sm80ELb1ELb0ELb0ELb0ELb0ELb0ELb0ELb0ELi2ELi2ELi2ELi2ELb1EEENS1_21CollectiveEpilogueBwdISB_SC_SE_Li256ELb0ELb0ELi4EEENS1_25SingleTileBwdLPTSchedulerILb0ELi96ELb0EEEEEEEEEvNT_6ParamsE --------------------------
	.section	.nv.shared._ZN7cutlass13device_kernelIN5flash19enable_sm80_to_sm89INS1_16FlashAttnBwdSm80INS1_25CollectiveMainloopBwdSm80ILi2ELi1EN4cute5tupleIJNS5_1CILi64EEENS7_ILi96EEENS7_ILi128EEEEEENS_6half_tEfNS_4arch4Sm80ELb1ELb0ELb0ELb0ELb0ELb0ELb0ELb0ELi2ELi2ELi2ELi2ELb1EEENS1_21CollectiveEpilogueBwdISB_SC_SE_Li256ELb0ELb0ELi4EEENS1_25SingleTileBwdLPTSchedulerILb0ELi96ELb0EEEEEEEEEvNT_6ParamsE,"aw",@nobits
	.sectionflags	@""
	.align	16


//--------------------- .nv.shared._ZN7cutlass13device_kernelIN5flash19enable_sm80_to_sm89INS1_16FlashAttnBwdSm80INS1_25CollectiveMainloopBwdSm80ILi2ELi1EN4cute5tupleIJNS5_1CILi64EEENS7_ILi96EEENS7_ILi128EEEEEENS_6half_tEfNS_4arch4Sm80ELb1ELb0ELb0ELb0ELb1ELb0ELb0ELb0ELi2ELi2ELi2ELi2ELb1EEENS1_21CollectiveEpilogueBwdISB_SC_SE_Li256ELb0ELb0ELi4EEENS1_25SingleTileBwdLPTSchedulerILb0ELi96ELb1EEEEEEEEEvNT_6ParamsE --------------------------
	.section	.nv.shared._ZN7cutlass13device_kernelIN5flash19enable_sm80_to_sm89INS1_16FlashAttnBwdSm80INS1_25CollectiveMainloopBwdSm80ILi2ELi1EN4cute5tupleIJNS5_1CILi64EEENS7_ILi96EEENS7_ILi128EEEEEENS_6half_tEfNS_4arch4Sm80ELb1ELb0ELb0ELb0ELb1ELb0ELb0ELb0ELi2ELi2ELi2ELi2ELb1EEENS1_21CollectiveEpilogueBwdISB_SC_SE_Li256ELb0ELb0ELi4EEENS1_25SingleTileBwdLPTSchedulerILb0ELi96ELb1EEEEEEEEEvNT_6ParamsE,"aw",@nobits
	.sectionflags	@""
	.align	16


//--------------------- .nv.shared._ZN7cutlass13device_kernelIN5flash19enable_sm80_to_sm89INS1_16FlashAttnBwdSm80INS1_25CollectiveMainloopBwdSm80ILi2ELi1EN4cute5tupleIJNS5_1CILi64EEENS7_ILi96EEENS7_ILi128EEEEEENS_6half_tEfNS_4arch4Sm80ELb1ELb0ELb0ELb0ELb0ELb0ELb0ELb0ELi2ELi2ELi2ELi2ELb1EEENS1_24CollectiveEpilogueBwdGQAISB_fSE_Li256ELb0ELb0EEENS1_25SingleTileBwdLPTSchedulerILb0ELi96ELb0EEEEEEEEEvNT_6ParamsE --------------------------
	.section	.nv.shared._ZN7cutlass13device_kernelIN5flash19enable_sm80_to_sm89INS1_16FlashAttnBwdSm80INS1_25CollectiveMainloopBwdSm80ILi2ELi1EN4cute5tupleIJNS5_1CILi64EEENS7_ILi96EEENS7_ILi128EEEEEENS_6half_tEfNS_4arch4Sm80ELb1ELb0ELb0ELb0ELb0ELb0ELb0ELb0ELi2ELi2ELi2ELi2ELb1EEENS1_24CollectiveEpilogueBwdGQAISB_fSE_Li256ELb0ELb0EEENS1_25SingleTileBwdLPTSchedulerILb0ELi96ELb0EEEEEEEEEvNT_6ParamsE,"aw",@nobits
	.sectionflags	@""
	.align	16


//--------------------- .nv.shared._ZN7cutlass13device_kernelIN5flash19enable_sm80_to_sm89INS1_16FlashAttnBwdSm80INS1_25CollectiveMainloopBwdSm80ILi2ELi1EN4cute5tupleIJNS5_1CILi64EEENS7_ILi96EEENS7_ILi128EEEEEENS_6half_tEfNS_4arch4Sm80ELb1ELb0ELb0ELb0ELb1ELb0ELb0ELb0ELi2ELi2ELi2ELi2ELb1EEENS1_24CollectiveEpilogueBwdGQAISB_fSE_Li256ELb0ELb1EEENS1_25SingleTileBwdLPTSchedulerILb0ELi96ELb1EEEEEEEEEvNT_6ParamsE --------------------------
	.section	.nv.shared._ZN7cutlass13device_kernelIN5flash19enable_sm80_to_sm89INS1_16FlashAttnBwdSm80INS1_25CollectiveMainloopBwdSm80ILi2ELi1EN4cute5tupleIJNS5_1CILi64EEENS7_ILi96EEENS7_ILi128EEEEEENS_6half_tEfNS_4arch4Sm80ELb1ELb0ELb0ELb0ELb1ELb0ELb0ELb0ELi2ELi2ELi2ELi2ELb1EEENS1_24CollectiveEpilogueBwdGQAISB_fSE_Li256ELb0ELb1EEENS1_25SingleTileBwdLPTSchedulerILb0ELi96ELb1EEEEEEEEEvNT_6ParamsE,"aw",@nobits
	.sectionflags	@""
	.align	16


//--------------------- .nv.shared._ZN7cutlass13device_kernelIN5flash19enable_sm80_to_sm89INS1_16FlashAttnBwdSm80INS1_25CollectiveMainloopBwdSm80ILi2ELi1EN4cute5tupleIJNS5_1CILi64EEENS7_ILi96EEENS7_ILi128EEEEEENS_6half_tEfNS_4arch4Sm80ELb1ELb0ELb0ELb1ELb0ELb0ELb0ELb0ELi2ELi2ELi2ELi2ELb1EEENS1_21CollectiveEpilogueBwdISB_SC_SE_Li256ELb1ELb0ELi4EEENS1_25SingleTileBwdLPTSchedulerILb1ELi96ELb0EEEEEEEEEvNT_6ParamsE --------------------------
	.section	.nv.shared._ZN7cutlass13device_kernelIN5flash19enable_sm80_to_sm89INS1_16FlashAttnBwdSm80INS1_25CollectiveMainloopBwdSm80ILi2ELi1EN4cute5tupleIJNS5_1CILi64EEENS7_ILi96EEENS7_ILi128EEEEEENS_6half_tEfNS_4arch4Sm80ELb1ELb0ELb0ELb1ELb0ELb0ELb0ELb0ELi2ELi2ELi2ELi2ELb1EEENS1_21CollectiveEpilogueBwdISB_SC_SE_Li256ELb1ELb0ELi4EEENS1_25SingleTileBwdLPTSchedulerILb1ELi96ELb0EEEEEEEEEvNT_6ParamsE,"aw",@nobits
	.sectionflags	@""
	.align	16


//--------------------- .nv.shared._ZN7cutlass13device_kernelIN5flash19enable_sm80_to_sm89INS1_16FlashAttnBwdSm80INS1_25CollectiveMainloopBwdSm80ILi2ELi1EN4cute5tupleIJNS5_1CILi64EEENS7_ILi96EEENS7_ILi128EEEEEENS_6half_tEfNS_4arch4Sm80ELb1ELb0ELb0ELb1ELb1ELb0ELb0ELb0ELi2ELi2ELi2ELi2ELb1EEENS1_21CollectiveEpilogueBwdISB_SC_SE_Li256ELb1ELb0ELi4EEENS1_25SingleTileBwdLPTSchedulerILb1ELi96ELb1EEEEEEEEEvNT_6ParamsE --------------------------
	.section	.nv.shared._ZN7cutlass13device_kernelIN5flash19enable_sm80_to_sm89INS1_16FlashAttnBwdSm80INS1_25CollectiveMainloopBwdSm80ILi2ELi1EN4cute5tupleIJNS5_1CILi64EEENS7_ILi96EEENS7_ILi128EEEEEENS_6half_tEfNS_4arch4Sm80ELb1ELb0ELb0ELb1ELb1ELb0ELb0ELb0ELi2ELi2ELi2ELi2ELb1EEENS1_21CollectiveEpilogueBwdISB_SC_SE_Li256ELb1ELb0ELi4EEENS1_25SingleTileBwdLPTSchedulerILb1ELi96ELb1EEEEEEEEEvNT_6ParamsE,"aw",@nobits
	.sectionflags	@""
	.align	16


//--------------------- .nv.shared._ZN7cutlass13device_kernelIN5flash19enable_sm80_to_sm89INS1_16FlashAttnBwdSm80INS1_25CollectiveMainloopBwdSm80ILi2ELi1EN4cute5tupleIJNS5_1CILi64EEENS7_ILi96EEENS7_ILi128EEEEEENS_6half_tEfNS_4arch4Sm80ELb1ELb0ELb0ELb1ELb0ELb0ELb0ELb0ELi2ELi2ELi2ELi2ELb1EEENS1_24CollectiveEpilogueBwdGQAISB_fSE_Li256ELb1ELb0EEENS1_25SingleTileBwdLPTSchedulerILb1ELi96ELb0EEEEEEEEEvNT_6ParamsE --------------------------
	.section	.nv.shared._ZN7cutlass13device_kernelIN5flash19enable_sm80_to_sm89INS1_16FlashAttnBwdSm80INS1_25CollectiveMainloopBwdSm80ILi2ELi1EN4cute5tupleIJNS5_1CILi64EEENS7_ILi96EEENS7_ILi128EEEEEENS_6half_tEfNS_4arch4Sm80ELb1ELb0ELb0ELb1ELb0ELb0ELb0ELb0ELi2ELi2ELi2ELi2ELb1EEENS1_24CollectiveEpilogueBwdGQAISB_fSE_Li256ELb1ELb0EEENS1_25SingleTileBwdLPTSchedulerILb1ELi96ELb0EEEEEEEEEvNT_6ParamsE,"aw",@nobits
	.sectionflags	@""
	.align	16


//--------------------- .nv.shared._ZN7cutlass13device_kernelIN5flash32FlashAttnBwdPostprocessConvertdQIN4cute5tupleIJNS3_1CILi96EEENS5_ILi128EEEEEENS_6half_tEfNS_4arch4Sm80ELi256ENS3_8TiledMMAINS3_8MMA_AtomIJNS3_28SM80_16x8x16_F32F16F16F32_TNEEEENS3_6LayoutINS4_IJNS5_ILi2EEENS5_ILi4EEENS5_ILi1EEEEEENS4_IJSJ_SH_NS5_ILi0EEEEEEEENS4_IJNS5_ILi32EEENS5_ILi64EEENS5_ILi16EEEEEEEELb0EEEEEvNT_6ParamsE --------------------------
	.section	.nv.shared._ZN7cutlass13device_kernelIN5flash32FlashAttnBwdPostprocessConvertdQIN4cute5tupleIJNS3_1CILi96EEENS5_ILi128EEEEEENS_6half_tEfNS_4arch4Sm80ELi256ENS3_8TiledMMAINS3_8MMA_AtomIJNS3_28SM80_16x8x16_F32F16F16F32_TNEEEENS3_6LayoutINS4_IJNS5_ILi2EEENS5_ILi4EEENS5_ILi1EEEEEENS4_IJSJ_SH_NS5_ILi0EEEEEEEENS4_IJNS5_ILi32EEENS5_ILi64EEENS5_ILi16EEEEEEEELb0EEEEEvNT_6ParamsE,"aw",@nobits
	.sectionflags	@""
	.align	16


//--------------------- .nv.shared._ZN7cutlass13device_kernelIN5flash19enable_sm80_to_sm89INS1_16FlashAttnBwdSm80INS1_25CollectiveMainloopBwdSm80ILi2ELi1EN4cute5tupleIJNS5_1CILi64EEENS7_ILi96EEENS7_ILi128EEEEEENS_6half_tEfNS_4arch4Sm80ELb1ELb0ELb0ELb1ELb1ELb0ELb0ELb0ELi2ELi2ELi2ELi2ELb1EEENS1_24CollectiveEpilogueBwdGQAISB_fSE_Li256ELb1ELb1EEENS1_25SingleTileBwdLPTSchedulerILb1ELi96ELb1EEEEEEEEEvNT_6ParamsE --------------------------
	.section	.nv.shared._ZN7cutlass13device_kernelIN5flash19enable_sm80_to_sm89INS1_16FlashAttnBwdSm80INS1_25CollectiveMainloopBwdSm80ILi2ELi1EN4cute5tupleIJNS5_1CILi64EEENS7_ILi96EEENS7_ILi128EEEEEENS_6half_tEfNS_4arch4Sm80ELb1ELb0ELb0ELb1ELb1ELb0ELb0ELb0ELi2ELi2ELi2ELi2ELb1EEENS1_24CollectiveEpilogueBwdGQAISB_fSE_Li256ELb1ELb1EEENS1_25SingleTileBwdLPTSchedulerILb1ELi96ELb1EEEEEEEEEvNT_6ParamsE,"aw",@nobits
	.sectionflags	@""
	.align	16


//--------------------- .nv.shared._ZN7cutlass13device_kernelIN5flash19enable_sm80_to_sm89INS1_16FlashAttnBwdSm80INS1_25CollectiveMainloopBwdSm80ILi2ELi2EN4cute5tupleIJNS5_1CILi64EEENS7_ILi128EEES9_EEENS_6half_tEfNS_4arch4Sm80ELb0ELb0ELb0ELb0ELb0ELb0ELb0ELb0ELi2ELi2ELi2ELi2ELb0EEENS1_21CollectiveEpilogueBwdISA_SB_SD_Li256ELb0ELb0ELi4EEENS1_19SingleTileSchedulerILb0ELb0ELb0ELi128EEEEEEEEEvNT_6ParamsE --------------------------
	.section	.nv.shared._ZN7cutlass13device_kernelIN5flash19enable_sm80_to_sm89INS1_16FlashAttnBwdSm80INS1_25CollectiveMainloopBwdSm80ILi2ELi2EN4cute5tupleIJNS5_1CILi64EEENS7_ILi128EEES9_EEENS_6half_tEfNS_4arch4Sm80ELb0ELb0ELb0ELb0ELb0ELb0ELb0ELb0ELi2ELi2ELi2ELi2ELb0EEENS1_21CollectiveEpilogueBwdISA_SB_SD_Li256ELb0ELb0ELi4EEENS1_19SingleTileSchedulerILb0ELb0ELb0ELi128EEEEEEEEEvNT_6ParamsE,"aw",@nobits
	.sectionflags	@""
	.align	16


//--------------------- .nv.shared._ZN7cutlass13device_kernelIN5flash19enable_sm80_to_sm89INS1_16FlashAttnBwdSm80INS1_25CollectiveMainloopBwdSm80ILi2ELi2EN4cute5tupleIJNS5_1CILi64EEENS7_ILi128EEES9_EEENS_6half_tEfNS_4arch4Sm80ELb0ELb0ELb0ELb0ELb1ELb0ELb0ELb0ELi2ELi2ELi2ELi2ELb0EEENS1_21CollectiveEpilogueBwdISA_SB_SD_Li256ELb0ELb0ELi4EEENS1_19SingleTileSchedulerILb0ELb0ELb0ELi128EEEEEEEEEvNT_6ParamsE --------------------------
	.section	.nv.shared._ZN7cutlass13device_kernelIN5flash19enable_sm80_to_sm89INS1_16FlashAttnBwdSm80INS1_25CollectiveMainloopBwdSm80ILi2ELi2EN4cute5tupleIJNS5_1CILi64EEENS7_ILi128EEES9_EEENS_6half_tEfNS_4arch4Sm80ELb0ELb0ELb0ELb0ELb1ELb0ELb0ELb0ELi2ELi2ELi2ELi2ELb0EEENS1_21CollectiveEpilogueBwdISA_SB_SD_Li256ELb0ELb0ELi4EEENS1_19SingleTileSchedulerILb0ELb0ELb0ELi128EEEEEEEEEvNT_6ParamsE,"aw",@nobits
	.sectionflags	@""
	.align	16


//--------------------- .nv.shared._ZN7cutlass13device_kernelIN5flash19enable_sm80_to_sm89INS1_16FlashAttnBwdSm80INS1_25CollectiveMainloopBwdSm80ILi2ELi2EN4cute5tupleIJNS5_1CILi64EEENS7_ILi128EEES9_EEENS_6half_tEfNS_4arch4Sm80ELb0ELb0ELb0ELb0ELb0ELb0ELb0ELb0ELi2ELi2ELi2ELi2ELb0EEENS1_24CollectiveEpilogueBwdGQAISA_fSD_Li256ELb0ELb0EEENS1_19SingleTileSchedulerILb0ELb0ELb0ELi128EEEEEEEEEvNT_6ParamsE --------------------------
	.section	.nv.shared._ZN7cutlass13device_kernelIN5flash19enable_sm80_to_sm89INS1_16FlashAttnBwdSm80INS1_25CollectiveMainloopBwdSm80ILi2ELi2EN4cute5tupleIJNS5_1CILi64EEENS7_ILi128EEES9_EEENS_6half_tEfNS_4arch4Sm80ELb0ELb0ELb0ELb0ELb0ELb0ELb0ELb0ELi2ELi2ELi2ELi2ELb0EEENS1_24CollectiveEpilogueBwdGQAISA_fSD_Li256ELb0ELb0EEENS1_19SingleTileSchedulerILb0ELb0ELb0ELi128EEEEEEEEEvNT_6ParamsE,"aw",@nobits
	.sectionflags	@""
	.align	16


//--------------------- .nv.shared._ZN7cutlass13device_kernelIN5flash19enable_sm80_to_sm89INS1_16FlashAttnBwdSm80INS1_25CollectiveMainloopBwdSm80ILi2ELi2EN4cute5tupleIJNS5_1CILi64EEENS7_ILi128EEES9_EEENS_6half_tEfNS_4arch4Sm80ELb0ELb0ELb0ELb0ELb1ELb0ELb0ELb0ELi2ELi2ELi2ELi2ELb0EEENS1_24CollectiveEpilogueBwdGQAISA_fSD_Li256ELb0ELb1EEENS1_19SingleTileSchedulerILb0ELb0ELb0ELi128EEEEEEEEEvNT_6ParamsE --------------------------
	.section	.nv.shared._ZN7cutlass13device_kernelIN5flash19enable_sm80_to_sm89INS1_16FlashAttnBwdSm80INS1_25CollectiveMainloopBwdSm80ILi2ELi2EN4cute5tupleIJNS5_1CILi64EEENS7_ILi128EEES9_EEENS_6half_tEfNS_4arch4Sm80ELb0ELb0ELb0ELb0ELb1ELb0ELb0ELb0ELi2ELi2ELi2ELi2ELb0EEENS1_24CollectiveEpilogueBwdGQAISA_fSD_Li256ELb0ELb1EEENS1_19SingleTileSchedulerILb0ELb0ELb0ELi128EEEEEEEEEvNT_6ParamsE,"aw",@nobits
	.sectionflags	@""
	.align	16


//--------------------- .nv.shared._ZN7cutlass13device_kernelIN5flash19enable_sm80_to_sm89INS1_16FlashAttnBwdSm80INS1_25CollectiveMainloopBwdSm80ILi2ELi2EN4cute5tupleIJNS5_1CILi64EEENS7_ILi128EEES9_EEENS_6half_tEfNS_4arch4Sm80ELb0ELb0ELb0ELb1ELb0ELb0ELb0ELb0ELi2ELi2ELi2ELi2ELb0EEENS1_21CollectiveEpilogueBwdISA_SB_SD_Li256ELb1ELb0ELi4EEENS1_19SingleTileSchedulerILb1ELb0ELb0ELi128EEEEEEEEEvNT_6ParamsE --------------------------
	.section	.nv.shared._ZN7cutlass13device_kernelIN5flash19enable_sm80_to_sm89INS1_16FlashAttnBwdSm80INS1_25CollectiveMainloopBwdSm80ILi2ELi2EN4cute5tupleIJNS5_1CILi64EEENS7_ILi128EEES9_EEENS_6half_tEfNS_4arch4Sm80ELb0ELb0ELb0ELb1ELb0ELb0ELb0ELb0ELi2ELi2ELi2ELi2ELb0EEENS1_21CollectiveEpilogueBwdISA_SB_SD_Li256ELb1ELb0ELi4EEENS1_19SingleTileSchedulerILb1ELb0ELb0ELi128EEEEEEEEEvNT_6ParamsE,"aw",@nobits
	.sectionflags	@""
	.align	16


//--------------------- .nv.shared._ZN7cutlass13device_kernelIN5flash19enable_sm80_to_sm89INS1_16FlashAttnBwdSm80INS1_25CollectiveMainloopBwdSm80ILi2ELi2EN4cute5tupleIJNS5_1CILi64EEENS7_ILi128EEES9_EEENS_6half_tEfNS_4arch4Sm80ELb0ELb0ELb0ELb1ELb1ELb0ELb0ELb0ELi2ELi2ELi2ELi2ELb0EEENS1_21CollectiveEpilogueBwdISA_SB_SD_Li256ELb1ELb0ELi4EEENS1_19SingleTileSchedulerILb1ELb0ELb0ELi128EEEEEEEEEvNT_6ParamsE --------------------------
	.section	.nv.shared._ZN7cutlass13device_kernelIN5flash19enable_sm80_to_sm89INS1_16FlashAttnBwdSm80INS1_25CollectiveMainloopBwdSm80ILi2ELi2EN4cute5tupleIJNS5_1CILi64EEENS7_ILi128EEES9_EEENS_6half_tEfNS_4arch4Sm80ELb0ELb0ELb0ELb1ELb1ELb0ELb0ELb0ELi2ELi2ELi2ELi2ELb0EEENS1_21CollectiveEpilogueBwdISA_SB_SD_Li256ELb1ELb0ELi4EEENS1_19SingleTileSchedulerILb1ELb0ELb0ELi128EEEEEEEEEvNT_6ParamsE,"aw",@nobits
	.sectionflags	@""
	.align	16


//--------------------- .nv.shared._ZN7cutlass13device_kernelIN5flash19enable_sm80_to_sm89INS1_16FlashAttnBwdSm80INS1_25CollectiveMainloopBwdSm80ILi2ELi2EN4cute5tupleIJNS5_1CILi64EEENS7_ILi128EEES9_EEENS_6half_tEfNS_4arch4Sm80ELb0ELb0ELb0ELb1ELb0ELb0ELb0ELb0ELi2ELi2ELi2ELi2ELb0EEENS1_24CollectiveEpilogueBwdGQAISA_fSD_Li256ELb1ELb0EEENS1_19SingleTileSchedulerILb1ELb0ELb0ELi128EEEEEEEEEvNT_6ParamsE --------------------------
	.section	.nv.shared._ZN7cutlass13device_kernelIN5flash19enable_sm80_to_sm89INS1_16FlashAttnBwdSm80INS1_25CollectiveMainloopBwdSm80ILi2ELi2EN4cute5tupleIJNS5_1CILi64EEENS7_ILi128EEES9_EEENS_6half_tEfNS_4arch4Sm80ELb0ELb0ELb0ELb1ELb0ELb0ELb0ELb0ELi2ELi2ELi2ELi2ELb0EEENS1_24CollectiveEpilogueBwdGQAISA_fSD_Li256ELb1ELb0EEENS1_19SingleTileSchedulerILb1ELb0ELb0ELi128EEEEEEEEEvNT_6ParamsE,"aw",@nobits
	.sectionflags	@""
	.align	16


//--------------------- .nv.shared._ZN7cutlass13device_kernelIN5flash19enable_sm80_to_sm89INS1_16FlashAttnBwdSm80INS1_25CollectiveMainloopBwdSm80ILi2ELi2EN4cute5tupleIJNS5_1CILi64EEENS7_ILi128EEES9_EEENS_6half_tEfNS_4arch4Sm80ELb0ELb0ELb0ELb1ELb1ELb0ELb0ELb0ELi2ELi2ELi2ELi2ELb0EEENS1_24CollectiveEpilogueBwdGQAISA_fSD_Li256ELb1ELb1EEENS1_19SingleTileSchedulerILb1ELb0ELb0ELi128EEEEEEEEEvNT_6ParamsE --------------------------
	.section	.nv.shared._ZN7cutlass13device_kernelIN5flash19enable_sm80_to_sm89INS1_16FlashAttnBwdSm80INS1_25CollectiveMainloopBwdSm80ILi2ELi2EN4cute5tupleIJNS5_1CILi64EEENS7_ILi128EEES9_EEENS_6half_tEfNS_4arch4Sm80ELb0ELb0ELb0ELb1ELb1ELb0ELb0ELb0ELi2ELi2ELi2ELi2ELb0EEENS1_24CollectiveEpilogueBwdGQAISA_fSD_Li256ELb1ELb1EEENS1_19SingleTileSchedulerILb1ELb0ELb0ELi128EEEEEEEEEvNT_6ParamsE,"aw",@nobits
	.sectionflags	@""
	.align	16


//--------------------- .nv.shared._ZN7cutlass13device_kernelIN5flash19enable_sm80_to_sm89INS1_16FlashAttnBwdSm80INS1_25CollectiveMainloopBwdSm80ILi2ELi2EN4cute5tupleIJNS5_1CILi64EEENS7_ILi128EEES9_EEENS_6half_tEfNS_4arch4Sm80ELb0ELb1ELb0ELb0ELb0ELb0ELb0ELb0ELi2ELi2ELi2ELi2ELb0EEENS1_21CollectiveEpilogueBwdISA_SB_SD_Li256ELb0ELb0ELi4EEENS1_19SingleTileSchedulerILb0ELb0ELb0ELi128EEEEEEEEEvNT_6ParamsE --------------------------
	.section	.nv.shared._ZN7cutlass13device_kernelIN5flash19enable_sm80_to_sm89INS1_16FlashAttnBwdSm80INS1_25CollectiveMainloopBwdSm80ILi2ELi2EN4cute5tupleIJNS5_1CILi64EEENS7_ILi128EEES9_EEENS_6half_tEfNS_4arch4Sm80ELb0ELb1ELb0ELb0ELb0ELb0ELb0ELb0ELi2ELi2ELi2ELi2ELb0EEENS1_21CollectiveEpilogueBwdISA_SB_SD_Li256ELb0ELb0ELi4EEENS1_19SingleTileSchedulerILb0ELb0ELb0ELi128EEEEEEEEEvNT_6ParamsE,"aw",@nobits
	.sectionflags	@""
	.align	16


//--------------------- .nv.shared._ZN7cutlass13device_kernelIN5flash19enable_sm80_to_sm89INS1_16FlashAttnBwdSm80INS1_25CollectiveMainloopBwdSm80ILi2ELi2EN4cute5tupleIJNS5_1CILi64EEENS7_ILi128EEES9_EEENS_6half_tEfNS_4arch4Sm80ELb0ELb1ELb0ELb0ELb1ELb0ELb0ELb0ELi2ELi2ELi2ELi2ELb0EEENS1_21CollectiveEpilogueBwdISA_SB_SD_Li256ELb0ELb0ELi4EEENS1_19SingleTileSchedulerILb0ELb0ELb0ELi128EEEEEEEEEvNT_6ParamsE --------------------------
	.section	.nv.shared._ZN7cutlass13device_kernelIN5flash19enable_sm80_to_sm89INS1_16FlashAttnBwdSm80INS1_25CollectiveMainloopBwdSm80ILi2ELi2EN4cute5tupleIJNS5_1CILi64EEENS7_ILi128EEES9_EEENS_6half_tEfNS_4arch4Sm80ELb0ELb1ELb0ELb0ELb1ELb0ELb0ELb0ELi2ELi2ELi2ELi2ELb0EEENS1_21CollectiveEpilogueBwdISA_SB_SD_Li256ELb0ELb0ELi4EEENS1_19SingleTileSchedulerILb0ELb0ELb0ELi128EEEEEEEEEvNT_6ParamsE,"aw",@nobits
	.sectionflags	@""
	.align	16


//--------------------- .nv.shared._ZN7cutlass13device_kernelIN5flash19enable_sm80_to_sm89INS1_16FlashAttnBwdSm80INS1_25CollectiveMainloopBwdSm80ILi2ELi2EN4cute5tupleIJNS5_1CILi64EEENS7_ILi128EEES9_EEENS_6half_tEfNS_4arch4Sm80ELb0ELb1ELb0ELb0ELb0ELb0ELb0ELb0ELi2ELi2ELi2ELi2ELb0EEENS1_24CollectiveEpilogueBwdGQAISA_fSD_Li256ELb0ELb0EEENS1_19SingleTileSchedulerILb0ELb0ELb0ELi128EEEEEEEEEvNT_6ParamsE --------------------------
	.section	.nv.shared._ZN7cutlass13device_kernelIN5flash19enable_sm80_to_sm89INS1_16FlashAttnBwdSm80INS1_25CollectiveMainloopBwdSm80ILi2ELi2EN4cute5tupleIJNS5_1CILi64EEENS7_ILi128EEES9_EEENS_6half_tEfNS_4arch4Sm80ELb0ELb1ELb0ELb0ELb0ELb0ELb0ELb0ELi2ELi2ELi2ELi2ELb0EEENS1_24CollectiveEpilogueBwdGQAISA_fSD_Li256ELb0ELb0EEENS1_19SingleTileSchedulerILb0ELb0ELb0ELi128EEEEEEEEEvNT_6ParamsE,"aw",@nobits
	.sectionflags	@""
	.align	16


//--------------------- .nv.shared._ZN7cutlass13device_kernelIN5flash19enable_sm80_to_sm89INS1_16FlashAttnBwdSm80INS1_25CollectiveMainloopBwdSm80ILi2ELi2EN4cute5tupleIJNS5_1CILi64EEENS7_ILi128EEES9_EEENS_6half_tEfNS_4arch4Sm80ELb0ELb1ELb0ELb0ELb1ELb0ELb0ELb0ELi2ELi2ELi2ELi2ELb0EEENS1_24CollectiveEpilogueBwdGQAISA_fSD_Li256ELb0ELb1EEENS1_19SingleTileSchedulerILb0ELb0ELb0ELi128EEEEEEEEEvNT_6ParamsE --------------------------
	.section	.nv.shared._ZN7cutlass13device_kernelIN5flash19enable_sm80_to_sm89INS1_16FlashAttnBwdSm80INS1_25CollectiveMainloopBwdSm80ILi2ELi2EN4cute5tupleIJNS5_1CILi64EEENS7_ILi128EEES9_EEENS_6half_tEfNS_4arch4Sm80ELb0ELb1ELb0ELb0ELb1ELb0ELb0ELb0ELi2ELi2ELi2ELi2ELb0EEENS1_24CollectiveEpilogueBwdGQAISA_fSD_Li256ELb0ELb1EEENS1_19SingleTileSchedulerILb0ELb0ELb0ELi128EEEEEEEEEvNT_6ParamsE,"aw",@nobits
	.sectionflags	@""
	.align	16


//--------------------- .nv.shared._ZN7cutlass13device_kernelIN5flash19enable_sm80_to_sm89INS1_16FlashAttnBwdSm80INS1_25CollectiveMainloopBwdSm80ILi2ELi2EN4cute5tupleIJNS5_1CILi64EEENS7_ILi128EEES9_EEENS_6half_tEfNS_4arch4Sm80ELb0ELb1ELb0ELb1ELb0ELb0ELb0ELb0ELi2ELi2ELi2ELi2ELb0EEENS1_21CollectiveEpilogueBwdISA_SB_SD_Li256ELb1ELb0ELi4EEENS1_19SingleTileSchedulerILb1ELb0ELb0ELi128EEEEEEEEEvNT_6ParamsE --------------------------
	.section	.nv.shared._ZN7cutlass13device_kernelIN5flash19enable_sm80_to_sm89INS1_16FlashAttnBwdSm80INS1_25CollectiveMainloopBwdSm80ILi2ELi2EN4cute5tupleIJNS5_1CILi64EEENS7_ILi128EEES9_EEENS_6half_tEfNS_4arch4Sm80ELb0ELb1ELb0ELb1ELb0ELb0ELb0ELb0ELi2ELi2ELi2ELi2ELb0EEENS1_21CollectiveEpilogueBwdISA_SB_SD_Li256ELb1ELb0ELi4EEENS1_19SingleTileSchedulerILb1ELb0ELb0ELi128EEEEEEEEEvNT_6ParamsE,"aw",@nobits
	.sectionflags	@""
	.align	16


//--------------------- .nv.shared._ZN7cutlass13device_kernelIN5flash19enable_sm80_to_sm89INS1_16FlashAttnBwdSm80INS1_25CollectiveMainloopBwdSm80ILi2ELi2EN4cute5tupleIJNS5_1CILi64EEENS7_ILi128EEES9_EEENS_6half_tEfNS_4arch4Sm80ELb0ELb1ELb0ELb1ELb1ELb0ELb0ELb0ELi2ELi2ELi2ELi2ELb0EEENS1_21CollectiveEpilogueBwdISA_SB_SD_Li256ELb1ELb0ELi4EEENS1_19SingleTileSchedulerILb1ELb0ELb0ELi128EEEEEEEEEvNT_6ParamsE --------------------------
	.section	.nv.shared._ZN7cutlass13device_kernelIN5flash19enable_sm80_to_sm89INS1_16FlashAttnBwdSm80INS1_25CollectiveMainloopBwdSm80ILi2ELi2EN4cute5tupleIJNS5_1CILi64EEENS7_ILi128EEES9_EEENS_6half_tEfNS_4arch4Sm80ELb0ELb1ELb0ELb1ELb1ELb0ELb0ELb0ELi2ELi2ELi2ELi2ELb0EEENS1_21CollectiveEpilogueBwdISA_SB_SD_Li256ELb1ELb0ELi4EEENS1_19SingleTileSchedulerILb1ELb0ELb0ELi128EEEEEEEEEvNT_6ParamsE,"aw",@nobits
	.sectionflags	@""
	.align	16


//--------------------- .nv.shared._ZN7cutlass13device_kernelIN5flash19enable_sm80_to_sm89INS1_16FlashAttnBwdSm80INS1_25CollectiveMainloopBwdSm80ILi2ELi2EN4cute5tupleIJNS5_1CILi64EEENS7_ILi128EEES9_EEENS_6half_tEfNS_4arch4Sm80ELb0ELb1ELb0ELb1ELb0ELb0ELb0ELb0ELi2ELi2ELi2ELi2ELb0EEENS1_24CollectiveEpilogueBwdGQAISA_fSD_Li256ELb1ELb0EEENS1_19SingleTileSchedulerILb1ELb0ELb0ELi128EEEEEEEEEvNT_6ParamsE --------------------------
	.section	.nv.shared._ZN7cutlass13device_kernelIN5flash19enable_sm80_to_sm89INS1_16FlashAttnBwdSm80INS1_25CollectiveMainloopBwdSm80ILi2ELi2EN4cute5tupleIJNS5_1CILi64EEENS7_ILi128EEES9_EEENS_6half_tEfNS_4arch4Sm80ELb0ELb1ELb0ELb1ELb0ELb0ELb0ELb0ELi2ELi2ELi2ELi2ELb0EEENS1_24CollectiveEpilogueBwdGQAISA_fSD_Li256ELb1ELb0EEENS1_19SingleTileSchedulerILb1ELb0ELb0ELi128EEEEEEEEEvNT_6ParamsE,"aw",@nobits
	.sectionflags	@""
	.align	16


//--------------------- .nv.shared._ZN7cutlass13device_kernelIN5flash19enable_sm80_to_sm89INS1_16FlashAttnBwdSm80INS1_25CollectiveMainloopBwdSm80ILi2ELi2EN4cute5tupleIJNS5_1CILi64EEENS7_ILi128EEES9_EEENS_6half_tEfNS_4arch4Sm80ELb0ELb1ELb0ELb1ELb1ELb0ELb0ELb0ELi2ELi2ELi2ELi2ELb0EEENS1_24CollectiveEpilogueBwdGQAISA_fSD_Li256ELb1ELb1EEENS1_19SingleTileSchedulerILb1ELb0ELb0ELi128EEEEEEEEEvNT_6ParamsE --------------------------
	.section	.nv.shared._ZN7cutlass13device_kernelIN5flash19enable_sm80_to_sm89INS1_16FlashAttnBwdSm80INS1_25CollectiveMainloopBwdSm80ILi2ELi2EN4cute5tupleIJNS5_1CILi64EEENS7_ILi128EEES9_EEENS_6half_tEfNS_4arch4Sm80ELb0ELb1ELb0ELb1ELb1ELb0ELb0ELb0ELi2ELi2ELi2ELi2ELb0EEENS1_24CollectiveEpilogueBwdGQAISA_fSD_Li256ELb1ELb1EEENS1_19SingleTileSchedulerILb1ELb0ELb0ELi128EEEEEEEEEvNT_6ParamsE,"aw",@nobits
	.sectionflags	@""
	.align	16


//--------------------- .nv.shared._ZN7cutlass13device_kernelIN5flash19enable_sm80_to_sm89INS1_16FlashAttnBwdSm80INS1_25CollectiveMainloopBwdSm80ILi2ELi2EN4cute5tupleIJNS5_1CILi64EEENS7_ILi128EEES9_EEENS_6half_tEfNS_4arch4Sm80ELb1ELb0ELb0ELb0ELb0ELb0ELb0ELb0ELi2ELi2ELi2ELi2ELb0EEENS1_21CollectiveEpilogueBwdISA_SB_SD_Li256ELb0ELb0ELi4EEENS1_25SingleTileBwdLPTSchedulerILb0ELi128ELb0EEEEEEEEEvNT_6ParamsE --------------------------
	.section	.nv.shared._ZN7cutlass13device_kernelIN5flash19enable_sm80_to_sm89INS1_16FlashAttnBwdSm80INS1_25CollectiveMainloopBwdSm80ILi2ELi2EN4cute5tupleIJNS5_1CILi64EEENS7_ILi128EEES9_EEENS_6half_tEfNS_4arch4Sm80ELb1ELb0ELb0ELb0ELb0ELb0ELb0ELb0ELi2ELi2ELi2ELi2ELb0EEENS1_21CollectiveEpilogueBwdISA_SB_SD_Li256ELb0ELb0ELi4EEENS1_25SingleTileBwdLPTSchedulerILb0ELi128ELb0EEEEEEEEEvNT_6ParamsE,"aw",@nobits
	.sectionflags	@""
	.align	16


//--------------------- .nv.shared._ZN7cutlass13device_kernelIN5flash19enable_sm80_to_sm89INS1_16FlashAttnBwdSm80INS1_25CollectiveMainloopBwdSm80ILi2ELi2EN4cute5tupleIJNS5_1CILi64EEENS7_ILi128EEES9_EEENS_6half_tEfNS_4arch4Sm80ELb1ELb0ELb0ELb0ELb1ELb0ELb0ELb0ELi2ELi2ELi2ELi2ELb0EEENS1_21CollectiveEpilogueBwdISA_SB_SD_Li256ELb0ELb0ELi4EEENS1_25SingleTileBwdLPTSchedulerILb0ELi128ELb1EEEEEEEEEvNT_6ParamsE --------------------------
	.section	.nv.shared._ZN7cutlass13device_kernelIN5flash19enable_sm80_to_sm89INS1_16FlashAttnBwdSm80INS1_25CollectiveMainloopBwdSm80ILi2ELi2EN4cute5tupleIJNS5_1CILi64EEENS7_ILi128EEES9_EEENS_6half_tEfNS_4arch4Sm80ELb1ELb0ELb0ELb0ELb1ELb0ELb0ELb0ELi2ELi2ELi2ELi2ELb0EEENS1_21CollectiveEpilogueBwdISA_SB_SD_Li256ELb0ELb0ELi4EEENS1_25SingleTileBwdLPTSchedulerILb0ELi128ELb1EEEEEEEEEvNT_6ParamsE,"aw",@nobits
	.sectionflags	@""
	.align	16


//--------------------- .nv.shared._ZN7cutlass13device_kernelIN5flash19enable_sm80_to_sm89INS1_16FlashAttnBwdSm80INS1_25CollectiveMainloopBwdSm80ILi2ELi2EN4cute5tupleIJNS5_1CILi64EEENS7_ILi128EEES9_EEENS_6half_tEfNS_4arch4Sm80ELb1ELb0ELb0ELb0ELb0ELb0ELb0ELb0ELi2ELi2ELi2ELi2ELb0EEENS1_24CollectiveEpilogueBwdGQAISA_fSD_Li256ELb0ELb0EEENS1_25SingleTileBwdLPTSchedulerILb0ELi128ELb0EEEEEEEEEvNT_6ParamsE --------------------------
	.section	.nv.shared._ZN7cutlass13device_kernelIN5flash19enable_sm80_to_sm89INS1_16FlashAttnBwdSm80INS1_25CollectiveMainloopBwdSm80ILi2ELi2EN4cute5tupleIJNS5_1CILi64EEENS7_ILi128EEES9_EEENS_6half_tEfNS_4arch4Sm80ELb1ELb0ELb0ELb0ELb0ELb0ELb0ELb0ELi2ELi2ELi2ELi2ELb0EEENS1_24CollectiveEpilogueBwdGQAISA_fSD_Li256ELb0ELb0EEENS1_25SingleTileBwdLPTSchedulerILb0ELi128ELb0EEEEEEEEEvNT_6ParamsE,"aw",@nobits
	.sectionflags	@""
	.align	16


//--------------------- .nv.shared._ZN7cutlass13device_kernelIN5flash19enable_sm80_to_sm89INS1_16FlashAttnBwdSm80INS1_25CollectiveMainloopBwdSm80ILi2ELi2EN4cute5tupleIJNS5_1CILi64EEENS7_ILi128EEES9_EEENS_6half_tEfNS_4arch4Sm80ELb1ELb0ELb0ELb0ELb1ELb0ELb0ELb0ELi2ELi2ELi2ELi2ELb0EEENS1_24CollectiveEpilogueBwdGQAISA_fSD_Li256ELb0ELb1EEENS1_25SingleTileBwdLPTSchedulerILb0ELi128ELb1EEEEEEEEEvNT_6ParamsE --------------------------
	.section	.nv.shared._ZN7cutlass13device_kernelIN5flash19enable_sm80_to_sm89INS1_16FlashAttnBwdSm80INS1_25CollectiveMainloopBwdSm80ILi2ELi2EN4cute5tupleIJNS5_1CILi64EEENS7_ILi128EEES9_EEENS_6half_tEfNS_4arch4Sm80ELb1ELb0ELb0ELb0ELb1ELb0ELb0ELb0ELi2ELi2ELi2ELi2ELb0EEENS1_24CollectiveEpilogueBwdGQAISA_fSD_Li256ELb0ELb1EEENS1_25SingleTileBwdLPTSchedulerILb0ELi128ELb1EEEEEEEEEvNT_6ParamsE,"aw",@nobits
	.sectionflags	@""
	.align	16


//--------------------- .nv.shared._ZN7cutlass13device_kernelIN5flash22FlashAttnBwdPreprocessIN4cute5tupleIJNS3_1CILi64EEENS5_ILi128EEEEEENS_6half_tEfNS_4arch4Sm80ELb1ELb0EEEEEvNT_6ParamsE --------------------------
	.section	.nv.shared._ZN7cutlass13device_kernelIN5flash22FlashAttnBwdPreprocessIN4cute5tupleIJNS3_1CILi64EEENS5_ILi128EEEEEENS_6half_tEfNS_4arch4Sm80ELb1ELb0EEEEEvNT_6ParamsE,"aw",@nobits
	.sectionflags	@""
	.align	16


//--------------------- .nv.shared._ZN7cutlass13device_kernelIN5flash19enable_sm80_to_sm89INS1_16FlashAttnBwdSm80INS1_25CollectiveMainloopBwdSm80ILi2ELi2EN4cute5tupleIJNS5_1CILi64EEENS7_ILi128EEES9_EEENS_6half_tEfNS_4arch4Sm80ELb1ELb0ELb0ELb1ELb0ELb0ELb0ELb0ELi2ELi2ELi2ELi2ELb0EEENS1_21CollectiveEpilogueBwdISA_SB_SD_Li256ELb1ELb0ELi4EEENS1_25SingleTileBwdLPTSchedulerILb1ELi128ELb0EEEEEEEEEvNT_6ParamsE --------------------------
	.section	.nv.shared._ZN7cutlass13device_kernelIN5flash19enable_sm80_to_sm89INS1_16FlashAttnBwdSm80INS1_25CollectiveMainloopBwdSm80ILi2ELi2EN4cute5tupleIJNS5_1CILi64EEENS7_ILi128EEES9_EEENS_6half_tEfNS_4arch4Sm80ELb1ELb0ELb0ELb1ELb0ELb0ELb0ELb0ELi2ELi2ELi2ELi2ELb0EEENS1_21CollectiveEpilogueBwdISA_SB_SD_Li256ELb1ELb0ELi4EEENS1_25SingleTileBwdLPTSchedulerILb1ELi128ELb0EEEEEEEEEvNT_6ParamsE,"aw",@nobits
	.sectionflags	@""
	.align	16


//--------------------- .nv.shared._ZN7cutlass13device_kernelIN5flash19enable_sm80_to_sm89INS1_16FlashAttnBwdSm80INS1_25CollectiveMainloopBwdSm80ILi2ELi2EN4cute5tupleIJNS5_1CILi64EEENS7_ILi128EEES9_EEENS_6half_tEfNS_4arch4Sm80ELb1ELb0ELb0ELb1ELb1ELb0ELb0ELb0ELi2ELi2ELi2ELi2ELb0EEENS1_21CollectiveEpilogueBwdISA_SB_SD_Li256ELb1ELb0ELi4EEENS1_25SingleTileBwdLPTSchedulerILb1ELi128ELb1EEEEEEEEEvNT_6ParamsE --------------------------
	.section	.nv.shared._ZN7cutlass13device_kernelIN5flash19enable_sm80_to_sm89INS1_16FlashAttnBwdSm80INS1_25CollectiveMainloopBwdSm80ILi2ELi2EN4cute5tupleIJNS5_1CILi64EEENS7_ILi128EEES9_EEENS_6half_tEfNS_4arch4Sm80ELb1ELb0ELb0ELb1ELb1ELb0ELb0ELb0ELi2ELi2ELi2ELi2ELb0EEENS1_21CollectiveEpilogueBwdISA_SB_SD_Li256ELb1ELb0ELi4EEENS1_25SingleTileBwdLPTSchedulerILb1ELi128ELb1EEEEEEEEEvNT_6ParamsE,"aw",@nobits
	.sectionflags	@""
	.align	16


//--------------------- .nv.shared._ZN7cutlass13device_kernelIN5flash19enable_sm80_to_sm89INS1_16FlashAttnBwdSm80INS1_25CollectiveMainloopBwdSm80ILi2ELi2EN4cute5tupleIJNS5_1CILi64EEENS7_ILi128EEES9_EEENS_6half_tEfNS_4arch4Sm80ELb1ELb0ELb0ELb1ELb0ELb0ELb0ELb0ELi2ELi2ELi2ELi2ELb0EEENS1_24CollectiveEpilogueBwdGQAISA_fSD_Li256ELb1ELb0EEENS1_25SingleTileBwdLPTSchedulerILb1ELi128ELb0EEEEEEEEEvNT_6ParamsE --------------------------
	.section	.nv.shared._ZN7cutlass13device_kernelIN5flash19enable_sm80_to_sm89INS1_16FlashAttnBwdSm80INS1_25CollectiveMainloopBwdSm80ILi2ELi2EN4cute5tupleIJNS5_1CILi64EEENS7_ILi128EEES9_EEENS_6half_tEfNS_4arch4Sm80ELb1ELb0ELb0ELb1ELb0ELb0ELb0ELb0ELi2ELi2ELi2ELi2ELb0EEENS1_24CollectiveEpilogueBwdGQAISA_fSD_Li256ELb1ELb0EEENS1_25SingleTileBwdLPTSchedulerILb1ELi128ELb0EEEEEEEEEvNT_6ParamsE,"aw",@nobits
	.sectionflags	@""
	.align	16


//--------------------- .nv.shared._ZN7cutlass13device_kernelIN5flash32FlashAttnBwdPostprocessConvertdQIN4cute5tupleIJNS3_1CILi128EEES6_EEENS_6half_tEfNS_4arch4Sm80ELi256ENS3_8TiledMMAINS3_8MMA_AtomIJNS3_28SM80_16x8x16_F32F16F16F32_TNEEEENS3_6LayoutINS4_IJNS5_ILi2EEENS5_ILi4EEENS5_ILi1EEEEEENS4_IJSI_SG_NS5_ILi0EEEEEEEENS4_IJNS5_ILi32EEENS5_ILi64EEENS5_ILi16EEEEEEEELb0EEEEEvNT_6ParamsE --------------------------
	.section	.nv.shared._ZN7cutlass13device_kernelIN5flash32FlashAttnBwdPostprocessConvertdQIN4cute5tupleIJNS3_1CILi128EEES6_EEENS_6half_tEfNS_4arch4Sm80ELi256ENS3_8TiledMMAINS3_8MMA_AtomIJNS3_28SM80_16x8x16_F32F16F16F32_TNEEEENS3_6LayoutINS4_IJNS5_ILi2EEENS5_ILi4EEENS5_ILi1EEEEEENS4_IJSI_SG_NS5_ILi0EEEEEEEENS4_IJNS5_ILi32EEENS5_ILi64EEENS5_ILi16EEEEEEEELb0EEEEEvNT_6ParamsE,"aw",@nobits
	.sectionflags	@""
	.align	16


//--------------------- .nv.shared._ZN7cutlass13device_kernelIN5flash32FlashAttnBwdPostprocessConvertdQIN4cute5tupleIJNS3_1CILi64EEENS5_ILi128EEEEEENS_6half_tEfNS_4arch4Sm80ELi256ENS3_8TiledMMAINS3_8MMA_AtomIJNS3_28SM80_16x8x16_F32F16F16F32_TNEEEENS3_6LayoutINS4_IJNS5_ILi2EEENS5_ILi4EEENS5_ILi1EEEEEENS4_IJSJ_SH_NS5_ILi0EEEEEEEENS4_IJNS5_ILi32EEES6_NS5_ILi16EEEEEEEELb0EEEEEvNT_6ParamsE --------------------------
	.section	.nv.shared._ZN7cutlass13device_kernelIN5flash32FlashAttnBwdPostprocessConvertdQIN4cute5tupleIJNS3_1CILi64EEENS5_ILi128EEEEEENS_6half_tEfNS_4arch4Sm80ELi256ENS3_8TiledMMAINS3_8MMA_AtomIJNS3_28SM80_16x8x16_F32F16F16F32_TNEEEENS3_6LayoutINS4_IJNS5_ILi2EEENS5_ILi4EEENS5_ILi1EEEEEENS4_IJSJ_SH_NS5_ILi0EEEEEEEENS4_IJNS5_ILi32EEES6_NS5_ILi16EEEEEEEELb0EEEEEvNT_6ParamsE,"aw",@nobits
	.sectionflags	@""
	.align	16


//--------------------- .nv.shared._ZN7cutlass13device_kernelIN5flash19enable_sm80_to_sm89INS1_16FlashAttnBwdSm80INS1_25CollectiveMainloopBwdSm80ILi2ELi2EN4cute5tupleIJNS5_1CILi64EEENS7_ILi128EEES9_EEENS_6half_tEfNS_4arch4Sm80ELb1ELb0ELb0ELb1ELb1ELb0ELb0ELb0ELi2ELi2ELi2ELi2ELb0EEENS1_24CollectiveEpilogueBwdGQAISA_fSD_Li256ELb1ELb1EEENS1_25SingleTileBwdLPTSchedulerILb1ELi128ELb1EEEEEEEEEvNT_6ParamsE --------------------------
	.section	.nv.shared._ZN7cutlass13device_kernelIN5flash19enable_sm80_to_sm89INS1_16FlashAttnBwdSm80INS1_25CollectiveMainloopBwdSm80ILi2ELi2EN4cute5tupleIJNS5_1CILi64EEENS7_ILi128EEES9_EEENS_6half_tEfNS_4arch4Sm80ELb1ELb0ELb0ELb1ELb1ELb0ELb0ELb0ELi2ELi2ELi2ELi2ELb0EEENS1_24CollectiveEpilogueBwdGQAISA_fSD_Li256ELb1ELb1EEENS1_25SingleTileBwdLPTSchedulerILb1ELi128ELb1EEEEEEEEEvNT_6ParamsE,"aw",@nobits
	.sectionflags	@""
	.align	16


//--------------------- .nv.shared._ZN7cutlass13device_kernelIN5flash22FlashAttnBwdPreprocessIN4cute5tupleIJNS3_1CILi64EEENS5_ILi128EEEEEENS_6half_tEfNS_4arch4Sm80ELb1ELb1EEEEEvNT_6ParamsE --------------------------
	.section	.nv.shared._ZN7cutlass13device_kernelIN5flash22FlashAttnBwdPreprocessIN4cute5tupleIJNS3_1CILi64EEENS5_ILi128EEEEEENS_6half_tEfNS_4arch4Sm80ELb1ELb1EEEEEvNT_6ParamsE,"aw",@nobits
	.sectionflags	@""
	.align	16
